	.target	sm_90a

	.elftype	@"ET_EXEC"


//--------------------- .note.nv.tkinfo           --------------------------
	.section	.note.nv.tkinfo,"",@"SHT_NOTE"
	.sectionflags	@"SHF_NOTE_NV_TKINFO"
	.tkinfo
        /*0018*/ 	.word	0x00000002
        /*0030*/ 	.string	""
        /*0030*/ 	.string	"ptxas"
        /*0030*/ 	.string	"Cuda compilation tools, release 13.0, V13.0.88"
        /*0030*/ 	.string	"Build cuda_13.0.r13.0/compiler.36424714_0"
        /*0030*/ 	.string	"-arch sm_90a -m 64 "



//--------------------- .note.nv.cuinfo           --------------------------
	.section	.note.nv.cuinfo,"",@"SHT_NOTE"
	.sectionflags	@"SHF_NOTE_NV_CUINFO"
        /*0018*/ 	.short	0x0002
        /*001a*/ 	.short	0x005a
        /*001c*/ 	.short	0x0082
	.zero		2


//--------------------- .nv.info                  --------------------------
	.section	.nv.info,"",@"SHT_CUDA_INFO"
	.align	4


	//----- nvinfo : EIATTR_REGCOUNT
	.align		4
        /*0000*/ 	.byte	0x04, 0x2f
        /*0002*/ 	.short	(.L_27 - .L_26)
	.align		4
.L_26:
        /*0004*/ 	.word	index@(_ZN7cutlass13device_kernelIN5flash11enable_sm90INS1_16FlashAttnFwdSm90INS1_25CollectiveMainloopFwdSm90ILi2EN4cute5tupleIJNS5_1CILi1EEES8_S8_EEENS6_IJNS7_ILi128EEENS7_ILi160EEENS7_ILi192EEEEEELi128ENS_12float_e4m3_tEfNS_4arch4Sm90ELb1ELb0ELb0ELb1ELb1ELb1ELb0ELb1ELb1ELb1ELb1ELb0EEENS1_21CollectiveEpilogueFwdINS6_IJSA_SA_SB_EEES9_NS_10bfloat16_tESG_Li256ELb1ELb1ELb1ELb1EEENS1_36VarlenDynamicPersistentTileSchedulerILi128ELi160ELi256ELi128ELb1ELb1ELb1ELb1ELb1ELb1EEEEEEEEEvNT_6ParamsE)
        /*0008*/ 	.word	0x000000a8


	//----- nvinfo : EIATTR_FRAME_SIZE
	.align		4
.L_27:
        /*000c*/ 	.byte	0x04, 0x11
        /*000e*/ 	.short	(.L_29 - .L_28)
	.align		4
.L_28:
        /*0010*/ 	.word	index@(_ZN7cutlass13device_kernelIN5flash11enable_sm90INS1_16FlashAttnFwdSm90INS1_25CollectiveMainloopFwdSm90ILi2EN4cute5tupleIJNS5_1CILi1EEES8_S8_EEENS6_IJNS7_ILi128EEENS7_ILi160EEENS7_ILi192EEEEEELi128ENS_12float_e4m3_tEfNS_4arch4Sm90ELb1ELb0ELb0ELb1ELb1ELb1ELb0ELb1ELb1ELb1ELb1ELb0EEENS1_21CollectiveEpilogueFwdINS6_IJSA_SA_SB_EEES9_NS_10bfloat16_tESG_Li256ELb1ELb1ELb1ELb1EEENS1_36VarlenDynamicPersistentTileSchedulerILi128ELi160ELi256ELi128ELb1ELb1ELb1ELb1ELb1ELb1EEEEEEEEEvNT_6ParamsE)
        /*0014*/ 	.word	0x00000058


	//----- nvinfo : EIATTR_REGCOUNT
	.align		4
.L_29:
        /*0018*/ 	.byte	0x04, 0x2f
        /*001a*/ 	.short	(.L_31 - .L_30)
	.align		4
.L_30:
        /*001c*/ 	.word	index@(_ZN7cutlass13device_kernelIN5flash11enable_sm90INS1_16FlashAttnFwdSm90INS1_25CollectiveMainloopFwdSm90ILi2EN4cute5tupleIJNS5_1CILi1EEES8_S8_EEENS6_IJNS7_ILi128EEENS7_ILi160EEENS7_ILi192EEEEEELi128ENS_12float_e4m3_tEfNS_4arch4Sm90ELb1ELb0ELb0ELb1ELb1ELb0ELb0ELb1ELb1ELb1ELb1ELb0EEENS1_21CollectiveEpilogueFwdINS6_IJSA_SA_SB_EEES9_NS_10bfloat16_tESG_Li256ELb1ELb1ELb1ELb1EEENS1_36VarlenDynamicPersistentTileSchedulerILi128ELi160ELi256ELi128ELb1ELb1ELb1ELb1ELb1ELb1EEEEEEEEEvNT_6ParamsE)
        /*0020*/ 	.word	0x000000a8


	//----- nvinfo : EIATTR_FRAME_SIZE
	.align		4
.L_31:
        /*0024*/ 	.byte	0x04, 0x11
        /*0026*/ 	.short	(.L_33 - .L_32)
	.align		4
.L_32:
        /*0028*/ 	.word	index@(_ZN7cutlass13device_kernelIN5flash11enable_sm90INS1_16FlashAttnFwdSm90INS1_25CollectiveMainloopFwdSm90ILi2EN4cute5tupleIJNS5_1CILi1EEES8_S8_EEENS6_IJNS7_ILi128EEENS7_ILi160EEENS7_ILi192EEEEEELi128ENS_12float_e4m3_tEfNS_4arch4Sm90ELb1ELb0ELb0ELb1ELb1ELb0ELb0ELb1ELb1ELb1ELb1ELb0EEENS1_21CollectiveEpilogueFwdINS6_IJSA_SA_SB_EEES9_NS_10bfloat16_tESG_Li256ELb1ELb1ELb1ELb1EEENS1_36VarlenDynamicPersistentTileSchedulerILi128ELi160ELi256ELi128ELb1ELb1ELb1ELb1ELb1ELb1EEEEEEEEEvNT_6ParamsE)
        /*002c*/ 	.word	0x00000030


	//----- nvinfo : EIATTR_REGCOUNT
	.align		4
.L_33:
        /*0030*/ 	.byte	0x04, 0x2f
        /*0032*/ 	.short	(.L_35 - .L_34)
	.align		4
.L_34:
        /*0034*/ 	.word	index@(_ZN7cutlass13device_kernelIN5flash11enable_sm90INS1_16FlashAttnFwdSm90INS1_25CollectiveMainloopFwdSm90ILi2EN4cute5tupleIJNS5_1CILi1EEES8_S8_EEENS6_IJNS7_ILi128EEENS7_ILi160EEENS7_ILi192EEEEEELi128ENS_12float_e4m3_tEfNS_4arch4Sm90ELb1ELb0ELb0ELb0ELb1ELb0ELb0ELb1ELb1ELb1ELb1ELb0EEENS1_21CollectiveEpilogueFwdINS6_IJSA_SA_SB_EEES9_NS_10bfloat16_tESG_Li256ELb0ELb1ELb1ELb1EEENS1_19SingleTileSchedulerILb0ELb1ELb1ELi128EEEEEEEEEvNT_6ParamsE)
        /*0038*/ 	.word	0x000000a8


	//----- nvinfo : EIATTR_FRAME_SIZE
	.align		4
.L_35:
        /*003c*/ 	.byte	0x04, 0x11
        /*003e*/ 	.short	(.L_37 - .L_36)
	.align		4
.L_36:
        /*0040*/ 	.word	index@(_ZN7cutlass13device_kernelIN5flash11enable_sm90INS1_16FlashAttnFwdSm90INS1_25CollectiveMainloopFwdSm90ILi2EN4cute5tupleIJNS5_1CILi1EEES8_S8_EEENS6_IJNS7_ILi128EEENS7_ILi160EEENS7_ILi192EEEEEELi128ENS_12float_e4m3_tEfNS_4arch4Sm90ELb1ELb0ELb0ELb0ELb1ELb0ELb0ELb1ELb1ELb1ELb1ELb0EEENS1_21CollectiveEpilogueFwdINS6_IJSA_SA_SB_EEES9_NS_10bfloat16_tESG_Li256ELb0ELb1ELb1ELb1EEENS1_19SingleTileSchedulerILb0ELb1ELb1ELi128EEEEEEEEEvNT_6ParamsE)
        /*0044*/ 	.word	0x00000018


	//----- nvinfo : EIATTR_REGCOUNT
	.align		4
.L_37:
        /*0048*/ 	.byte	0x04, 0x2f
        /*004a*/ 	.short	(.L_39 - .L_38)
	.align		4
.L_38:
        /*004c*/ 	.word	index@(_ZN7cutlass13device_kernelIN5flash11enable_sm90INS1_16FlashAttnFwdSm90INS1_25CollectiveMainloopFwdSm90ILi2EN4cute5tupleIJNS5_1CILi1EEES8_S8_EEENS6_IJNS7_ILi128EEESA_NS7_ILi192EEEEEELi128ENS_12float_e4m3_tEfNS_4arch4Sm90ELb0ELb1ELb0ELb1ELb1ELb1ELb0ELb1ELb1ELb1ELb1ELb0EEENS1_21CollectiveEpilogueFwdINS6_IJSA_SA_SA_EEES9_NS_10bfloat16_tESF_Li256ELb1ELb1ELb1ELb1EEENS1_36VarlenDynamicPersistentTileSchedulerILi128ELi128ELi256ELi128ELb1ELb1ELb1ELb1ELb0ELb1EEEEEEEEEvNT_6ParamsE)
        /*0050*/ 	.word	0x000000a8


	//----- nvinfo : EIATTR_FRAME_SIZE
	.align		4
.L_39:
        /*0054*/ 	.byte	0x04, 0x11
        /*0056*/ 	.short	(.L_41 - .L_40)
	.align		4
.L_40:
        /*0058*/ 	.word	index@(_ZN7cutlass13device_kernelIN5flash11enable_sm90INS1_16FlashAttnFwdSm90INS1_25CollectiveMainloopFwdSm90ILi2EN4cute5tupleIJNS5_1CILi1EEES8_S8_EEENS6_IJNS7_ILi128EEESA_NS7_ILi192EEEEEELi128ENS_12float_e4m3_tEfNS_4arch4Sm90ELb0ELb1ELb0ELb1ELb1ELb1ELb0ELb1ELb1ELb1ELb1ELb0EEENS1_21CollectiveEpilogueFwdINS6_IJSA_SA_SA_EEES9_NS_10bfloat16_tESF_Li256ELb1ELb1ELb1ELb1EEENS1_36VarlenDynamicPersistentTileSchedulerILi128ELi128ELi256ELi128ELb1ELb1ELb1ELb1ELb0ELb1EEEEEEEEEvNT_6ParamsE)
        /*005c*/ 	.word	0x00000060


	//----- nvinfo : EIATTR_REGCOUNT
	.align		4
.L_41:
        /*0060*/ 	.byte	0x04, 0x2f
        /*0062*/ 	.short	(.L_43 - .L_42)
	.align		4
.L_42:
        /*0064*/ 	.word	index@(_ZN7cutlass13device_kernelIN5flash11enable_sm90INS1_16FlashAttnFwdSm90INS1_25CollectiveMainloopFwdSm90ILi2EN4cute5tupleIJNS5_1CILi1EEES8_S8_EEENS6_IJNS7_ILi128EEESA_NS7_ILi192EEEEEELi128ENS_12float_e4m3_tEfNS_4arch4Sm90ELb0ELb1ELb0ELb1ELb1ELb0ELb0ELb1ELb1ELb1ELb1ELb0EEENS1_21CollectiveEpilogueFwdINS6_IJSA_SA_SA_EEES9_NS_10bfloat16_tESF_Li256ELb1ELb1ELb1ELb1EEENS1_36VarlenDynamicPersistentTileSchedulerILi128ELi128ELi256ELi128ELb1ELb1ELb1ELb1ELb0ELb1EEEEEEEEEvNT_6ParamsE)
        /*0068*/ 	.word	0x000000a8


	//----- nvinfo : EIATTR_FRAME_SIZE
	.align		4
.L_43:
        /*006c*/ 	.byte	0x04, 0x11
        /*006e*/ 	.short	(.L_45 - .L_44)
	.align		4
.L_44:
        /*0070*/ 	.word	index@(_ZN7cutlass13device_kernelIN5flash11enable_sm90INS1_16FlashAttnFwdSm90INS1_25CollectiveMainloopFwdSm90ILi2EN4cute5tupleIJNS5_1CILi1EEES8_S8_EEENS6_IJNS7_ILi128EEESA_NS7_ILi192EEEEEELi128ENS_12float_e4m3_tEfNS_4arch4Sm90ELb0ELb1ELb0ELb1ELb1ELb0ELb0ELb1ELb1ELb1ELb1ELb0EEENS1_21CollectiveEpilogueFwdINS6_IJSA_SA_SA_EEES9_NS_10bfloat16_tESF_Li256ELb1ELb1ELb1ELb1EEENS1_36VarlenDynamicPersistentTileSchedulerILi128ELi128ELi256ELi128ELb1ELb1ELb1ELb1ELb0ELb1EEEEEEEEEvNT_6ParamsE)
        /*0074*/ 	.word	0x00000018


	//----- nvinfo : EIATTR_REGCOUNT
	.align		4
.L_45:
        /*0078*/ 	.byte	0x04, 0x2f
        /*007a*/ 	.short	(.L_47 - .L_46)
	.align		4
.L_46:
        /*007c*/ 	.word	index@(_ZN7cutlass13device_kernelIN5flash11enable_sm90INS1_16FlashAttnFwdSm90INS1_25CollectiveMainloopFwdSm90ILi2EN4cute5tupleIJNS5_1CILi1EEES8_S8_EEENS6_IJNS7_ILi128EEESA_NS7_ILi192EEEEEELi128ENS_12float_e4m3_tEfNS_4arch4Sm90ELb0ELb1ELb0ELb0ELb1ELb0ELb0ELb1ELb1ELb1ELb1ELb0EEENS1_21CollectiveEpilogueFwdINS6_IJSA_SA_SA_EEES9_NS_10bfloat16_tESF_Li256ELb0ELb1ELb1ELb1EEENS1_19SingleTileSchedulerILb0ELb1ELb1ELi128EEEEEEEEEvNT_6ParamsE)
        /*0080*/ 	.word	0x000000a8


	//----- nvinfo : EIATTR_FRAME_SIZE
	.align		4
.L_47:
        /*0084*/ 	.byte	0x04, 0x11
        /*0086*/ 	.short	(.L_49 - .L_48)
	.align		4
.L_48:
        /*0088*/ 	.word	index@(_ZN7cutlass13device_kernelIN5flash11enable_sm90INS1_16FlashAttnFwdSm90INS1_25CollectiveMainloopFwdSm90ILi2EN4cute5tupleIJNS5_1CILi1EEES8_S8_EEENS6_IJNS7_ILi128EEESA_NS7_ILi192EEEEEELi128ENS_12float_e4m3_tEfNS_4arch4Sm90ELb0ELb1ELb0ELb0ELb1ELb0ELb0ELb1ELb1ELb1ELb1ELb0EEENS1_21CollectiveEpilogueFwdINS6_IJSA_SA_SA_EEES9_NS_10bfloat16_tESF_Li256ELb0ELb1ELb1ELb1EEENS1_19SingleTileSchedulerILb0ELb1ELb1ELi128EEEEEEEEEvNT_6ParamsE)
        /*008c*/ 	.word	0x00000010


	//----- nvinfo : EIATTR_REGCOUNT
	.align		4
.L_49:
        /*0090*/ 	.byte	0x04, 0x2f
        /*0092*/ 	.short	(.L_51 - .L_50)
	.align		4
.L_50:
        /*0094*/ 	.word	index@(_ZN7cutlass13device_kernelIN5flash11enable_sm90INS1_16FlashAttnFwdSm90INS1_25CollectiveMainloopFwdSm90ILi2EN4cute5tupleIJNS5_1CILi1EEES8_S8_EEENS6_IJNS7_ILi128EEENS7_ILi160EEENS7_ILi192EEEEEELi128ENS_12float_e4m3_tEfNS_4arch4Sm90ELb0ELb0ELb0ELb1ELb1ELb1ELb0ELb1ELb1ELb1ELb1ELb0EEENS1_21CollectiveEpilogueFwdINS6_IJSA_SA_SB_EEES9_NS_10bfloat16_tESG_Li256ELb1ELb1ELb1ELb1EEENS1_36VarlenDynamicPersistentTileSchedulerILi128ELi160ELi256ELi128ELb1ELb1ELb1ELb0ELb1ELb1EEEEEEEEEvNT_6ParamsE)
        /*0098*/ 	.word	0x000000a8


	//----- nvinfo : EIATTR_FRAME_SIZE
	.align		4
.L_51:
        /*009c*/ 	.byte	0x04, 0x11
        /*009e*/ 	.short	(.L_53 - .L_52)
	.align		4
.L_52:
        /*00a0*/ 	.word	index@(_ZN7cutlass13device_kernelIN5flash11enable_sm90INS1_16FlashAttnFwdSm90INS1_25CollectiveMainloopFwdSm90ILi2EN4cute5tupleIJNS5_1CILi1EEES8_S8_EEENS6_IJNS7_ILi128EEENS7_ILi160EEENS7_ILi192EEEEEELi128ENS_12float_e4m3_tEfNS_4arch4Sm90ELb0ELb0ELb0ELb1ELb1ELb1ELb0ELb1ELb1ELb1ELb1ELb0EEENS1_21CollectiveEpilogueFwdINS6_IJSA_SA_SB_EEES9_NS_10bfloat16_tESG_Li256ELb1ELb1ELb1ELb1EEENS1_36VarlenDynamicPersistentTileSchedulerILi128ELi160ELi256ELi128ELb1ELb1ELb1ELb0ELb1ELb1EEEEEEEEEvNT_6ParamsE)
        /*00a4*/ 	.word	0x00000058


	//----- nvinfo : EIATTR_REGCOUNT
	.align		4
.L_53:
        /*00a8*/ 	.byte	0x04, 0x2f
        /*00aa*/ 	.short	(.L_55 - .L_54)
	.align		4
.L_54:
        /*00ac*/ 	.word	index@(_ZN7cutlass13device_kernelIN5flash11enable_sm90INS1_16FlashAttnFwdSm90INS1_25CollectiveMainloopFwdSm90ILi2EN4cute5tupleIJNS5_1CILi1EEES8_S8_EEENS6_IJNS7_ILi128EEENS7_ILi160EEENS7_ILi192EEEEEELi128ENS_12float_e4m3_tEfNS_4arch4Sm90ELb0ELb0ELb0ELb1ELb1ELb0ELb0ELb1ELb1ELb1ELb1ELb0EEENS1_21CollectiveEpilogueFwdINS6_IJSA_SA_SB_EEES9_NS_10bfloat16_tESG_Li256ELb1ELb1ELb1ELb1EEENS1_36VarlenDynamicPersistentTileSchedulerILi128ELi160ELi256ELi128ELb1ELb1ELb1ELb0ELb1ELb1EEEEEEEEEvNT_6ParamsE)
        /*00b0*/ 	.word	0x000000a8


	//----- nvinfo : EIATTR_FRAME_SIZE
	.align		4
.L_55:
        /*00b4*/ 	.byte	0x04, 0x11
        /*00b6*/ 	.short	(.L_57 - .L_56)
	.align		4
.L_56:
        /*00b8*/ 	.word	index@(_ZN7cutlass13device_kernelIN5flash11enable_sm90INS1_16FlashAttnFwdSm90INS1_25CollectiveMainloopFwdSm90ILi2EN4cute5tupleIJNS5_1CILi1EEES8_S8_EEENS6_IJNS7_ILi128EEENS7_ILi160EEENS7_ILi192EEEEEELi128ENS_12float_e4m3_tEfNS_4arch4Sm90ELb0ELb0ELb0ELb1ELb1ELb0ELb0ELb1ELb1ELb1ELb1ELb0EEENS1_21CollectiveEpilogueFwdINS6_IJSA_SA_SB_EEES9_NS_10bfloat16_tESG_Li256ELb1ELb1ELb1ELb1EEENS1_36VarlenDynamicPersistentTileSchedulerILi128ELi160ELi256ELi128ELb1ELb1ELb1ELb0ELb1ELb1EEEEEEEEEvNT_6ParamsE)
        /*00bc*/ 	.word	0x00000030


	//----- nvinfo : EIATTR_REGCOUNT
	.align		4
.L_57:
        /*00c0*/ 	.byte	0x04, 0x2f
        /*00c2*/ 	.short	(.L_59 - .L_58)
	.align		4
.L_58:
        /*00c4*/ 	.word	index@(_ZN7cutlass13device_kernelIN5flash11enable_sm90INS1_16FlashAttnFwdSm90INS1_25CollectiveMainloopFwdSm90ILi2EN4cute5tupleIJNS5_1CILi1EEES8_S8_EEENS6_IJNS7_ILi128EEENS7_ILi160EEENS7_ILi192EEEEEELi128ENS_12float_e4m3_tEfNS_4arch4Sm90ELb0ELb0ELb0ELb0ELb1ELb0ELb0ELb1ELb1ELb1ELb1ELb0EEENS1_21CollectiveEpilogueFwdINS6_IJSA_SA_SB_EEES9_NS_10bfloat16_tESG_Li256ELb0ELb1ELb1ELb1EEENS1_19SingleTileSchedulerILb0ELb1ELb1ELi128EEEEEEEEEvNT_6ParamsE)
        /*00c8*/ 	.word	0x000000a8


	//----- nvinfo : EIATTR_FRAME_SIZE
	.align		4
.L_59:
        /*00cc*/ 	.byte	0x04, 0x11
        /*00ce*/ 	.short	(.L_61 - .L_60)
	.align		4
.L_60:
        /*00d0*/ 	.word	index@(_ZN7cutlass13device_kernelIN5flash11enable_sm90INS1_16FlashAttnFwdSm90INS1_25CollectiveMainloopFwdSm90ILi2EN4cute5tupleIJNS5_1CILi1EEES8_S8_EEENS6_IJNS7_ILi128EEENS7_ILi160EEENS7_ILi192EEEEEELi128ENS_12float_e4m3_tEfNS_4arch4Sm90ELb0ELb0ELb0ELb0ELb1ELb0ELb0ELb1ELb1ELb1ELb1ELb0EEENS1_21CollectiveEpilogueFwdINS6_IJSA_SA_SB_EEES9_NS_10bfloat16_tESG_Li256ELb0ELb1ELb1ELb1EEENS1_19SingleTileSchedulerILb0ELb1ELb1ELi128EEEEEEEEEvNT_6ParamsE)
        /*00d4*/ 	.word	0x00000010


	//----- nvinfo : EIATTR_MIN_STACK_SIZE
	.align		4
.L_61:
        /*00d8*/ 	.byte	0x04, 0x12
        /*00da*/ 	.short	(.L_63 - .L_62)
	.align		4
.L_62:
        /*00dc*/ 	.word	index@(_ZN7cutlass13device_kernelIN5flash11enable_sm90INS1_16FlashAttnFwdSm90INS1_25CollectiveMainloopFwdSm90ILi2EN4cute5tupleIJNS5_1CILi1EEES8_S8_EEENS6_IJNS7_ILi128EEENS7_ILi160EEENS7_ILi192EEEEEELi128ENS_12float_e4m3_tEfNS_4arch4Sm90ELb0ELb0ELb0ELb0ELb1ELb0ELb0ELb1ELb1ELb1ELb1ELb0EEENS1_21CollectiveEpilogueFwdINS6_IJSA_SA_SB_EEES9_NS_10bfloat16_tESG_Li256ELb0ELb1ELb1ELb1EEENS1_19SingleTileSchedulerILb0ELb1ELb1ELi128EEEEEEEEEvNT_6ParamsE)
        /*00e0*/ 	.word	0x00000010


	//----- nvinfo : EIATTR_MIN_STACK_SIZE
	.align		4
.L_63:
        /*00e4*/ 	.byte	0x04, 0x12
        /*00e6*/ 	.short	(.L_65 - .L_64)
	.align		4
.L_64:
        /*00e8*/ 	.word	index@(_ZN7cutlass13device_kernelIN5flash11enable_sm90INS1_16FlashAttnFwdSm90INS1_25CollectiveMainloopFwdSm90ILi2EN4cute5tupleIJNS5_1CILi1EEES8_S8_EEENS6_IJNS7_ILi128EEENS7_ILi160EEENS7_ILi192EEEEEELi128ENS_12float_e4m3_tEfNS_4arch4Sm90ELb0ELb0ELb0ELb1ELb1ELb0ELb0ELb1ELb1ELb1ELb1ELb0EEENS1_21CollectiveEpilogueFwdINS6_IJSA_SA_SB_EEES9_NS_10bfloat16_tESG_Li256ELb1ELb1ELb1ELb1EEENS1_36VarlenDynamicPersistentTileSchedulerILi128ELi160ELi256ELi128ELb1ELb1ELb1ELb0ELb1ELb1EEEEEEEEEvNT_6ParamsE)
        /*00ec*/ 	.word	0x00000030


	//----- nvinfo : EIATTR_MIN_STACK_SIZE
	.align		4
.L_65:
        /*00f0*/ 	.byte	0x04, 0x12
        /*00f2*/ 	.short	(.L_67 - .L_66)
	.align		4
.L_66:
        /*00f4*/ 	.word	index@(_ZN7cutlass13device_kernelIN5flash11enable_sm90INS1_16FlashAttnFwdSm90INS1_25CollectiveMainloopFwdSm90ILi2EN4cute5tupleIJNS5_1CILi1EEES8_S8_EEENS6_IJNS7_ILi128EEENS7_ILi160EEENS7_ILi192EEEEEELi128ENS_12float_e4m3_tEfNS_4arch4Sm90ELb0ELb0ELb0ELb1ELb1ELb1ELb0ELb1ELb1ELb1ELb1ELb0EEENS1_21CollectiveEpilogueFwdINS6_IJSA_SA_SB_EEES9_NS_10bfloat16_tESG_Li256ELb1ELb1ELb1ELb1EEENS1_36VarlenDynamicPersistentTileSchedulerILi128ELi160ELi256ELi128ELb1ELb1ELb1ELb0ELb1ELb1EEEEEEEEEvNT_6ParamsE)
        /*00f8*/ 	.word	0x00000058


	//----- nvinfo : EIATTR_MIN_STACK_SIZE
	.align		4
.L_67:
        /*00fc*/ 	.byte	0x04, 0x12
        /*00fe*/ 	.short	(.L_69 - .L_68)
	.align		4
.L_68:
        /*0100*/ 	.word	index@(_ZN7cutlass13device_kernelIN5flash11enable_sm90INS1_16FlashAttnFwdSm90INS1_25CollectiveMainloopFwdSm90ILi2EN4cute5tupleIJNS5_1CILi1EEES8_S8_EEENS6_IJNS7_ILi128EEESA_NS7_ILi192EEEEEELi128ENS_12float_e4m3_tEfNS_4arch4Sm90ELb0ELb1ELb0ELb0ELb1ELb0ELb0ELb1ELb1ELb1ELb1ELb0EEENS1_21CollectiveEpilogueFwdINS6_IJSA_SA_SA_EEES9_NS_10bfloat16_tESF_Li256ELb0ELb1ELb1ELb1EEENS1_19SingleTileSchedulerILb0ELb1ELb1ELi128EEEEEEEEEvNT_6ParamsE)
        /*0104*/ 	.word	0x00000010


	//----- nvinfo : EIATTR_MIN_STACK_SIZE
	.align		4
.L_69:
        /*0108*/ 	.byte	0x04, 0x12
        /*010a*/ 	.short	(.L_71 - .L_70)
	.align		4
.L_70:
        /*010c*/ 	.word	index@(_ZN7cutlass13device_kernelIN5flash11enable_sm90INS1_16FlashAttnFwdSm90INS1_25CollectiveMainloopFwdSm90ILi2EN4cute5tupleIJNS5_1CILi1EEES8_S8_EEENS6_IJNS7_ILi128EEESA_NS7_ILi192EEEEEELi128ENS_12float_e4m3_tEfNS_4arch4Sm90ELb0ELb1ELb0ELb1ELb1ELb0ELb0ELb1ELb1ELb1ELb1ELb0EEENS1_21CollectiveEpilogueFwdINS6_IJSA_SA_SA_EEES9_NS_10bfloat16_tESF_Li256ELb1ELb1ELb1ELb1EEENS1_36VarlenDynamicPersistentTileSchedulerILi128ELi128ELi256ELi128ELb1ELb1ELb1ELb1ELb0ELb1EEEEEEEEEvNT_6ParamsE)
        /*0110*/ 	.word	0x00000018


	//----- nvinfo : EIATTR_MIN_STACK_SIZE
	.align		4
.L_71:
        /*0114*/ 	.byte	0x04, 0x12
        /*0116*/ 	.short	(.L_73 - .L_72)
	.align		4
.L_72:
        /*0118*/ 	.word	index@(_ZN7cutlass13device_kernelIN5flash11enable_sm90INS1_16FlashAttnFwdSm90INS1_25CollectiveMainloopFwdSm90ILi2EN4cute5tupleIJNS5_1CILi1EEES8_S8_EEENS6_IJNS7_ILi128EEESA_NS7_ILi192EEEEEELi128ENS_12float_e4m3_tEfNS_4arch4Sm90ELb0ELb1ELb0ELb1ELb1ELb1ELb0ELb1ELb1ELb1ELb1ELb0EEENS1_21CollectiveEpilogueFwdINS6_IJSA_SA_SA_EEES9_NS_10bfloat16_tESF_Li256ELb1ELb1ELb1ELb1EEENS1_36VarlenDynamicPersistentTileSchedulerILi128ELi128ELi256ELi128ELb1ELb1ELb1ELb1ELb0ELb1EEEEEEEEEvNT_6ParamsE)
        /*011c*/ 	.word	0x00000060


	//----- nvinfo : EIATTR_MIN_STACK_SIZE
	.align		4
.L_73:
        /*0120*/ 	.byte	0x04, 0x12
        /*0122*/ 	.short	(.L_75 - .L_74)
	.align		4
.L_74:
        /*0124*/ 	.word	index@(_ZN7cutlass13device_kernelIN5flash11enable_sm90INS1_16FlashAttnFwdSm90INS1_25CollectiveMainloopFwdSm90ILi2EN4cute5tupleIJNS5_1CILi1EEES8_S8_EEENS6_IJNS7_ILi128EEENS7_ILi160EEENS7_ILi192EEEEEELi128ENS_12float_e4m3_tEfNS_4arch4Sm90ELb1ELb0ELb0ELb0ELb1ELb0ELb0ELb1ELb1ELb1ELb1ELb0EEENS1_21CollectiveEpilogueFwdINS6_IJSA_SA_SB_EEES9_NS_10bfloat16_tESG_Li256ELb0ELb1ELb1ELb1EEENS1_19SingleTileSchedulerILb0ELb1ELb1ELi128EEEEEEEEEvNT_6ParamsE)
        /*0128*/ 	.word	0x00000018


	//----- nvinfo : EIATTR_MIN_STACK_SIZE
	.align		4
.L_75:
        /*012c*/ 	.byte	0x04, 0x12
        /*012e*/ 	.short	(.L_77 - .L_76)
	.align		4
.L_76:
        /*0130*/ 	.word	index@(_ZN7cutlass13device_kernelIN5flash11enable_sm90INS1_16FlashAttnFwdSm90INS1_25CollectiveMainloopFwdSm90ILi2EN4cute5tupleIJNS5_1CILi1EEES8_S8_EEENS6_IJNS7_ILi128EEENS7_ILi160EEENS7_ILi192EEEEEELi128ENS_12float_e4m3_tEfNS_4arch4Sm90ELb1ELb0ELb0ELb1ELb1ELb0ELb0ELb1ELb1ELb1ELb1ELb0EEENS1_21CollectiveEpilogueFwdINS6_IJSA_SA_SB_EEES9_NS_10bfloat16_tESG_Li256ELb1ELb1ELb1ELb1EEENS1_36VarlenDynamicPersistentTileSchedulerILi128ELi160ELi256ELi128ELb1ELb1ELb1ELb1ELb1ELb1EEEEEEEEEvNT_6ParamsE)
        /*0134*/ 	.word	0x00000030


	//----- nvinfo : EIATTR_MIN_STACK_SIZE
	.align		4
.L_77:
        /*0138*/ 	.byte	0x04, 0x12
        /*013a*/ 	.short	(.L_79 - .L_78)
	.align		4
.L_78:
        /*013c*/ 	.word	index@(_ZN7cutlass13device_kernelIN5flash11enable_sm90INS1_16FlashAttnFwdSm90INS1_25CollectiveMainloopFwdSm90ILi2EN4cute5tupleIJNS5_1CILi1EEES8_S8_EEENS6_IJNS7_ILi128EEENS7_ILi160EEENS7_ILi192EEEEEELi128ENS_12float_e4m3_tEfNS_4arch4Sm90ELb1ELb0ELb0ELb1ELb1ELb1ELb0ELb1ELb1ELb1ELb1ELb0EEENS1_21CollectiveEpilogueFwdINS6_IJSA_SA_SB_EEES9_NS_10bfloat16_tESG_Li256ELb1ELb1ELb1ELb1EEENS1_36VarlenDynamicPersistentTileSchedulerILi128ELi160ELi256ELi128ELb1ELb1ELb1ELb1ELb1ELb1EEEEEEEEEvNT_6ParamsE)
        /*0140*/ 	.word	0x00000058
.L_79:


//--------------------- .nv.compat                --------------------------
	.section	.nv.compat,"",@"SHT_CUDA_COMPAT_INFO"
	.align	4
        /*0000*/ 	.byte	0x02, 0x09, 0x01, 0x00, 0x02, 0x02, 0x04, 0x00, 0x02, 0x05, 0x05, 0x00, 0x03, 0x07, 0x01, 0x01
        /*0010*/ 	.byte	0x02, 0x03, 0x01, 0x00, 0x02, 0x06, 0x01, 0x00, 0x04, 0x0b, 0x08, 0x00, 0x00, 0x00, 0x00, 0x00
        /*0020*/ 	.byte	0x00, 0x00, 0x00, 0x00


//--------------------- .nv.info._ZN7cutlass13device_kernelIN5flash11enable_sm90INS1_16FlashAttnFwdSm90INS1_25CollectiveMainloopFwdSm90ILi2EN4cute5tupleIJNS5_1CILi1EEES8_S8_EEENS6_IJNS7_ILi128EEENS7_ILi160EEENS7_ILi192EEEEEELi128ENS_12float_e4m3_tEfNS_4arch4Sm90ELb0ELb0ELb0ELb0ELb1ELb0ELb0ELb1ELb1ELb1ELb1ELb0EEENS1_21CollectiveEpilogueFwdINS6_IJSA_SA_SB_EEES9_NS_10bfloat16_tESG_Li256ELb0ELb1ELb1ELb1EEENS1_19SingleTileSchedulerILb0ELb1ELb1ELi128EEEEEEEEEvNT_6ParamsE --------------------------
	.section	.nv.info._ZN7cutlass13device_kernelIN5flash11enable_sm90INS1_16FlashAttnFwdSm90INS1_25CollectiveMainloopFwdSm90ILi2EN4cute5tupleIJNS5_1CILi1EEES8_S8_EEENS6_IJNS7_ILi128EEENS7_ILi160EEENS7_ILi192EEEEEELi128ENS_12float_e4m3_tEfNS_4arch4Sm90ELb0ELb0ELb0ELb0ELb1ELb0ELb0ELb1ELb1ELb1ELb1ELb0EEENS1_21CollectiveEpilogueFwdINS6_IJSA_SA_SB_EEES9_NS_10bfloat16_tESG_Li256ELb0ELb1ELb1ELb1EEENS1_19SingleTileSchedulerILb0ELb1ELb1ELi128EEEEEEEEEvNT_6ParamsE,"",@"SHT_CUDA_INFO"
	.sectionflags	@""
	.align	4


	//----- nvinfo : EIATTR_CUDA_API_VERSION
	.align		4
        /*0000*/ 	.byte	0x04, 0x37
        /*0002*/ 	.short	(.L_81 - .L_80)
.L_80:
        /*0004*/ 	.word	0x00000082


	//----- nvinfo : EIATTR_KPARAM_INFO
	.align		4
.L_81:
        /*0008*/ 	.byte	0x04, 0x17
        /*000a*/ 	.short	(.L_83 - .L_82)
.L_82:
        /*000c*/ 	.word	0x00000000
        /*0010*/ 	.short	0x0000
        /*0012*/ 	.short	0x0070
        /*0014*/ 	.byte	0x00, 0xf0, 0x01, 0x28


	//----- nvinfo : EIATTR_SPARSE_MMA_MASK
	.align		4
.L_83:
        /*0018*/ 	.byte	0x03, 0x50
        /*001a*/ 	.short	0x0000


	//----- nvinfo : EIATTR_MAXREG_COUNT
	.align		4
        /*001c*/ 	.byte	0x03, 0x1b
        /*001e*/ 	.short	0x00a8


	//----- nvinfo : EIATTR_NUM_BARRIERS
	.align		4
        /*0020*/ 	.byte	0x02, 0x4c
        /*0022*/ 	.byte	0x10
	.zero		1


	//----- nvinfo : EIATTR_EXTERNS
	.align		4
        /*0024*/ 	.byte	0x04, 0x0f
        /*0026*/ 	.short	(.L_85 - .L_84)


	//   ....[0]....
	.align		4
.L_84:
        /*0028*/ 	.word	index@(__assertfail)


	//----- nvinfo : EIATTR_ANNOTATIONS
	.align		4
.L_85:
        /*002c*/ 	.byte	0x04, 0x55
        /*002e*/ 	.short	(.L_87 - .L_86)


	//   ....[0]....
.L_86:
        /*0030*/ 	.word	0x00000001
        /*0034*/ 	.byte	0xd0, 0xb5, 0x00, 0x00, 0x01, 0x00, 0x00, 0x00, 0x60, 0xb8, 0x00, 0x00, 0x01, 0x00, 0x00, 0x00
        /*0044*/ 	.byte	0x10, 0xba, 0x00, 0x00, 0x01, 0x00, 0x00, 0x00, 0x80, 0xba, 0x00, 0x00, 0x01, 0x00, 0x00, 0x00
        /*0054*/ 	.byte	0x30, 0xd3, 0x00, 0x00, 0x01, 0x00, 0x00, 0x00, 0xb0, 0xe2, 0x00, 0x00, 0x01, 0x00, 0x00, 0x00
        /*0064*/ 	.byte	0xc0, 0xe2, 0x00, 0x00, 0x01, 0x00, 0x00, 0x00, 0xd0, 0xe2, 0x00, 0x00, 0x01, 0x00, 0x00, 0x00
        /*0074*/ 	.byte	0xa0, 0xe9, 0x00, 0x00, 0x01, 0x00, 0x00, 0x00, 0xb0, 0xe9, 0x00, 0x00, 0x01, 0x00, 0x00, 0x00
        /*0084*/ 	.byte	0x30, 0xea, 0x00, 0x00


	//----- nvinfo : EIATTR_MERCURY_ISA_VERSION
	.align		4
.L_87:
        /*0088*/ 	.byte	0x03, 0x5f
        /*008a*/ 	.short	0x0101


	//----- nvinfo : EIATTR_INT_WARP_WIDE_INSTR_OFFSETS
	.align		4
        /*008c*/ 	.byte	0x04, 0x31
        /*008e*/ 	.short	(.L_89 - .L_88)


	//   ....[0]....
.L_88:
        /*0090*/ 	.word	0x000000c0


	//   ....[1]....
        /*0094*/ 	.word	0x000000d0


	//   ....[2]....
        /*0098*/ 	.word	0x00000170


	//----- nvinfo : EIATTR_COOP_GROUP_MASK_REGIDS
	.align		4
.L_89:
        /*009c*/ 	.byte	0x04, 0x29
        /*009e*/ 	.short	(.L_91 - .L_90)


	//   ....[0]....
.L_90:
        /*00a0*/ 	.word	0xffffffff


	//   ....[1]....
        /*00a4*/ 	.word	0xffffffff


	//   ....[2]....
        /*00a8*/ 	.word	0xffffffff


	//   ....[3]....
        /*00ac*/ 	.word	0xffffffff


	//   ....[4]....
        /*00b0*/ 	.word	0xffffffff


	//   ....[5]....
        /*00b4*/ 	.word	0xffffffff


	//   ....[6]....
        /*00b8*/ 	.word	0xffffffff


	//   ....[7]....
        /*00bc*/ 	.word	0xffffffff


	//   ....[8]....
        /*00c0*/ 	.word	0xffffffff


	//   ....[9]....
        /*00c4*/ 	.word	0xffffffff


	//   ....[10]....
        /*00c8*/ 	.word	0xffffffff


	//   ....[11]....
        /*00cc*/ 	.word	0xffffffff


	//   ....[12]....
        /*00d0*/ 	.word	0xffffffff


	//   ....[13]....
        /*00d4*/ 	.word	0xffffffff


	//   ....[14]....
        /*00d8*/ 	.word	0xffffffff


	//   ....[15]....
        /*00dc*/ 	.word	0xffffffff


	//   ....[16]....
        /*00e0*/ 	.word	0xffffffff


	//   ....[17]....
        /*00e4*/ 	.word	0xffffffff


	//   ....[18]....
        /*00e8*/ 	.word	0xffffffff


	//   ....[19]....
        /*00ec*/ 	.word	0xffffffff


	//   ....[20]....
        /*00f0*/ 	.word	0xffffffff


	//   ....[21]....
        /*00f4*/ 	.word	0xffffffff


	//   ....[22]....
        /*00f8*/ 	.word	0xffffffff


	//   ....[23]....
        /*00fc*/ 	.word	0xffffffff


	//   ....[24]....
        /*0100*/ 	.word	0xffffffff


	//   ....[25]....
        /*0104*/ 	.word	0xffffffff


	//   ....[26]....
        /*0108*/ 	.word	0xffffffff


	//   ....[27]....
        /*010c*/ 	.word	0xffffffff


	//   ....[28]....
        /*0110*/ 	.word	0xffffffff


	//   ....[29]....
        /*0114*/ 	.word	0xffffffff


	//   ....[30]....
        /*0118*/ 	.word	0xffffffff


	//   ....[31]....
        /*011c*/ 	.word	0xffffffff


	//   ....[32]....
        /*0120*/ 	.word	0xffffffff


	//   ....[33]....
        /*0124*/ 	.word	0xffffffff


	//   ....[34]....
        /*0128*/ 	.word	0xffffffff


	//   ....[35]....
        /*012c*/ 	.word	0xffffffff


	//   ....[36]....
        /*0130*/ 	.word	0xffffffff


	//   ....[37]....
        /*0134*/ 	.word	0xffffffff


	//   ....[38]....
        /*0138*/ 	.word	0xffffffff


	//   ....[39]....
        /*013c*/ 	.word	0xffffffff


	//   ....[40]....
        /*0140*/ 	.word	0xffffffff


	//   ....[41]....
        /*0144*/ 	.word	0xffffffff


	//   ....[42]....
        /*0148*/ 	.word	0xffffffff


	//   ....[43]....
        /*014c*/ 	.word	0xffffffff


	//   ....[44]....
        /*0150*/ 	.word	0xffffffff


	//   ....[45]....
        /*0154*/ 	.word	0xffffffff


	//   ....[46]....
        /*0158*/ 	.word	0xffffffff


	//   ....[47]....
        /*015c*/ 	.word	0xffffffff


	//   ....[48]....
        /*0160*/ 	.word	0xffffffff


	//   ....[49]....
        /*0164*/ 	.word	0xffffffff


	//   ....[50]....
        /*0168*/ 	.word	0xffffffff


	//   ....[51]....
        /*016c*/ 	.word	0xffffffff


	//   ....[52]....
        /*0170*/ 	.word	0xffffffff


	//   ....[53]....
        /*0174*/ 	.word	0xffffffff


	//   ....[54]....
        /*0178*/ 	.word	0xffffffff


	//   ....[55]....
        /*017c*/ 	.word	0xffffffff


	//   ....[56]....
        /*0180*/ 	.word	0xffffffff


	//   ....[57]....
        /*0184*/ 	.word	0xffffffff


	//   ....[58]....
        /*0188*/ 	.word	0xffffffff


	//   ....[59]....
        /*018c*/ 	.word	0xffffffff


	//   ....[60]....
        /*0190*/ 	.word	0xffffffff


	//   ....[61]....
        /*0194*/ 	.word	0xffffffff


	//   ....[62]....
        /*0198*/ 	.word	0xffffffff


	//   ....[63]....
        /*019c*/ 	.word	0xffffffff


	//   ....[64]....
        /*01a0*/ 	.word	0xffffffff


	//   ....[65]....
        /*01a4*/ 	.word	0xffffffff


	//   ....[66]....
        /*01a8*/ 	.word	0xffffffff


	//   ....[67]....
        /*01ac*/ 	.word	0xffffffff


	//   ....[68]....
        /*01b0*/ 	.word	0xffffffff


	//   ....[69]....
        /*01b4*/ 	.word	0xffffffff


	//   ....[70]....
        /*01b8*/ 	.word	0xffffffff


	//   ....[71]....
        /*01bc*/ 	.word	0xffffffff


	//   ....[72]....
        /*01c0*/ 	.word	0xffffffff


	//   ....[73]....
        /*01c4*/ 	.word	0xffffffff


	//   ....[74]....
        /*01c8*/ 	.word	0xffffffff


	//   ....[75]....
        /*01cc*/ 	.word	0xffffffff


	//   ....[76]....
        /*01d0*/ 	.word	0xffffffff


	//   ....[77]....
        /*01d4*/ 	.word	0xffffffff


	//   ....[78]....
        /*01d8*/ 	.word	0xffffffff


	//   ....[79]....
        /*01dc*/ 	.word	0xffffffff


	//   ....[80]....
        /*01e0*/ 	.word	0xffffffff


	//   ....[81]....
        /*01e4*/ 	.word	0xffffffff


	//   ....[82]....
        /*01e8*/ 	.word	0xffffffff


	//   ....[83]....
        /*01ec*/ 	.word	0xffffffff


	//   ....[84]....
        /*01f0*/ 	.word	0xffffffff


	//   ....[85]....
        /*01f4*/ 	.word	0xffffffff


	//   ....[86]....
        /*01f8*/ 	.word	0xffffffff


	//   ....[87]....
        /*01fc*/ 	.word	0xffffffff


	//   ....[88]....
        /*0200*/ 	.word	0xffffffff


	//   ....[89]....
        /*0204*/ 	.word	0xffffffff


	//   ....[90]....
        /*0208*/ 	.word	0xffffffff


	//   ....[91]....
        /*020c*/ 	.word	0xffffffff


	//   ....[92]....
        /*0210*/ 	.word	0xffffffff


	//   ....[93]....
        /*0214*/ 	.word	0xffffffff


	//   ....[94]....
        /*0218*/ 	.word	0xffffffff


	//   ....[95]....
        /*021c*/ 	.word	0xffffffff


	//   ....[96]....
        /*0220*/ 	.word	0xffffffff


	//   ....[97]....
        /*0224*/ 	.word	0xffffffff


	//   ....[98]....
        /*0228*/ 	.word	0xffffffff


	//   ....[99]....
        /*022c*/ 	.word	0xffffffff


	//   ....[100]....
        /*0230*/ 	.word	0xffffffff


	//   ....[101]....
        /*0234*/ 	.word	0xffffffff


	//   ....[102]....
        /*0238*/ 	.word	0xffffffff


	//   ....[103]....
        /*023c*/ 	.word	0xffffffff


	//   ....[104]....
        /*0240*/ 	.word	0xffffffff


	//   ....[105]....
        /*0244*/ 	.word	0xffffffff


	//   ....[106]....
        /*0248*/ 	.word	0xffffffff


	//   ....[107]....
        /*024c*/ 	.word	0xffffffff


	//   ....[108]....
        /*0250*/ 	.word	0xffffffff


	//   ....[109]....
        /*0254*/ 	.word	0xffffffff


	//   ....[110]....
        /*0258*/ 	.word	0xffffffff


	//   ....[111]....
        /*025c*/ 	.word	0xffffffff


	//   ....[112]....
        /*0260*/ 	.word	0xffffffff


	//   ....[113]....
        /*0264*/ 	.word	0xffffffff


	//   ....[114]....
        /*0268*/ 	.word	0xffffffff


	//   ....[115]....
        /*026c*/ 	.word	0xffffffff


	//   ....[116]....
        /*0270*/ 	.word	0xffffffff


	//   ....[117]....
        /*0274*/ 	.word	0xffffffff


	//   ....[118]....
        /*0278*/ 	.word	0xffffffff


	//   ....[119]....
        /*027c*/ 	.word	0xffffffff


	//   ....[120]....
        /*0280*/ 	.word	0xffffffff


	//   ....[121]....
        /*0284*/ 	.word	0xffffffff


	//   ....[122]....
        /*0288*/ 	.word	0xffffffff


	//   ....[123]....
        /*028c*/ 	.word	0xffffffff


	//   ....[124]....
        /*0290*/ 	.word	0xffffffff


	//   ....[125]....
        /*0294*/ 	.word	0xffffffff


	//   ....[126]....
        /*0298*/ 	.word	0xffffffff


	//   ....[127]....
        /*029c*/ 	.word	0xffffffff


	//   ....[128]....
        /*02a0*/ 	.word	0xffffffff


	//   ....[129]....
        /*02a4*/ 	.word	0xffffffff


	//   ....[130]....
        /*02a8*/ 	.word	0xffffffff


	//   ....[131]....
        /*02ac*/ 	.word	0xffffffff


	//   ....[132]....
        /*02b0*/ 	.word	0xffffffff


	//   ....[133]....
        /*02b4*/ 	.word	0xffffffff


	//   ....[134]....
        /*02b8*/ 	.word	0xffffffff


	//   ....[135]....
        /*02bc*/ 	.word	0xffffffff


	//   ....[136]....
        /*02c0*/ 	.word	0xffffffff


	//   ....[137]....
        /*02c4*/ 	.word	0xffffffff


	//   ....[138]....
        /*02c8*/ 	.word	0xffffffff


	//   ....[139]....
        /*02cc*/ 	.word	0xffffffff


	//   ....[140]....
        /*02d0*/ 	.word	0xffffffff


	//   ....[141]....
        /*02d4*/ 	.word	0x0500000f


	//   ....[142]....
        /*02d8*/ 	.word	0x0500000f


	//   ....[143]....
        /*02dc*/ 	.word	0x0500000f


	//   ....[144]....
        /*02e0*/ 	.word	0x0500000f


	//   ....[145]....
        /*02e4*/ 	.word	0x0500000f


	//   ....[146]....
        /*02e8*/ 	.word	0x0500000f


	//   ....[147]....
        /*02ec*/ 	.word	0x0500000f


	//   ....[148]....
        /*02f0*/ 	.word	0x0500000f


	//   ....[149]....
        /*02f4*/ 	.word	0x0500000f


	//   ....[150]....
        /*02f8*/ 	.word	0x0500000f


	//   ....[151]....
        /*02fc*/ 	.word	0x0500000f


	//   ....[152]....
        /*0300*/ 	.word	0x0500000f


	//   ....[153]....
        /*0304*/ 	.word	0x0500000f


	//   ....[154]....
        /*0308*/ 	.word	0x0500000f


	//   ....[155]....
        /*030c*/ 	.word	0x0500000f


	//   ....[156]....
        /*0310*/ 	.word	0x0500000f


	//   ....[157]....
        /*0314*/ 	.word	0x0500000f


	//   ....[158]....
        /*0318*/ 	.word	0x0500000f


	//   ....[159]....
        /*031c*/ 	.word	0x0500000f


	//   ....[160]....
        /*0320*/ 	.word	0x0500000f


	//   ....[161]....
        /*0324*/ 	.word	0x0500000f


	//   ....[162]....
        /*0328*/ 	.word	0x0500000f


	//   ....[163]....
        /*032c*/ 	.word	0x0500000f


	//   ....[164]....
        /*0330*/ 	.word	0x0500000f


	//   ....[165]....
        /*0334*/ 	.word	0x0500000f


	//   ....[166]....
        /*0338*/ 	.word	0x0500000f


	//   ....[167]....
        /*033c*/ 	.word	0x0500000f


	//   ....[168]....
        /*0340*/ 	.word	0x0500000f


	//   ....[169]....
        /*0344*/ 	.word	0x0500000f


	//   ....[170]....
        /*0348*/ 	.word	0x0500000f


	//   ....[171]....
        /*034c*/ 	.word	0x0500000f


	//   ....[172]....
        /*0350*/ 	.word	0x0500000f


	//   ....[173]....
        /*0354*/ 	.word	0x0500000f


	//   ....[174]....
        /*0358*/ 	.word	0x0500000f


	//   ....[175]....
        /*035c*/ 	.word	0x0500000f


	//   ....[176]....
        /*0360*/ 	.word	0x0500000f


	//   ....[177]....
        /*0364*/ 	.word	0x0500000f


	//   ....[178]....
        /*0368*/ 	.word	0x0500000f


	//   ....[179]....
        /*036c*/ 	.word	0x0500000f


	//   ....[180]....
        /*0370*/ 	.word	0x0500000f


	//   ....[181]....
        /*0374*/ 	.word	0x0500000f


	//   ....[182]....
        /*0378*/ 	.word	0x0500000f


	//   ....[183]....
        /*037c*/ 	.word	0x0500000f


	//   ....[184]....
        /*0380*/ 	.word	0x0500000f


	//   ....[185]....
        /*0384*/ 	.word	0x0500000f


	//   ....[186]....
        /*0388*/ 	.word	0x0500000f


	//   ....[187]....
        /*038c*/ 	.word	0x0500000f


	//   ....[188]....
        /*0390*/ 	.word	0x0500000f


	//   ....[189]....
        /*0394*/ 	.word	0x0500000f


	//----- nvinfo : EIATTR_COOP_GROUP_INSTR_OFFSETS
	.align		4
.L_91:
        /*0398*/ 	.byte	0x04, 0x28
        /*039a*/ 	.short	(.L_93 - .L_92)


	//   ....[0]....
.L_92:
        /*039c*/ 	.word	0x00000070


	//   ....[1]....
        /*03a0*/ 	.word	0x000000b0


	//   ....[2]....
        /*03a4*/ 	.word	0x000002d0


	//   ....[3]....
        /*03a8*/ 	.word	0x00000430


	//   ....[4]....
        /*03ac*/ 	.word	0x00000550


	//   ....[5]....
        /*03b0*/ 	.word	0x000006b0


	//   ....[6]....
        /*03b4*/ 	.word	0x000013c0


	//   ....[7]....
        /*03b8*/ 	.word	0x00002ef0


	//   ....[8]....
        /*03bc*/ 	.word	0x00002ff0


	//   ....[9]....
        /*03c0*/ 	.word	0x00003490


	//   ....[10]....
        /*03c4*/ 	.word	0x00003540


	//   ....[11]....
        /*03c8*/ 	.word	0x00005ff0


	//   ....[12]....
        /*03cc*/ 	.word	0x00006000


	//   ....[13]....
        /*03d0*/ 	.word	0x00006060


	//   ....[14]....
        /*03d4*/ 	.word	0x00006080


	//   ....[15]....
        /*03d8*/ 	.word	0x00007b60


	//   ....[16]....
        /*03dc*/ 	.word	0x00007b70


	//   ....[17]....
        /*03e0*/ 	.word	0x00007bf0


	//   ....[18]....
        /*03e4*/ 	.word	0x00007c00


	//   ....[19]....
        /*03e8*/ 	.word	0x00008ab0


	//   ....[20]....
        /*03ec*/ 	.word	0x00008ac0


	//   ....[21]....
        /*03f0*/ 	.word	0x00008ad0


	//   ....[22]....
        /*03f4*/ 	.word	0x00008af0


	//   ....[23]....
        /*03f8*/ 	.word	0x00008b00


	//   ....[24]....
        /*03fc*/ 	.word	0x00008b10


	//   ....[25]....
        /*0400*/ 	.word	0x00008b20


	//   ....[26]....
        /*0404*/ 	.word	0x00008b40


	//   ....[27]....
        /*0408*/ 	.word	0x00008b50


	//   ....[28]....
        /*040c*/ 	.word	0x00008b60


	//   ....[29]....
        /*0410*/ 	.word	0x00008b70


	//   ....[30]....
        /*0414*/ 	.word	0x00008b80


	//   ....[31]....
        /*0418*/ 	.word	0x00008b90


	//   ....[32]....
        /*041c*/ 	.word	0x00008bb0


	//   ....[33]....
        /*0420*/ 	.word	0x00008bc0


	//   ....[34]....
        /*0424*/ 	.word	0x00008bd0


	//   ....[35]....
        /*0428*/ 	.word	0x00008be0


	//   ....[36]....
        /*042c*/ 	.word	0x00008bf0


	//   ....[37]....
        /*0430*/ 	.word	0x00008c00


	//   ....[38]....
        /*0434*/ 	.word	0x00008c10


	//   ....[39]....
        /*0438*/ 	.word	0x00008c20


	//   ....[40]....
        /*043c*/ 	.word	0x00008c30


	//   ....[41]....
        /*0440*/ 	.word	0x00008c40


	//   ....[42]....
        /*0444*/ 	.word	0x00008c50


	//   ....[43]....
        /*0448*/ 	.word	0x00008c60


	//   ....[44]....
        /*044c*/ 	.word	0x00008c70


	//   ....[45]....
        /*0450*/ 	.word	0x00008c80


	//   ....[46]....
        /*0454*/ 	.word	0x00008ca0


	//   ....[47]....
        /*0458*/ 	.word	0x00008cb0


	//   ....[48]....
        /*045c*/ 	.word	0x00008cc0


	//   ....[49]....
        /*0460*/ 	.word	0x00008cd0


	//   ....[50]....
        /*0464*/ 	.word	0x00008ce0


	//   ....[51]....
        /*0468*/ 	.word	0x00008cf0


	//   ....[52]....
        /*046c*/ 	.word	0x00008d00


	//   ....[53]....
        /*0470*/ 	.word	0x00008d10


	//   ....[54]....
        /*0474*/ 	.word	0x00008d20


	//   ....[55]....
        /*0478*/ 	.word	0x00008d30


	//   ....[56]....
        /*047c*/ 	.word	0x00008d50


	//   ....[57]....
        /*0480*/ 	.word	0x00008d60


	//   ....[58]....
        /*0484*/ 	.word	0x00008d70


	//   ....[59]....
        /*0488*/ 	.word	0x00008d80


	//   ....[60]....
        /*048c*/ 	.word	0x00008d90


	//   ....[61]....
        /*0490*/ 	.word	0x00008da0


	//   ....[62]....
        /*0494*/ 	.word	0x00008db0


	//   ....[63]....
        /*0498*/ 	.word	0x00008dc0


	//   ....[64]....
        /*049c*/ 	.word	0x00008dd0


	//   ....[65]....
        /*04a0*/ 	.word	0x00008de0


	//   ....[66]....
        /*04a4*/ 	.word	0x00008df0


	//   ....[67]....
        /*04a8*/ 	.word	0x00008e00


	//   ....[68]....
        /*04ac*/ 	.word	0x00008e10


	//   ....[69]....
        /*04b0*/ 	.word	0x00008e40


	//   ....[70]....
        /*04b4*/ 	.word	0x00008e70


	//   ....[71]....
        /*04b8*/ 	.word	0x00008ea0


	//   ....[72]....
        /*04bc*/ 	.word	0x00008ed0


	//   ....[73]....
        /*04c0*/ 	.word	0x00008f10


	//   ....[74]....
        /*04c4*/ 	.word	0x00008f40


	//   ....[75]....
        /*04c8*/ 	.word	0x00008f70


	//   ....[76]....
        /*04cc*/ 	.word	0x00008fa0


	//   ....[77]....
        /*04d0*/ 	.word	0x00008fd0


	//   ....[78]....
        /*04d4*/ 	.word	0x00008fe0


	//   ....[79]....
        /*04d8*/ 	.word	0x00009000


	//   ....[80]....
        /*04dc*/ 	.word	0x00009010


	//   ....[81]....
        /*04e0*/ 	.word	0x00009020


	//   ....[82]....
        /*04e4*/ 	.word	0x00009030


	//   ....[83]....
        /*04e8*/ 	.word	0x00009490


	//   ....[84]....
        /*04ec*/ 	.word	0x000094d0


	//   ....[85]....
        /*04f0*/ 	.word	0x00009510


	//   ....[86]....
        /*04f4*/ 	.word	0x00009550


	//   ....[87]....
        /*04f8*/ 	.word	0x00009580


	//   ....[88]....
        /*04fc*/ 	.word	0x000095c0


	//   ....[89]....
        /*0500*/ 	.word	0x00009c80


	//   ....[90]....
        /*0504*/ 	.word	0x00009cb0


	//   ....[91]....
        /*0508*/ 	.word	0x0000a800


	//   ....[92]....
        /*050c*/ 	.word	0x0000be10


	//   ....[93]....
        /*0510*/ 	.word	0x0000be50


	//   ....[94]....
        /*0514*/ 	.word	0x0000be90


	//   ....[95]....
        /*0518*/ 	.word	0x0000bf20


	//   ....[96]....
        /*051c*/ 	.word	0x0000bf30


	//   ....[97]....
        /*0520*/ 	.word	0x0000bfa0


	//   ....[98]....
        /*0524*/ 	.word	0x0000bfb0


	//   ....[99]....
        /*0528*/ 	.word	0x0000bfc0


	//   ....[100]....
        /*052c*/ 	.word	0x0000c030


	//   ....[101]....
        /*0530*/ 	.word	0x0000c0b0


	//   ....[102]....
        /*0534*/ 	.word	0x0000c540


	//   ....[103]....
        /*0538*/ 	.word	0x0000c580


	//   ....[104]....
        /*053c*/ 	.word	0x0000c5b0


	//   ....[105]....
        /*0540*/ 	.word	0x0000c5c0


	//   ....[106]....
        /*0544*/ 	.word	0x0000c610


	//   ....[107]....
        /*0548*/ 	.word	0x0000c690


	//   ....[108]....
        /*054c*/ 	.word	0x0000c6b0


	//   ....[109]....
        /*0550*/ 	.word	0x0000c730


	//   ....[110]....
        /*0554*/ 	.word	0x0000c750


	//   ....[111]....
        /*0558*/ 	.word	0x0000c7e0


	//   ....[112]....
        /*055c*/ 	.word	0x0000ce10


	//   ....[113]....
        /*0560*/ 	.word	0x0000ce40


	//   ....[114]....
        /*0564*/ 	.word	0x0000ce70


	//   ....[115]....
        /*0568*/ 	.word	0x0000ced0


	//   ....[116]....
        /*056c*/ 	.word	0x0000cf60


	//   ....[117]....
        /*0570*/ 	.word	0x0000cf80


	//   ....[118]....
        /*0574*/ 	.word	0x0000d020


	//   ....[119]....
        /*0578*/ 	.word	0x0000d040


	//   ....[120]....
        /*057c*/ 	.word	0x0000d8f0


	//   ....[121]....
        /*0580*/ 	.word	0x0000d910


	//   ....[122]....
        /*0584*/ 	.word	0x0000d930


	//   ....[123]....
        /*0588*/ 	.word	0x0000d940


	//   ....[124]....
        /*058c*/ 	.word	0x0000d990


	//   ....[125]....
        /*0590*/ 	.word	0x0000d9a0


	//   ....[126]....
        /*0594*/ 	.word	0x0000d9f0


	//   ....[127]....
        /*0598*/ 	.word	0x0000da00


	//   ....[128]....
        /*059c*/ 	.word	0x0000da10


	//   ....[129]....
        /*05a0*/ 	.word	0x0000da60


	//   ....[130]....
        /*05a4*/ 	.word	0x0000de60


	//   ....[131]....
        /*05a8*/ 	.word	0x0000de80


	//   ....[132]....
        /*05ac*/ 	.word	0x0000de90


	//   ....[133]....
        /*05b0*/ 	.word	0x0000deb0


	//   ....[134]....
        /*05b4*/ 	.word	0x0000ded0


	//   ....[135]....
        /*05b8*/ 	.word	0x0000df20


	//   ....[136]....
        /*05bc*/ 	.word	0x0000df40


	//   ....[137]....
        /*05c0*/ 	.word	0x0000df50


	//   ....[138]....
        /*05c4*/ 	.word	0x0000dfa0


	//   ....[139]....
        /*05c8*/ 	.word	0x0000e000


	//   ....[140]....
        /*05cc*/ 	.word	0x0000f050


	//   ....[141]....
        /*05d0*/ 	.word	0x0000f550


	//   ....[142]....
        /*05d4*/ 	.word	0x0000f660


	//   ....[143]....
        /*05d8*/ 	.word	0x0000f730


	//   ....[144]....
        /*05dc*/ 	.word	0x0000f7c0


	//   ....[145]....
        /*05e0*/ 	.word	0x0000f8a0


	//   ....[146]....
        /*05e4*/ 	.word	0x0000f900


	//   ....[147]....
        /*05e8*/ 	.word	0x0000f9e0


	//   ....[148]....
        /*05ec*/ 	.word	0x0000fa40


	//   ....[149]....
        /*05f0*/ 	.word	0x0000fb10


	//   ....[150]....
        /*05f4*/ 	.word	0x0000fbb0


	//   ....[151]....
        /*05f8*/ 	.word	0x0000fca0


	//   ....[152]....
        /*05fc*/ 	.word	0x0000fe00


	//   ....[153]....
        /*0600*/ 	.word	0x0000fec0


	//   ....[154]....
        /*0604*/ 	.word	0x0000ffc0


	//   ....[155]....
        /*0608*/ 	.word	0x00010060


	//   ....[156]....
        /*060c*/ 	.word	0x00010150


	//   ....[157]....
        /*0610*/ 	.word	0x00010210


	//   ....[158]....
        /*0614*/ 	.word	0x00010280


	//   ....[159]....
        /*0618*/ 	.word	0x00010350


	//   ....[160]....
        /*061c*/ 	.word	0x000103c0


	//   ....[161]....
        /*0620*/ 	.word	0x000104a0


	//   ....[162]....
        /*0624*/ 	.word	0x00010530


	//   ....[163]....
        /*0628*/ 	.word	0x00010590


	//   ....[164]....
        /*062c*/ 	.word	0x00010650


	//   ....[165]....
        /*0630*/ 	.word	0x00010710


	//   ....[166]....
        /*0634*/ 	.word	0x00010790


	//   ....[167]....
        /*0638*/ 	.word	0x00010880


	//   ....[168]....
        /*063c*/ 	.word	0x00010900


	//   ....[169]....
        /*0640*/ 	.word	0x000109d0


	//   ....[170]....
        /*0644*/ 	.word	0x00010b10


	//   ....[171]....
        /*0648*/ 	.word	0x00010bb0


	//   ....[172]....
        /*064c*/ 	.word	0x00010c20


	//   ....[173]....
        /*0650*/ 	.word	0x00010ce0


	//   ....[174]....
        /*0654*/ 	.word	0x00010d40


	//   ....[175]....
        /*0658*/ 	.word	0x00010e00


	//   ....[176]....
        /*065c*/ 	.word	0x00010e60


	//   ....[177]....
        /*0660*/ 	.word	0x00010f20


	//   ....[178]....
        /*0664*/ 	.word	0x00010f80


	//   ....[179]....
        /*0668*/ 	.word	0x00011040


	//   ....[180]....
        /*066c*/ 	.word	0x00011120


	//   ....[181]....
        /*0670*/ 	.word	0x000111c0


	//   ....[182]....
        /*0674*/ 	.word	0x00011220


	//   ....[183]....
        /*0678*/ 	.word	0x000112e0


	//   ....[184]....
        /*067c*/ 	.word	0x00011340


	//   ....[185]....
        /*0680*/ 	.word	0x00011400


	//   ....[186]....
        /*0684*/ 	.word	0x00011460


	//   ....[187]....
        /*0688*/ 	.word	0x00011520


	//   ....[188]....
        /*068c*/ 	.word	0x00011580


	//   ....[189]....
        /*0690*/ 	.word	0x00011640


	//----- nvinfo : EIATTR_REG_RECONFIG
	.align		4
.L_93:
        /*0694*/ 	.byte	0x01, 0x54
	.zero		2


	//----- nvinfo : EIATTR_SYSCALL_OFFSETS
	.align		4
        /*0698*/ 	.byte	0x04, 0x46
        /*069a*/ 	.short	(.L_95 - .L_94)


	//   ....[0]....
.L_94:
        /*069c*/ 	.word	0x00001580


	//   ....[1]....
        /*06a0*/ 	.word	0x0000af50


	//   ....[2]....
        /*06a4*/ 	.word	0x0000b090


	//   ....[3]....
        /*06a8*/ 	.word	0x0000b1d0


	//   ....[4]....
        /*06ac*/ 	.word	0x0000b2f0


	//   ....[5]....
        /*06b0*/ 	.word	0x0000cb90


	//----- nvinfo : EIATTR_MBARRIER_INSTR_OFFSETS
	.align		4
.L_95:
        /*06b4*/ 	.byte	0x04, 0x39
        /*06b6*/ 	.short	(.L_97 - .L_96)


	//   ....[0]....
.L_96:
        /*06b8*/ 	.word	0x00000180
        /*06bc*/ 	.word	0x000000ff
        /*06c0*/ 	.word	0x00029800
        /*06c4*/ 	.short	0x0100
        /*06c6*/ 	.byte	0x08
	.zero		1


	//   ....[1]....
        /*06c8*/ 	.word	0x00000190
        /*06cc*/ 	.word	0x000000ff
        /*06d0*/ 	.word	0x00029820
        /*06d4*/ 	.short	0x0100
        /*06d6*/ 	.byte	0x08
	.zero		1


	//   ....[2]....
        /*06d8*/ 	.word	0x00000280
        /*06dc*/ 	.word	0x000000ff
        /*06e0*/ 	.word	0x00029830
        /*06e4*/ 	.short	0x0100
        /*06e6*/ 	.byte	0x08
	.zero		1


	//   ....[3]....
        /*06e8*/ 	.word	0x00000290
        /*06ec*/ 	.word	0x000000ff
        /*06f0*/ 	.word	0x00029840
        /*06f4*/ 	.short	0x0100
        /*06f6*/ 	.byte	0x08
	.zero		1


	//   ....[4]....
        /*06f8*/ 	.word	0x000002a0
        /*06fc*/ 	.word	0x000000ff
        /*0700*/ 	.word	0x00029838
        /*0704*/ 	.short	0x0100
        /*0706*/ 	.byte	0x08
	.zero		1


	//   ....[5]....
        /*0708*/ 	.word	0x000002b0
        /*070c*/ 	.word	0x000000ff
        /*0710*/ 	.word	0x00029848
        /*0714*/ 	.short	0x0100
        /*0716*/ 	.byte	0x08
	.zero		1


	//   ....[6]....
        /*0718*/ 	.word	0x000003e0
        /*071c*/ 	.word	0x000000ff
        /*0720*/ 	.word	0x00029850
        /*0724*/ 	.short	0x0100
        /*0726*/ 	.byte	0x08
	.zero		1


	//   ....[7]....
        /*0728*/ 	.word	0x000003f0
        /*072c*/ 	.word	0x000000ff
        /*0730*/ 	.word	0x00029860
        /*0734*/ 	.short	0x0100
        /*0736*/ 	.byte	0x08
	.zero		1


	//   ....[8]....
        /*0738*/ 	.word	0x00000400
        /*073c*/ 	.word	0x000000ff
        /*0740*/ 	.word	0x00029858
        /*0744*/ 	.short	0x0100
        /*0746*/ 	.byte	0x08
	.zero		1


	//   ....[9]....
        /*0748*/ 	.word	0x00000410
        /*074c*/ 	.word	0x000000ff
        /*0750*/ 	.word	0x00029868
        /*0754*/ 	.short	0x0100
        /*0756*/ 	.byte	0x08
	.zero		1


	//   ....[10]....
        /*0758*/ 	.word	0x00000500
        /*075c*/ 	.word	0x000000ff
        /*0760*/ 	.word	0x00029870
        /*0764*/ 	.short	0x0100
        /*0766*/ 	.byte	0x06
	.zero		1


	//   ....[11]....
        /*0768*/ 	.word	0x00000510
        /*076c*/ 	.word	0x000000ff
        /*0770*/ 	.word	0x00029880
        /*0774*/ 	.short	0x0100
        /*0776*/ 	.byte	0x06
	.zero		1


	//   ....[12]....
        /*0778*/ 	.word	0x00000520
        /*077c*/ 	.word	0x000000ff
        /*0780*/ 	.word	0x00029878
        /*0784*/ 	.short	0x0100
        /*0786*/ 	.byte	0x06
	.zero		1


	//   ....[13]....
        /*0788*/ 	.word	0x00000530
        /*078c*/ 	.word	0x000000ff
        /*0790*/ 	.word	0x00029888
        /*0794*/ 	.short	0x0100
        /*0796*/ 	.byte	0x06
	.zero		1


	//   ....[14]....
        /*0798*/ 	.word	0x00000660
        /*079c*/ 	.word	0x000000ff
        /*07a0*/ 	.word	0x00029890
        /*07a4*/ 	.short	0x0100
        /*07a6*/ 	.byte	0x08
	.zero		1


	//   ....[15]....
        /*07a8*/ 	.word	0x00000670
        /*07ac*/ 	.word	0x000000ff
        /*07b0*/ 	.word	0x000298a0
        /*07b4*/ 	.short	0x0100
        /*07b6*/ 	.byte	0x08
	.zero		1


	//   ....[16]....
        /*07b8*/ 	.word	0x00000680
        /*07bc*/ 	.word	0x000000ff
        /*07c0*/ 	.word	0x00029898
        /*07c4*/ 	.short	0x0100
        /*07c6*/ 	.byte	0x08
	.zero		1


	//   ....[17]....
        /*07c8*/ 	.word	0x00000690
        /*07cc*/ 	.word	0x000000ff
        /*07d0*/ 	.word	0x000298a8
        /*07d4*/ 	.short	0x0100
        /*07d6*/ 	.byte	0x08
	.zero		1


	//   ....[18]....
        /*07d8*/ 	.word	0x000007d0
        /*07dc*/ 	.word	0x000000ff
        /*07e0*/ 	.word	0x000298b0
        /*07e4*/ 	.short	0x0100
        /*07e6*/ 	.byte	0x08
	.zero		1


	//   ....[19]....
        /*07e8*/ 	.word	0x000007e0
        /*07ec*/ 	.word	0x000000ff
        /*07f0*/ 	.word	0x000298c0
        /*07f4*/ 	.short	0x0100
        /*07f6*/ 	.byte	0x08
	.zero		1


	//   ....[20]....
        /*07f8*/ 	.word	0x000007f0
        /*07fc*/ 	.word	0x000000ff
        /*0800*/ 	.word	0x000298b8
        /*0804*/ 	.short	0x0100
        /*0806*/ 	.byte	0x08
	.zero		1


	//   ....[21]....
        /*0808*/ 	.word	0x00000800
        /*080c*/ 	.word	0x000000ff
        /*0810*/ 	.word	0x000298c8
        /*0814*/ 	.short	0x0100
        /*0816*/ 	.byte	0x08
	.zero		1


	//   ....[22]....
        /*0818*/ 	.word	0x000015a0
        /*081c*/ 	.word	0x000000ff
        /*0820*/ 	.word	0x00029800
        /*0824*/ 	.short	0x010a
        /*0826*/ 	.byte	0x24
	.zero		1


	//   ....[23]....
        /*0828*/ 	.word	0x00001610
        /*082c*/ 	.word	0x000000ff
        /*0830*/ 	.word	0x00029830
        /*0834*/ 	.short	0x010a
        /*0836*/ 	.byte	0x24
	.zero		1


	//   ....[24]....
        /*0838*/ 	.word	0x00001670
        /*083c*/ 	.word	0x000000ff
        /*0840*/ 	.word	0x00029830
        /*0844*/ 	.short	0x010a
        /*0846*/ 	.byte	0x24
	.zero		1


	//   ....[25]....
        /*0848*/ 	.word	0x00002420
        /*084c*/ 	.word	0x000000ff
        /*0850*/ 	.word	0x00000000
        /*0854*/ 	.short	0x0101
        /*0856*/ 	.byte	0x04
	.zero		1


	//   ....[26]....
        /*0858*/ 	.word	0x00004b40
        /*085c*/ 	.word	0x000000ff
        /*0860*/ 	.word	0x00029830
        /*0864*/ 	.short	0x010a
        /*0866*/ 	.byte	0x04
	.zero		1


	//   ....[27]....
        /*0868*/ 	.word	0x00004b80
        /*086c*/ 	.word	0x000000ff
        /*0870*/ 	.word	0x00029830
        /*0874*/ 	.short	0x010a
        /*0876*/ 	.byte	0x04
	.zero		1


	//   ....[28]....
        /*0878*/ 	.word	0x00005850
        /*087c*/ 	.word	0x000000ff
        /*0880*/ 	.word	0x00029850
        /*0884*/ 	.short	0x010a
        /*0886*/ 	.byte	0x04
	.zero		1


	//   ....[29]....
        /*0888*/ 	.word	0x00005890
        /*088c*/ 	.word	0x000000ff
        /*0890*/ 	.word	0x00029850
        /*0894*/ 	.short	0x010a
        /*0896*/ 	.byte	0x04
	.zero		1


	//   ....[30]....
        /*0898*/ 	.word	0x00006070
        /*089c*/ 	.word	0x000000ff
        /*08a0*/ 	.word	0x00000000
        /*08a4*/ 	.short	0x0101
        /*08a6*/ 	.byte	0x04
	.zero		1


	//   ....[31]....
        /*08a8*/ 	.word	0x000071a0
        /*08ac*/ 	.word	0x000000ff
        /*08b0*/ 	.word	0x00000000
        /*08b4*/ 	.short	0x0101
        /*08b6*/ 	.byte	0x04
	.zero		1


	//   ....[32]....
        /*08b8*/ 	.word	0x00007810
        /*08bc*/ 	.word	0x000000ff
        /*08c0*/ 	.word	0x00029850
        /*08c4*/ 	.short	0x010a
        /*08c6*/ 	.byte	0x09
	.zero		1


	//   ....[33]....
        /*08c8*/ 	.word	0x00007850
        /*08cc*/ 	.word	0x000000ff
        /*08d0*/ 	.word	0x00029850
        /*08d4*/ 	.short	0x010a
        /*08d6*/ 	.byte	0x09
	.zero		1


	//   ....[34]....
        /*08d8*/ 	.word	0x00007ee0
        /*08dc*/ 	.word	0x000000ff
        /*08e0*/ 	.word	0x00000000
        /*08e4*/ 	.short	0x0101
        /*08e6*/ 	.byte	0x04
	.zero		1


	//   ....[35]....
        /*08e8*/ 	.word	0x000095b0
        /*08ec*/ 	.word	0x000000ff
        /*08f0*/ 	.word	0x00000000
        /*08f4*/ 	.short	0x0101
        /*08f6*/ 	.byte	0x04
	.zero		1


	//   ....[36]....
        /*08f8*/ 	.word	0x0000bae0
        /*08fc*/ 	.word	0x000000ff
        /*0900*/ 	.word	0x00029880
        /*0904*/ 	.short	0x010a
        /*0906*/ 	.byte	0x29
	.zero		1


	//   ....[37]....
        /*0908*/ 	.word	0x0000c170
        /*090c*/ 	.word	0x000000ff
        /*0910*/ 	.word	0x00029870
        /*0914*/ 	.short	0x0107
        /*0916*/ 	.byte	0x29
	.zero		1


	//   ....[38]....
        /*0918*/ 	.word	0x0000c200
        /*091c*/ 	.word	0x000000ff
        /*0920*/ 	.word	0x00029870
        /*0924*/ 	.short	0x0101
        /*0926*/ 	.byte	0x29
	.zero		1


	//   ....[39]....
        /*0928*/ 	.word	0x0000c250
        /*092c*/ 	.word	0x000000ff
        /*0930*/ 	.word	0x00029840
        /*0934*/ 	.short	0x010a
        /*0936*/ 	.byte	0x29
	.zero		1


	//   ....[40]....
        /*0938*/ 	.word	0x0000c920
        /*093c*/ 	.word	0x000000ff
        /*0940*/ 	.word	0x00029830
        /*0944*/ 	.short	0x0107
        /*0946*/ 	.byte	0x29
	.zero		1


	//   ....[41]....
        /*0948*/ 	.word	0x0000c9b0
        /*094c*/ 	.word	0x000000ff
        /*0950*/ 	.word	0x00029830
        /*0954*/ 	.short	0x0101
        /*0956*/ 	.byte	0x29
	.zero		1


	//   ....[42]....
        /*0958*/ 	.word	0x0000d160
        /*095c*/ 	.word	0x000000ff
        /*0960*/ 	.word	0x00029800
        /*0964*/ 	.short	0x0107
        /*0966*/ 	.byte	0x29
	.zero		1


	//   ....[43]....
        /*0968*/ 	.word	0x0000d1c0
        /*096c*/ 	.word	0x000000ff
        /*0970*/ 	.word	0x00029800
        /*0974*/ 	.short	0x0101
        /*0976*/ 	.byte	0x29
	.zero		1


	//   ....[44]....
        /*0978*/ 	.word	0x0000d1d0
        /*097c*/ 	.word	0x000000ff
        /*0980*/ 	.word	0x00029820
        /*0984*/ 	.short	0x010a
        /*0986*/ 	.byte	0x29
	.zero		1


	//   ....[45]....
        /*0988*/ 	.word	0x0000d620
        /*098c*/ 	.word	0x0000000a
        /*0990*/ 	.word	0x00029880
        /*0994*/ 	.short	0x010a
        /*0996*/ 	.byte	0x3f
	.zero		1


	//   ....[46]....
        /*0998*/ 	.word	0x0000db30
        /*099c*/ 	.word	0x0000000a
        /*09a0*/ 	.word	0x00029870
        /*09a4*/ 	.short	0x0107
        /*09a6*/ 	.byte	0x3f
	.zero		1


	//   ....[47]....
        /*09a8*/ 	.word	0x0000dbc0
        /*09ac*/ 	.word	0x0000000a
        /*09b0*/ 	.word	0x00029870
        /*09b4*/ 	.short	0x0101
        /*09b6*/ 	.byte	0x3f
	.zero		1


	//   ....[48]....
        /*09b8*/ 	.word	0x0000dbf0
        /*09bc*/ 	.word	0x0000000a
        /*09c0*/ 	.word	0x00029840
        /*09c4*/ 	.short	0x010a
        /*09c6*/ 	.byte	0x3f
	.zero		1


	//   ....[49]....
        /*09c8*/ 	.word	0x0000e0e0
        /*09cc*/ 	.word	0x0000000a
        /*09d0*/ 	.word	0x00029830
        /*09d4*/ 	.short	0x0107
        /*09d6*/ 	.byte	0x3f
	.zero		1


	//   ....[50]....
        /*09d8*/ 	.word	0x0000e180
        /*09dc*/ 	.word	0x0000000a
        /*09e0*/ 	.word	0x00029830
        /*09e4*/ 	.short	0x0101
        /*09e6*/ 	.byte	0x3f
	.zero		1


	//   ....[51]....
        /*09e8*/ 	.word	0x0000e200
        /*09ec*/ 	.word	0x00000013
        /*09f0*/ 	.word	0x00029870
        /*09f4*/ 	.short	0x010a
        /*09f6*/ 	.byte	0x3f
	.zero		1


	//   ....[52]....
        /*09f8*/ 	.word	0x0000e290
        /*09fc*/ 	.word	0x00000013
        /*0a00*/ 	.word	0x00029860
        /*0a04*/ 	.short	0x010a
        /*0a06*/ 	.byte	0x3f
	.zero		1


	//   ....[53]....
        /*0a08*/ 	.word	0x0000e7b0
        /*0a0c*/ 	.word	0x00000013
        /*0a10*/ 	.word	0x00029850
        /*0a14*/ 	.short	0x0101
        /*0a16*/ 	.byte	0x3f
	.zero		1


	//   ....[54]....
        /*0a18*/ 	.word	0x0000e850
        /*0a1c*/ 	.word	0x00000013
        /*0a20*/ 	.word	0x00000000
        /*0a24*/ 	.short	0x0101
        /*0a26*/ 	.byte	0x3f
	.zero		1


	//   ....[55]....
        /*0a28*/ 	.word	0x0000e920
        /*0a2c*/ 	.word	0x00000010
        /*0a30*/ 	.word	0x00029870
        /*0a34*/ 	.short	0x010a
        /*0a36*/ 	.byte	0x3f
	.zero		1


	//   ....[56]....
        /*0a38*/ 	.word	0x0000e9e0
        /*0a3c*/ 	.word	0x00000010
        /*0a40*/ 	.word	0x00029860
        /*0a44*/ 	.short	0x010a
        /*0a46*/ 	.byte	0x3f
	.zero		1


	//   ....[57]....
        /*0a48*/ 	.word	0x0000eee0
        /*0a4c*/ 	.word	0x00000010
        /*0a50*/ 	.word	0x00029850
        /*0a54*/ 	.short	0x0101
        /*0a56*/ 	.byte	0x3f
	.zero		1


	//   ....[58]....
        /*0a58*/ 	.word	0x0000efa0
        /*0a5c*/ 	.word	0x00000010
        /*0a60*/ 	.word	0x00000000
        /*0a64*/ 	.short	0x0101
        /*0a66*/ 	.byte	0x3f
	.zero		1


	//   ....[59]....
        /*0a68*/ 	.word	0x0000f000
        /*0a6c*/ 	.word	0x00000006
        /*0a70*/ 	.word	0x00029820
        /*0a74*/ 	.short	0x010a
        /*0a76*/ 	.byte	0x3f
	.zero		1


	//   ....[60]....
        /*0a78*/ 	.word	0x0000f120
        /*0a7c*/ 	.word	0x00000005
        /*0a80*/ 	.word	0x00029840
        /*0a84*/ 	.short	0x010a
        /*0a86*/ 	.byte	0x3f
	.zero		1


	//   ....[61]....
        /*0a88*/ 	.word	0x0000f1c0
        /*0a8c*/ 	.word	0x00000003
        /*0a90*/ 	.word	0x00029840
        /*0a94*/ 	.short	0x010a
        /*0a96*/ 	.byte	0x3f
	.zero		1


	//   ....[62]....
        /*0a98*/ 	.word	0x0000f200
        /*0a9c*/ 	.word	0x00000005
        /*0aa0*/ 	.word	0x00029860
        /*0aa4*/ 	.short	0x010a
        /*0aa6*/ 	.byte	0x3f
	.zero		1


	//   ....[63]....
        /*0aa8*/ 	.word	0x0000f240
        /*0aac*/ 	.word	0x00000003
        /*0ab0*/ 	.word	0x00029860
        /*0ab4*/ 	.short	0x010a
        /*0ab6*/ 	.byte	0x3f
	.zero		1


	//   ....[64]....
        /*0ab8*/ 	.word	0x0000f280
        /*0abc*/ 	.word	0x00000005
        /*0ac0*/ 	.word	0x00029880
        /*0ac4*/ 	.short	0x010a
        /*0ac6*/ 	.byte	0x3f
	.zero		1


	//   ....[65]....
        /*0ac8*/ 	.word	0x0000f2c0
        /*0acc*/ 	.word	0x00000003
        /*0ad0*/ 	.word	0x00029880
        /*0ad4*/ 	.short	0x010a
        /*0ad6*/ 	.byte	0x3f
	.zero		1


	//   ....[66]....
        /*0ad8*/ 	.word	0x0000f330
        /*0adc*/ 	.word	0x00000003
        /*0ae0*/ 	.word	0x00029800
        /*0ae4*/ 	.short	0x010a
        /*0ae6*/ 	.byte	0x3f
	.zero		1


	//   ....[67]....
        /*0ae8*/ 	.word	0x0000f390
        /*0aec*/ 	.word	0x00000005
        /*0af0*/ 	.word	0x00029830
        /*0af4*/ 	.short	0x010a
        /*0af6*/ 	.byte	0x3f
	.zero		1


	//   ....[68]....
        /*0af8*/ 	.word	0x0000f3f0
        /*0afc*/ 	.word	0x00000003
        /*0b00*/ 	.word	0x00029830
        /*0b04*/ 	.short	0x010a
        /*0b06*/ 	.byte	0x3f
	.zero		1


	//   ....[69]....
        /*0b08*/ 	.word	0x0000f450
        /*0b0c*/ 	.word	0x0000000d
        /*0b10*/ 	.word	0x00029850
        /*0b14*/ 	.short	0x010a
        /*0b16*/ 	.byte	0x3f
	.zero		1


	//   ....[70]....
        /*0b18*/ 	.word	0x0000f4b0
        /*0b1c*/ 	.word	0x00000005
        /*0b20*/ 	.word	0x00029850
        /*0b24*/ 	.short	0x010a
        /*0b26*/ 	.byte	0x3f
	.zero		1


	//   ....[71]....
        /*0b28*/ 	.word	0x0000f5b0
        /*0b2c*/ 	.word	0x00000002
        /*0b30*/ 	.word	0x00029880
        /*0b34*/ 	.short	0x010a
        /*0b36*/ 	.byte	0x3f
	.zero		1


	//   ....[72]....
        /*0b38*/ 	.word	0x0000fd50
        /*0b3c*/ 	.word	0x00000002
        /*0b40*/ 	.word	0x00029840
        /*0b44*/ 	.short	0x010a
        /*0b46*/ 	.byte	0x3f
	.zero		1


	//   ....[73]....
        /*0b48*/ 	.word	0x00010a10
        /*0b4c*/ 	.word	0x00000003
        /*0b50*/ 	.word	0x00029820
        /*0b54*/ 	.short	0x010a
        /*0b56*/ 	.byte	0x3f
	.zero		1


	//   ....[74]....
        /*0b58*/ 	.word	0x00010a60
        /*0b5c*/ 	.word	0x0000000a
        /*0b60*/ 	.word	0x00029880
        /*0b64*/ 	.short	0x010a
        /*0b66*/ 	.byte	0x3f
	.zero		1


	//   ....[75]....
        /*0b68*/ 	.word	0x00011070
        /*0b6c*/ 	.word	0x0000000a
        /*0b70*/ 	.word	0x00029840
        /*0b74*/ 	.short	0x010a
        /*0b76*/ 	.byte	0x3f
	.zero		1


	//   ....[76]....
        /*0b78*/ 	.word	0x00011670
        /*0b7c*/ 	.word	0x00000013
        /*0b80*/ 	.word	0x00029870
        /*0b84*/ 	.short	0x010a
        /*0b86*/ 	.byte	0x3f
	.zero		1


	//   ....[77]....
        /*0b88*/ 	.word	0x000116c0
        /*0b8c*/ 	.word	0x00000013
        /*0b90*/ 	.word	0x00029860
        /*0b94*/ 	.short	0x010a
        /*0b96*/ 	.byte	0x3f
	.zero		1


	//   ....[78]....
        /*0b98*/ 	.word	0x00011710
        /*0b9c*/ 	.word	0x00000010
        /*0ba0*/ 	.word	0x00029870
        /*0ba4*/ 	.short	0x010a
        /*0ba6*/ 	.byte	0x3f
	.zero		1


	//   ....[79]....
        /*0ba8*/ 	.word	0x00011760
        /*0bac*/ 	.word	0x00000010
        /*0bb0*/ 	.word	0x00029860
        /*0bb4*/ 	.short	0x010a
        /*0bb6*/ 	.byte	0x3f
	.zero		1


	//   ....[80]....
        /*0bb8*/ 	.word	0x000117b0
        /*0bbc*/ 	.word	0x00000006
        /*0bc0*/ 	.word	0x00029820
        /*0bc4*/ 	.short	0x010a
        /*0bc6*/ 	.byte	0x3f
	.zero		1


	//   ....[81]....
        /*0bc8*/ 	.word	0x00011800
        /*0bcc*/ 	.word	0x00000005
        /*0bd0*/ 	.word	0x00029840
        /*0bd4*/ 	.short	0x010a
        /*0bd6*/ 	.byte	0x3f
	.zero		1


	//   ....[82]....
        /*0bd8*/ 	.word	0x00011850
        /*0bdc*/ 	.word	0x00000003
        /*0be0*/ 	.word	0x00029840
        /*0be4*/ 	.short	0x010a
        /*0be6*/ 	.byte	0x3f
	.zero		1


	//   ....[83]....
        /*0be8*/ 	.word	0x000118a0
        /*0bec*/ 	.word	0x00000005
        /*0bf0*/ 	.word	0x00029860
        /*0bf4*/ 	.short	0x010a
        /*0bf6*/ 	.byte	0x3f
	.zero		1


	//   ....[84]....
        /*0bf8*/ 	.word	0x000118f0
        /*0bfc*/ 	.word	0x00000003
        /*0c00*/ 	.word	0x00029860
        /*0c04*/ 	.short	0x010a
        /*0c06*/ 	.byte	0x3f
	.zero		1


	//   ....[85]....
        /*0c08*/ 	.word	0x00011940
        /*0c0c*/ 	.word	0x00000005
        /*0c10*/ 	.word	0x00029880
        /*0c14*/ 	.short	0x010a
        /*0c16*/ 	.byte	0x3f
	.zero		1


	//----- nvinfo : EIATTR_NUM_MBARRIERS
	.align		4
.L_97:
        /*0c18*/ 	.byte	0x03, 0x38
        /*0c1a*/ 	.short	0x0016


	//----- nvinfo : EIATTR_EXIT_INSTR_OFFSETS
	.align		4
        /*0c1c*/ 	.byte	0x04, 0x1c
        /*0c1e*/ 	.short	(.L_99 - .L_98)


	//   ....[0]....
.L_98:
        /*0c20*/ 	.word	0x0000f310


	//----- nvinfo : EIATTR_MAX_THREADS
	.align		4
.L_99:
        /*0c24*/ 	.byte	0x04, 0x05
        /*0c26*/ 	.short	(.L_101 - .L_100)
.L_100:
        /*0c28*/ 	.word	0x00000180
        /*0c2c*/ 	.word	0x00000001
        /*0c30*/ 	.word	0x00000001


	//----- nvinfo : EIATTR_CRS_STACK_SIZE
	.align		4
.L_101:
        /*0c34*/ 	.byte	0x04, 0x1e
        /*0c36*/ 	.short	(.L_103 - .L_102)
.L_102:
        /*0c38*/ 	.word	0x00000000


	//----- nvinfo : EIATTR_CBANK_PARAM_SIZE
	.align		4
.L_103:
        /*0c3c*/ 	.byte	0x03, 0x19
        /*0c3e*/ 	.short	0x0a70


	//----- nvinfo : EIATTR_PARAM_CBANK
	.align		4
        /*0c40*/ 	.byte	0x04, 0x0a
        /*0c42*/ 	.short	(.L_105 - .L_104)
	.align		4
.L_104:
        /*0c44*/ 	.word	index@(.nv.constant0._ZN7cutlass13device_kernelIN5flash11enable_sm90INS1_16FlashAttnFwdSm90INS1_25CollectiveMainloopFwdSm90ILi2EN4cute5tupleIJNS5_1CILi1EEES8_S8_EEENS6_IJNS7_ILi128EEENS7_ILi160EEENS7_ILi192EEEEEELi128ENS_12float_e4m3_tEfNS_4arch4Sm90ELb0ELb0ELb0ELb0ELb1ELb0ELb0ELb1ELb1ELb1ELb1ELb0EEENS1_21CollectiveEpilogueFwdINS6_IJSA_SA_SB_EEES9_NS_10bfloat16_tESG_Li256ELb0ELb1ELb1ELb1EEENS1_19SingleTileSchedulerILb0ELb1ELb1ELi128EEEEEEEEEvNT_6ParamsE)
        /*0c48*/ 	.short	0x0210
        /*0c4a*/ 	.short	0x0a70


	//----- nvinfo : EIATTR_SW_WAR
	.align		4
.L_105:
        /*0c4c*/ 	.byte	0x04, 0x36
        /*0c4e*/ 	.short	(.L_107 - .L_106)
.L_106:
        /*0c50*/ 	.word	0x00000008
.L_107:


//--------------------- .nv.info._ZN7cutlass13device_kernelIN5flash11enable_sm90INS1_16FlashAttnFwdSm90INS1_25CollectiveMainloopFwdSm90ILi2EN4cute5tupleIJNS5_1CILi1EEES8_S8_EEENS6_IJNS7_ILi128EEENS7_ILi160EEENS7_ILi192EEEEEELi128ENS_12float_e4m3_tEfNS_4arch4Sm90ELb0ELb0ELb0ELb1ELb1ELb0ELb0ELb1ELb1ELb1ELb1ELb0EEENS1_21CollectiveEpilogueFwdINS6_IJSA_SA_SB_EEES9_NS_10bfloat16_tESG_Li256ELb1ELb1ELb1ELb1EEENS1_36VarlenDynamicPersistentTileSchedulerILi128ELi160ELi256ELi128ELb1ELb1ELb1ELb0ELb1ELb1EEEEEEEEEvNT_6ParamsE --------------------------
	.section	.nv.info._ZN7cutlass13device_kernelIN5flash11enable_sm90INS1_16FlashAttnFwdSm90INS1_25CollectiveMainloopFwdSm90ILi2EN4cute5tupleIJNS5_1CILi1EEES8_S8_EEENS6_IJNS7_ILi128EEENS7_ILi160EEENS7_ILi192EEEEEELi128ENS_12float_e4m3_tEfNS_4arch4Sm90ELb0ELb0ELb0ELb1ELb1ELb0ELb0ELb1ELb1ELb1ELb1ELb0EEENS1_21CollectiveEpilogueFwdINS6_IJSA_SA_SB_EEES9_NS_10bfloat16_tESG_Li256ELb1ELb1ELb1ELb1EEENS1_36VarlenDynamicPersistentTileSchedulerILi128ELi160ELi256ELi128ELb1ELb1ELb1ELb0ELb1ELb1EEEEEEEEEvNT_6ParamsE,"",@"SHT_CUDA_INFO"
	.sectionflags	@""
	.align	4


	//----- nvinfo : EIATTR_CUDA_API_VERSION
	.align		4
        /*0000*/ 	.byte	0x04, 0x37
        /*0002*/ 	.short	(.L_109 - .L_108)
.L_108:
        /*0004*/ 	.word	0x00000082


	//----- nvinfo : EIATTR_KPARAM_INFO
	.align		4
.L_109:
        /*0008*/ 	.byte	0x04, 0x17
        /*000a*/ 	.short	(.L_111 - .L_110)
.L_110:
        /*000c*/ 	.word	0x00000000
        /*0010*/ 	.short	0x0000
        /*0012*/ 	.short	0x0070
        /*0014*/ 	.byte	0x00, 0xf0, 0x01, 0x2a


	//----- nvinfo : EIATTR_SPARSE_MMA_MASK
	.align		4
.L_111:
        /*0018*/ 	.byte	0x03, 0x50
        /*001a*/ 	.short	0x0000


	//----- nvinfo : EIATTR_MAXREG_COUNT
	.align		4
        /*001c*/ 	.byte	0x03, 0x1b
        /*001e*/ 	.short	0x00a8


	//----- nvinfo : EIATTR_NUM_BARRIERS
	.align		4
        /*0020*/ 	.byte	0x02, 0x4c
        /*0022*/ 	.byte	0x10
	.zero		1


	//----- nvinfo : EIATTR_EXTERNS
	.align		4
        /*0024*/ 	.byte	0x04, 0x0f
        /*0026*/ 	.short	(.L_113 - .L_112)


	//   ....[0]....
	.align		4
.L_112:
        /*0028*/ 	.word	index@(__assertfail)


	//----- nvinfo : EIATTR_ANNOTATIONS
	.align		4
.L_113:
        /*002c*/ 	.byte	0x04, 0x55
        /*002e*/ 	.short	(.L_115 - .L_114)


	//   ....[0]....
.L_114:
        /*0030*/ 	.word	0x00000001
        /*0034*/ 	.byte	0xf0, 0xc4, 0x00, 0x00, 0x01, 0x00, 0x00, 0x00, 0x10, 0xc5, 0x00, 0x00, 0x01, 0x00, 0x00, 0x00
        /* <DEDUP_REMOVED lines=26> */
        /*01e4*/ 	.byte	0xc0, 0x2d, 0x01, 0x00


	//----- nvinfo : EIATTR_MERCURY_ISA_VERSION
	.align		4
.L_115:
        /*01e8*/ 	.byte	0x03, 0x5f
        /*01ea*/ 	.short	0x0101


	//----- nvinfo : EIATTR_UNUSED_LOAD_BYTE_OFFSET
	.align		4
        /*01ec*/ 	.byte	0x04, 0x44
        /*01ee*/ 	.short	(.L_117 - .L_116)


	//   ....[0]....
.L_116:
        /*01f0*/ 	.word	0x00000980
        /*01f4*/ 	.word	0x0000fff0


	//   ....[1]....
        /*01f8*/ 	.word	0x00008910
        /*01fc*/ 	.word	0x0000fff0


	//----- nvinfo : EIATTR_INT_WARP_WIDE_INSTR_OFFSETS
	.align		4
.L_117:
        /*0200*/ 	.byte	0x04, 0x31
        /*0202*/ 	.short	(.L_119 - .L_118)


	//   ....[0]....
.L_118:
        /*0204*/ 	.word	0x000000c0


	//   ....[1]....
        /*0208*/ 	.word	0x000000d0


	//   ....[2]....
        /*020c*/ 	.word	0x00000170


	//   ....[3]....
        /*0210*/ 	.word	0x0000dcb0


	//   ....[4]....
        /*0214*/ 	.word	0x0000dd40


	//   ....[5]....
        /*0218*/ 	.word	0x00011960


	//   ....[6]....
        /*021c*/ 	.word	0x000119f0


	//----- nvinfo : EIATTR_COOP_GROUP_MASK_REGIDS
	.align		4
.L_119:
        /*0220*/ 	.byte	0x04, 0x29
        /*0222*/ 	.short	(.L_121 - .L_120)


	//   ....[0]....
.L_120:
        /*0224*/ 	.word	0xffffffff


	//   ....[1]....
        /*0228*/ 	.word	0xffffffff


	//   ....[2]....
        /*022c*/ 	.word	0xffffffff


	//   ....[3]....
        /*0230*/ 	.word	0xffffffff


	//   ....[4]....
        /*0234*/ 	.word	0xffffffff


	//   ....[5]....
        /*0238*/ 	.word	0xffffffff


	//   ....[6]....
        /*023c*/ 	.word	0xffffffff


	//   ....[7]....
        /*0240*/ 	.word	0xffffffff


	//   ....[8]....
        /*0244*/ 	.word	0xffffffff


	//   ....[9]....
        /*0248*/ 	.word	0xffffffff


	//   ....[10]....
        /*024c*/ 	.word	0xffffffff


	//   ....[11]....
        /*0250*/ 	.word	0xffffffff


	//   ....[12]....
        /*0254*/ 	.word	0xffffffff


	//   ....[13]....
        /*0258*/ 	.word	0xffffffff


	//   ....[14]....
        /*025c*/ 	.word	0xffffffff


	//   ....[15]....
        /*0260*/ 	.word	0xffffffff


	//   ....[16]....
        /*0264*/ 	.word	0xffffffff


	//   ....[17]....
        /*0268*/ 	.word	0xffffffff


	//   ....[18]....
        /*026c*/ 	.word	0xffffffff


	//   ....[19]....
        /*0270*/ 	.word	0xffffffff


	//   ....[20]....
        /*0274*/ 	.word	0xffffffff


	//   ....[21]....
        /*0278*/ 	.word	0xffffffff


	//   ....[22]....
        /*027c*/ 	.word	0xffffffff


	//   ....[23]....
        /*0280*/ 	.word	0xffffffff


	//   ....[24]....
        /*0284*/ 	.word	0xffffffff


	//   ....[25]....
        /*0288*/ 	.word	0xffffffff


	//   ....[26]....
        /*028c*/ 	.word	0xffffffff


	//   ....[27]....
        /*0290*/ 	.word	0xffffffff


	//   ....[28]....
        /*0294*/ 	.word	0xffffffff


	//   ....[29]....
        /*0298*/ 	.word	0xffffffff


	//   ....[30]....
        /*029c*/ 	.word	0xffffffff


	//   ....[31]....
        /*02a0*/ 	.word	0xffffffff


	//   ....[32]....
        /*02a4*/ 	.word	0xffffffff


	//   ....[33]....
        /*02a8*/ 	.word	0xffffffff


	//   ....[34]....
        /*02ac*/ 	.word	0xffffffff


	//   ....[35]....
        /*02b0*/ 	.word	0xffffffff


	//   ....[36]....
        /*02b4*/ 	.word	0xffffffff


	//   ....[37]....
        /*02b8*/ 	.word	0xffffffff


	//   ....[38]....
        /*02bc*/ 	.word	0xffffffff


	//   ....[39]....
        /*02c0*/ 	.word	0xffffffff


	//   ....[40]....
        /*02c4*/ 	.word	0xffffffff


	//   ....[41]....
        /*02c8*/ 	.word	0xffffffff


	//   ....[42]....
        /*02cc*/ 	.word	0xffffffff


	//   ....[43]....
        /*02d0*/ 	.word	0xffffffff


	//   ....[44]....
        /*02d4*/ 	.word	0xffffffff


	//   ....[45]....
        /*02d8*/ 	.word	0xffffffff


	//   ....[46]....
        /*02dc*/ 	.word	0xffffffff


	//   ....[47]....
        /*02e0*/ 	.word	0xffffffff


	//   ....[48]....
        /*02e4*/ 	.word	0xffffffff


	//   ....[49]....
        /*02e8*/ 	.word	0xffffffff


	//   ....[50]....
        /*02ec*/ 	.word	0xffffffff


	//   ....[51]....
        /*02f0*/ 	.word	0xffffffff


	//   ....[52]....
        /*02f4*/ 	.word	0xffffffff


	//   ....[53]....
        /*02f8*/ 	.word	0xffffffff


	//   ....[54]....
        /*02fc*/ 	.word	0xffffffff


	//   ....[55]....
        /*0300*/ 	.word	0xffffffff


	//   ....[56]....
        /*0304*/ 	.word	0xffffffff


	//   ....[57]....
        /*0308*/ 	.word	0xffffffff


	//   ....[58]....
        /*030c*/ 	.word	0xffffffff


	//   ....[59]....
        /*0310*/ 	.word	0xffffffff


	//   ....[60]....
        /*0314*/ 	.word	0xffffffff


	//   ....[61]....
        /*0318*/ 	.word	0xffffffff


	//   ....[62]....
        /*031c*/ 	.word	0xffffffff


	//   ....[63]....
        /*0320*/ 	.word	0xffffffff


	//   ....[64]....
        /*0324*/ 	.word	0xffffffff


	//   ....[65]....
        /*0328*/ 	.word	0xffffffff


	//   ....[66]....
        /*032c*/ 	.word	0xffffffff


	//   ....[67]....
        /*0330*/ 	.word	0xffffffff


	//   ....[68]....
        /*0334*/ 	.word	0xffffffff


	//   ....[69]....
        /*0338*/ 	.word	0xffffffff


	//   ....[70]....
        /*033c*/ 	.word	0xffffffff


	//   ....[71]....
        /*0340*/ 	.word	0xffffffff


	//   ....[72]....
        /*0344*/ 	.word	0xffffffff


	//   ....[73]....
        /*0348*/ 	.word	0xffffffff


	//   ....[74]....
        /*034c*/ 	.word	0xffffffff


	//   ....[75]....
        /*0350*/ 	.word	0xffffffff


	//   ....[76]....
        /*0354*/ 	.word	0xffffffff


	//   ....[77]....
        /*0358*/ 	.word	0xffffffff


	//   ....[78]....
        /*035c*/ 	.word	0xffffffff


	//   ....[79]....
        /*0360*/ 	.word	0xffffffff


	//   ....[80]....
        /*0364*/ 	.word	0xffffffff


	//   ....[81]....
        /*0368*/ 	.word	0xffffffff


	//   ....[82]....
        /*036c*/ 	.word	0xffffffff


	//   ....[83]....
        /*0370*/ 	.word	0xffffffff


	//   ....[84]....
        /*0374*/ 	.word	0xffffffff


	//   ....[85]....
        /*0378*/ 	.word	0xffffffff


	//   ....[86]....
        /*037c*/ 	.word	0xffffffff


	//   ....[87]....
        /*0380*/ 	.word	0xffffffff


	//   ....[88]....
        /*0384*/ 	.word	0xffffffff


	//   ....[89]....
        /*0388*/ 	.word	0xffffffff


	//   ....[90]....
        /*038c*/ 	.word	0xffffffff


	//   ....[91]....
        /*0390*/ 	.word	0xffffffff


	//   ....[92]....
        /*0394*/ 	.word	0xffffffff


	//   ....[93]....
        /*0398*/ 	.word	0xffffffff


	//   ....[94]....
        /*039c*/ 	.word	0xffffffff


	//   ....[95]....
        /*03a0*/ 	.word	0xffffffff


	//   ....[96]....
        /*03a4*/ 	.word	0xffffffff


	//   ....[97]....
        /*03a8*/ 	.word	0xffffffff


	//   ....[98]....
        /*03ac*/ 	.word	0xffffffff


	//   ....[99]....
        /*03b0*/ 	.word	0xffffffff


	//   ....[100]....
        /*03b4*/ 	.word	0xffffffff


	//   ....[101]....
        /*03b8*/ 	.word	0xffffffff


	//   ....[102]....
        /*03bc*/ 	.word	0xffffffff


	//   ....[103]....
        /*03c0*/ 	.word	0xffffffff


	//   ....[104]....
        /*03c4*/ 	.word	0xffffffff


	//   ....[105]....
        /*03c8*/ 	.word	0xffffffff


	//   ....[106]....
        /*03cc*/ 	.word	0xffffffff


	//   ....[107]....
        /*03d0*/ 	.word	0xffffffff


	//   ....[108]....
        /*03d4*/ 	.word	0xffffffff


	//   ....[109]....
        /*03d8*/ 	.word	0xffffffff


	//   ....[110]....
        /*03dc*/ 	.word	0xffffffff


	//   ....[111]....
        /*03e0*/ 	.word	0xffffffff


	//   ....[112]....
        /*03e4*/ 	.word	0xffffffff


	//   ....[113]....
        /*03e8*/ 	.word	0xffffffff


	//   ....[114]....
        /*03ec*/ 	.word	0xffffffff


	//   ....[115]....
        /*03f0*/ 	.word	0xffffffff


	//   ....[116]....
        /*03f4*/ 	.word	0xffffffff


	//   ....[117]....
        /*03f8*/ 	.word	0xffffffff


	//   ....[118]....
        /*03fc*/ 	.word	0xffffffff


	//   ....[119]....
        /*0400*/ 	.word	0xffffffff


	//   ....[120]....
        /*0404*/ 	.word	0xffffffff


	//   ....[121]....
        /*0408*/ 	.word	0xffffffff


	//   ....[122]....
        /*040c*/ 	.word	0xffffffff


	//   ....[123]....
        /*0410*/ 	.word	0xffffffff


	//   ....[124]....
        /*0414*/ 	.word	0xffffffff


	//   ....[125]....
        /*0418*/ 	.word	0xffffffff


	//   ....[126]....
        /*041c*/ 	.word	0xffffffff


	//   ....[127]....
        /*0420*/ 	.word	0xffffffff


	//   ....[128]....
        /*0424*/ 	.word	0xffffffff


	//   ....[129]....
        /*0428*/ 	.word	0xffffffff


	//   ....[130]....
        /*042c*/ 	.word	0xffffffff


	//   ....[131]....
        /*0430*/ 	.word	0xffffffff


	//   ....[132]....
        /*0434*/ 	.word	0xffffffff


	//   ....[133]....
        /*0438*/ 	.word	0xffffffff


	//   ....[134]....
        /*043c*/ 	.word	0xffffffff


	//   ....[135]....
        /*0440*/ 	.word	0xffffffff


	//   ....[136]....
        /*0444*/ 	.word	0xffffffff


	//   ....[137]....
        /*0448*/ 	.word	0xffffffff


	//   ....[138]....
        /*044c*/ 	.word	0xffffffff


	//   ....[139]....
        /*0450*/ 	.word	0xffffffff


	//   ....[140]....
        /*0454*/ 	.word	0xffffffff


	//   ....[141]....
        /*0458*/ 	.word	0xffffffff


	//   ....[142]....
        /*045c*/ 	.word	0xffffffff


	//   ....[143]....
        /*0460*/ 	.word	0xffffffff


	//   ....[144]....
        /*0464*/ 	.word	0xffffffff


	//   ....[145]....
        /*0468*/ 	.word	0xffffffff


	//   ....[146]....
        /*046c*/ 	.word	0xffffffff


	//   ....[147]....
        /*0470*/ 	.word	0xffffffff


	//   ....[148]....
        /*0474*/ 	.word	0xffffffff


	//   ....[149]....
        /*0478*/ 	.word	0xffffffff


	//   ....[150]....
        /*047c*/ 	.word	0xffffffff


	//   ....[151]....
        /*0480*/ 	.word	0xffffffff


	//   ....[152]....
        /*0484*/ 	.word	0xffffffff


	//   ....[153]....
        /*0488*/ 	.word	0xffffffff


	//   ....[154]....
        /*048c*/ 	.word	0xffffffff


	//   ....[155]....
        /*0490*/ 	.word	0xffffffff


	//   ....[156]....
        /*0494*/ 	.word	0xffffffff


	//   ....[157]....
        /*0498*/ 	.word	0xffffffff


	//   ....[158]....
        /*049c*/ 	.word	0xffffffff


	//   ....[159]....
        /*04a0*/ 	.word	0xffffffff


	//   ....[160]....
        /*04a4*/ 	.word	0xffffffff


	//   ....[161]....
        /*04a8*/ 	.word	0xffffffff


	//   ....[162]....
        /*04ac*/ 	.word	0xffffffff


	//   ....[163]....
        /*04b0*/ 	.word	0xffffffff


	//   ....[164]....
        /*04b4*/ 	.word	0xffffffff


	//   ....[165]....
        /*04b8*/ 	.word	0xffffffff


	//   ....[166]....
        /*04bc*/ 	.word	0xffffffff


	//   ....[167]....
        /*04c0*/ 	.word	0xffffffff


	//   ....[168]....
        /*04c4*/ 	.word	0xffffffff


	//   ....[169]....
        /*04c8*/ 	.word	0xffffffff


	//   ....[170]....
        /*04cc*/ 	.word	0xffffffff


	//   ....[171]....
        /*04d0*/ 	.word	0xffffffff


	//   ....[172]....
        /*04d4*/ 	.word	0xffffffff


	//   ....[173]....
        /*04d8*/ 	.word	0xffffffff


	//   ....[174]....
        /*04dc*/ 	.word	0xffffffff


	//   ....[175]....
        /*04e0*/ 	.word	0xffffffff


	//   ....[176]....
        /*04e4*/ 	.word	0xffffffff


	//   ....[177]....
        /*04e8*/ 	.word	0xffffffff


	//   ....[178]....
        /*04ec*/ 	.word	0xffffffff


	//   ....[179]....
        /*04f0*/ 	.word	0xffffffff


	//   ....[180]....
        /*04f4*/ 	.word	0xffffffff


	//   ....[181]....
        /*04f8*/ 	.word	0xffffffff


	//   ....[182]....
        /*04fc*/ 	.word	0xffffffff


	//   ....[183]....
        /*0500*/ 	.word	0xffffffff


	//   ....[184]....
        /*0504*/ 	.word	0xffffffff


	//   ....[185]....
        /*0508*/ 	.word	0xffffffff


	//   ....[186]....
        /*050c*/ 	.word	0xffffffff


	//   ....[187]....
        /*0510*/ 	.word	0xffffffff


	//   ....[188]....
        /*0514*/ 	.word	0xffffffff


	//   ....[189]....
        /*0518*/ 	.word	0xffffffff


	//   ....[190]....
        /*051c*/ 	.word	0xffffffff


	//   ....[191]....
        /*0520*/ 	.word	0x0500000f


	//   ....[192]....
        /*0524*/ 	.word	0x0500000f


	//   ....[193]....
        /*0528*/ 	.word	0x0500000f


	//   ....[194]....
        /*052c*/ 	.word	0x0500000f


	//   ....[195]....
        /*0530*/ 	.word	0x0500000f


	//   ....[196]....
        /*0534*/ 	.word	0x0500000f


	//   ....[197]....
        /*0538*/ 	.word	0x0500000f


	//   ....[198]....
        /*053c*/ 	.word	0x0500000f


	//   ....[199]....
        /*0540*/ 	.word	0x0500000f


	//   ....[200]....
        /*0544*/ 	.word	0x0500000f


	//   ....[201]....
        /*0548*/ 	.word	0x0500000f


	//   ....[202]....
        /*054c*/ 	.word	0x0500000f


	//   ....[203]....
        /*0550*/ 	.word	0x0500000f


	//   ....[204]....
        /*0554*/ 	.word	0x0500000f


	//   ....[205]....
        /*0558*/ 	.word	0x0500000f


	//   ....[206]....
        /*055c*/ 	.word	0x0500000f


	//   ....[207]....
        /*0560*/ 	.word	0x0500000f


	//   ....[208]....
        /*0564*/ 	.word	0x0500000f


	//   ....[209]....
        /*0568*/ 	.word	0x0500000f


	//   ....[210]....
        /*056c*/ 	.word	0x0500000f


	//   ....[211]....
        /*0570*/ 	.word	0x0500000f


	//   ....[212]....
        /*0574*/ 	.word	0x0500000f


	//   ....[213]....
        /*0578*/ 	.word	0x0500000f


	//   ....[214]....
        /*057c*/ 	.word	0x0500000f


	//   ....[215]....
        /*0580*/ 	.word	0x0500000f


	//   ....[216]....
        /*0584*/ 	.word	0x0500000f


	//   ....[217]....
        /*0588*/ 	.word	0x0500000f


	//   ....[218]....
        /*058c*/ 	.word	0x0500000f


	//   ....[219]....
        /*0590*/ 	.word	0x0500000f


	//   ....[220]....
        /*0594*/ 	.word	0x0500000f


	//   ....[221]....
        /*0598*/ 	.word	0x0500000f


	//   ....[222]....
        /*059c*/ 	.word	0x0500000f


	//   ....[223]....
        /*05a0*/ 	.word	0x0500000f


	//   ....[224]....
        /*05a4*/ 	.word	0x0500000f


	//   ....[225]....
        /*05a8*/ 	.word	0x0500000f


	//   ....[226]....
        /*05ac*/ 	.word	0x0500000f


	//   ....[227]....
        /*05b0*/ 	.word	0x0500000f


	//   ....[228]....
        /*05b4*/ 	.word	0x0500000f


	//   ....[229]....
        /*05b8*/ 	.word	0x0500000f


	//   ....[230]....
        /*05bc*/ 	.word	0x0500000f


	//   ....[231]....
        /*05c0*/ 	.word	0x0500000f


	//   ....[232]....
        /*05c4*/ 	.word	0x0500000f


	//   ....[233]....
        /*05c8*/ 	.word	0x0500000f


	//   ....[234]....
        /*05cc*/ 	.word	0x0500000f


	//   ....[235]....
        /*05d0*/ 	.word	0x0500000f


	//   ....[236]....
        /*05d4*/ 	.word	0x0500000f


	//   ....[237]....
        /*05d8*/ 	.word	0x0500000f


	//   ....[238]....
        /*05dc*/ 	.word	0x0500000f


	//   ....[239]....
        /*05e0*/ 	.word	0x0500000f


	//   ....[240]....
        /*05e4*/ 	.word	0x0500000f


	//----- nvinfo : EIATTR_COOP_GROUP_INSTR_OFFSETS
	.align		4
.L_121:
        /*05e8*/ 	.byte	0x04, 0x28
        /*05ea*/ 	.short	(.L_123 - .L_122)


	//   ....[0]....
.L_122:
        /*05ec*/ 	.word	0x00000080


	//   ....[1]....
        /*05f0*/ 	.word	0x00000090


	//   ....[2]....
        /*05f4*/ 	.word	0x000002d0


	//   ....[3]....
        /*05f8*/ 	.word	0x00000430


	//   ....[4]....
        /*05fc*/ 	.word	0x00000550


	//   ....[5]....
        /*0600*/ 	.word	0x000006b0


	//   ....[6]....
        /*0604*/ 	.word	0x00001a40


	//   ....[7]....
        /*0608*/ 	.word	0x00003490


	//   ....[8]....
        /*060c*/ 	.word	0x00003590


	//   ....[9]....
        /*0610*/ 	.word	0x00003c50


	//   ....[10]....
        /*0614*/ 	.word	0x00003d10


	//   ....[11]....
        /*0618*/ 	.word	0x000066a0


	//   ....[12]....
        /*061c*/ 	.word	0x000066b0


	//   ....[13]....
        /*0620*/ 	.word	0x000066e0


	//   ....[14]....
        /*0624*/ 	.word	0x000066f0


	//   ....[15]....
        /*0628*/ 	.word	0x00008150


	//   ....[16]....
        /*062c*/ 	.word	0x00008160


	//   ....[17]....
        /*0630*/ 	.word	0x000081e0


	//   ....[18]....
        /*0634*/ 	.word	0x000081f0


	//   ....[19]....
        /*0638*/ 	.word	0x00009180


	//   ....[20]....
        /*063c*/ 	.word	0x00009190


	//   ....[21]....
        /*0640*/ 	.word	0x000091a0


	//   ....[22]....
        /*0644*/ 	.word	0x000091b0


	//   ....[23]....
        /*0648*/ 	.word	0x000091c0


	//   ....[24]....
        /*064c*/ 	.word	0x000091d0


	//   ....[25]....
        /*0650*/ 	.word	0x000091e0


	//   ....[26]....
        /*0654*/ 	.word	0x000091f0


	//   ....[27]....
        /*0658*/ 	.word	0x00009200


	//   ....[28]....
        /*065c*/ 	.word	0x00009210


	//   ....[29]....
        /*0660*/ 	.word	0x00009220


	//   ....[30]....
        /*0664*/ 	.word	0x00009230


	//   ....[31]....
        /*0668*/ 	.word	0x00009240


	//   ....[32]....
        /*066c*/ 	.word	0x00009250


	//   ....[33]....
        /*0670*/ 	.word	0x00009260


	//   ....[34]....
        /*0674*/ 	.word	0x00009270


	//   ....[35]....
        /*0678*/ 	.word	0x00009280


	//   ....[36]....
        /*067c*/ 	.word	0x00009290


	//   ....[37]....
        /*0680*/ 	.word	0x000092a0


	//   ....[38]....
        /*0684*/ 	.word	0x000092b0


	//   ....[39]....
        /*0688*/ 	.word	0x000092c0


	//   ....[40]....
        /*068c*/ 	.word	0x000092d0


	//   ....[41]....
        /*0690*/ 	.word	0x000092e0


	//   ....[42]....
        /*0694*/ 	.word	0x000092f0


	//   ....[43]....
        /*0698*/ 	.word	0x00009300


	//   ....[44]....
        /*069c*/ 	.word	0x00009310


	//   ....[45]....
        /*06a0*/ 	.word	0x00009320


	//   ....[46]....
        /*06a4*/ 	.word	0x00009330


	//   ....[47]....
        /*06a8*/ 	.word	0x00009340


	//   ....[48]....
        /*06ac*/ 	.word	0x00009350


	//   ....[49]....
        /*06b0*/ 	.word	0x00009360


	//   ....[50]....
        /*06b4*/ 	.word	0x00009370


	//   ....[51]....
        /*06b8*/ 	.word	0x00009380


	//   ....[52]....
        /*06bc*/ 	.word	0x00009390


	//   ....[53]....
        /*06c0*/ 	.word	0x000093a0


	//   ....[54]....
        /*06c4*/ 	.word	0x000093b0


	//   ....[55]....
        /*06c8*/ 	.word	0x000093c0


	//   ....[56]....
        /*06cc*/ 	.word	0x000093d0


	//   ....[57]....
        /*06d0*/ 	.word	0x000093e0


	//   ....[58]....
        /*06d4*/ 	.word	0x00009410


	//   ....[59]....
        /*06d8*/ 	.word	0x00009420


	//   ....[60]....
        /*06dc*/ 	.word	0x00009430


	//   ....[61]....
        /*06e0*/ 	.word	0x00009440


	//   ....[62]....
        /*06e4*/ 	.word	0x00009450


	//   ....[63]....
        /*06e8*/ 	.word	0x00009470


	//   ....[64]....
        /*06ec*/ 	.word	0x00009480


	//   ....[65]....
        /*06f0*/ 	.word	0x00009490


	//   ....[66]....
        /*06f4*/ 	.word	0x000094a0


	//   ....[67]....
        /*06f8*/ 	.word	0x000094b0


	//   ....[68]....
        /*06fc*/ 	.word	0x000094c0


	//   ....[69]....
        /*0700*/ 	.word	0x000094d0


	//   ....[70]....
        /*0704*/ 	.word	0x00009500


	//   ....[71]....
        /*0708*/ 	.word	0x00009520


	//   ....[72]....
        /*070c*/ 	.word	0x00009550


	//   ....[73]....
        /*0710*/ 	.word	0x00009580


	//   ....[74]....
        /*0714*/ 	.word	0x000095b0


	//   ....[75]....
        /*0718*/ 	.word	0x000095e0


	//   ....[76]....
        /*071c*/ 	.word	0x00009610


	//   ....[77]....
        /*0720*/ 	.word	0x00009640


	//   ....[78]....
        /*0724*/ 	.word	0x00009660


	//   ....[79]....
        /*0728*/ 	.word	0x00009690


	//   ....[80]....
        /*072c*/ 	.word	0x000096c0


	//   ....[81]....
        /*0730*/ 	.word	0x000096f0


	//   ....[82]....
        /*0734*/ 	.word	0x00009720


	//   ....[83]....
        /*0738*/ 	.word	0x0000a0d0


	//   ....[84]....
        /*073c*/ 	.word	0x0000a110


	//   ....[85]....
        /*0740*/ 	.word	0x0000a140


	//   ....[86]....
        /*0744*/ 	.word	0x0000a160


	//   ....[87]....
        /*0748*/ 	.word	0x0000a860


	//   ....[88]....
        /*074c*/ 	.word	0x0000a880


	//   ....[89]....
        /*0750*/ 	.word	0x0000a950


	//   ....[90]....
        /*0754*/ 	.word	0x0000a970


	//   ....[91]....
        /*0758*/ 	.word	0x0000aa30


	//   ....[92]....
        /*075c*/ 	.word	0x0000aa50


	//   ....[93]....
        /*0760*/ 	.word	0x0000ab20


	//   ....[94]....
        /*0764*/ 	.word	0x0000ab40


	//   ....[95]....
        /*0768*/ 	.word	0x0000af00


	//   ....[96]....
        /*076c*/ 	.word	0x0000af10


	//   ....[97]....
        /*0770*/ 	.word	0x0000b340


	//   ....[98]....
        /*0774*/ 	.word	0x0000b350


	//   ....[99]....
        /*0778*/ 	.word	0x0000c050


	//   ....[100]....
        /*077c*/ 	.word	0x0000c080


	//   ....[101]....
        /*0780*/ 	.word	0x0000c150


	//   ....[102]....
        /*0784*/ 	.word	0x0000c170


	//   ....[103]....
        /*0788*/ 	.word	0x0000c230


	//   ....[104]....
        /*078c*/ 	.word	0x0000c250


	//   ....[105]....
        /*0790*/ 	.word	0x0000c320


	//   ....[106]....
        /*0794*/ 	.word	0x0000c340


	//   ....[107]....
        /*0798*/ 	.word	0x0000c480


	//   ....[108]....
        /*079c*/ 	.word	0x0000c6a0


	//   ....[109]....
        /*07a0*/ 	.word	0x0000c6d0


	//   ....[110]....
        /*07a4*/ 	.word	0x0000c700


	//   ....[111]....
        /*07a8*/ 	.word	0x0000c730


	//   ....[112]....
        /*07ac*/ 	.word	0x0000c760


	//   ....[113]....
        /*07b0*/ 	.word	0x0000c7a0


	//   ....[114]....
        /*07b4*/ 	.word	0x0000c920


	//   ....[115]....
        /*07b8*/ 	.word	0x0000c950


	//   ....[116]....
        /*07bc*/ 	.word	0x0000c980


	//   ....[117]....
        /*07c0*/ 	.word	0x0000c9b0


	//   ....[118]....
        /*07c4*/ 	.word	0x0000c9e0


	//   ....[119]....
        /*07c8*/ 	.word	0x0000ca10


	//   ....[120]....
        /*07cc*/ 	.word	0x0000caa0


	//   ....[121]....
        /*07d0*/ 	.word	0x0000caf0


	//   ....[122]....
        /*07d4*/ 	.word	0x0000cb00


	//   ....[123]....
        /*07d8*/ 	.word	0x0000cba0


	//   ....[124]....
        /*07dc*/ 	.word	0x0000ec60


	//   ....[125]....
        /*07e0*/ 	.word	0x0000ec90


	//   ....[126]....
        /*07e4*/ 	.word	0x0000ecc0


	//   ....[127]....
        /*07e8*/ 	.word	0x0000ece0


	//   ....[128]....
        /*07ec*/ 	.word	0x0000ed70


	//   ....[129]....
        /*07f0*/ 	.word	0x0000edb0


	//   ....[130]....
        /*07f4*/ 	.word	0x0000edf0


	//   ....[131]....
        /*07f8*/ 	.word	0x0000ee00


	//   ....[132]....
        /*07fc*/ 	.word	0x0000eee0


	//   ....[133]....
        /*0800*/ 	.word	0x0000ef00


	//   ....[134]....
        /*0804*/ 	.word	0x0000f2f0


	//   ....[135]....
        /*0808*/ 	.word	0x0000f330


	//   ....[136]....
        /*080c*/ 	.word	0x0000f350


	//   ....[137]....
        /*0810*/ 	.word	0x0000f360


	//   ....[138]....
        /*0814*/ 	.word	0x0000f410


	//   ....[139]....
        /*0818*/ 	.word	0x0000f430


	//   ....[140]....
        /*081c*/ 	.word	0x0000f4c0


	//   ....[141]....
        /*0820*/ 	.word	0x0000f4e0


	//   ....[142]....
        /*0824*/ 	.word	0x0000f4f0


	//   ....[143]....
        /*0828*/ 	.word	0x0000f580


	//   ....[144]....
        /*082c*/ 	.word	0x0000fd40


	//   ....[145]....
        /*0830*/ 	.word	0x0000fd70


	//   ....[146]....
        /*0834*/ 	.word	0x0000fda0


	//   ....[147]....
        /*0838*/ 	.word	0x0000fe20


	//   ....[148]....
        /*083c*/ 	.word	0x0000fe40


	//   ....[149]....
        /*0840*/ 	.word	0x0000fed0


	//   ....[150]....
        /*0844*/ 	.word	0x0000fef0


	//   ....[151]....
        /*0848*/ 	.word	0x0000ff00


	//   ....[152]....
        /*084c*/ 	.word	0x00010910


	//   ....[153]....
        /*0850*/ 	.word	0x00010930


	//   ....[154]....
        /*0854*/ 	.word	0x00010950


	//   ....[155]....
        /*0858*/ 	.word	0x000109a0


	//   ....[156]....
        /*085c*/ 	.word	0x000109b0


	//   ....[157]....
        /*0860*/ 	.word	0x00010a00


	//   ....[158]....
        /*0864*/ 	.word	0x00010a10


	//   ....[159]....
        /*0868*/ 	.word	0x00010a20


	//   ....[160]....
        /*086c*/ 	.word	0x00010a70


	//   ....[161]....
        /*0870*/ 	.word	0x00010ac0


	//   ....[162]....
        /*0874*/ 	.word	0x00010ec0


	//   ....[163]....
        /*0878*/ 	.word	0x00010ee0


	//   ....[164]....
        /*087c*/ 	.word	0x00010ef0


	//   ....[165]....
        /*0880*/ 	.word	0x00010f00


	//   ....[166]....
        /*0884*/ 	.word	0x00010f60


	//   ....[167]....
        /*0888*/ 	.word	0x00010f70


	//   ....[168]....
        /*088c*/ 	.word	0x00010fd0


	//   ....[169]....
        /*0890*/ 	.word	0x00011000


	//   ....[170]....
        /*0894*/ 	.word	0x00011040


	//   ....[171]....
        /*0898*/ 	.word	0x000110a0


	//   ....[172]....
        /*089c*/ 	.word	0x00012330


	//   ....[173]....
        /*08a0*/ 	.word	0x00012380


	//   ....[174]....
        /*08a4*/ 	.word	0x000123b0


	//   ....[175]....
        /*08a8*/ 	.word	0x000123e0


	//   ....[176]....
        /*08ac*/ 	.word	0x00012410


	//   ....[177]....
        /*08b0*/ 	.word	0x00012420


	//   ....[178]....
        /*08b4*/ 	.word	0x00012450


	//   ....[179]....
        /*08b8*/ 	.word	0x000124a0


	//   ....[180]....
        /*08bc*/ 	.word	0x00012600


	//   ....[181]....
        /*08c0*/ 	.word	0x00012630


	//   ....[182]....
        /*08c4*/ 	.word	0x00012660


	//   ....[183]....
        /*08c8*/ 	.word	0x00012690


	//   ....[184]....
        /*08cc*/ 	.word	0x000126c0


	//   ....[185]....
        /*08d0*/ 	.word	0x00012700


	//   ....[186]....
        /*08d4*/ 	.word	0x00012780


	//   ....[187]....
        /*08d8*/ 	.word	0x000127d0


	//   ....[188]....
        /*08dc*/ 	.word	0x000127e0


	//   ....[189]....
        /*08e0*/ 	.word	0x00012870


	//   ....[190]....
        /*08e4*/ 	.word	0x00012ee0


	//   ....[191]....
        /*08e8*/ 	.word	0x00013430


	//   ....[192]....
        /*08ec*/ 	.word	0x00013510


	//   ....[193]....
        /*08f0*/ 	.word	0x000135e0


	//   ....[194]....
        /*08f4*/ 	.word	0x00013670


	//   ....[195]....
        /*08f8*/ 	.word	0x00013740


	//   ....[196]....
        /*08fc*/ 	.word	0x000137d0


	//   ....[197]....
        /*0900*/ 	.word	0x00013880


	//   ....[198]....
        /*0904*/ 	.word	0x00013910


	//   ....[199]....
        /*0908*/ 	.word	0x000139c0


	//   ....[200]....
        /*090c*/ 	.word	0x00013a20


	//   ....[201]....
        /*0910*/ 	.word	0x00013b20


	//   ....[202]....
        /*0914*/ 	.word	0x00013c20


	//   ....[203]....
        /*0918*/ 	.word	0x00013cd0


	//   ....[204]....
        /*091c*/ 	.word	0x00013e00


	//   ....[205]....
        /*0920*/ 	.word	0x00013eb0


	//   ....[206]....
        /*0924*/ 	.word	0x00013fb0


	//   ....[207]....
        /*0928*/ 	.word	0x00014070


	//   ....[208]....
        /*092c*/ 	.word	0x000140d0


	//   ....[209]....
        /*0930*/ 	.word	0x00014170


	//   ....[210]....
        /*0934*/ 	.word	0x00014230


	//   ....[211]....
        /*0938*/ 	.word	0x00014300


	//   ....[212]....
        /*093c*/ 	.word	0x000143a0


	//   ....[213]....
        /*0940*/ 	.word	0x00014410


	//   ....[214]....
        /*0944*/ 	.word	0x00014470


	//   ....[215]....
        /*0948*/ 	.word	0x00014560


	//   ....[216]....
        /*094c*/ 	.word	0x000145c0


	//   ....[217]....
        /*0950*/ 	.word	0x000146c0


	//   ....[218]....
        /*0954*/ 	.word	0x00014720


	//   ....[219]....
        /*0958*/ 	.word	0x00014800


	//   ....[220]....
        /*095c*/ 	.word	0x00014930


	//   ....[221]....
        /*0960*/ 	.word	0x000149e0


	//   ....[222]....
        /*0964*/ 	.word	0x00014a40


	//   ....[223]....
        /*0968*/ 	.word	0x00014b00


	//   ....[224]....
        /*096c*/ 	.word	0x00014b60


	//   ....[225]....
        /*0970*/ 	.word	0x00014c20


	//   ....[226]....
        /*0974*/ 	.word	0x00014c80


	//   ....[227]....
        /*0978*/ 	.word	0x00014d40


	//   ....[228]....
        /*097c*/ 	.word	0x00014da0


	//   ....[229]....
        /*0980*/ 	.word	0x00014e60


	//   ....[230]....
        /*0984*/ 	.word	0x00014f50


	//   ....[231]....
        /*0988*/ 	.word	0x00014ff0


	//   ....[232]....
        /*098c*/ 	.word	0x00015050


	//   ....[233]....
        /*0990*/ 	.word	0x00015120


	//   ....[234]....
        /*0994*/ 	.word	0x00015180


	//   ....[235]....
        /*0998*/ 	.word	0x00015250


	//   ....[236]....
        /*099c*/ 	.word	0x000152b0


	//   ....[237]....
        /*09a0*/ 	.word	0x00015380


	//   ....[238]....
        /*09a4*/ 	.word	0x000153e0


	//   ....[239]....
        /*09a8*/ 	.word	0x000154b0


	//   ....[240]....
        /*09ac*/ 	.word	0x00015710


	//----- nvinfo : EIATTR_REG_RECONFIG
	.align		4
.L_123:
        /*09b0*/ 	.byte	0x01, 0x54
	.zero		2


	//----- nvinfo : EIATTR_SYSCALL_OFFSETS
	.align		4
        /*09b4*/ 	.byte	0x04, 0x46
        /*09b6*/ 	.short	(.L_125 - .L_124)


	//   ....[0]....
.L_124:
        /*09b8*/ 	.word	0x00001c20


	//   ....[1]....
        /*09bc*/ 	.word	0x0000deb0


	//   ....[2]....
        /*09c0*/ 	.word	0x0000e020


	//   ....[3]....
        /*09c4*/ 	.word	0x0000e170


	//   ....[4]....
        /*09c8*/ 	.word	0x0000e2b0


	//   ....[5]....
        /*09cc*/ 	.word	0x0000f9a0


	//----- nvinfo : EIATTR_MBARRIER_INSTR_OFFSETS
	.align		4
.L_125:
        /*09d0*/ 	.byte	0x04, 0x39
        /*09d2*/ 	.short	(.L_127 - .L_126)


	//   ....[0]....
.L_126:
        /*09d4*/ 	.word	0x00000180
        /*09d8*/ 	.word	0x000000ff
        /*09dc*/ 	.word	0x00029800
        /*09e0*/ 	.short	0x0100
        /*09e2*/ 	.byte	0x08
	.zero		1


	//   ....[1]....
        /*09e4*/ 	.word	0x00000190
        /*09e8*/ 	.word	0x000000ff
        /*09ec*/ 	.word	0x00029820
        /*09f0*/ 	.short	0x0100
        /*09f2*/ 	.byte	0x08
	.zero		1


	//   ....[2]....
        /*09f4*/ 	.word	0x00000280
        /*09f8*/ 	.word	0x000000ff
        /*09fc*/ 	.word	0x00029830
        /*0a00*/ 	.short	0x0100
        /*0a02*/ 	.byte	0x08
	.zero		1


	//   ....[3]....
        /*0a04*/ 	.word	0x00000290
        /*0a08*/ 	.word	0x000000ff
        /*0a0c*/ 	.word	0x00029840
        /*0a10*/ 	.short	0x0100
        /*0a12*/ 	.byte	0x08
	.zero		1


	//   ....[4]....
        /*0a14*/ 	.word	0x000002a0
        /*0a18*/ 	.word	0x000000ff
        /*0a1c*/ 	.word	0x00029838
        /*0a20*/ 	.short	0x0100
        /*0a22*/ 	.byte	0x08
	.zero		1


	//   ....[5]....
        /*0a24*/ 	.word	0x000002b0
        /*0a28*/ 	.word	0x000000ff
        /*0a2c*/ 	.word	0x00029848
        /*0a30*/ 	.short	0x0100
        /*0a32*/ 	.byte	0x08
	.zero		1


	//   ....[6]....
        /*0a34*/ 	.word	0x000003e0
        /*0a38*/ 	.word	0x000000ff
        /*0a3c*/ 	.word	0x00029850
        /*0a40*/ 	.short	0x0100
        /*0a42*/ 	.byte	0x08
	.zero		1


	//   ....[7]....
        /*0a44*/ 	.word	0x000003f0
        /*0a48*/ 	.word	0x000000ff
        /*0a4c*/ 	.word	0x00029860
        /*0a50*/ 	.short	0x0100
        /*0a52*/ 	.byte	0x08
	.zero		1


	//   ....[8]....
        /*0a54*/ 	.word	0x00000400
        /*0a58*/ 	.word	0x000000ff
        /*0a5c*/ 	.word	0x00029858
        /*0a60*/ 	.short	0x0100
        /*0a62*/ 	.byte	0x08
	.zero		1


	//   ....[9]....
        /*0a64*/ 	.word	0x00000410
        /*0a68*/ 	.word	0x000000ff
        /*0a6c*/ 	.word	0x00029868
        /*0a70*/ 	.short	0x0100
        /*0a72*/ 	.byte	0x08
	.zero		1


	//   ....[10]....
        /*0a74*/ 	.word	0x00000500
        /*0a78*/ 	.word	0x000000ff
        /*0a7c*/ 	.word	0x00029870
        /*0a80*/ 	.short	0x0100
        /*0a82*/ 	.byte	0x06
	.zero		1


	//   ....[11]....
        /*0a84*/ 	.word	0x00000510
        /*0a88*/ 	.word	0x000000ff
        /*0a8c*/ 	.word	0x00029880
        /*0a90*/ 	.short	0x0100
        /*0a92*/ 	.byte	0x06
	.zero		1


	//   ....[12]....
        /*0a94*/ 	.word	0x00000520
        /*0a98*/ 	.word	0x000000ff
        /*0a9c*/ 	.word	0x00029878
        /*0aa0*/ 	.short	0x0100
        /*0aa2*/ 	.byte	0x06
	.zero		1


	//   ....[13]....
        /*0aa4*/ 	.word	0x00000530
        /*0aa8*/ 	.word	0x000000ff
        /*0aac*/ 	.word	0x00029888
        /*0ab0*/ 	.short	0x0100
        /*0ab2*/ 	.byte	0x06
	.zero		1


	//   ....[14]....
        /*0ab4*/ 	.word	0x00000660
        /*0ab8*/ 	.word	0x000000ff
        /*0abc*/ 	.word	0x00029890
        /*0ac0*/ 	.short	0x0100
        /*0ac2*/ 	.byte	0x08
	.zero		1


	//   ....[15]....
        /*0ac4*/ 	.word	0x00000670
        /*0ac8*/ 	.word	0x000000ff
        /*0acc*/ 	.word	0x000298a0
        /*0ad0*/ 	.short	0x0100
        /*0ad2*/ 	.byte	0x08
	.zero		1


	//   ....[16]....
        /*0ad4*/ 	.word	0x00000680
        /*0ad8*/ 	.word	0x000000ff
        /*0adc*/ 	.word	0x00029898
        /*0ae0*/ 	.short	0x0100
        /*0ae2*/ 	.byte	0x08
	.zero		1


	//   ....[17]....
        /*0ae4*/ 	.word	0x00000690
        /*0ae8*/ 	.word	0x000000ff
        /*0aec*/ 	.word	0x000298a8
        /*0af0*/ 	.short	0x0100
        /*0af2*/ 	.byte	0x08
	.zero		1


	//   ....[18]....
        /*0af4*/ 	.word	0x000007e0
        /*0af8*/ 	.word	0x000000ff
        /*0afc*/ 	.word	0x000298b0
        /*0b00*/ 	.short	0x0100
        /*0b02*/ 	.byte	0x08
	.zero		1


	//   ....[19]....
        /*0b04*/ 	.word	0x000007f0
        /*0b08*/ 	.word	0x000000ff
        /*0b0c*/ 	.word	0x000298c0
        /*0b10*/ 	.short	0x0100
        /*0b12*/ 	.byte	0x08
	.zero		1


	//   ....[20]....
        /*0b14*/ 	.word	0x00000800
        /*0b18*/ 	.word	0x000000ff
        /*0b1c*/ 	.word	0x000298b8
        /*0b20*/ 	.short	0x0100
        /*0b22*/ 	.byte	0x08
	.zero		1


	//   ....[21]....
        /*0b24*/ 	.word	0x00000810
        /*0b28*/ 	.word	0x000000ff
        /*0b2c*/ 	.word	0x000298c8
        /*0b30*/ 	.short	0x0100
        /*0b32*/ 	.byte	0x08
	.zero		1


	//   ....[22]....
        /*0b34*/ 	.word	0x00001ca0
        /*0b38*/ 	.word	0x000000ff
        /*0b3c*/ 	.word	0x00029800
        /*0b40*/ 	.short	0x010a
        /*0b42*/ 	.byte	0x32
	.zero		1


	//   ....[23]....
        /*0b44*/ 	.word	0x00001d20
        /*0b48*/ 	.word	0x00000004
        /*0b4c*/ 	.word	0x00029830
        /*0b50*/ 	.short	0x010a
        /*0b52*/ 	.byte	0x3f
	.zero		1


	//   ....[24]....
        /*0b54*/ 	.word	0x00001d70
        /*0b58*/ 	.word	0x00000004
        /*0b5c*/ 	.word	0x00029830
        /*0b60*/ 	.short	0x010a
        /*0b62*/ 	.byte	0x3f
	.zero		1


	//   ....[25]....
        /*0b64*/ 	.word	0x00002b70
        /*0b68*/ 	.word	0x000000ff
        /*0b6c*/ 	.word	0x00000000
        /*0b70*/ 	.short	0x0101
        /*0b72*/ 	.byte	0x06
	.zero		1


	//   ....[26]....
        /*0b74*/ 	.word	0x000051d0
        /*0b78*/ 	.word	0x000000ff
        /*0b7c*/ 	.word	0x00029830
        /*0b80*/ 	.short	0x010a
        /*0b82*/ 	.byte	0x06
	.zero		1


	//   ....[27]....
        /*0b84*/ 	.word	0x00005210
        /*0b88*/ 	.word	0x000000ff
        /*0b8c*/ 	.word	0x00029830
        /*0b90*/ 	.short	0x010a
        /*0b92*/ 	.byte	0x06
	.zero		1


	//   ....[28]....
        /*0b94*/ 	.word	0x00005e80
        /*0b98*/ 	.word	0x000000ff
        /*0b9c*/ 	.word	0x00029850
        /*0ba0*/ 	.short	0x010a
        /*0ba2*/ 	.byte	0x06
	.zero		1


	//   ....[29]....
        /*0ba4*/ 	.word	0x00005ec0
        /*0ba8*/ 	.word	0x000000ff
        /*0bac*/ 	.word	0x00029850
        /*0bb0*/ 	.short	0x010a
        /*0bb2*/ 	.byte	0x06
	.zero		1


	//   ....[30]....
        /*0bb4*/ 	.word	0x00006240
        /*0bb8*/ 	.word	0x000000ff
        /*0bbc*/ 	.word	0x00000000
        /*0bc0*/ 	.short	0x0101
        /*0bc2*/ 	.byte	0x06
	.zero		1


	//   ....[31]....
        /*0bc4*/ 	.word	0x00007810
        /*0bc8*/ 	.word	0x000000ff
        /*0bcc*/ 	.word	0x00000000
        /*0bd0*/ 	.short	0x0101
        /*0bd2*/ 	.byte	0x06
	.zero		1


	//   ....[32]....
        /*0bd4*/ 	.word	0x00007ea0
        /*0bd8*/ 	.word	0x000000ff
        /*0bdc*/ 	.word	0x00029850
        /*0be0*/ 	.short	0x010a
        /*0be2*/ 	.byte	0x05
	.zero		1


	//   ....[33]....
        /*0be4*/ 	.word	0x00007ee0
        /*0be8*/ 	.word	0x000000ff
        /*0bec*/ 	.word	0x00029850
        /*0bf0*/ 	.short	0x010a
        /*0bf2*/ 	.byte	0x05
	.zero		1


	//   ....[34]....
        /*0bf4*/ 	.word	0x00008510
        /*0bf8*/ 	.word	0x000000ff
        /*0bfc*/ 	.word	0x00000000
        /*0c00*/ 	.short	0x0101
        /*0c02*/ 	.byte	0x04
	.zero		1


	//   ....[35]....
        /*0c04*/ 	.word	0x0000a850
        /*0c08*/ 	.word	0x00000000
        /*0c0c*/ 	.word	0x00000000
        /*0c10*/ 	.short	0x0101
        /*0c12*/ 	.byte	0x3f
	.zero		1


	//   ....[36]....
        /*0c14*/ 	.word	0x0000aef0
        /*0c18*/ 	.word	0x00000006
        /*0c1c*/ 	.word	0x00000000
        /*0c20*/ 	.short	0x0101
        /*0c22*/ 	.byte	0x3f
	.zero		1


	//   ....[37]....
        /*0c24*/ 	.word	0x0000e980
        /*0c28*/ 	.word	0x00000000
        /*0c2c*/ 	.word	0x00029880
        /*0c30*/ 	.short	0x010a
        /*0c32*/ 	.byte	0x3f
	.zero		1


	//   ....[38]....
        /*0c34*/ 	.word	0x0000efc0
        /*0c38*/ 	.word	0x00000000
        /*0c3c*/ 	.word	0x00029870
        /*0c40*/ 	.short	0x0107
        /*0c42*/ 	.byte	0x3f
	.zero		1


	//   ....[39]....
        /*0c44*/ 	.word	0x0000f080
        /*0c48*/ 	.word	0x00000000
        /*0c4c*/ 	.word	0x00029870
        /*0c50*/ 	.short	0x0101
        /*0c52*/ 	.byte	0x3f
	.zero		1


	//   ....[40]....
        /*0c54*/ 	.word	0x0000f0b0
        /*0c58*/ 	.word	0x00000000
        /*0c5c*/ 	.word	0x00029840
        /*0c60*/ 	.short	0x010a
        /*0c62*/ 	.byte	0x3f
	.zero		1


	//   ....[41]....
        /*0c64*/ 	.word	0x0000f6e0
        /*0c68*/ 	.word	0x00000000
        /*0c6c*/ 	.word	0x00029830
        /*0c70*/ 	.short	0x0107
        /*0c72*/ 	.byte	0x3f
	.zero		1


	//   ....[42]....
        /*0c74*/ 	.word	0x0000f7b0
        /*0c78*/ 	.word	0x00000000
        /*0c7c*/ 	.word	0x00029830
        /*0c80*/ 	.short	0x0101
        /*0c82*/ 	.byte	0x3f
	.zero		1


	//   ....[43]....
        /*0c84*/ 	.word	0x00010040
        /*0c88*/ 	.word	0x00000010
        /*0c8c*/ 	.word	0x00029800
        /*0c90*/ 	.short	0x0107
        /*0c92*/ 	.byte	0x3f
	.zero		1


	//   ....[44]....
        /*0c94*/ 	.word	0x00010140
        /*0c98*/ 	.word	0x00000010
        /*0c9c*/ 	.word	0x00029800
        /*0ca0*/ 	.short	0x0101
        /*0ca2*/ 	.byte	0x3f
	.zero		1


	//   ....[45]....
        /*0ca4*/ 	.word	0x00010160
        /*0ca8*/ 	.word	0x00000010
        /*0cac*/ 	.word	0x00029820
        /*0cb0*/ 	.short	0x010a
        /*0cb2*/ 	.byte	0x3f
	.zero		1


	//   ....[46]....
        /*0cb4*/ 	.word	0x00010670
        /*0cb8*/ 	.word	0x00000000
        /*0cbc*/ 	.word	0x00029880
        /*0cc0*/ 	.short	0x010a
        /*0cc2*/ 	.byte	0x3f
	.zero		1


	//   ....[47]....
        /*0cc4*/ 	.word	0x00010b50
        /*0cc8*/ 	.word	0x00000000
        /*0ccc*/ 	.word	0x00029870
        /*0cd0*/ 	.short	0x0107
        /*0cd2*/ 	.byte	0x3f
	.zero		1


	//   ....[48]....
        /*0cd4*/ 	.word	0x00010c10
        /*0cd8*/ 	.word	0x00000000
        /*0cdc*/ 	.word	0x00029870
        /*0ce0*/ 	.short	0x0101
        /*0ce2*/ 	.byte	0x3f
	.zero		1


	//   ....[49]....
        /*0ce4*/ 	.word	0x00010c40
        /*0ce8*/ 	.word	0x00000000
        /*0cec*/ 	.word	0x00029840
        /*0cf0*/ 	.short	0x010a
        /*0cf2*/ 	.byte	0x3f
	.zero		1


	//   ....[50]....
        /*0cf4*/ 	.word	0x00011140
        /*0cf8*/ 	.word	0x00000000
        /*0cfc*/ 	.word	0x00029830
        /*0d00*/ 	.short	0x0107
        /*0d02*/ 	.byte	0x3f
	.zero		1


	//   ....[51]....
        /*0d04*/ 	.word	0x00011200
        /*0d08*/ 	.word	0x00000000
        /*0d0c*/ 	.word	0x00029830
        /*0d10*/ 	.short	0x0101
        /*0d12*/ 	.byte	0x3f
	.zero		1


	//   ....[52]....
        /*0d14*/ 	.word	0x00011290
        /*0d18*/ 	.word	0x00000000
        /*0d1c*/ 	.word	0x00029870
        /*0d20*/ 	.short	0x010a
        /*0d22*/ 	.byte	0x3f
	.zero		1


	//   ....[53]....
        /*0d24*/ 	.word	0x00011320
        /*0d28*/ 	.word	0x00000000
        /*0d2c*/ 	.word	0x00029860
        /*0d30*/ 	.short	0x010a
        /*0d32*/ 	.byte	0x3f
	.zero		1


	//   ....[54]....
        /*0d34*/ 	.word	0x00011830
        /*0d38*/ 	.word	0x00000000
        /*0d3c*/ 	.word	0x00029850
        /*0d40*/ 	.short	0x0101
        /*0d42*/ 	.byte	0x3f
	.zero		1


	//   ....[55]....
        /*0d44*/ 	.word	0x000118c0
        /*0d48*/ 	.word	0x00000000
        /*0d4c*/ 	.word	0x00000000
        /*0d50*/ 	.short	0x0101
        /*0d52*/ 	.byte	0x3f
	.zero		1


	//   ....[56]....
        /*0d54*/ 	.word	0x00011a90
        /*0d58*/ 	.word	0x00000012
        /*0d5c*/ 	.word	0x00029870
        /*0d60*/ 	.short	0x010a
        /*0d62*/ 	.byte	0x3f
	.zero		1


	//   ....[57]....
        /*0d64*/ 	.word	0x00011b10
        /*0d68*/ 	.word	0x00000012
        /*0d6c*/ 	.word	0x00029860
        /*0d70*/ 	.short	0x010a
        /*0d72*/ 	.byte	0x3f
	.zero		1


	//   ....[58]....
        /*0d74*/ 	.word	0x00012030
        /*0d78*/ 	.word	0x00000012
        /*0d7c*/ 	.word	0x00029850
        /*0d80*/ 	.short	0x0101
        /*0d82*/ 	.byte	0x3f
	.zero		1


	//   ....[59]....
        /*0d84*/ 	.word	0x000120f0
        /*0d88*/ 	.word	0x00000012
        /*0d8c*/ 	.word	0x00000000
        /*0d90*/ 	.short	0x0101
        /*0d92*/ 	.byte	0x3f
	.zero		1


	//   ....[60]....
        /*0d94*/ 	.word	0x00012e60
        /*0d98*/ 	.word	0x00000004
        /*0d9c*/ 	.word	0x00029820
        /*0da0*/ 	.short	0x010a
        /*0da2*/ 	.byte	0x3f
	.zero		1


	//   ....[61]....
        /*0da4*/ 	.word	0x00012fe0
        /*0da8*/ 	.word	0x00000005
        /*0dac*/ 	.word	0x00029840
        /*0db0*/ 	.short	0x010a
        /*0db2*/ 	.byte	0x3f
	.zero		1


	//   ....[62]....
        /*0db4*/ 	.word	0x00013080
        /*0db8*/ 	.word	0x00000013
        /*0dbc*/ 	.word	0x00029840
        /*0dc0*/ 	.short	0x010a
        /*0dc2*/ 	.byte	0x3f
	.zero		1


	//   ....[63]....
        /*0dc4*/ 	.word	0x000130c0
        /*0dc8*/ 	.word	0x00000005
        /*0dcc*/ 	.word	0x00029860
        /*0dd0*/ 	.short	0x010a
        /*0dd2*/ 	.byte	0x3f
	.zero		1


	//   ....[64]....
        /*0dd4*/ 	.word	0x00013100
        /*0dd8*/ 	.word	0x00000013
        /*0ddc*/ 	.word	0x00029860
        /*0de0*/ 	.short	0x010a
        /*0de2*/ 	.byte	0x3f
	.zero		1


	//   ....[65]....
        /*0de4*/ 	.word	0x00013140
        /*0de8*/ 	.word	0x00000005
        /*0dec*/ 	.word	0x00029880
        /*0df0*/ 	.short	0x010a
        /*0df2*/ 	.byte	0x3f
	.zero		1


	//   ....[66]....
        /*0df4*/ 	.word	0x00013180
        /*0df8*/ 	.word	0x00000013
        /*0dfc*/ 	.word	0x00029880
        /*0e00*/ 	.short	0x010a
        /*0e02*/ 	.byte	0x3f
	.zero		1


	//   ....[67]....
        /*0e04*/ 	.word	0x000131f0
        /*0e08*/ 	.word	0x00000003
        /*0e0c*/ 	.word	0x00029800
        /*0e10*/ 	.short	0x010a
        /*0e12*/ 	.byte	0x3f
	.zero		1


	//   ....[68]....
        /*0e14*/ 	.word	0x00013240
        /*0e18*/ 	.word	0x00000004
        /*0e1c*/ 	.word	0x00029830
        /*0e20*/ 	.short	0x010a
        /*0e22*/ 	.byte	0x3f
	.zero		1


	//   ....[69]....
        /*0e24*/ 	.word	0x000132a0
        /*0e28*/ 	.word	0x00000003
        /*0e2c*/ 	.word	0x00029830
        /*0e30*/ 	.short	0x010a
        /*0e32*/ 	.byte	0x3f
	.zero		1


	//   ....[70]....
        /*0e34*/ 	.word	0x00013300
        /*0e38*/ 	.word	0x00000003
        /*0e3c*/ 	.word	0x00029850
        /*0e40*/ 	.short	0x010a
        /*0e42*/ 	.byte	0x3f
	.zero		1


	//   ....[71]....
        /*0e44*/ 	.word	0x00013360
        /*0e48*/ 	.word	0x00000007
        /*0e4c*/ 	.word	0x00029850
        /*0e50*/ 	.short	0x010a
        /*0e52*/ 	.byte	0x3f
	.zero		1


	//   ....[72]....
        /*0e54*/ 	.word	0x00013460
        /*0e58*/ 	.word	0x00000000
        /*0e5c*/ 	.word	0x00029880
        /*0e60*/ 	.short	0x010a
        /*0e62*/ 	.byte	0x3f
	.zero		1


	//   ....[73]....
        /*0e64*/ 	.word	0x00013b70
        /*0e68*/ 	.word	0x00000000
        /*0e6c*/ 	.word	0x00029840
        /*0e70*/ 	.short	0x010a
        /*0e72*/ 	.byte	0x3f
	.zero		1


	//   ....[74]....
        /*0e74*/ 	.word	0x00014830
        /*0e78*/ 	.word	0x00000010
        /*0e7c*/ 	.word	0x00029820
        /*0e80*/ 	.short	0x010a
        /*0e82*/ 	.byte	0x3f
	.zero		1


	//   ....[75]....
        /*0e84*/ 	.word	0x00014880
        /*0e88*/ 	.word	0x00000000
        /*0e8c*/ 	.word	0x00029880
        /*0e90*/ 	.short	0x010a
        /*0e92*/ 	.byte	0x3f
	.zero		1


	//   ....[76]....
        /*0e94*/ 	.word	0x00014ea0
        /*0e98*/ 	.word	0x00000000
        /*0e9c*/ 	.word	0x00029840
        /*0ea0*/ 	.short	0x010a
        /*0ea2*/ 	.byte	0x3f
	.zero		1


	//   ....[77]....
        /*0ea4*/ 	.word	0x000154f0
        /*0ea8*/ 	.word	0x00000000
        /*0eac*/ 	.word	0x00029870
        /*0eb0*/ 	.short	0x010a
        /*0eb2*/ 	.byte	0x3f
	.zero		1


	//   ....[78]....
        /*0eb4*/ 	.word	0x00015540
        /*0eb8*/ 	.word	0x00000000
        /*0ebc*/ 	.word	0x00029860
        /*0ec0*/ 	.short	0x010a
        /*0ec2*/ 	.byte	0x3f
	.zero		1


	//   ....[79]....
        /*0ec4*/ 	.word	0x00015590
        /*0ec8*/ 	.word	0x00000012
        /*0ecc*/ 	.word	0x00029870
        /*0ed0*/ 	.short	0x010a
        /*0ed2*/ 	.byte	0x3f
	.zero		1


	//   ....[80]....
        /*0ed4*/ 	.word	0x000155e0
        /*0ed8*/ 	.word	0x00000012
        /*0edc*/ 	.word	0x00029860
        /*0ee0*/ 	.short	0x010a
        /*0ee2*/ 	.byte	0x3f
	.zero		1


	//   ....[81]....
        /*0ee4*/ 	.word	0x00015630
        /*0ee8*/ 	.word	0x00000004
        /*0eec*/ 	.word	0x00029820
        /*0ef0*/ 	.short	0x010a
        /*0ef2*/ 	.byte	0x3f
	.zero		1


	//   ....[82]....
        /*0ef4*/ 	.word	0x000157d0
        /*0ef8*/ 	.word	0x00000005
        /*0efc*/ 	.word	0x00029840
        /*0f00*/ 	.short	0x010a
        /*0f02*/ 	.byte	0x3f
	.zero		1


	//   ....[83]....
        /*0f04*/ 	.word	0x00015820
        /*0f08*/ 	.word	0x00000013
        /*0f0c*/ 	.word	0x00029840
        /*0f10*/ 	.short	0x010a
        /*0f12*/ 	.byte	0x3f
	.zero		1


	//   ....[84]....
        /*0f14*/ 	.word	0x00015870
        /*0f18*/ 	.word	0x00000005
        /*0f1c*/ 	.word	0x00029860
        /*0f20*/ 	.short	0x010a
        /*0f22*/ 	.byte	0x3f
	.zero		1


	//   ....[85]....
        /*0f24*/ 	.word	0x000158c0
        /*0f28*/ 	.word	0x00000013
        /*0f2c*/ 	.word	0x00029860
        /*0f30*/ 	.short	0x010a
        /*0f32*/ 	.byte	0x3f
	.zero		1


	//   ....[86]....
        /*0f34*/ 	.word	0x00015910
        /*0f38*/ 	.word	0x00000005
        /*0f3c*/ 	.word	0x00029880
        /*0f40*/ 	.short	0x010a
        /*0f42*/ 	.byte	0x3f
	.zero		1


	//----- nvinfo : EIATTR_NUM_MBARRIERS
	.align		4
.L_127:
        /*0f44*/ 	.byte	0x03, 0x38
        /*0f46*/ 	.short	0x0016


	//----- nvinfo : EIATTR_EXIT_INSTR_OFFSETS
	.align		4
        /*0f48*/ 	.byte	0x04, 0x1c
        /*0f4a*/ 	.short	(.L_129 - .L_128)


	//   ....[0]....
.L_128:
        /*0f4c*/ 	.word	0x000009c0


	//   ....[1]....
        /*0f50*/ 	.word	0x0000c430


	//   ....[2]....
        /*0f54*/ 	.word	0x000131d0


	//----- nvinfo : EIATTR_MAX_THREADS
	.align		4
.L_129:
        /*0f58*/ 	.byte	0x04, 0x05
        /*0f5a*/ 	.short	(.L_131 - .L_130)
.L_130:
        /*0f5c*/ 	.word	0x00000180
        /*0f60*/ 	.word	0x00000001
        /*0f64*/ 	.word	0x00000001


	//----- nvinfo : EIATTR_CRS_STACK_SIZE
	.align		4
.L_131:
        /*0f68*/ 	.byte	0x04, 0x1e
        /*0f6a*/ 	.short	(.L_133 - .L_132)
.L_132:
        /*0f6c*/ 	.word	0x00000000


	//----- nvinfo : EIATTR_CBANK_PARAM_SIZE
	.align		4
.L_133:
        /*0f70*/ 	.byte	0x03, 0x19
        /*0f72*/ 	.short	0x0af0


	//----- nvinfo : EIATTR_PARAM_CBANK
	.align		4
        /*0f74*/ 	.byte	0x04, 0x0a
        /*0f76*/ 	.short	(.L_135 - .L_134)
	.align		4
.L_134:
        /*0f78*/ 	.word	index@(.nv.constant0._ZN7cutlass13device_kernelIN5flash11enable_sm90INS1_16FlashAttnFwdSm90INS1_25CollectiveMainloopFwdSm90ILi2EN4cute5tupleIJNS5_1CILi1EEES8_S8_EEENS6_IJNS7_ILi128EEENS7_ILi160EEENS7_ILi192EEEEEELi128ENS_12float_e4m3_tEfNS_4arch4Sm90ELb0ELb0ELb0ELb1ELb1ELb0ELb0ELb1ELb1ELb1ELb1ELb0EEENS1_21CollectiveEpilogueFwdINS6_IJSA_SA_SB_EEES9_NS_10bfloat16_tESG_Li256ELb1ELb1ELb1ELb1EEENS1_36VarlenDynamicPersistentTileSchedulerILi128ELi160ELi256ELi128ELb1ELb1ELb1ELb0ELb1ELb1EEEEEEEEEvNT_6ParamsE)
        /*0f7c*/ 	.short	0x0210
        /*0f7e*/ 	.short	0x0af0


	//----- nvinfo : EIATTR_SW_WAR
	.align		4
.L_135:
        /*0f80*/ 	.byte	0x04, 0x36
        /*0f82*/ 	.short	(.L_137 - .L_136)
.L_136:
        /*0f84*/ 	.word	0x00000008
.L_137:


//--------------------- .nv.info._ZN7cutlass13device_kernelIN5flash11enable_sm90INS1_16FlashAttnFwdSm90INS1_25CollectiveMainloopFwdSm90ILi2EN4cute5tupleIJNS5_1CILi1EEES8_S8_EEENS6_IJNS7_ILi128EEENS7_ILi160EEENS7_ILi192EEEEEELi128ENS_12float_e4m3_tEfNS_4arch4Sm90ELb0ELb0ELb0ELb1ELb1ELb1ELb0ELb1ELb1ELb1ELb1ELb0EEENS1_21CollectiveEpilogueFwdINS6_IJSA_SA_SB_EEES9_NS_10bfloat16_tESG_Li256ELb1ELb1ELb1ELb1EEENS1_36VarlenDynamicPersistentTileSchedulerILi128ELi160ELi256ELi128ELb1ELb1ELb1ELb0ELb1ELb1EEEEEEEEEvNT_6ParamsE --------------------------
	.section	.nv.info._ZN7cutlass13device_kernelIN5flash11enable_sm90INS1_16FlashAttnFwdSm90INS1_25CollectiveMainloopFwdSm90ILi2EN4cute5tupleIJNS5_1CILi1EEES8_S8_EEENS6_IJNS7_ILi128EEENS7_ILi160EEENS7_ILi192EEEEEELi128ENS_12float_e4m3_tEfNS_4arch4Sm90ELb0ELb0ELb0ELb1ELb1ELb1ELb0ELb1ELb1ELb1ELb1ELb0EEENS1_21CollectiveEpilogueFwdINS6_IJSA_SA_SB_EEES9_NS_10bfloat16_tESG_Li256ELb1ELb1ELb1ELb1EEENS1_36VarlenDynamicPersistentTileSchedulerILi128ELi160ELi256ELi128ELb1ELb1ELb1ELb0ELb1ELb1EEEEEEEEEvNT_6ParamsE,"",@"SHT_CUDA_INFO"
	.sectionflags	@""
	.align	4


	//----- nvinfo : EIATTR_CUDA_API_VERSION
	.align		4
        /*0000*/ 	.byte	0x04, 0x37
        /*0002*/ 	.short	(.L_139 - .L_138)
.L_138:
        /*0004*/ 	.word	0x00000082


	//----- nvinfo : EIATTR_KPARAM_INFO
	.align		4
.L_139:
        /*0008*/ 	.byte	0x04, 0x17
        /*000a*/ 	.short	(.L_141 - .L_140)
.L_140:
        /*000c*/ 	.word	0x00000000
        /*0010*/ 	.short	0x0000
        /*0012*/ 	.short	0x0070
        /*0014*/ 	.byte	0x00, 0xf0, 0x01, 0x2a


	//----- nvinfo : EIATTR_SPARSE_MMA_MASK
	.align		4
.L_141:
        /*0018*/ 	.byte	0x03, 0x50
        /*001a*/ 	.short	0x0000


	//----- nvinfo : EIATTR_MAXREG_COUNT
	.align		4
        /*001c*/ 	.byte	0x03, 0x1b
        /*001e*/ 	.short	0x00a8


	//----- nvinfo : EIATTR_NUM_BARRIERS
	.align		4
        /*0020*/ 	.byte	0x02, 0x4c
        /*0022*/ 	.byte	0x10
	.zero		1


	//----- nvinfo : EIATTR_EXTERNS
	.align		4
        /*0024*/ 	.byte	0x04, 0x0f
        /*0026*/ 	.short	(.L_143 - .L_142)


	//   ....[0]....
	.align		4
.L_142:
        /*0028*/ 	.word	index@(__assertfail)


	//----- nvinfo : EIATTR_ANNOTATIONS
	.align		4
.L_143:
        /*002c*/ 	.byte	0x04, 0x55
        /*002e*/ 	.short	(.L_145 - .L_144)


	//   ....[0]....
.L_144:
        /* <DEDUP_REMOVED lines=45> */
        /*02f4*/ 	.byte	0x70, 0xf8, 0x02, 0x00, 0x01, 0x00, 0x00, 0x00, 0x90, 0xf8, 0x02, 0x00


	//----- nvinfo : EIATTR_MERCURY_ISA_VERSION
	.align		4
.L_145:
        /*0300*/ 	.byte	0x03, 0x5f
        /*0302*/ 	.short	0x0101


	//----- nvinfo : EIATTR_UNUSED_LOAD_BYTE_OFFSET
	.align		4
        /*0304*/ 	.byte	0x04, 0x44
        /*0306*/ 	.short	(.L_147 - .L_146)


	//   ....[0]....
.L_146:
        /*0308*/ 	.word	0x00000a90
        /*030c*/ 	.word	0x0000fff0


	//   ....[1]....
        /*0310*/ 	.word	0x0001f0e0
        /*0314*/ 	.word	0x0000fff0


	//----- nvinfo : EIATTR_INT_WARP_WIDE_INSTR_OFFSETS
	.align		4
.L_147:
        /*0318*/ 	.byte	0x04, 0x31
        /*031a*/ 	.short	(.L_149 - .L_148)


	//   ....[0]....
.L_148:
        /*031c*/ 	.word	0x00000130


	//   ....[1]....
        /*0320*/ 	.word	0x00000170


	//   ....[2]....
        /*0324*/ 	.word	0x000001e0


	//   ....[3]....
        /*0328*/ 	.word	0x00025e50


	//   ....[4]....
        /*032c*/ 	.word	0x00025ee0


	//   ....[5]....
        /*0330*/ 	.word	0x00029dc0


	//   ....[6]....
        /*0334*/ 	.word	0x00029e50


	//----- nvinfo : EIATTR_COOP_GROUP_MASK_REGIDS
	.align		4
.L_149:
        /*0338*/ 	.byte	0x04, 0x29
        /*033a*/ 	.short	(.L_151 - .L_150)


	//   ....[0]....
.L_150:
        /*033c*/ 	.word	0xffffffff


	//   ....[1]....
        /*0340*/ 	.word	0xffffffff


	//   ....[2]....
        /*0344*/ 	.word	0xffffffff


	//   ....[3]....
        /*0348*/ 	.word	0xffffffff


	//   ....[4]....
        /*034c*/ 	.word	0xffffffff


	//   ....[5]....
        /*0350*/ 	.word	0xffffffff


	//   ....[6]....
        /*0354*/ 	.word	0xffffffff


	//   ....[7]....
        /*0358*/ 	.word	0xffffffff


	//   ....[8]....
        /*035c*/ 	.word	0xffffffff


	//   ....[9]....
        /*0360*/ 	.word	0xffffffff


	//   ....[10]....
        /*0364*/ 	.word	0xffffffff


	//   ....[11]....
        /*0368*/ 	.word	0xffffffff


	//   ....[12]....
        /*036c*/ 	.word	0xffffffff


	//   ....[13]....
        /*0370*/ 	.word	0xffffffff


	//   ....[14]....
        /*0374*/ 	.word	0xffffffff


	//   ....[15]....
        /*0378*/ 	.word	0xffffffff


	//   ....[16]....
        /*037c*/ 	.word	0xffffffff


	//   ....[17]....
        /*0380*/ 	.word	0xffffffff


	//   ....[18]....
        /*0384*/ 	.word	0xffffffff


	//   ....[19]....
        /*0388*/ 	.word	0xffffffff


	//   ....[20]....
        /*038c*/ 	.word	0xffffffff


	//   ....[21]....
        /*0390*/ 	.word	0xffffffff


	//   ....[22]....
        /*0394*/ 	.word	0xffffffff


	//   ....[23]....
        /*0398*/ 	.word	0xffffffff


	//   ....[24]....
        /*039c*/ 	.word	0xffffffff


	//   ....[25]....
        /*03a0*/ 	.word	0xffffffff


	//   ....[26]....
        /*03a4*/ 	.word	0xffffffff


	//   ....[27]....
        /*03a8*/ 	.word	0xffffffff


	//   ....[28]....
        /*03ac*/ 	.word	0xffffffff


	//   ....[29]....
        /*03b0*/ 	.word	0xffffffff


	//   ....[30]....
        /*03b4*/ 	.word	0xffffffff


	//   ....[31]....
        /*03b8*/ 	.word	0xffffffff


	//   ....[32]....
        /*03bc*/ 	.word	0xffffffff


	//   ....[33]....
        /*03c0*/ 	.word	0xffffffff


	//   ....[34]....
        /*03c4*/ 	.word	0xffffffff


	//   ....[35]....
        /*03c8*/ 	.word	0xffffffff


	//   ....[36]....
        /*03cc*/ 	.word	0xffffffff


	//   ....[37]....
        /*03d0*/ 	.word	0xffffffff


	//   ....[38]....
        /*03d4*/ 	.word	0xffffffff


	//   ....[39]....
        /*03d8*/ 	.word	0xffffffff


	//   ....[40]....
        /*03dc*/ 	.word	0xffffffff


	//   ....[41]....
        /*03e0*/ 	.word	0xffffffff


	//   ....[42]....
        /*03e4*/ 	.word	0xffffffff


	//   ....[43]....
        /*03e8*/ 	.word	0xffffffff


	//   ....[44]....
        /*03ec*/ 	.word	0xffffffff


	//   ....[45]....
        /*03f0*/ 	.word	0xffffffff


	//   ....[46]....
        /*03f4*/ 	.word	0xffffffff


	//   ....[47]....
        /*03f8*/ 	.word	0xffffffff


	//   ....[48]....
        /*03fc*/ 	.word	0xffffffff


	//   ....[49]....
        /*0400*/ 	.word	0xffffffff


	//   ....[50]....
        /*0404*/ 	.word	0xffffffff


	//   ....[51]....
        /*0408*/ 	.word	0xffffffff


	//   ....[52]....
        /*040c*/ 	.word	0xffffffff


	//   ....[53]....
        /*0410*/ 	.word	0xffffffff


	//   ....[54]....
        /*0414*/ 	.word	0xffffffff


	//   ....[55]....
        /*0418*/ 	.word	0xffffffff


	//   ....[56]....
        /*041c*/ 	.word	0xffffffff


	//   ....[57]....
        /*0420*/ 	.word	0xffffffff


	//   ....[58]....
        /*0424*/ 	.word	0xffffffff


	//   ....[59]....
        /*0428*/ 	.word	0xffffffff


	//   ....[60]....
        /*042c*/ 	.word	0xffffffff


	//   ....[61]....
        /*0430*/ 	.word	0xffffffff


	//   ....[62]....
        /*0434*/ 	.word	0xffffffff


	//   ....[63]....
        /*0438*/ 	.word	0xffffffff


	//   ....[64]....
        /*043c*/ 	.word	0xffffffff


	//   ....[65]....
        /*0440*/ 	.word	0xffffffff


	//   ....[66]....
        /*0444*/ 	.word	0xffffffff


	//   ....[67]....
        /*0448*/ 	.word	0xffffffff


	//   ....[68]....
        /*044c*/ 	.word	0xffffffff


	//   ....[69]....
        /*0450*/ 	.word	0xffffffff


	//   ....[70]....
        /*0454*/ 	.word	0xffffffff


	//   ....[71]....
        /*0458*/ 	.word	0xffffffff


	//   ....[72]....
        /*045c*/ 	.word	0xffffffff


	//   ....[73]....
        /*0460*/ 	.word	0xffffffff


	//   ....[74]....
        /*0464*/ 	.word	0xffffffff


	//   ....[75]....
        /*0468*/ 	.word	0xffffffff


	//   ....[76]....
        /*046c*/ 	.word	0xffffffff


	//   ....[77]....
        /*0470*/ 	.word	0xffffffff


	//   ....[78]....
        /*0474*/ 	.word	0xffffffff


	//   ....[79]....
        /*0478*/ 	.word	0xffffffff


	//   ....[80]....
        /*047c*/ 	.word	0xffffffff


	//   ....[81]....
        /*0480*/ 	.word	0xffffffff


	//   ....[82]....
        /*0484*/ 	.word	0xffffffff


	//   ....[83]....
        /*0488*/ 	.word	0xffffffff


	//   ....[84]....
        /*048c*/ 	.word	0xffffffff


	//   ....[85]....
        /*0490*/ 	.word	0xffffffff


	//   ....[86]....
        /*0494*/ 	.word	0xffffffff


	//   ....[87]....
        /*0498*/ 	.word	0xffffffff


	//   ....[88]....
        /*049c*/ 	.word	0xffffffff


	//   ....[89]....
        /*04a0*/ 	.word	0xffffffff


	//   ....[90]....
        /*04a4*/ 	.word	0xffffffff


	//   ....[91]....
        /*04a8*/ 	.word	0xffffffff


	//   ....[92]....
        /*04ac*/ 	.word	0xffffffff


	//   ....[93]....
        /*04b0*/ 	.word	0xffffffff


	//   ....[94]....
        /*04b4*/ 	.word	0xffffffff


	//   ....[95]....
        /*04b8*/ 	.word	0xffffffff


	//   ....[96]....
        /*04bc*/ 	.word	0xffffffff


	//   ....[97]....
        /*04c0*/ 	.word	0xffffffff


	//   ....[98]....
        /*04c4*/ 	.word	0xffffffff


	//   ....[99]....
        /*04c8*/ 	.word	0xffffffff


	//   ....[100]....
        /*04cc*/ 	.word	0xffffffff


	//   ....[101]....
        /*04d0*/ 	.word	0xffffffff


	//   ....[102]....
        /*04d4*/ 	.word	0xffffffff


	//   ....[103]....
        /*04d8*/ 	.word	0xffffffff


	//   ....[104]....
        /*04dc*/ 	.word	0xffffffff


	//   ....[105]....
        /*04e0*/ 	.word	0xffffffff


	//   ....[106]....
        /*04e4*/ 	.word	0xffffffff


	//   ....[107]....
        /*04e8*/ 	.word	0xffffffff


	//   ....[108]....
        /*04ec*/ 	.word	0xffffffff


	//   ....[109]....
        /*04f0*/ 	.word	0xffffffff


	//   ....[110]....
        /*04f4*/ 	.word	0xffffffff


	//   ....[111]....
        /*04f8*/ 	.word	0xffffffff


	//   ....[112]....
        /*04fc*/ 	.word	0xffffffff


	//   ....[113]....
        /*0500*/ 	.word	0xffffffff


	//   ....[114]....
        /*0504*/ 	.word	0xffffffff


	//   ....[115]....
        /*0508*/ 	.word	0xffffffff


	//   ....[116]....
        /*050c*/ 	.word	0xffffffff


	//   ....[117]....
        /*0510*/ 	.word	0xffffffff


	//   ....[118]....
        /*0514*/ 	.word	0xffffffff


	//   ....[119]....
        /*0518*/ 	.word	0xffffffff


	//   ....[120]....
        /*051c*/ 	.word	0xffffffff


	//   ....[121]....
        /*0520*/ 	.word	0xffffffff


	//   ....[122]....
        /*0524*/ 	.word	0xffffffff


	//   ....[123]....
        /*0528*/ 	.word	0xffffffff


	//   ....[124]....
        /*052c*/ 	.word	0xffffffff


	//   ....[125]....
        /*0530*/ 	.word	0xffffffff


	//   ....[126]....
        /*0534*/ 	.word	0xffffffff


	//   ....[127]....
        /*0538*/ 	.word	0xffffffff


	//   ....[128]....
        /*053c*/ 	.word	0xffffffff


	//   ....[129]....
        /*0540*/ 	.word	0xffffffff


	//   ....[130]....
        /*0544*/ 	.word	0xffffffff


	//   ....[131]....
        /*0548*/ 	.word	0xffffffff


	//   ....[132]....
        /*054c*/ 	.word	0xffffffff


	//   ....[133]....
        /*0550*/ 	.word	0xffffffff


	//   ....[134]....
        /*0554*/ 	.word	0xffffffff


	//   ....[135]....
        /*0558*/ 	.word	0xffffffff


	//   ....[136]....
        /*055c*/ 	.word	0xffffffff


	//   ....[137]....
        /*0560*/ 	.word	0xffffffff


	//   ....[138]....
        /*0564*/ 	.word	0xffffffff


	//   ....[139]....
        /*0568*/ 	.word	0xffffffff


	//   ....[140]....
        /*056c*/ 	.word	0xffffffff


	//   ....[141]....
        /*0570*/ 	.word	0xffffffff


	//   ....[142]....
        /*0574*/ 	.word	0xffffffff


	//   ....[143]....
        /*0578*/ 	.word	0xffffffff


	//   ....[144]....
        /*057c*/ 	.word	0xffffffff


	//   ....[145]....
        /*0580*/ 	.word	0xffffffff


	//   ....[146]....
        /*0584*/ 	.word	0xffffffff


	//   ....[147]....
        /*0588*/ 	.word	0xffffffff


	//   ....[148]....
        /*058c*/ 	.word	0xffffffff


	//   ....[149]....
        /*0590*/ 	.word	0xffffffff


	//   ....[150]....
        /*0594*/ 	.word	0xffffffff


	//   ....[151]....
        /*0598*/ 	.word	0xffffffff


	//   ....[152]....
        /*059c*/ 	.word	0xffffffff


	//   ....[153]....
        /*05a0*/ 	.word	0xffffffff


	//   ....[154]....
        /*05a4*/ 	.word	0xffffffff


	//   ....[155]....
        /*05a8*/ 	.word	0xffffffff


	//   ....[156]....
        /*05ac*/ 	.word	0xffffffff


	//   ....[157]....
        /*05b0*/ 	.word	0xffffffff


	//   ....[158]....
        /*05b4*/ 	.word	0xffffffff


	//   ....[159]....
        /*05b8*/ 	.word	0xffffffff


	//   ....[160]....
        /*05bc*/ 	.word	0xffffffff


	//   ....[161]....
        /*05c0*/ 	.word	0xffffffff


	//   ....[162]....
        /*05c4*/ 	.word	0xffffffff


	//   ....[163]....
        /*05c8*/ 	.word	0xffffffff


	//   ....[164]....
        /*05cc*/ 	.word	0xffffffff


	//   ....[165]....
        /*05d0*/ 	.word	0xffffffff


	//   ....[166]....
        /*05d4*/ 	.word	0xffffffff


	//   ....[167]....
        /*05d8*/ 	.word	0xffffffff


	//   ....[168]....
        /*05dc*/ 	.word	0xffffffff


	//   ....[169]....
        /*05e0*/ 	.word	0xffffffff


	//   ....[170]....
        /*05e4*/ 	.word	0xffffffff


	//   ....[171]....
        /*05e8*/ 	.word	0xffffffff


	//   ....[172]....
        /*05ec*/ 	.word	0xffffffff


	//   ....[173]....
        /*05f0*/ 	.word	0xffffffff


	//   ....[174]....
        /*05f4*/ 	.word	0xffffffff


	//   ....[175]....
        /*05f8*/ 	.word	0xffffffff


	//   ....[176]....
        /*05fc*/ 	.word	0xffffffff


	//   ....[177]....
        /*0600*/ 	.word	0xffffffff


	//   ....[178]....
        /*0604*/ 	.word	0xffffffff


	//   ....[179]....
        /*0608*/ 	.word	0xffffffff


	//   ....[180]....
        /*060c*/ 	.word	0xffffffff


	//   ....[181]....
        /*0610*/ 	.word	0xffffffff


	//   ....[182]....
        /*0614*/ 	.word	0xffffffff


	//   ....[183]....
        /*0618*/ 	.word	0xffffffff


	//   ....[184]....
        /*061c*/ 	.word	0xffffffff


	//   ....[185]....
        /*0620*/ 	.word	0xffffffff


	//   ....[186]....
        /*0624*/ 	.word	0xffffffff


	//   ....[187]....
        /*0628*/ 	.word	0xffffffff


	//   ....[188]....
        /*062c*/ 	.word	0xffffffff


	//   ....[189]....
        /*0630*/ 	.word	0xffffffff


	//   ....[190]....
        /*0634*/ 	.word	0xffffffff


	//   ....[191]....
        /*0638*/ 	.word	0xffffffff


	//   ....[192]....
        /*063c*/ 	.word	0xffffffff


	//   ....[193]....
        /*0640*/ 	.word	0xffffffff


	//   ....[194]....
        /*0644*/ 	.word	0xffffffff


	//   ....[195]....
        /*0648*/ 	.word	0xffffffff


	//   ....[196]....
        /*064c*/ 	.word	0xffffffff


	//   ....[197]....
        /*0650*/ 	.word	0xffffffff


	//   ....[198]....
        /*0654*/ 	.word	0xffffffff


	//   ....[199]....
        /*0658*/ 	.word	0xffffffff


	//   ....[200]....
        /*065c*/ 	.word	0xffffffff


	//   ....[201]....
        /*0660*/ 	.word	0xffffffff


	//   ....[202]....
        /*0664*/ 	.word	0xffffffff


	//   ....[203]....
        /*0668*/ 	.word	0xffffffff


	//   ....[204]....
        /*066c*/ 	.word	0xffffffff


	//   ....[205]....
        /*0670*/ 	.word	0xffffffff


	//   ....[206]....
        /*0674*/ 	.word	0xffffffff


	//   ....[207]....
        /*0678*/ 	.word	0xffffffff


	//   ....[208]....
        /*067c*/ 	.word	0xffffffff


	//   ....[209]....
        /*0680*/ 	.word	0xffffffff


	//   ....[210]....
        /*0684*/ 	.word	0xffffffff


	//   ....[211]....
        /*0688*/ 	.word	0xffffffff


	//   ....[212]....
        /*068c*/ 	.word	0xffffffff


	//   ....[213]....
        /*0690*/ 	.word	0xffffffff


	//   ....[214]....
        /*0694*/ 	.word	0xffffffff


	//   ....[215]....
        /*0698*/ 	.word	0xffffffff


	//   ....[216]....
        /*069c*/ 	.word	0xffffffff


	//   ....[217]....
        /*06a0*/ 	.word	0x0500000f


	//   ....[218]....
        /*06a4*/ 	.word	0x0500000f


	//   ....[219]....
        /*06a8*/ 	.word	0x0500000f


	//   ....[220]....
        /*06ac*/ 	.word	0x0500000f


	//   ....[221]....
        /*06b0*/ 	.word	0x0500000f


	//   ....[222]....
        /*06b4*/ 	.word	0x0500000f


	//   ....[223]....
        /*06b8*/ 	.word	0x0500000f


	//   ....[224]....
        /*06bc*/ 	.word	0x0500000f


	//   ....[225]....
        /*06c0*/ 	.word	0x0500000f


	//   ....[226]....
        /*06c4*/ 	.word	0x0500000f


	//   ....[227]....
        /*06c8*/ 	.word	0x0500000f


	//   ....[228]....
        /*06cc*/ 	.word	0x0500000f


	//   ....[229]....
        /*06d0*/ 	.word	0x0500000f


	//   ....[230]....
        /*06d4*/ 	.word	0x0500000f


	//   ....[231]....
        /*06d8*/ 	.word	0x0500000f


	//   ....[232]....
        /*06dc*/ 	.word	0x0500000f


	//   ....[233]....
        /*06e0*/ 	.word	0x0500000f


	//   ....[234]....
        /*06e4*/ 	.word	0x0500000f


	//   ....[235]....
        /*06e8*/ 	.word	0x0500000f


	//   ....[236]....
        /*06ec*/ 	.word	0x0500000f


	//   ....[237]....
        /*06f0*/ 	.word	0x0500000f


	//   ....[238]....
        /*06f4*/ 	.word	0x0500000f


	//   ....[239]....
        /*06f8*/ 	.word	0x0500000f


	//   ....[240]....
        /*06fc*/ 	.word	0x0500000f


	//   ....[241]....
        /*0700*/ 	.word	0x0500000f


	//   ....[242]....
        /*0704*/ 	.word	0x0500000f


	//   ....[243]....
        /*0708*/ 	.word	0x0500000f


	//   ....[244]....
        /*070c*/ 	.word	0x0500000f


	//   ....[245]....
        /*0710*/ 	.word	0x0500000f


	//   ....[246]....
        /*0714*/ 	.word	0x0500000f


	//   ....[247]....
        /*0718*/ 	.word	0x0500000f


	//   ....[248]....
        /*071c*/ 	.word	0x0500000f


	//   ....[249]....
        /*0720*/ 	.word	0x0500000f


	//   ....[250]....
        /*0724*/ 	.word	0x0500000f


	//   ....[251]....
        /*0728*/ 	.word	0x0500000f


	//   ....[252]....
        /*072c*/ 	.word	0x0500000f


	//   ....[253]....
        /*0730*/ 	.word	0x0500000f


	//   ....[254]....
        /*0734*/ 	.word	0x0500000f


	//   ....[255]....
        /*0738*/ 	.word	0x0500000f


	//   ....[0]....
        /*073c*/ 	.word	0x0500000f


	//   ....[1]....
        /*0740*/ 	.word	0x0500000f


	//   ....[2]....
        /*0744*/ 	.word	0x0500000f


	//   ....[3]....
        /*0748*/ 	.word	0x0500000f


	//   ....[4]....
        /*074c*/ 	.word	0x0500000f


	//   ....[5]....
        /*0750*/ 	.word	0x0500000f


	//   ....[6]....
        /*0754*/ 	.word	0x0500000f


	//   ....[7]....
        /*0758*/ 	.word	0x0500000f


	//   ....[8]....
        /*075c*/ 	.word	0x0500000f


	//   ....[9]....
        /*0760*/ 	.word	0x0500000f


	//   ....[10]....
        /*0764*/ 	.word	0x0500000f


	//   ....[11]....
        /*0768*/ 	.word	0x0500000f


	//   ....[12]....
        /*076c*/ 	.word	0x0500000f


	//   ....[13]....
        /*0770*/ 	.word	0x0500000f


	//   ....[14]....
        /*0774*/ 	.word	0x0500000f


	//   ....[15]....
        /*0778*/ 	.word	0x0500000f


	//   ....[16]....
        /*077c*/ 	.word	0x0500000f


	//   ....[17]....
        /*0780*/ 	.word	0x0500000f


	//   ....[18]....
        /*0784*/ 	.word	0x0500000f


	//   ....[19]....
        /*0788*/ 	.word	0x0500000f


	//   ....[20]....
        /*078c*/ 	.word	0x0500000f


	//   ....[21]....
        /*0790*/ 	.word	0x0500000f


	//   ....[22]....
        /*0794*/ 	.word	0x0500000f


	//   ....[23]....
        /*0798*/ 	.word	0x0500000f


	//   ....[24]....
        /*079c*/ 	.word	0x0500000f


	//   ....[25]....
        /*07a0*/ 	.word	0x0500000f


	//   ....[26]....
        /*07a4*/ 	.word	0x0500000f


	//   ....[27]....
        /*07a8*/ 	.word	0x0500000f


	//   ....[28]....
        /*07ac*/ 	.word	0x0500000f


	//   ....[29]....
        /*07b0*/ 	.word	0x0500000f


	//   ....[30]....
        /*07b4*/ 	.word	0x0500000f


	//   ....[31]....
        /*07b8*/ 	.word	0x0500000f


	//   ....[32]....
        /*07bc*/ 	.word	0x0500000f


	//   ....[33]....
        /*07c0*/ 	.word	0x0500000f


	//   ....[34]....
        /*07c4*/ 	.word	0x0500000f


	//   ....[35]....
        /*07c8*/ 	.word	0x0500000f


	//   ....[36]....
        /*07cc*/ 	.word	0x0500000f


	//   ....[37]....
        /*07d0*/ 	.word	0x0500000f


	//   ....[38]....
        /*07d4*/ 	.word	0x0500000f


	//   ....[39]....
        /*07d8*/ 	.word	0x0500000f


	//   ....[40]....
        /*07dc*/ 	.word	0x0500000f


	//   ....[41]....
        /*07e0*/ 	.word	0x0500000f


	//   ....[42]....
        /*07e4*/ 	.word	0x0500000f


	//   ....[43]....
        /*07e8*/ 	.word	0x0500000f


	//   ....[44]....
        /*07ec*/ 	.word	0x0500000f


	//   ....[45]....
        /*07f0*/ 	.word	0x0500000f


	//   ....[46]....
        /*07f4*/ 	.word	0x0500000f


	//   ....[47]....
        /*07f8*/ 	.word	0x0500000f


	//   ....[48]....
        /*07fc*/ 	.word	0x0500000f


	//   ....[49]....
        /*0800*/ 	.word	0x0500000f


	//   ....[50]....
        /*0804*/ 	.word	0x0500000f


	//   ....[51]....
        /*0808*/ 	.word	0x0500000f


	//   ....[52]....
        /*080c*/ 	.word	0x0500000f


	//   ....[53]....
        /*0810*/ 	.word	0x0500000f


	//   ....[54]....
        /*0814*/ 	.word	0x0500000f


	//   ....[55]....
        /*0818*/ 	.word	0x0500000f


	//   ....[56]....
        /*081c*/ 	.word	0x0500000f


	//   ....[57]....
        /*0820*/ 	.word	0x0500000f


	//   ....[58]....
        /*0824*/ 	.word	0x0500000f


	//   ....[59]....
        /*0828*/ 	.word	0x0500000f


	//   ....[60]....
        /*082c*/ 	.word	0x0500000f


	//   ....[61]....
        /*0830*/ 	.word	0x0500000f


	//   ....[62]....
        /*0834*/ 	.word	0x0500000f


	//   ....[63]....
        /*0838*/ 	.word	0x0500000f


	//   ....[64]....
        /*083c*/ 	.word	0x0500000f


	//   ....[65]....
        /*0840*/ 	.word	0x0500000f


	//   ....[66]....
        /*0844*/ 	.word	0x0500000f


	//   ....[67]....
        /*0848*/ 	.word	0x0500000f


	//   ....[68]....
        /*084c*/ 	.word	0x0500000f


	//   ....[69]....
        /*0850*/ 	.word	0x0500000f


	//   ....[70]....
        /*0854*/ 	.word	0x0500000f


	//   ....[71]....
        /*0858*/ 	.word	0x0500000f


	//   ....[72]....
        /*085c*/ 	.word	0x0500000f


	//   ....[73]....
        /*0860*/ 	.word	0x0500000f


	//   ....[74]....
        /*0864*/ 	.word	0x0500000f


	//   ....[75]....
        /*0868*/ 	.word	0x0500000f


	//   ....[76]....
        /*086c*/ 	.word	0x0500000f


	//   ....[77]....
        /*0870*/ 	.word	0x0500000f


	//   ....[78]....
        /*0874*/ 	.word	0x0500000f


	//   ....[79]....
        /*0878*/ 	.word	0x0500000f


	//   ....[80]....
        /*087c*/ 	.word	0x0500000f


	//   ....[81]....
        /*0880*/ 	.word	0x0500000f


	//   ....[82]....
        /*0884*/ 	.word	0x0500000f


	//   ....[83]....
        /*0888*/ 	.word	0x0500000f


	//   ....[84]....
        /*088c*/ 	.word	0x0500000f


	//   ....[85]....
        /*0890*/ 	.word	0x0500000f


	//   ....[86]....
        /*0894*/ 	.word	0x0500000f


	//   ....[87]....
        /*0898*/ 	.word	0x0500000f


	//   ....[88]....
        /*089c*/ 	.word	0x0500000f


	//   ....[89]....
        /*08a0*/ 	.word	0x0500000f


	//   ....[90]....
        /*08a4*/ 	.word	0x0500000f


	//   ....[91]....
        /*08a8*/ 	.word	0x0500000f


	//   ....[92]....
        /*08ac*/ 	.word	0x0500000f


	//   ....[93]....
        /*08b0*/ 	.word	0x0500000f


	//   ....[94]....
        /*08b4*/ 	.word	0x0500000f


	//   ....[95]....
        /*08b8*/ 	.word	0x0500000f


	//   ....[96]....
        /*08bc*/ 	.word	0x0500000f


	//   ....[97]....
        /*08c0*/ 	.word	0x0500000f


	//   ....[98]....
        /*08c4*/ 	.word	0x0500000f


	//   ....[99]....
        /*08c8*/ 	.word	0x0500000f


	//   ....[100]....
        /*08cc*/ 	.word	0x0500000f


	//   ....[101]....
        /*08d0*/ 	.word	0x0500000f


	//   ....[102]....
        /*08d4*/ 	.word	0x0500000f


	//   ....[103]....
        /*08d8*/ 	.word	0x0500000f


	//   ....[104]....
        /*08dc*/ 	.word	0x0500000f


	//   ....[105]....
        /*08e0*/ 	.word	0x0500000f


	//   ....[106]....
        /*08e4*/ 	.word	0x0500000f


	//   ....[107]....
        /*08e8*/ 	.word	0x0500000f


	//   ....[108]....
        /*08ec*/ 	.word	0x0500000f


	//   ....[109]....
        /*08f0*/ 	.word	0x0500000f


	//   ....[110]....
        /*08f4*/ 	.word	0x0500000f


	//   ....[111]....
        /*08f8*/ 	.word	0x0500000f


	//   ....[112]....
        /*08fc*/ 	.word	0x0500000f


	//   ....[113]....
        /*0900*/ 	.word	0x0500000f


	//   ....[114]....
        /*0904*/ 	.word	0x0500000f


	//   ....[115]....
        /*0908*/ 	.word	0x0500000f


	//   ....[116]....
        /*090c*/ 	.word	0x0500000f


	//   ....[117]....
        /*0910*/ 	.word	0x0500000f


	//   ....[118]....
        /*0914*/ 	.word	0x0500000f


	//   ....[119]....
        /*0918*/ 	.word	0x0500000f


	//   ....[120]....
        /*091c*/ 	.word	0x0500000f


	//   ....[121]....
        /*0920*/ 	.word	0x0500000f


	//   ....[122]....
        /*0924*/ 	.word	0x0500000f


	//   ....[123]....
        /*0928*/ 	.word	0x0500000f


	//   ....[124]....
        /*092c*/ 	.word	0x0500000f


	//   ....[125]....
        /*0930*/ 	.word	0x0500000f


	//   ....[126]....
        /*0934*/ 	.word	0x0500000f


	//   ....[127]....
        /*0938*/ 	.word	0x0500000f


	//   ....[128]....
        /*093c*/ 	.word	0x0500000f


	//   ....[129]....
        /*0940*/ 	.word	0x0500000f


	//   ....[130]....
        /*0944*/ 	.word	0x0500000f


	//   ....[131]....
        /*0948*/ 	.word	0x0500000f


	//   ....[132]....
        /*094c*/ 	.word	0x0500000f


	//   ....[133]....
        /*0950*/ 	.word	0x0500000f


	//   ....[134]....
        /*0954*/ 	.word	0x0500000f


	//----- nvinfo : EIATTR_COOP_GROUP_INSTR_OFFSETS
	.align		4
.L_151:
        /*0958*/ 	.byte	0x04, 0x28
        /*095a*/ 	.short	(.L_153 - .L_152)


	//   ....[0]....
.L_152:
        /*095c*/ 	.word	0x00000070


	//   ....[1]....
        /*0960*/ 	.word	0x00000140


	//   ....[2]....
        /*0964*/ 	.word	0x00000190


	//   ....[3]....
        /*0968*/ 	.word	0x000003c0


	//   ....[4]....
        /*096c*/ 	.word	0x00000520


	//   ....[5]....
        /*0970*/ 	.word	0x00000640


	//   ....[6]....
        /*0974*/ 	.word	0x000007a0


	//   ....[7]....
        /*0978*/ 	.word	0x00003940


	//   ....[8]....
        /*097c*/ 	.word	0x00003950


	//   ....[9]....
        /*0980*/ 	.word	0x00006580


	//   ....[10]....
        /*0984*/ 	.word	0x00006590


	//   ....[11]....
        /*0988*/ 	.word	0x00009930


	//   ....[12]....
        /*098c*/ 	.word	0x00009940


	//   ....[13]....
        /*0990*/ 	.word	0x0000c730


	//   ....[14]....
        /*0994*/ 	.word	0x0000c740


	//   ....[15]....
        /*0998*/ 	.word	0x0000f790


	//   ....[16]....
        /*099c*/ 	.word	0x0000f7a0


	//   ....[17]....
        /*09a0*/ 	.word	0x0000fa10


	//   ....[18]....
        /*09a4*/ 	.word	0x0000fa20


	//   ....[19]....
        /*09a8*/ 	.word	0x0000ff00


	//   ....[20]....
        /*09ac*/ 	.word	0x0000ff50


	//   ....[21]....
        /*09b0*/ 	.word	0x000100f0


	//   ....[22]....
        /*09b4*/ 	.word	0x00010110


	//   ....[23]....
        /*09b8*/ 	.word	0x00010c00


	//   ....[24]....
        /*09bc*/ 	.word	0x00011140


	//   ....[25]....
        /*09c0*/ 	.word	0x00011150


	//   ....[26]....
        /*09c4*/ 	.word	0x00011160


	//   ....[27]....
        /*09c8*/ 	.word	0x00011170


	//   ....[28]....
        /*09cc*/ 	.word	0x00014620


	//   ....[29]....
        /*09d0*/ 	.word	0x00014630


	//   ....[30]....
        /*09d4*/ 	.word	0x00014640


	//   ....[31]....
        /*09d8*/ 	.word	0x00014650


	//   ....[32]....
        /*09dc*/ 	.word	0x00019740


	//   ....[33]....
        /*09e0*/ 	.word	0x000197d0


	//   ....[34]....
        /*09e4*/ 	.word	0x00019f00


	//   ....[35]....
        /*09e8*/ 	.word	0x00019f80


	//   ....[36]....
        /*09ec*/ 	.word	0x0001cb90


	//   ....[37]....
        /*09f0*/ 	.word	0x0001cbb0


	//   ....[38]....
        /*09f4*/ 	.word	0x0001ce80


	//   ....[39]....
        /*09f8*/ 	.word	0x0001cea0


	//   ....[40]....
        /*09fc*/ 	.word	0x0001e910


	//   ....[41]....
        /*0a00*/ 	.word	0x0001e920


	//   ....[42]....
        /*0a04*/ 	.word	0x0001e9a0


	//   ....[43]....
        /*0a08*/ 	.word	0x0001e9b0


	//   ....[44]....
        /*0a0c*/ 	.word	0x0001f540


	//   ....[45]....
        /*0a10*/ 	.word	0x0001f570


	//   ....[46]....
        /*0a14*/ 	.word	0x0001f5a0


	//   ....[47]....
        /*0a18*/ 	.word	0x0001f5d0


	//   ....[48]....
        /*0a1c*/ 	.word	0x0001f600


	//   ....[49]....
        /*0a20*/ 	.word	0x0001f630


	//   ....[50]....
        /*0a24*/ 	.word	0x0001f660


	//   ....[51]....
        /*0a28*/ 	.word	0x0001f690


	//   ....[52]....
        /*0a2c*/ 	.word	0x0001f6c0


	//   ....[53]....
        /*0a30*/ 	.word	0x0001f6f0


	//   ....[54]....
        /*0a34*/ 	.word	0x0001f720


	//   ....[55]....
        /*0a38*/ 	.word	0x0001f750


	//   ....[56]....
        /*0a3c*/ 	.word	0x0001f780


	//   ....[57]....
        /*0a40*/ 	.word	0x0001f7b0


	//   ....[58]....
        /*0a44*/ 	.word	0x0001f7e0


	//   ....[59]....
        /*0a48*/ 	.word	0x0001f810


	//   ....[60]....
        /*0a4c*/ 	.word	0x0001f840


	//   ....[61]....
        /*0a50*/ 	.word	0x0001f870


	//   ....[62]....
        /*0a54*/ 	.word	0x0001f8a0


	//   ....[63]....
        /*0a58*/ 	.word	0x0001f8d0


	//   ....[64]....
        /*0a5c*/ 	.word	0x0001f900


	//   ....[65]....
        /*0a60*/ 	.word	0x0001f930


	//   ....[66]....
        /*0a64*/ 	.word	0x0001f960


	//   ....[67]....
        /*0a68*/ 	.word	0x0001f990


	//   ....[68]....
        /*0a6c*/ 	.word	0x0001f9c0


	//   ....[69]....
        /*0a70*/ 	.word	0x0001f9f0


	//   ....[70]....
        /*0a74*/ 	.word	0x0001fa20


	//   ....[71]....
        /*0a78*/ 	.word	0x0001fa50


	//   ....[72]....
        /*0a7c*/ 	.word	0x0001fa80


	//   ....[73]....
        /*0a80*/ 	.word	0x0001fab0


	//   ....[74]....
        /*0a84*/ 	.word	0x0001fae0


	//   ....[75]....
        /*0a88*/ 	.word	0x0001fb10


	//   ....[76]....
        /*0a8c*/ 	.word	0x0001fb40


	//   ....[77]....
        /*0a90*/ 	.word	0x0001fb70


	//   ....[78]....
        /*0a94*/ 	.word	0x0001fba0


	//   ....[79]....
        /*0a98*/ 	.word	0x0001fbd0


	//   ....[80]....
        /*0a9c*/ 	.word	0x0001fbe0


	//   ....[81]....
        /*0aa0*/ 	.word	0x0001fbf0


	//   ....[82]....
        /*0aa4*/ 	.word	0x0001fc20


	//   ....[83]....
        /*0aa8*/ 	.word	0x0001fc50


	//   ....[84]....
        /*0aac*/ 	.word	0x0001fc80


	//   ....[85]....
        /*0ab0*/ 	.word	0x0001fcb0


	//   ....[86]....
        /*0ab4*/ 	.word	0x0001fce0


	//   ....[87]....
        /*0ab8*/ 	.word	0x0001fd10


	//   ....[88]....
        /*0abc*/ 	.word	0x0001fd40


	//   ....[89]....
        /*0ac0*/ 	.word	0x0001fd70


	//   ....[90]....
        /*0ac4*/ 	.word	0x0001fdb0


	//   ....[91]....
        /*0ac8*/ 	.word	0x0001fdc0


	//   ....[92]....
        /*0acc*/ 	.word	0x0001fdd0


	//   ....[93]....
        /*0ad0*/ 	.word	0x0001fde0


	//   ....[94]....
        /*0ad4*/ 	.word	0x0001fdf0


	//   ....[95]....
        /*0ad8*/ 	.word	0x0001fe20


	//   ....[96]....
        /*0adc*/ 	.word	0x0001fe50


	//   ....[97]....
        /*0ae0*/ 	.word	0x0001fe80


	//   ....[98]....
        /*0ae4*/ 	.word	0x0001feb0


	//   ....[99]....
        /*0ae8*/ 	.word	0x0001fee0


	//   ....[100]....
        /*0aec*/ 	.word	0x0001ff10


	//   ....[101]....
        /*0af0*/ 	.word	0x0001ff40


	//   ....[102]....
        /*0af4*/ 	.word	0x0001ff70


	//   ....[103]....
        /*0af8*/ 	.word	0x0001ff80


	//   ....[104]....
        /*0afc*/ 	.word	0x0001ffb0


	//   ....[105]....
        /*0b00*/ 	.word	0x0001ffe0


	//   ....[106]....
        /*0b04*/ 	.word	0x00020010


	//   ....[107]....
        /*0b08*/ 	.word	0x00020040


	//   ....[108]....
        /*0b0c*/ 	.word	0x00020880


	//   ....[109]....
        /*0b10*/ 	.word	0x000208a0


	//   ....[110]....
        /*0b14*/ 	.word	0x000208b0


	//   ....[111]....
        /*0b18*/ 	.word	0x000208c0


	//   ....[112]....
        /*0b1c*/ 	.word	0x00020fe0


	//   ....[113]....
        /*0b20*/ 	.word	0x00020ff0


	//   ....[114]....
        /*0b24*/ 	.word	0x00021100


	//   ....[115]....
        /*0b28*/ 	.word	0x00021110


	//   ....[116]....
        /*0b2c*/ 	.word	0x00021220


	//   ....[117]....
        /*0b30*/ 	.word	0x00021230


	//   ....[118]....
        /*0b34*/ 	.word	0x00021340


	//   ....[119]....
        /*0b38*/ 	.word	0x00021350


	//   ....[120]....
        /*0b3c*/ 	.word	0x00021700


	//   ....[121]....
        /*0b40*/ 	.word	0x00021740


	//   ....[122]....
        /*0b44*/ 	.word	0x00021f40


	//   ....[123]....
        /*0b48*/ 	.word	0x00021f50


	//   ....[124]....
        /*0b4c*/ 	.word	0x00022e80


	//   ....[125]....
        /*0b50*/ 	.word	0x00022e90


	//   ....[126]....
        /*0b54*/ 	.word	0x00022fb0


	//   ....[127]....
        /*0b58*/ 	.word	0x00022fc0


	//   ....[128]....
        /*0b5c*/ 	.word	0x000230d0


	//   ....[129]....
        /*0b60*/ 	.word	0x000230e0


	//   ....[130]....
        /*0b64*/ 	.word	0x000231f0


	//   ....[131]....
        /*0b68*/ 	.word	0x00023200


	//   ....[132]....
        /*0b6c*/ 	.word	0x00023360


	//   ....[133]....
        /*0b70*/ 	.word	0x00023570


	//   ....[134]....
        /*0b74*/ 	.word	0x000235a0


	//   ....[135]....
        /*0b78*/ 	.word	0x000235d0


	//   ....[136]....
        /*0b7c*/ 	.word	0x00023600


	//   ....[137]....
        /*0b80*/ 	.word	0x00023630


	//   ....[138]....
        /*0b84*/ 	.word	0x00023660


	//   ....[139]....
        /*0b88*/ 	.word	0x000237f0


	//   ....[140]....
        /*0b8c*/ 	.word	0x00023820


	//   ....[141]....
        /*0b90*/ 	.word	0x00023850


	//   ....[142]....
        /*0b94*/ 	.word	0x00023880


	//   ....[143]....
        /*0b98*/ 	.word	0x000238b0


	//   ....[144]....
        /*0b9c*/ 	.word	0x000238e0


	//   ....[145]....
        /*0ba0*/ 	.word	0x00023970


	//   ....[146]....
        /*0ba4*/ 	.word	0x000239a0


	//   ....[147]....
        /*0ba8*/ 	.word	0x000239b0


	//   ....[148]....
        /*0bac*/ 	.word	0x00023a40


	//   ....[149]....
        /*0bb0*/ 	.word	0x00024bc0


	//   ....[150]....
        /*0bb4*/ 	.word	0x00026eb0


	//   ....[151]....
        /*0bb8*/ 	.word	0x00026ed0


	//   ....[152]....
        /*0bbc*/ 	.word	0x00026f30


	//   ....[153]....
        /*0bc0*/ 	.word	0x00026fc0


	//   ....[154]....
        /*0bc4*/ 	.word	0x00027020


	//   ....[155]....
        /*0bc8*/ 	.word	0x00027040


	//   ....[156]....
        /*0bcc*/ 	.word	0x00027050


	//   ....[157]....
        /*0bd0*/ 	.word	0x00027060


	//   ....[158]....
        /*0bd4*/ 	.word	0x00027160


	//   ....[159]....
        /*0bd8*/ 	.word	0x00027170


	//   ....[160]....
        /*0bdc*/ 	.word	0x00027620


	//   ....[161]....
        /*0be0*/ 	.word	0x00027640


	//   ....[162]....
        /*0be4*/ 	.word	0x00027660


	//   ....[163]....
        /*0be8*/ 	.word	0x00027720


	//   ....[164]....
        /*0bec*/ 	.word	0x00027740


	//   ....[165]....
        /*0bf0*/ 	.word	0x000277d0


	//   ....[166]....
        /*0bf4*/ 	.word	0x000277f0


	//   ....[167]....
        /*0bf8*/ 	.word	0x00027800


	//   ....[168]....
        /*0bfc*/ 	.word	0x00027890


	//   ....[169]....
        /*0c00*/ 	.word	0x000278f0


	//   ....[170]....
        /*0c04*/ 	.word	0x000280d0


	//   ....[171]....
        /*0c08*/ 	.word	0x00028100


	//   ....[172]....
        /*0c0c*/ 	.word	0x000281c0


	//   ....[173]....
        /*0c10*/ 	.word	0x000281e0


	//   ....[174]....
        /*0c14*/ 	.word	0x00028280


	//   ....[175]....
        /*0c18*/ 	.word	0x000282a0


	//   ....[176]....
        /*0c1c*/ 	.word	0x000282b0


	//   ....[177]....
        /*0c20*/ 	.word	0x000282c0


	//   ....[178]....
        /*0c24*/ 	.word	0x00028d00


	//   ....[179]....
        /*0c28*/ 	.word	0x00028d20


	//   ....[180]....
        /*0c2c*/ 	.word	0x00028d40


	//   ....[181]....
        /*0c30*/ 	.word	0x00028da0


	//   ....[182]....
        /*0c34*/ 	.word	0x00028db0


	//   ....[183]....
        /*0c38*/ 	.word	0x00028e00


	//   ....[184]....
        /*0c3c*/ 	.word	0x00028e10


	//   ....[185]....
        /*0c40*/ 	.word	0x00028e20


	//   ....[186]....
        /*0c44*/ 	.word	0x00028e70


	//   ....[187]....
        /*0c48*/ 	.word	0x00028ec0


	//   ....[188]....
        /*0c4c*/ 	.word	0x00029320


	//   ....[189]....
        /*0c50*/ 	.word	0x00029340


	//   ....[190]....
        /*0c54*/ 	.word	0x00029350


	//   ....[191]....
        /*0c58*/ 	.word	0x00029360


	//   ....[192]....
        /*0c5c*/ 	.word	0x000293c0


	//   ....[193]....
        /*0c60*/ 	.word	0x000293d0


	//   ....[194]....
        /*0c64*/ 	.word	0x00029430


	//   ....[195]....
        /*0c68*/ 	.word	0x00029460


	//   ....[196]....
        /*0c6c*/ 	.word	0x000294a0


	//   ....[197]....
        /*0c70*/ 	.word	0x00029500


	//   ....[198]....
        /*0c74*/ 	.word	0x0002a730


	//   ....[199]....
        /*0c78*/ 	.word	0x0002a760


	//   ....[200]....
        /*0c7c*/ 	.word	0x0002a7d0


	//   ....[201]....
        /*0c80*/ 	.word	0x0002a800


	//   ....[202]....
        /*0c84*/ 	.word	0x0002a830


	//   ....[203]....
        /*0c88*/ 	.word	0x0002a860


	//   ....[204]....
        /*0c8c*/ 	.word	0x0002a890


	//   ....[205]....
        /*0c90*/ 	.word	0x0002a8c0


	//   ....[206]....
        /*0c94*/ 	.word	0x0002aa60


	//   ....[207]....
        /*0c98*/ 	.word	0x0002aa90


	//   ....[208]....
        /*0c9c*/ 	.word	0x0002aac0


	//   ....[209]....
        /*0ca0*/ 	.word	0x0002aaf0


	//   ....[210]....
        /*0ca4*/ 	.word	0x0002ab20


	//   ....[211]....
        /*0ca8*/ 	.word	0x0002ab50


	//   ....[212]....
        /*0cac*/ 	.word	0x0002ac10


	//   ....[213]....
        /*0cb0*/ 	.word	0x0002ac30


	//   ....[214]....
        /*0cb4*/ 	.word	0x0002ac40


	//   ....[215]....
        /*0cb8*/ 	.word	0x0002aca0


	//   ....[216]....
        /*0cbc*/ 	.word	0x0002b2e0


	//   ....[217]....
        /*0cc0*/ 	.word	0x0002b680


	//   ....[218]....
        /*0cc4*/ 	.word	0x0002b710


	//   ....[219]....
        /*0cc8*/ 	.word	0x0002b7b0


	//   ....[220]....
        /*0ccc*/ 	.word	0x0002b840


	//   ....[221]....
        /*0cd0*/ 	.word	0x0002b930


	//   ....[222]....
        /*0cd4*/ 	.word	0x0002b9c0


	//   ....[223]....
        /*0cd8*/ 	.word	0x0002ba60


	//   ....[224]....
        /*0cdc*/ 	.word	0x0002baf0


	//   ....[225]....
        /*0ce0*/ 	.word	0x0002bbe0


	//   ....[226]....
        /*0ce4*/ 	.word	0x0002bc70


	//   ....[227]....
        /*0ce8*/ 	.word	0x0002bd10


	//   ....[228]....
        /*0cec*/ 	.word	0x0002bda0


	//   ....[229]....
        /*0cf0*/ 	.word	0x0002bee0


	//   ....[230]....
        /*0cf4*/ 	.word	0x0002bf90


	//   ....[231]....
        /*0cf8*/ 	.word	0x0002c020


	//   ....[232]....
        /*0cfc*/ 	.word	0x0002c070


	//   ....[233]....
        /*0d00*/ 	.word	0x0002c0c0


	//   ....[234]....
        /*0d04*/ 	.word	0x0002c1a0


	//   ....[235]....
        /*0d08*/ 	.word	0x0002c230


	//   ....[236]....
        /*0d0c*/ 	.word	0x0002c280


	//   ....[237]....
        /*0d10*/ 	.word	0x0002c2d0


	//   ....[238]....
        /*0d14*/ 	.word	0x0002c520


	//   ....[239]....
        /*0d18*/ 	.word	0x0002c640


	//   ....[240]....
        /*0d1c*/ 	.word	0x0002c760


	//   ....[241]....
        /*0d20*/ 	.word	0x0002c880


	//   ....[242]....
        /*0d24*/ 	.word	0x0002c9a0


	//   ....[243]....
        /*0d28*/ 	.word	0x0002caa0


	//   ....[244]....
        /*0d2c*/ 	.word	0x0002cb00


	//   ....[245]....
        /*0d30*/ 	.word	0x0002cb50


	//   ....[246]....
        /*0d34*/ 	.word	0x0002cbd0


	//   ....[247]....
        /*0d38*/ 	.word	0x0002cc40


	//   ....[248]....
        /*0d3c*/ 	.word	0x0002cca0


	//   ....[249]....
        /*0d40*/ 	.word	0x0002ccf0


	//   ....[250]....
        /*0d44*/ 	.word	0x0002cd70


	//   ....[251]....
        /*0d48*/ 	.word	0x0002cde0


	//   ....[252]....
        /*0d4c*/ 	.word	0x0002ce40


	//   ....[253]....
        /*0d50*/ 	.word	0x0002ce90


	//   ....[254]....
        /*0d54*/ 	.word	0x0002cf10


	//   ....[255]....
        /*0d58*/ 	.word	0x0002cf80


	//   ....[0]....
        /*0d5c*/ 	.word	0x0002cfe0


	//   ....[1]....
        /*0d60*/ 	.word	0x0002d030


	//   ....[2]....
        /*0d64*/ 	.word	0x0002d090


	//   ....[3]....
        /*0d68*/ 	.word	0x0002d0e0


	//   ....[4]....
        /*0d6c*/ 	.word	0x0002d140


	//   ....[5]....
        /*0d70*/ 	.word	0x0002d190


	//   ....[6]....
        /*0d74*/ 	.word	0x0002d1f0


	//   ....[7]....
        /*0d78*/ 	.word	0x0002d280


	//   ....[8]....
        /*0d7c*/ 	.word	0x0002d2e0


	//   ....[9]....
        /*0d80*/ 	.word	0x0002d330


	//   ....[10]....
        /*0d84*/ 	.word	0x0002d3b0


	//   ....[11]....
        /*0d88*/ 	.word	0x0002d440


	//   ....[12]....
        /*0d8c*/ 	.word	0x0002d4a0


	//   ....[13]....
        /*0d90*/ 	.word	0x0002d4f0


	//   ....[14]....
        /*0d94*/ 	.word	0x0002d590


	//   ....[15]....
        /*0d98*/ 	.word	0x0002d600


	//   ....[16]....
        /*0d9c*/ 	.word	0x0002d660


	//   ....[17]....
        /*0da0*/ 	.word	0x0002d6b0


	//   ....[18]....
        /*0da4*/ 	.word	0x0002d730


	//   ....[19]....
        /*0da8*/ 	.word	0x0002d780


	//   ....[20]....
        /*0dac*/ 	.word	0x0002d7e0


	//   ....[21]....
        /*0db0*/ 	.word	0x0002d830


	//   ....[22]....
        /*0db4*/ 	.word	0x0002d890


	//   ....[23]....
        /*0db8*/ 	.word	0x0002d8e0


	//   ....[24]....
        /*0dbc*/ 	.word	0x0002d960


	//   ....[25]....
        /*0dc0*/ 	.word	0x0002d9d0


	//   ....[26]....
        /*0dc4*/ 	.word	0x0002da30


	//   ....[27]....
        /*0dc8*/ 	.word	0x0002da80


	//   ....[28]....
        /*0dcc*/ 	.word	0x0002dae0


	//   ....[29]....
        /*0dd0*/ 	.word	0x0002db30


	//   ....[30]....
        /*0dd4*/ 	.word	0x0002dbb0


	//   ....[31]....
        /*0dd8*/ 	.word	0x0002dc20


	//   ....[32]....
        /*0ddc*/ 	.word	0x0002dc80


	//   ....[33]....
        /*0de0*/ 	.word	0x0002dcd0


	//   ....[34]....
        /*0de4*/ 	.word	0x0002dd50


	//   ....[35]....
        /*0de8*/ 	.word	0x0002ddc0


	//   ....[36]....
        /*0dec*/ 	.word	0x0002de70


	//   ....[37]....
        /*0df0*/ 	.word	0x0002dec0


	//   ....[38]....
        /*0df4*/ 	.word	0x0002df40


	//   ....[39]....
        /*0df8*/ 	.word	0x0002dfb0


	//   ....[40]....
        /*0dfc*/ 	.word	0x0002e030


	//   ....[41]....
        /*0e00*/ 	.word	0x0002e080


	//   ....[42]....
        /*0e04*/ 	.word	0x0002e100


	//   ....[43]....
        /*0e08*/ 	.word	0x0002e170


	//   ....[44]....
        /*0e0c*/ 	.word	0x0002e1d0


	//   ....[45]....
        /*0e10*/ 	.word	0x0002e220


	//   ....[46]....
        /*0e14*/ 	.word	0x0002e2a0


	//   ....[47]....
        /*0e18*/ 	.word	0x0002e2f0


	//   ....[48]....
        /*0e1c*/ 	.word	0x0002e380


	//   ....[49]....
        /*0e20*/ 	.word	0x0002e410


	//   ....[50]....
        /*0e24*/ 	.word	0x0002e4a0


	//   ....[51]....
        /*0e28*/ 	.word	0x0002e530


	//   ....[52]....
        /*0e2c*/ 	.word	0x0002e5c0


	//   ....[53]....
        /*0e30*/ 	.word	0x0002e650


	//   ....[54]....
        /*0e34*/ 	.word	0x0002e700


	//   ....[55]....
        /*0e38*/ 	.word	0x0002e770


	//   ....[56]....
        /*0e3c*/ 	.word	0x0002e800


	//   ....[57]....
        /*0e40*/ 	.word	0x0002e890


	//   ....[58]....
        /*0e44*/ 	.word	0x0002e910


	//   ....[59]....
        /*0e48*/ 	.word	0x0002e960


	//   ....[60]....
        /*0e4c*/ 	.word	0x0002e9f0


	//   ....[61]....
        /*0e50*/ 	.word	0x0002ea80


	//   ....[62]....
        /*0e54*/ 	.word	0x0002eb10


	//   ....[63]....
        /*0e58*/ 	.word	0x0002eba0


	//   ....[64]....
        /*0e5c*/ 	.word	0x0002ec30


	//   ....[65]....
        /*0e60*/ 	.word	0x0002ecc0


	//   ....[66]....
        /*0e64*/ 	.word	0x0002ed80


	//   ....[67]....
        /*0e68*/ 	.word	0x0002f050


	//   ....[68]....
        /*0e6c*/ 	.word	0x0002f150


	//   ....[69]....
        /*0e70*/ 	.word	0x0002f200


	//   ....[70]....
        /*0e74*/ 	.word	0x0002f2b0


	//   ....[71]....
        /*0e78*/ 	.word	0x0002f390


	//   ....[72]....
        /*0e7c*/ 	.word	0x0002f440


	//   ....[73]....
        /*0e80*/ 	.word	0x0002f500


	//   ....[74]....
        /*0e84*/ 	.word	0x0002f650


	//   ....[75]....
        /*0e88*/ 	.word	0x0002f6a0


	//   ....[76]....
        /*0e8c*/ 	.word	0x0002f720


	//   ....[77]....
        /*0e90*/ 	.word	0x0002f820


	//   ....[78]....
        /*0e94*/ 	.word	0x0002f950


	//   ....[79]....
        /*0e98*/ 	.word	0x0002fa10


	//   ....[80]....
        /*0e9c*/ 	.word	0x0002fb60


	//   ....[81]....
        /*0ea0*/ 	.word	0x0002fc10


	//   ....[82]....
        /*0ea4*/ 	.word	0x0002fd10


	//   ....[83]....
        /*0ea8*/ 	.word	0x0002fdd0


	//   ....[84]....
        /*0eac*/ 	.word	0x0002fe30


	//   ....[85]....
        /*0eb0*/ 	.word	0x0002fed0


	//   ....[86]....
        /*0eb4*/ 	.word	0x0002ff90


	//   ....[87]....
        /*0eb8*/ 	.word	0x00030060


	//   ....[88]....
        /*0ebc*/ 	.word	0x00030110


	//   ....[89]....
        /*0ec0*/ 	.word	0x00030180


	//   ....[90]....
        /*0ec4*/ 	.word	0x000301e0


	//   ....[91]....
        /*0ec8*/ 	.word	0x000302f0


	//   ....[92]....
        /*0ecc*/ 	.word	0x00030350


	//   ....[93]....
        /*0ed0*/ 	.word	0x00030470


	//   ....[94]....
        /*0ed4*/ 	.word	0x000304d0


	//   ....[95]....
        /*0ed8*/ 	.word	0x00030570


	//   ....[96]....
        /*0edc*/ 	.word	0x00030710


	//   ....[97]....
        /*0ee0*/ 	.word	0x000307c0


	//   ....[98]....
        /*0ee4*/ 	.word	0x00030840


	//   ....[99]....
        /*0ee8*/ 	.word	0x00030920


	//   ....[100]....
        /*0eec*/ 	.word	0x000309d0


	//   ....[101]....
        /*0ef0*/ 	.word	0x00030a80


	//   ....[102]....
        /*0ef4*/ 	.word	0x00030b30


	//   ....[103]....
        /*0ef8*/ 	.word	0x00030be0


	//   ....[104]....
        /*0efc*/ 	.word	0x00030c40


	//   ....[105]....
        /*0f00*/ 	.word	0x00030d20


	//   ....[106]....
        /*0f04*/ 	.word	0x00030e10


	//   ....[107]....
        /*0f08*/ 	.word	0x00030eb0


	//   ....[108]....
        /*0f0c*/ 	.word	0x00030f10


	//   ....[109]....
        /*0f10*/ 	.word	0x00030fe0


	//   ....[110]....
        /*0f14*/ 	.word	0x00031040


	//   ....[111]....
        /*0f18*/ 	.word	0x00031110


	//   ....[112]....
        /*0f1c*/ 	.word	0x00031170


	//   ....[113]....
        /*0f20*/ 	.word	0x00031240


	//   ....[114]....
        /*0f24*/ 	.word	0x000312a0


	//   ....[115]....
        /*0f28*/ 	.word	0x00031370


	//   ....[116]....
        /*0f2c*/ 	.word	0x00031550


	//   ....[117]....
        /*0f30*/ 	.word	0x000315f0


	//   ....[118]....
        /*0f34*/ 	.word	0x00031770


	//   ....[119]....
        /*0f38*/ 	.word	0x000317e0


	//   ....[120]....
        /*0f3c*/ 	.word	0x00031850


	//   ....[121]....
        /*0f40*/ 	.word	0x000318c0


	//   ....[122]....
        /*0f44*/ 	.word	0x00031930


	//   ....[123]....
        /*0f48*/ 	.word	0x000319b0


	//   ....[124]....
        /*0f4c*/ 	.word	0x00031a30


	//   ....[125]....
        /*0f50*/ 	.word	0x00031ac0


	//   ....[126]....
        /*0f54*/ 	.word	0x00031b30


	//   ....[127]....
        /*0f58*/ 	.word	0x00031ba0


	//   ....[128]....
        /*0f5c*/ 	.word	0x00031c10


	//   ....[129]....
        /*0f60*/ 	.word	0x00031c90


	//   ....[130]....
        /*0f64*/ 	.word	0x00031d00


	//   ....[131]....
        /*0f68*/ 	.word	0x00031da0


	//   ....[132]....
        /*0f6c*/ 	.word	0x00031df0


	//   ....[133]....
        /*0f70*/ 	.word	0x00031e80


	//   ....[134]....
        /*0f74*/ 	.word	0x00031fb0


	//----- nvinfo : EIATTR_REG_RECONFIG
	.align		4
.L_153:
        /*0f78*/ 	.byte	0x01, 0x54
	.zero		2


	//----- nvinfo : EIATTR_SYSCALL_OFFSETS
	.align		4
        /*0f7c*/ 	.byte	0x04, 0x46
        /*0f7e*/ 	.short	(.L_155 - .L_154)


	//   ....[0]....
.L_154:
        /*0f80*/ 	.word	0x00001fb0


	//   ....[1]....
        /*0f84*/ 	.word	0x00002100


	//   ....[2]....
        /*0f88*/ 	.word	0x00010d90


	//   ....[3]....
        /*0f8c*/ 	.word	0x000110c0


	//   ....[4]....
        /*0f90*/ 	.word	0x00026040


	//   ....[5]....
        /*0f94*/ 	.word	0x000261d0


	//   ....[6]....
        /*0f98*/ 	.word	0x00026320


	//   ....[7]....
        /*0f9c*/ 	.word	0x00026460


	//   ....[8]....
        /*0fa0*/ 	.word	0x00027d20


	//----- nvinfo : EIATTR_MBARRIER_INSTR_OFFSETS
	.align		4
.L_155:
        /*0fa4*/ 	.byte	0x04, 0x39
        /*0fa6*/ 	.short	(.L_157 - .L_156)


	//   ....[0]....
.L_156:
        /*0fa8*/ 	.word	0x00000270
        /*0fac*/ 	.word	0x000000ff
        /*0fb0*/ 	.word	0x00029800
        /*0fb4*/ 	.short	0x0100
        /*0fb6*/ 	.byte	0x08
	.zero		1


	//   ....[1]....
        /*0fb8*/ 	.word	0x00000280
        /*0fbc*/ 	.word	0x000000ff
        /*0fc0*/ 	.word	0x00029820
        /*0fc4*/ 	.short	0x0100
        /*0fc6*/ 	.byte	0x08
	.zero		1


	//   ....[2]....
        /*0fc8*/ 	.word	0x00000370
        /*0fcc*/ 	.word	0x000000ff
        /*0fd0*/ 	.word	0x00029830
        /*0fd4*/ 	.short	0x0100
        /*0fd6*/ 	.byte	0x08
	.zero		1


	//   ....[3]....
        /*0fd8*/ 	.word	0x00000380
        /*0fdc*/ 	.word	0x000000ff
        /*0fe0*/ 	.word	0x00029840
        /*0fe4*/ 	.short	0x0100
        /*0fe6*/ 	.byte	0x08
	.zero		1


	//   ....[4]....
        /*0fe8*/ 	.word	0x00000390
        /*0fec*/ 	.word	0x000000ff
        /*0ff0*/ 	.word	0x00029838
        /*0ff4*/ 	.short	0x0100
        /*0ff6*/ 	.byte	0x08
	.zero		1


	//   ....[5]....
        /*0ff8*/ 	.word	0x000003a0
        /*0ffc*/ 	.word	0x000000ff
        /*1000*/ 	.word	0x00029848
        /*1004*/ 	.short	0x0100
        /*1006*/ 	.byte	0x08
	.zero		1


	//   ....[6]....
        /*1008*/ 	.word	0x000004d0
        /*100c*/ 	.word	0x000000ff
        /*1010*/ 	.word	0x00029850
        /*1014*/ 	.short	0x0100
        /*1016*/ 	.byte	0x08
	.zero		1


	//   ....[7]....
        /*1018*/ 	.word	0x000004e0
        /*101c*/ 	.word	0x000000ff
        /*1020*/ 	.word	0x00029860
        /*1024*/ 	.short	0x0100
        /*1026*/ 	.byte	0x08
	.zero		1


	//   ....[8]....
        /*1028*/ 	.word	0x000004f0
        /*102c*/ 	.word	0x000000ff
        /*1030*/ 	.word	0x00029858
        /*1034*/ 	.short	0x0100
        /*1036*/ 	.byte	0x08
	.zero		1


	//   ....[9]....
        /*1038*/ 	.word	0x00000500
        /*103c*/ 	.word	0x000000ff
        /*1040*/ 	.word	0x00029868
        /*1044*/ 	.short	0x0100
        /*1046*/ 	.byte	0x08
	.zero		1


	//   ....[10]....
        /*1048*/ 	.word	0x000005f0
        /*104c*/ 	.word	0x000000ff
        /*1050*/ 	.word	0x00029870
        /*1054*/ 	.short	0x0100
        /*1056*/ 	.byte	0x06
	.zero		1


	//   ....[11]....
        /*1058*/ 	.word	0x00000600
        /*105c*/ 	.word	0x000000ff
        /*1060*/ 	.word	0x00029880
        /*1064*/ 	.short	0x0100
        /*1066*/ 	.byte	0x06
	.zero		1


	//   ....[12]....
        /*1068*/ 	.word	0x00000610
        /*106c*/ 	.word	0x000000ff
        /*1070*/ 	.word	0x00029878
        /*1074*/ 	.short	0x0100
        /*1076*/ 	.byte	0x06
	.zero		1


	//   ....[13]....
        /*1078*/ 	.word	0x00000620
        /*107c*/ 	.word	0x000000ff
        /*1080*/ 	.word	0x00029888
        /*1084*/ 	.short	0x0100
        /*1086*/ 	.byte	0x06
	.zero		1


	//   ....[14]....
        /*1088*/ 	.word	0x00000750
        /*108c*/ 	.word	0x000000ff
        /*1090*/ 	.word	0x00029890
        /*1094*/ 	.short	0x0100
        /*1096*/ 	.byte	0x08
	.zero		1


	//   ....[15]....
        /*1098*/ 	.word	0x00000760
        /*109c*/ 	.word	0x000000ff
        /*10a0*/ 	.word	0x000298a0
        /*10a4*/ 	.short	0x0100
        /*10a6*/ 	.byte	0x08
	.zero		1


	//   ....[16]....
        /*10a8*/ 	.word	0x00000770
        /*10ac*/ 	.word	0x000000ff
        /*10b0*/ 	.word	0x00029898
        /*10b4*/ 	.short	0x0100
        /*10b6*/ 	.byte	0x08
	.zero		1


	//   ....[17]....
        /*10b8*/ 	.word	0x00000780
        /*10bc*/ 	.word	0x000000ff
        /*10c0*/ 	.word	0x000298a8
        /*10c4*/ 	.short	0x0100
        /*10c6*/ 	.byte	0x08
	.zero		1


	//   ....[18]....
        /*10c8*/ 	.word	0x000008c0
        /*10cc*/ 	.word	0x000000ff
        /*10d0*/ 	.word	0x000298b0
        /*10d4*/ 	.short	0x0100
        /*10d6*/ 	.byte	0x08
	.zero		1


	//   ....[19]....
        /*10d8*/ 	.word	0x000008d0
        /*10dc*/ 	.word	0x000000ff
        /*10e0*/ 	.word	0x000298c0
        /*10e4*/ 	.short	0x0100
        /*10e6*/ 	.byte	0x08
	.zero		1


	//   ....[20]....
        /*10e8*/ 	.word	0x000008e0
        /*10ec*/ 	.word	0x000000ff
        /*10f0*/ 	.word	0x000298b8
        /*10f4*/ 	.short	0x0100
        /*10f6*/ 	.byte	0x08
	.zero		1


	//   ....[21]....
        /*10f8*/ 	.word	0x000008f0
        /*10fc*/ 	.word	0x000000ff
        /*1100*/ 	.word	0x000298c8
        /*1104*/ 	.short	0x0100
        /*1106*/ 	.byte	0x08
	.zero		1


	//   ....[22]....
        /*1108*/ 	.word	0x000038f0
        /*110c*/ 	.word	0x0000005b
        /*1110*/ 	.word	0x00029890
        /*1114*/ 	.short	0x010a
        /*1116*/ 	.byte	0x3f
	.zero		1


	//   ....[23]....
        /*1118*/ 	.word	0x000098d0
        /*111c*/ 	.word	0x0000005b
        /*1120*/ 	.word	0x00029890
        /*1124*/ 	.short	0x010a
        /*1126*/ 	.byte	0x3f
	.zero		1


	//   ....[24]....
        /*1128*/ 	.word	0x0000f5f0
        /*112c*/ 	.word	0x0000005b
        /*1130*/ 	.word	0x00029890
        /*1134*/ 	.short	0x010a
        /*1136*/ 	.byte	0x3f
	.zero		1


	//   ....[25]....
        /*1138*/ 	.word	0x0000fd40
        /*113c*/ 	.word	0x0000000b
        /*1140*/ 	.word	0x00000000
        /*1144*/ 	.short	0x0101
        /*1146*/ 	.byte	0x3f
	.zero		1


	//   ....[26]....
        /*1148*/ 	.word	0x0000fd80
        /*114c*/ 	.word	0x0000005b
        /*1150*/ 	.word	0x000298b0
        /*1154*/ 	.short	0x010a
        /*1156*/ 	.byte	0x3f
	.zero		1


	//   ....[27]....
        /*1158*/ 	.word	0x00010370
        /*115c*/ 	.word	0x0000005b
        /*1160*/ 	.word	0x00000000
        /*1164*/ 	.short	0x0101
        /*1166*/ 	.byte	0x3f
	.zero		1


	//   ....[28]....
        /*1168*/ 	.word	0x00010e20
        /*116c*/ 	.word	0x00000012
        /*1170*/ 	.word	0x00029800
        /*1174*/ 	.short	0x010a
        /*1176*/ 	.byte	0x3f
	.zero		1


	//   ....[29]....
        /*1178*/ 	.word	0x00010e70
        /*117c*/ 	.word	0x00000012
        /*1180*/ 	.word	0x00029800
        /*1184*/ 	.short	0x010a
        /*1186*/ 	.byte	0x3f
	.zero		1


	//   ....[30]....
        /*1188*/ 	.word	0x00011700
        /*118c*/ 	.word	0x00000012
        /*1190*/ 	.word	0x00029800
        /*1194*/ 	.short	0x010a
        /*1196*/ 	.byte	0x3f
	.zero		1


	//   ....[31]....
        /*1198*/ 	.word	0x00014a90
        /*119c*/ 	.word	0x00000012
        /*11a0*/ 	.word	0x00029800
        /*11a4*/ 	.short	0x010a
        /*11a6*/ 	.byte	0x3f
	.zero		1


	//   ....[32]....
        /*11a8*/ 	.word	0x00017bb0
        /*11ac*/ 	.word	0x00000000
        /*11b0*/ 	.word	0x00029830
        /*11b4*/ 	.short	0x010a
        /*11b6*/ 	.byte	0x3f
	.zero		1


	//   ....[33]....
        /*11b8*/ 	.word	0x00017c00
        /*11bc*/ 	.word	0x00000000
        /*11c0*/ 	.word	0x00029830
        /*11c4*/ 	.short	0x010a
        /*11c6*/ 	.byte	0x3f
	.zero		1


	//   ....[34]....
        /*11c8*/ 	.word	0x0001a1f0
        /*11cc*/ 	.word	0x00000041
        /*11d0*/ 	.word	0x00000000
        /*11d4*/ 	.short	0x0101
        /*11d6*/ 	.byte	0x3f
	.zero		1


	//   ....[35]....
        /*11d8*/ 	.word	0x0001b430
        /*11dc*/ 	.word	0x0000000b
        /*11e0*/ 	.word	0x00029830
        /*11e4*/ 	.short	0x010a
        /*11e6*/ 	.byte	0x3f
	.zero		1


	//   ....[36]....
        /*11e8*/ 	.word	0x0001b480
        /*11ec*/ 	.word	0x0000000b
        /*11f0*/ 	.word	0x00029830
        /*11f4*/ 	.short	0x010a
        /*11f6*/ 	.byte	0x3f
	.zero		1


	//   ....[37]....
        /*11f8*/ 	.word	0x0001c580
        /*11fc*/ 	.word	0x0000000a
        /*1200*/ 	.word	0x00029850
        /*1204*/ 	.short	0x010a
        /*1206*/ 	.byte	0x3f
	.zero		1


	//   ....[38]....
        /*1208*/ 	.word	0x0001c5c0
        /*120c*/ 	.word	0x0000000a
        /*1210*/ 	.word	0x00029850
        /*1214*/ 	.short	0x010a
        /*1216*/ 	.byte	0x3f
	.zero		1


	//   ....[39]....
        /*1218*/ 	.word	0x0001c900
        /*121c*/ 	.word	0x00000007
        /*1220*/ 	.word	0x00000000
        /*1224*/ 	.short	0x0101
        /*1226*/ 	.byte	0x3f
	.zero		1


	//   ....[40]....
        /*1228*/ 	.word	0x0001df10
        /*122c*/ 	.word	0x00000008
        /*1230*/ 	.word	0x00000000
        /*1234*/ 	.short	0x0101
        /*1236*/ 	.byte	0x3f
	.zero		1


	//   ....[41]....
        /*1238*/ 	.word	0x0001e5d0
        /*123c*/ 	.word	0x0000000f
        /*1240*/ 	.word	0x00029850
        /*1244*/ 	.short	0x010a
        /*1246*/ 	.byte	0x3f
	.zero		1


	//   ....[42]....
        /*1248*/ 	.word	0x0001e650
        /*124c*/ 	.word	0x0000000f
        /*1250*/ 	.word	0x00029850
        /*1254*/ 	.short	0x010a
        /*1256*/ 	.byte	0x3f
	.zero		1


	//   ....[43]....
        /*1258*/ 	.word	0x0001ec50
        /*125c*/ 	.word	0x00000002
        /*1260*/ 	.word	0x00000000
        /*1264*/ 	.short	0x0101
        /*1266*/ 	.byte	0x3f
	.zero		1


	//   ....[44]....
        /*1268*/ 	.word	0x00020f90
        /*126c*/ 	.word	0x00000000
        /*1270*/ 	.word	0x00000000
        /*1274*/ 	.short	0x0101
        /*1276*/ 	.byte	0x3f
	.zero		1


	//   ....[45]....
        /*1278*/ 	.word	0x00021650
        /*127c*/ 	.word	0x00000008
        /*1280*/ 	.word	0x00000000
        /*1284*/ 	.short	0x0101
        /*1286*/ 	.byte	0x3f
	.zero		1


	//   ....[46]....
        /*1288*/ 	.word	0x00024ca0
        /*128c*/ 	.word	0x00000016
        /*1290*/ 	.word	0x00029820
        /*1294*/ 	.short	0x010a
        /*1296*/ 	.byte	0x3f
	.zero		1


	//   ....[47]....
        /*1298*/ 	.word	0x00024d30
        /*129c*/ 	.word	0x0000000a
        /*12a0*/ 	.word	0x000298a0
        /*12a4*/ 	.short	0x010a
        /*12a6*/ 	.byte	0x3f
	.zero		1


	//   ....[48]....
        /*12a8*/ 	.word	0x00025160
        /*12ac*/ 	.word	0x0000000a
        /*12b0*/ 	.word	0x000298c0
        /*12b4*/ 	.short	0x010a
        /*12b6*/ 	.byte	0x3f
	.zero		1


	//   ....[49]....
        /*12b8*/ 	.word	0x000254a0
        /*12bc*/ 	.word	0x0000000a
        /*12c0*/ 	.word	0x000298a0
        /*12c4*/ 	.short	0x010a
        /*12c6*/ 	.byte	0x3f
	.zero		1


	//   ....[50]....
        /*12c8*/ 	.word	0x000258c0
        /*12cc*/ 	.word	0x0000000a
        /*12d0*/ 	.word	0x000298c0
        /*12d4*/ 	.short	0x010a
        /*12d6*/ 	.byte	0x3f
	.zero		1


	//   ....[51]....
        /*12d8*/ 	.word	0x00026b70
        /*12dc*/ 	.word	0x00000000
        /*12e0*/ 	.word	0x00029880
        /*12e4*/ 	.short	0x010a
        /*12e6*/ 	.byte	0x3f
	.zero		1


	//   ....[52]....
        /*12e8*/ 	.word	0x00027280
        /*12ec*/ 	.word	0x00000000
        /*12f0*/ 	.word	0x00029870
        /*12f4*/ 	.short	0x0107
        /*12f6*/ 	.byte	0x3f
	.zero		1


	//   ....[53]....
        /*12f8*/ 	.word	0x00027340
        /*12fc*/ 	.word	0x00000000
        /*1300*/ 	.word	0x00029870
        /*1304*/ 	.short	0x0101
        /*1306*/ 	.byte	0x3f
	.zero		1


	//   ....[54]....
        /*1308*/ 	.word	0x00027390
        /*130c*/ 	.word	0x00000000
        /*1310*/ 	.word	0x00029840
        /*1314*/ 	.short	0x010a
        /*1316*/ 	.byte	0x3f
	.zero		1


	//   ....[55]....
        /*1318*/ 	.word	0x00027a30
        /*131c*/ 	.word	0x00000000
        /*1320*/ 	.word	0x00029830
        /*1324*/ 	.short	0x0107
        /*1326*/ 	.byte	0x3f
	.zero		1


	//   ....[56]....
        /*1328*/ 	.word	0x00027b10
        /*132c*/ 	.word	0x00000000
        /*1330*/ 	.word	0x00029830
        /*1334*/ 	.short	0x0101
        /*1336*/ 	.byte	0x3f
	.zero		1


	//   ....[57]....
        /*1338*/ 	.word	0x00028420
        /*133c*/ 	.word	0x00000016
        /*1340*/ 	.word	0x00029800
        /*1344*/ 	.short	0x0107
        /*1346*/ 	.byte	0x3f
	.zero		1


	//   ....[58]....
        /*1348*/ 	.word	0x00028530
        /*134c*/ 	.word	0x00000016
        /*1350*/ 	.word	0x00029800
        /*1354*/ 	.short	0x0101
        /*1356*/ 	.byte	0x3f
	.zero		1


	//   ....[59]....
        /*1358*/ 	.word	0x00028550
        /*135c*/ 	.word	0x00000016
        /*1360*/ 	.word	0x00029820
        /*1364*/ 	.short	0x010a
        /*1366*/ 	.byte	0x3f
	.zero		1


	//   ....[60]....
        /*1368*/ 	.word	0x00028a30
        /*136c*/ 	.word	0x00000000
        /*1370*/ 	.word	0x00029880
        /*1374*/ 	.short	0x010a
        /*1376*/ 	.byte	0x3f
	.zero		1


	//   ....[61]....
        /*1378*/ 	.word	0x00028f80
        /*137c*/ 	.word	0x00000000
        /*1380*/ 	.word	0x00029870
        /*1384*/ 	.short	0x0107
        /*1386*/ 	.byte	0x3f
	.zero		1


	//   ....[62]....
        /*1388*/ 	.word	0x00029040
        /*138c*/ 	.word	0x00000000
        /*1390*/ 	.word	0x00029870
        /*1394*/ 	.short	0x0101
        /*1396*/ 	.byte	0x3f
	.zero		1


	//   ....[63]....
        /*1398*/ 	.word	0x00029070
        /*139c*/ 	.word	0x00000000
        /*13a0*/ 	.word	0x00029840
        /*13a4*/ 	.short	0x010a
        /*13a6*/ 	.byte	0x3f
	.zero		1


	//   ....[64]....
        /*13a8*/ 	.word	0x000295a0
        /*13ac*/ 	.word	0x00000000
        /*13b0*/ 	.word	0x00029830
        /*13b4*/ 	.short	0x0107
        /*13b6*/ 	.byte	0x3f
	.zero		1


	//   ....[65]....
        /*13b8*/ 	.word	0x00029660
        /*13bc*/ 	.word	0x00000000
        /*13c0*/ 	.word	0x00029830
        /*13c4*/ 	.short	0x0101
        /*13c6*/ 	.byte	0x3f
	.zero		1


	//   ....[66]....
        /*13c8*/ 	.word	0x000296f0
        /*13cc*/ 	.word	0x00000003
        /*13d0*/ 	.word	0x00029870
        /*13d4*/ 	.short	0x010a
        /*13d6*/ 	.byte	0x3f
	.zero		1


	//   ....[67]....
        /*13d8*/ 	.word	0x00029780
        /*13dc*/ 	.word	0x00000003
        /*13e0*/ 	.word	0x00029860
        /*13e4*/ 	.short	0x010a
        /*13e6*/ 	.byte	0x3f
	.zero		1


	//   ....[68]....
        /*13e8*/ 	.word	0x00029c90
        /*13ec*/ 	.word	0x00000003
        /*13f0*/ 	.word	0x00029850
        /*13f4*/ 	.short	0x0101
        /*13f6*/ 	.byte	0x3f
	.zero		1


	//   ....[69]....
        /*13f8*/ 	.word	0x00029d20
        /*13fc*/ 	.word	0x00000003
        /*1400*/ 	.word	0x00000000
        /*1404*/ 	.short	0x0101
        /*1406*/ 	.byte	0x3f
	.zero		1


	//   ....[70]....
        /*1408*/ 	.word	0x00029ee0
        /*140c*/ 	.word	0x00000011
        /*1410*/ 	.word	0x00029870
        /*1414*/ 	.short	0x010a
        /*1416*/ 	.byte	0x3f
	.zero		1


	//   ....[71]....
        /*1418*/ 	.word	0x00029f60
        /*141c*/ 	.word	0x00000011
        /*1420*/ 	.word	0x00029860
        /*1424*/ 	.short	0x010a
        /*1426*/ 	.byte	0x3f
	.zero		1


	//   ....[72]....
        /*1428*/ 	.word	0x0002a480
        /*142c*/ 	.word	0x00000011
        /*1430*/ 	.word	0x00029850
        /*1434*/ 	.short	0x0101
        /*1436*/ 	.byte	0x3f
	.zero		1


	//   ....[73]....
        /*1438*/ 	.word	0x0002a540
        /*143c*/ 	.word	0x00000011
        /*1440*/ 	.word	0x00000000
        /*1444*/ 	.short	0x0101
        /*1446*/ 	.byte	0x3f
	.zero		1


	//   ....[74]....
        /*1448*/ 	.word	0x0002b260
        /*144c*/ 	.word	0x00000004
        /*1450*/ 	.word	0x00029820
        /*1454*/ 	.short	0x010a
        /*1456*/ 	.byte	0x3f
	.zero		1


	//   ....[75]....
        /*1458*/ 	.word	0x0002b3d0
        /*145c*/ 	.word	0x00000005
        /*1460*/ 	.word	0x00029840
        /*1464*/ 	.short	0x010a
        /*1466*/ 	.byte	0x3f
	.zero		1


	//   ....[76]....
        /*1468*/ 	.word	0x0002b470
        /*146c*/ 	.word	0x00000017
        /*1470*/ 	.word	0x00029840
        /*1474*/ 	.short	0x010a
        /*1476*/ 	.byte	0x3f
	.zero		1


	//   ....[77]....
        /*1478*/ 	.word	0x0002b4b0
        /*147c*/ 	.word	0x00000005
        /*1480*/ 	.word	0x00029860
        /*1484*/ 	.short	0x010a
        /*1486*/ 	.byte	0x3f
	.zero		1


	//   ....[78]....
        /*1488*/ 	.word	0x0002b4f0
        /*148c*/ 	.word	0x00000017
        /*1490*/ 	.word	0x00029860
        /*1494*/ 	.short	0x010a
        /*1496*/ 	.byte	0x3f
	.zero		1


	//   ....[79]....
        /*1498*/ 	.word	0x0002b530
        /*149c*/ 	.word	0x00000005
        /*14a0*/ 	.word	0x00029880
        /*14a4*/ 	.short	0x010a
        /*14a6*/ 	.byte	0x3f
	.zero		1


	//   ....[80]....
        /*14a8*/ 	.word	0x0002b570
        /*14ac*/ 	.word	0x00000017
        /*14b0*/ 	.word	0x00029880
        /*14b4*/ 	.short	0x010a
        /*14b6*/ 	.byte	0x3f
	.zero		1


	//   ....[81]....
        /*14b8*/ 	.word	0x0002b5d0
        /*14bc*/ 	.word	0x0000005b
        /*14c0*/ 	.word	0x00029890
        /*14c4*/ 	.short	0x010a
        /*14c6*/ 	.byte	0x3f
	.zero		1


	//   ....[82]....
        /*14c8*/ 	.word	0x0002b880
        /*14cc*/ 	.word	0x0000005b
        /*14d0*/ 	.word	0x00029890
        /*14d4*/ 	.short	0x010a
        /*14d6*/ 	.byte	0x3f
	.zero		1


	//   ....[83]....
        /*14d8*/ 	.word	0x0002bb30
        /*14dc*/ 	.word	0x0000005b
        /*14e0*/ 	.word	0x00029890
        /*14e4*/ 	.short	0x010a
        /*14e6*/ 	.byte	0x3f
	.zero		1


	//   ....[84]....
        /*14e8*/ 	.word	0x0002bde0
        /*14ec*/ 	.word	0x0000005b
        /*14f0*/ 	.word	0x000298b0
        /*14f4*/ 	.short	0x010a
        /*14f6*/ 	.byte	0x3f
	.zero		1


	//   ....[85]....
        /*14f8*/ 	.word	0x0002c0f0
        /*14fc*/ 	.word	0x00000012
        /*1500*/ 	.word	0x00029800
        /*1504*/ 	.short	0x010a
        /*1506*/ 	.byte	0x3f
	.zero		1


	//   ....[86]....
        /*1508*/ 	.word	0x0002c310
        /*150c*/ 	.word	0x00000012
        /*1510*/ 	.word	0x00029800
        /*1514*/ 	.short	0x010a
        /*1516*/ 	.byte	0x3f
	.zero		1


	//   ....[87]....
        /*1518*/ 	.word	0x0002c360
        /*151c*/ 	.word	0x00000000
        /*1520*/ 	.word	0x00029830
        /*1524*/ 	.short	0x010a
        /*1526*/ 	.byte	0x3f
	.zero		1


	//   ....[88]....
        /*1528*/ 	.word	0x0002c3b0
        /*152c*/ 	.word	0x0000000b
        /*1530*/ 	.word	0x00029830
        /*1534*/ 	.short	0x010a
        /*1536*/ 	.byte	0x3f
	.zero		1


	//   ....[89]....
        /*1538*/ 	.word	0x0002c400
        /*153c*/ 	.word	0x0000000a
        /*1540*/ 	.word	0x00029850
        /*1544*/ 	.short	0x010a
        /*1546*/ 	.byte	0x3f
	.zero		1


	//   ....[90]....
        /*1548*/ 	.word	0x0002c450
        /*154c*/ 	.word	0x0000000f
        /*1550*/ 	.word	0x00029850
        /*1554*/ 	.short	0x010a
        /*1556*/ 	.byte	0x3f
	.zero		1


	//   ....[91]....
        /*1558*/ 	.word	0x0002ee40
        /*155c*/ 	.word	0x00000016
        /*1560*/ 	.word	0x00029820
        /*1564*/ 	.short	0x010a
        /*1566*/ 	.byte	0x3f
	.zero		1


	//   ....[92]....
        /*1568*/ 	.word	0x0002ee90
        /*156c*/ 	.word	0x0000000a
        /*1570*/ 	.word	0x000298a0
        /*1574*/ 	.short	0x010a
        /*1576*/ 	.byte	0x3f
	.zero		1


	//   ....[93]....
        /*1578*/ 	.word	0x0002eee0
        /*157c*/ 	.word	0x0000000a
        /*1580*/ 	.word	0x000298c0
        /*1584*/ 	.short	0x010a
        /*1586*/ 	.byte	0x3f
	.zero		1


	//   ....[94]....
        /*1588*/ 	.word	0x0002ef30
        /*158c*/ 	.word	0x0000000a
        /*1590*/ 	.word	0x000298a0
        /*1594*/ 	.short	0x010a
        /*1596*/ 	.byte	0x3f
	.zero		1


	//   ....[95]....
        /*1598*/ 	.word	0x0002ef80
        /*159c*/ 	.word	0x0000000a
        /*15a0*/ 	.word	0x000298c0
        /*15a4*/ 	.short	0x010a
        /*15a6*/ 	.byte	0x3f
	.zero		1


	//   ....[96]....
        /*15a8*/ 	.word	0x0002f0a0
        /*15ac*/ 	.word	0x00000000
        /*15b0*/ 	.word	0x00029880
        /*15b4*/ 	.short	0x010a
        /*15b6*/ 	.byte	0x3f
	.zero		1


	//   ....[97]....
        /*15b8*/ 	.word	0x0002f8a0
        /*15bc*/ 	.word	0x00000000
        /*15c0*/ 	.word	0x00029840
        /*15c4*/ 	.short	0x010a
        /*15c6*/ 	.byte	0x3f
	.zero		1


	//   ....[98]....
        /*15c8*/ 	.word	0x00030610
        /*15cc*/ 	.word	0x00000016
        /*15d0*/ 	.word	0x00029820
        /*15d4*/ 	.short	0x010a
        /*15d6*/ 	.byte	0x3f
	.zero		1


	//   ....[99]....
        /*15d8*/ 	.word	0x00030660
        /*15dc*/ 	.word	0x00000000
        /*15e0*/ 	.word	0x00029880
        /*15e4*/ 	.short	0x010a
        /*15e6*/ 	.byte	0x3f
	.zero		1


	//   ....[100]....
        /*15e8*/ 	.word	0x00030d60
        /*15ec*/ 	.word	0x00000000
        /*15f0*/ 	.word	0x00029840
        /*15f4*/ 	.short	0x010a
        /*15f6*/ 	.byte	0x3f
	.zero		1


	//   ....[101]....
        /*15f8*/ 	.word	0x000313b0
        /*15fc*/ 	.word	0x00000003
        /*1600*/ 	.word	0x00029870
        /*1604*/ 	.short	0x010a
        /*1606*/ 	.byte	0x3f
	.zero		1


	//   ....[102]....
        /*1608*/ 	.word	0x00031400
        /*160c*/ 	.word	0x00000003
        /*1610*/ 	.word	0x00029860
        /*1614*/ 	.short	0x010a
        /*1616*/ 	.byte	0x3f
	.zero		1


	//   ....[103]....
        /*1618*/ 	.word	0x00031450
        /*161c*/ 	.word	0x00000011
        /*1620*/ 	.word	0x00029870
        /*1624*/ 	.short	0x010a
        /*1626*/ 	.byte	0x3f
	.zero		1


	//   ....[104]....
        /*1628*/ 	.word	0x000314a0
        /*162c*/ 	.word	0x00000011
        /*1630*/ 	.word	0x00029860
        /*1634*/ 	.short	0x010a
        /*1636*/ 	.byte	0x3f
	.zero		1


	//   ....[105]....
        /*1638*/ 	.word	0x00031ed0
        /*163c*/ 	.word	0x00000004
        /*1640*/ 	.word	0x00029820
        /*1644*/ 	.short	0x010a
        /*1646*/ 	.byte	0x3f
	.zero		1


	//   ....[106]....
        /*1648*/ 	.word	0x00032070
        /*164c*/ 	.word	0x00000005
        /*1650*/ 	.word	0x00029840
        /*1654*/ 	.short	0x010a
        /*1656*/ 	.byte	0x3f
	.zero		1


	//   ....[107]....
        /*1658*/ 	.word	0x000320c0
        /*165c*/ 	.word	0x00000017
        /*1660*/ 	.word	0x00029840
        /*1664*/ 	.short	0x010a
        /*1666*/ 	.byte	0x3f
	.zero		1


	//   ....[108]....
        /*1668*/ 	.word	0x00032110
        /*166c*/ 	.word	0x00000005
        /*1670*/ 	.word	0x00029860
        /*1674*/ 	.short	0x010a
        /*1676*/ 	.byte	0x3f
	.zero		1


	//   ....[109]....
        /*1678*/ 	.word	0x00032160
        /*167c*/ 	.word	0x00000017
        /*1680*/ 	.word	0x00029860
        /*1684*/ 	.short	0x010a
        /*1686*/ 	.byte	0x3f
	.zero		1


	//   ....[110]....
        /*1688*/ 	.word	0x000321b0
        /*168c*/ 	.word	0x00000005
        /*1690*/ 	.word	0x00029880
        /*1694*/ 	.short	0x010a
        /*1696*/ 	.byte	0x3f
	.zero		1


	//----- nvinfo : EIATTR_NUM_MBARRIERS
	.align		4
.L_157:
        /*1698*/ 	.byte	0x03, 0x38
        /*169a*/ 	.short	0x0016


	//----- nvinfo : EIATTR_EXIT_INSTR_OFFSETS
	.align		4
        /*169c*/ 	.byte	0x04, 0x1c
        /*169e*/ 	.short	(.L_159 - .L_158)


	//   ....[0]....
.L_158:
        /*16a0*/ 	.word	0x0002b5c0


	//----- nvinfo : EIATTR_MAX_THREADS
	.align		4
.L_159:
        /*16a4*/ 	.byte	0x04, 0x05
        /*16a6*/ 	.short	(.L_161 - .L_160)
.L_160:
        /*16a8*/ 	.word	0x00000180
        /*16ac*/ 	.word	0x00000001
        /*16b0*/ 	.word	0x00000001


	//----- nvinfo : EIATTR_CRS_STACK_SIZE
	.align		4
.L_161:
        /*16b4*/ 	.byte	0x04, 0x1e
        /*16b6*/ 	.short	(.L_163 - .L_162)
.L_162:
        /*16b8*/ 	.word	0x00000000


	//----- nvinfo : EIATTR_CBANK_PARAM_SIZE
	.align		4
.L_163:
        /*16bc*/ 	.byte	0x03, 0x19
        /*16be*/ 	.short	0x0af0


	//----- nvinfo : EIATTR_PARAM_CBANK
	.align		4
        /*16c0*/ 	.byte	0x04, 0x0a
        /*16c2*/ 	.short	(.L_165 - .L_164)
	.align		4
.L_164:
        /*16c4*/ 	.word	index@(.nv.constant0._ZN7cutlass13device_kernelIN5flash11enable_sm90INS1_16FlashAttnFwdSm90INS1_25CollectiveMainloopFwdSm90ILi2EN4cute5tupleIJNS5_1CILi1EEES8_S8_EEENS6_IJNS7_ILi128EEENS7_ILi160EEENS7_ILi192EEEEEELi128ENS_12float_e4m3_tEfNS_4arch4Sm90ELb0ELb0ELb0ELb1ELb1ELb1ELb0ELb1ELb1ELb1ELb1ELb0EEENS1_21CollectiveEpilogueFwdINS6_IJSA_SA_SB_EEES9_NS_10bfloat16_tESG_Li256ELb1ELb1ELb1ELb1EEENS1_36VarlenDynamicPersistentTileSchedulerILi128ELi160ELi256ELi128ELb1ELb1ELb1ELb0ELb1ELb1EEEEEEEEEvNT_6ParamsE)
        /*16c8*/ 	.short	0x0210
        /*16ca*/ 	.short	0x0af0


	//----- nvinfo : EIATTR_SW_WAR
	.align		4
.L_165:
        /*16cc*/ 	.byte	0x04, 0x36
        /*16ce*/ 	.short	(.L_167 - .L_166)
.L_166:
        /*16d0*/ 	.word	0x00000008
.L_167:


//--------------------- .nv.info._ZN7cutlass13device_kernelIN5flash11enable_sm90INS1_16FlashAttnFwdSm90INS1_25CollectiveMainloopFwdSm90ILi2EN4cute5tupleIJNS5_1CILi1EEES8_S8_EEENS6_IJNS7_ILi128EEESA_NS7_ILi192EEEEEELi128ENS_12float_e4m3_tEfNS_4arch4Sm90ELb0ELb1ELb0ELb0ELb1ELb0ELb0ELb1ELb1ELb1ELb1ELb0EEENS1_21CollectiveEpilogueFwdINS6_IJSA_SA_SA_EEES9_NS_10bfloat16_tESF_Li256ELb0ELb1ELb1ELb1EEENS1_19SingleTileSchedulerILb0ELb1ELb1ELi128EEEEEEEEEvNT_6ParamsE --------------------------
	.section	.nv.info._ZN7cutlass13device_kernelIN5flash11enable_sm90INS1_16FlashAttnFwdSm90INS1_25CollectiveMainloopFwdSm90ILi2EN4cute5tupleIJNS5_1CILi1EEES8_S8_EEENS6_IJNS7_ILi128EEESA_NS7_ILi192EEEEEELi128ENS_12float_e4m3_tEfNS_4arch4Sm90ELb0ELb1ELb0ELb0ELb1ELb0ELb0ELb1ELb1ELb1ELb1ELb0EEENS1_21CollectiveEpilogueFwdINS6_IJSA_SA_SA_EEES9_NS_10bfloat16_tESF_Li256ELb0ELb1ELb1ELb1EEENS1_19SingleTileSchedulerILb0ELb1ELb1ELi128EEEEEEEEEvNT_6ParamsE,"",@"SHT_CUDA_INFO"
	.sectionflags	@""
	.align	4


	//----- nvinfo : EIATTR_CUDA_API_VERSION
	.align		4
        /*0000*/ 	.byte	0x04, 0x37
        /*0002*/ 	.short	(.L_169 - .L_168)
.L_168:
        /*0004*/ 	.word	0x00000082


	//----- nvinfo : EIATTR_KPARAM_INFO
	.align		4
.L_169:
        /*0008*/ 	.byte	0x04, 0x17
        /*000a*/ 	.short	(.L_171 - .L_170)
.L_170:
        /*000c*/ 	.word	0x00000000
        /*0010*/ 	.short	0x0000
        /*0012*/ 	.short	0x0070
        /*0014*/ 	.byte	0x00, 0xf0, 0x01, 0x28


	//----- nvinfo : EIATTR_SPARSE_MMA_MASK
	.align		4
.L_171:
        /*0018*/ 	.byte	0x03, 0x50
        /*001a*/ 	.short	0x0000


	//----- nvinfo : EIATTR_MAXREG_COUNT
	.align		4
        /*001c*/ 	.byte	0x03, 0x1b
        /*001e*/ 	.short	0x00a8


	//----- nvinfo : EIATTR_NUM_BARRIERS
	.align		4
        /*0020*/ 	.byte	0x02, 0x4c
        /*0022*/ 	.byte	0x10
	.zero		1


	//----- nvinfo : EIATTR_EXTERNS
	.align		4
        /*0024*/ 	.byte	0x04, 0x0f
        /*0026*/ 	.short	(.L_173 - .L_172)


	//   ....[0]....
	.align		4
.L_172:
        /*0028*/ 	.word	index@(__assertfail)


	//----- nvinfo : EIATTR_ANNOTATIONS
	.align		4
.L_173:
        /*002c*/ 	.byte	0x04, 0x55
        /*002e*/ 	.short	(.L_175 - .L_174)


	//   ....[0]....
.L_174:
        /* <DEDUP_REMOVED lines=12> */


	//----- nvinfo : EIATTR_MERCURY_ISA_VERSION
	.align		4
.L_175:
        /*00d8*/ 	.byte	0x03, 0x5f
        /*00da*/ 	.short	0x0101


	//----- nvinfo : EIATTR_INT_WARP_WIDE_INSTR_OFFSETS
	.align		4
        /*00dc*/ 	.byte	0x04, 0x31
        /*00de*/ 	.short	(.L_177 - .L_176)


	//   ....[0]....
.L_176:
        /*00e0*/ 	.word	0x000000c0


	//   ....[1]....
        /*00e4*/ 	.word	0x000000d0


	//   ....[2]....
        /*00e8*/ 	.word	0x00000170


	//----- nvinfo : EIATTR_COOP_GROUP_MASK_REGIDS
	.align		4
.L_177:
        /*00ec*/ 	.byte	0x04, 0x29
        /*00ee*/ 	.short	(.L_179 - .L_178)


	//   ....[0]....
.L_178:
        /*00f0*/ 	.word	0xffffffff


	//   ....[1]....
        /*00f4*/ 	.word	0xffffffff


	//   ....[2]....
        /*00f8*/ 	.word	0xffffffff


	//   ....[3]....
        /*00fc*/ 	.word	0xffffffff


	//   ....[4]....
        /*0100*/ 	.word	0xffffffff


	//   ....[5]....
        /*0104*/ 	.word	0xffffffff


	//   ....[6]....
        /*0108*/ 	.word	0xffffffff


	//   ....[7]....
        /*010c*/ 	.word	0xffffffff


	//   ....[8]....
        /*0110*/ 	.word	0xffffffff


	//   ....[9]....
        /*0114*/ 	.word	0xffffffff


	//   ....[10]....
        /*0118*/ 	.word	0xffffffff


	//   ....[11]....
        /*011c*/ 	.word	0xffffffff


	//   ....[12]....
        /*0120*/ 	.word	0xffffffff


	//   ....[13]....
        /*0124*/ 	.word	0xffffffff


	//   ....[14]....
        /*0128*/ 	.word	0xffffffff


	//   ....[15]....
        /*012c*/ 	.word	0xffffffff


	//   ....[16]....
        /*0130*/ 	.word	0xffffffff


	//   ....[17]....
        /*0134*/ 	.word	0xffffffff


	//   ....[18]....
        /*0138*/ 	.word	0xffffffff


	//   ....[19]....
        /*013c*/ 	.word	0xffffffff


	//   ....[20]....
        /*0140*/ 	.word	0xffffffff


	//   ....[21]....
        /*0144*/ 	.word	0xffffffff


	//   ....[22]....
        /*0148*/ 	.word	0xffffffff


	//   ....[23]....
        /*014c*/ 	.word	0xffffffff


	//   ....[24]....
        /*0150*/ 	.word	0xffffffff


	//   ....[25]....
        /*0154*/ 	.word	0xffffffff


	//   ....[26]....
        /*0158*/ 	.word	0xffffffff


	//   ....[27]....
        /*015c*/ 	.word	0xffffffff


	//   ....[28]....
        /*0160*/ 	.word	0xffffffff


	//   ....[29]....
        /*0164*/ 	.word	0xffffffff


	//   ....[30]....
        /*0168*/ 	.word	0xffffffff


	//   ....[31]....
        /*016c*/ 	.word	0xffffffff


	//   ....[32]....
        /*0170*/ 	.word	0xffffffff


	//   ....[33]....
        /*0174*/ 	.word	0xffffffff


	//   ....[34]....
        /*0178*/ 	.word	0xffffffff


	//   ....[35]....
        /*017c*/ 	.word	0xffffffff


	//   ....[36]....
        /*0180*/ 	.word	0xffffffff


	//   ....[37]....
        /*0184*/ 	.word	0xffffffff


	//   ....[38]....
        /*0188*/ 	.word	0xffffffff


	//   ....[39]....
        /*018c*/ 	.word	0xffffffff


	//   ....[40]....
        /*0190*/ 	.word	0xffffffff


	//   ....[41]....
        /*0194*/ 	.word	0xffffffff


	//   ....[42]....
        /*0198*/ 	.word	0xffffffff


	//   ....[43]....
        /*019c*/ 	.word	0xffffffff


	//   ....[44]....
        /*01a0*/ 	.word	0xffffffff


	//   ....[45]....
        /*01a4*/ 	.word	0xffffffff


	//   ....[46]....
        /*01a8*/ 	.word	0xffffffff


	//   ....[47]....
        /*01ac*/ 	.word	0xffffffff


	//   ....[48]....
        /*01b0*/ 	.word	0xffffffff


	//   ....[49]....
        /*01b4*/ 	.word	0xffffffff


	//   ....[50]....
        /*01b8*/ 	.word	0xffffffff


	//   ....[51]....
        /*01bc*/ 	.word	0xffffffff


	//   ....[52]....
        /*01c0*/ 	.word	0xffffffff


	//   ....[53]....
        /*01c4*/ 	.word	0xffffffff


	//   ....[54]....
        /*01c8*/ 	.word	0xffffffff


	//   ....[55]....
        /*01cc*/ 	.word	0xffffffff


	//   ....[56]....
        /*01d0*/ 	.word	0xffffffff


	//   ....[57]....
        /*01d4*/ 	.word	0xffffffff


	//   ....[58]....
        /*01d8*/ 	.word	0xffffffff


	//   ....[59]....
        /*01dc*/ 	.word	0xffffffff


	//   ....[60]....
        /*01e0*/ 	.word	0xffffffff


	//   ....[61]....
        /*01e4*/ 	.word	0xffffffff


	//   ....[62]....
        /*01e8*/ 	.word	0xffffffff


	//   ....[63]....
        /*01ec*/ 	.word	0xffffffff


	//   ....[64]....
        /*01f0*/ 	.word	0xffffffff


	//   ....[65]....
        /*01f4*/ 	.word	0xffffffff


	//   ....[66]....
        /*01f8*/ 	.word	0xffffffff


	//   ....[67]....
        /*01fc*/ 	.word	0xffffffff


	//   ....[68]....
        /*0200*/ 	.word	0xffffffff


	//   ....[69]....
        /*0204*/ 	.word	0xffffffff


	//   ....[70]....
        /*0208*/ 	.word	0xffffffff


	//   ....[71]....
        /*020c*/ 	.word	0xffffffff


	//   ....[72]....
        /*0210*/ 	.word	0xffffffff


	//   ....[73]....
        /*0214*/ 	.word	0xffffffff


	//   ....[74]....
        /*0218*/ 	.word	0xffffffff


	//   ....[75]....
        /*021c*/ 	.word	0xffffffff


	//   ....[76]....
        /*0220*/ 	.word	0xffffffff


	//   ....[77]....
        /*0224*/ 	.word	0xffffffff


	//   ....[78]....
        /*0228*/ 	.word	0xffffffff


	//   ....[79]....
        /*022c*/ 	.word	0xffffffff


	//   ....[80]....
        /*0230*/ 	.word	0xffffffff


	//   ....[81]....
        /*0234*/ 	.word	0xffffffff


	//   ....[82]....
        /*0238*/ 	.word	0xffffffff


	//   ....[83]....
        /*023c*/ 	.word	0xffffffff


	//   ....[84]....
        /*0240*/ 	.word	0xffffffff


	//   ....[85]....
        /*0244*/ 	.word	0xffffffff


	//   ....[86]....
        /*0248*/ 	.word	0xffffffff


	//   ....[87]....
        /*024c*/ 	.word	0xffffffff


	//   ....[88]....
        /*0250*/ 	.word	0xffffffff


	//   ....[89]....
        /*0254*/ 	.word	0xffffffff


	//   ....[90]....
        /*0258*/ 	.word	0xffffffff


	//   ....[91]....
        /*025c*/ 	.word	0xffffffff


	//   ....[92]....
        /*0260*/ 	.word	0xffffffff


	//   ....[93]....
        /*0264*/ 	.word	0xffffffff


	//   ....[94]....
        /*0268*/ 	.word	0xffffffff


	//   ....[95]....
        /*026c*/ 	.word	0xffffffff


	//   ....[96]....
        /*0270*/ 	.word	0xffffffff


	//   ....[97]....
        /*0274*/ 	.word	0xffffffff


	//   ....[98]....
        /*0278*/ 	.word	0xffffffff


	//   ....[99]....
        /*027c*/ 	.word	0xffffffff


	//   ....[100]....
        /*0280*/ 	.word	0xffffffff


	//   ....[101]....
        /*0284*/ 	.word	0xffffffff


	//   ....[102]....
        /*0288*/ 	.word	0xffffffff


	//   ....[103]....
        /*028c*/ 	.word	0xffffffff


	//   ....[104]....
        /*0290*/ 	.word	0xffffffff


	//   ....[105]....
        /*0294*/ 	.word	0xffffffff


	//   ....[106]....
        /*0298*/ 	.word	0xffffffff


	//   ....[107]....
        /*029c*/ 	.word	0xffffffff


	//   ....[108]....
        /*02a0*/ 	.word	0xffffffff


	//   ....[109]....
        /*02a4*/ 	.word	0xffffffff


	//   ....[110]....
        /*02a8*/ 	.word	0xffffffff


	//   ....[111]....
        /*02ac*/ 	.word	0xffffffff


	//   ....[112]....
        /*02b0*/ 	.word	0xffffffff


	//   ....[113]....
        /*02b4*/ 	.word	0xffffffff


	//   ....[114]....
        /*02b8*/ 	.word	0xffffffff


	//   ....[115]....
        /*02bc*/ 	.word	0xffffffff


	//   ....[116]....
        /*02c0*/ 	.word	0xffffffff


	//   ....[117]....
        /*02c4*/ 	.word	0xffffffff


	//   ....[118]....
        /*02c8*/ 	.word	0xffffffff


	//   ....[119]....
        /*02cc*/ 	.word	0xffffffff


	//   ....[120]....
        /*02d0*/ 	.word	0xffffffff


	//   ....[121]....
        /*02d4*/ 	.word	0xffffffff


	//   ....[122]....
        /*02d8*/ 	.word	0xffffffff


	//   ....[123]....
        /*02dc*/ 	.word	0xffffffff


	//   ....[124]....
        /*02e0*/ 	.word	0xffffffff


	//   ....[125]....
        /*02e4*/ 	.word	0xffffffff


	//   ....[126]....
        /*02e8*/ 	.word	0xffffffff


	//   ....[127]....
        /*02ec*/ 	.word	0xffffffff


	//   ....[128]....
        /*02f0*/ 	.word	0xffffffff


	//   ....[129]....
        /*02f4*/ 	.word	0xffffffff


	//   ....[130]....
        /*02f8*/ 	.word	0xffffffff


	//   ....[131]....
        /*02fc*/ 	.word	0xffffffff


	//   ....[132]....
        /*0300*/ 	.word	0xffffffff


	//   ....[133]....
        /*0304*/ 	.word	0xffffffff


	//   ....[134]....
        /*0308*/ 	.word	0xffffffff


	//   ....[135]....
        /*030c*/ 	.word	0xffffffff


	//   ....[136]....
        /*0310*/ 	.word	0xffffffff


	//   ....[137]....
        /*0314*/ 	.word	0xffffffff


	//   ....[138]....
        /*0318*/ 	.word	0xffffffff


	//   ....[139]....
        /*031c*/ 	.word	0xffffffff


	//   ....[140]....
        /*0320*/ 	.word	0xffffffff


	//   ....[141]....
        /*0324*/ 	.word	0xffffffff


	//   ....[142]....
        /*0328*/ 	.word	0xffffffff


	//   ....[143]....
        /*032c*/ 	.word	0xffffffff


	//   ....[144]....
        /*0330*/ 	.word	0xffffffff


	//   ....[145]....
        /*0334*/ 	.word	0xffffffff


	//   ....[146]....
        /*0338*/ 	.word	0xffffffff


	//   ....[147]....
        /*033c*/ 	.word	0x0500000f


	//   ....[148]....
        /*0340*/ 	.word	0x0500000f


	//   ....[149]....
        /*0344*/ 	.word	0x0500000f


	//   ....[150]....
        /*0348*/ 	.word	0x0500000f


	//   ....[151]....
        /*034c*/ 	.word	0x0500000f


	//   ....[152]....
        /*0350*/ 	.word	0x0500000f


	//   ....[153]....
        /*0354*/ 	.word	0x0500000f


	//   ....[154]....
        /*0358*/ 	.word	0x0500000f


	//   ....[155]....
        /*035c*/ 	.word	0x0500000f


	//   ....[156]....
        /*0360*/ 	.word	0x0500000f


	//   ....[157]....
        /*0364*/ 	.word	0x0500000f


	//   ....[158]....
        /*0368*/ 	.word	0x0500000f


	//   ....[159]....
        /*036c*/ 	.word	0x0500000f


	//   ....[160]....
        /*0370*/ 	.word	0x0500000f


	//   ....[161]....
        /*0374*/ 	.word	0x0500000f


	//   ....[162]....
        /*0378*/ 	.word	0x0500000f


	//   ....[163]....
        /*037c*/ 	.word	0x0500000f


	//   ....[164]....
        /*0380*/ 	.word	0x0500000f


	//   ....[165]....
        /*0384*/ 	.word	0x0500000f


	//   ....[166]....
        /*0388*/ 	.word	0x0500000f


	//   ....[167]....
        /*038c*/ 	.word	0x0500000f


	//   ....[168]....
        /*0390*/ 	.word	0x0500000f


	//   ....[169]....
        /*0394*/ 	.word	0x0500000f


	//   ....[170]....
        /*0398*/ 	.word	0x0500000f


	//   ....[171]....
        /*039c*/ 	.word	0x0500000f


	//   ....[172]....
        /*03a0*/ 	.word	0x0500000f


	//   ....[173]....
        /*03a4*/ 	.word	0x0500000f


	//   ....[174]....
        /*03a8*/ 	.word	0x0500000f


	//   ....[175]....
        /*03ac*/ 	.word	0x0500000f


	//   ....[176]....
        /*03b0*/ 	.word	0x0500000f


	//   ....[177]....
        /*03b4*/ 	.word	0x0500000f


	//   ....[178]....
        /*03b8*/ 	.word	0x0500000f


	//   ....[179]....
        /*03bc*/ 	.word	0x0500000f


	//   ....[180]....
        /*03c0*/ 	.word	0x0500000f


	//   ....[181]....
        /*03c4*/ 	.word	0x0500000f


	//   ....[182]....
        /*03c8*/ 	.word	0x0500000f


	//   ....[183]....
        /*03cc*/ 	.word	0x0500000f


	//   ....[184]....
        /*03d0*/ 	.word	0x0500000f


	//   ....[185]....
        /*03d4*/ 	.word	0x0500000f


	//   ....[186]....
        /*03d8*/ 	.word	0x0500000f


	//   ....[187]....
        /*03dc*/ 	.word	0x0500000f


	//----- nvinfo : EIATTR_COOP_GROUP_INSTR_OFFSETS
	.align		4
.L_179:
        /*03e0*/ 	.byte	0x04, 0x28
        /*03e2*/ 	.short	(.L_181 - .L_180)


	//   ....[0]....
.L_180:
        /*03e4*/ 	.word	0x00000080


	//   ....[1]....
        /*03e8*/ 	.word	0x00000090


	//   ....[2]....
        /*03ec*/ 	.word	0x000002d0


	//   ....[3]....
        /*03f0*/ 	.word	0x00000430


	//   ....[4]....
        /*03f4*/ 	.word	0x00000550


	//   ....[5]....
        /*03f8*/ 	.word	0x000006b0


	//   ....[6]....
        /*03fc*/ 	.word	0x000016d0


	//   ....[7]....
        /*0400*/ 	.word	0x00001f80


	//   ....[8]....
        /*0404*/ 	.word	0x00002200


	//   ....[9]....
        /*0408*/ 	.word	0x00003330


	//   ....[10]....
        /*040c*/ 	.word	0x00003430


	//   ....[11]....
        /*0410*/ 	.word	0x00003c50


	//   ....[12]....
        /*0414*/ 	.word	0x00003cb0


	//   ....[13]....
        /*0418*/ 	.word	0x00005570


	//   ....[14]....
        /*041c*/ 	.word	0x00005780


	//   ....[15]....
        /*0420*/ 	.word	0x00006340


	//   ....[16]....
        /*0424*/ 	.word	0x00006440


	//   ....[17]....
        /*0428*/ 	.word	0x00006ce0


	//   ....[18]....
        /*042c*/ 	.word	0x00006d50


	//   ....[19]....
        /*0430*/ 	.word	0x00008a40


	//   ....[20]....
        /*0434*/ 	.word	0x00008a50


	//   ....[21]....
        /*0438*/ 	.word	0x00008a80


	//   ....[22]....
        /*043c*/ 	.word	0x00008a90


	//   ....[23]....
        /*0440*/ 	.word	0x0000a540


	//   ....[24]....
        /*0444*/ 	.word	0x0000a750


	//   ....[25]....
        /*0448*/ 	.word	0x0000b310


	//   ....[26]....
        /*044c*/ 	.word	0x0000b410


	//   ....[27]....
        /*0450*/ 	.word	0x0000bcb0


	//   ....[28]....
        /*0454*/ 	.word	0x0000bd20


	//   ....[29]....
        /*0458*/ 	.word	0x0000d030


	//   ....[30]....
        /*045c*/ 	.word	0x0000d040


	//   ....[31]....
        /*0460*/ 	.word	0x0000d0c0


	//   ....[32]....
        /*0464*/ 	.word	0x0000d0d0


	//   ....[33]....
        /*0468*/ 	.word	0x0000df60


	//   ....[34]....
        /*046c*/ 	.word	0x0000df70


	//   ....[35]....
        /*0470*/ 	.word	0x0000df80


	//   ....[36]....
        /*0474*/ 	.word	0x0000dfa0


	//   ....[37]....
        /*0478*/ 	.word	0x0000dfb0


	//   ....[38]....
        /*047c*/ 	.word	0x0000dfc0


	//   ....[39]....
        /*0480*/ 	.word	0x0000dfd0


	//   ....[40]....
        /*0484*/ 	.word	0x0000dfe0


	//   ....[41]....
        /*0488*/ 	.word	0x0000dff0


	//   ....[42]....
        /*048c*/ 	.word	0x0000e000


	//   ....[43]....
        /*0490*/ 	.word	0x0000e010


	//   ....[44]....
        /*0494*/ 	.word	0x0000e030


	//   ....[45]....
        /*0498*/ 	.word	0x0000e040


	//   ....[46]....
        /*049c*/ 	.word	0x0000e050


	//   ....[47]....
        /*04a0*/ 	.word	0x0000e060


	//   ....[48]....
        /*04a4*/ 	.word	0x0000e070


	//   ....[49]....
        /*04a8*/ 	.word	0x0000e080


	//   ....[50]....
        /*04ac*/ 	.word	0x0000e090


	//   ....[51]....
        /*04b0*/ 	.word	0x0000e0a0


	//   ....[52]....
        /*04b4*/ 	.word	0x0000e0b0


	//   ....[53]....
        /*04b8*/ 	.word	0x0000e0c0


	//   ....[54]....
        /*04bc*/ 	.word	0x0000e0d0


	//   ....[55]....
        /*04c0*/ 	.word	0x0000e0e0


	//   ....[56]....
        /*04c4*/ 	.word	0x0000e0f0


	//   ....[57]....
        /*04c8*/ 	.word	0x0000e100


	//   ....[58]....
        /*04cc*/ 	.word	0x0000e110


	//   ....[59]....
        /*04d0*/ 	.word	0x0000e120


	//   ....[60]....
        /*04d4*/ 	.word	0x0000e130


	//   ....[61]....
        /*04d8*/ 	.word	0x0000e140


	//   ....[62]....
        /*04dc*/ 	.word	0x0000e150


	//   ....[63]....
        /*04e0*/ 	.word	0x0000e160


	//   ....[64]....
        /*04e4*/ 	.word	0x0000e170


	//   ....[65]....
        /*04e8*/ 	.word	0x0000e180


	//   ....[66]....
        /*04ec*/ 	.word	0x0000e190


	//   ....[67]....
        /*04f0*/ 	.word	0x0000e1c0


	//   ....[68]....
        /*04f4*/ 	.word	0x0000e1f0


	//   ....[69]....
        /*04f8*/ 	.word	0x0000e210


	//   ....[70]....
        /*04fc*/ 	.word	0x0000e220


	//   ....[71]....
        /*0500*/ 	.word	0x0000e230


	//   ....[72]....
        /*0504*/ 	.word	0x0000e240


	//   ....[73]....
        /*0508*/ 	.word	0x0000e250


	//   ....[74]....
        /*050c*/ 	.word	0x0000e260


	//   ....[75]....
        /*0510*/ 	.word	0x0000e270


	//   ....[76]....
        /*0514*/ 	.word	0x0000e280


	//   ....[77]....
        /*0518*/ 	.word	0x0000e290


	//   ....[78]....
        /*051c*/ 	.word	0x0000e2a0


	//   ....[79]....
        /*0520*/ 	.word	0x0000e2b0


	//   ....[80]....
        /*0524*/ 	.word	0x0000e2c0


	//   ....[81]....
        /*0528*/ 	.word	0x0000e2e0


	//   ....[82]....
        /*052c*/ 	.word	0x0000e310


	//   ....[83]....
        /*0530*/ 	.word	0x0000e340


	//   ....[84]....
        /*0534*/ 	.word	0x0000e370


	//   ....[85]....
        /*0538*/ 	.word	0x0000e3a0


	//   ....[86]....
        /*053c*/ 	.word	0x0000e3d0


	//   ....[87]....
        /*0540*/ 	.word	0x0000e400


	//   ....[88]....
        /*0544*/ 	.word	0x0000e440


	//   ....[89]....
        /*0548*/ 	.word	0x0000e470


	//   ....[90]....
        /*054c*/ 	.word	0x0000e480


	//   ....[91]....
        /*0550*/ 	.word	0x0000e490


	//   ....[92]....
        /*0554*/ 	.word	0x0000e4a0


	//   ....[93]....
        /*0558*/ 	.word	0x0000e4b0


	//   ....[94]....
        /*055c*/ 	.word	0x0000e4c0


	//   ....[95]....
        /*0560*/ 	.word	0x0000e4d0


	//   ....[96]....
        /*0564*/ 	.word	0x0000e4e0


	//   ....[97]....
        /*0568*/ 	.word	0x0000e8e0


	//   ....[98]....
        /*056c*/ 	.word	0x0000e920


	//   ....[99]....
        /*0570*/ 	.word	0x0000e960


	//   ....[100]....
        /*0574*/ 	.word	0x0000e990


	//   ....[101]....
        /*0578*/ 	.word	0x0000e9e0


	//   ....[102]....
        /*057c*/ 	.word	0x0000ea10


	//   ....[103]....
        /*0580*/ 	.word	0x0000f0d0


	//   ....[104]....
        /*0584*/ 	.word	0x0000f100


	//   ....[105]....
        /*0588*/ 	.word	0x0000fc20


	//   ....[106]....
        /*058c*/ 	.word	0x00011430


	//   ....[107]....
        /*0590*/ 	.word	0x00011470


	//   ....[108]....
        /*0594*/ 	.word	0x000114d0


	//   ....[109]....
        /*0598*/ 	.word	0x00011530


	//   ....[110]....
        /*059c*/ 	.word	0x00011550


	//   ....[111]....
        /*05a0*/ 	.word	0x000115b0


	//   ....[112]....
        /*05a4*/ 	.word	0x000115d0


	//   ....[113]....
        /*05a8*/ 	.word	0x000115e0


	//   ....[114]....
        /*05ac*/ 	.word	0x00011a00


	//   ....[115]....
        /*05b0*/ 	.word	0x00011a30


	//   ....[116]....
        /*05b4*/ 	.word	0x00011a50


	//   ....[117]....
        /*05b8*/ 	.word	0x00011a60


	//   ....[118]....
        /*05bc*/ 	.word	0x00011ab0


	//   ....[119]....
        /*05c0*/ 	.word	0x00011b30


	//   ....[120]....
        /*05c4*/ 	.word	0x00011b60


	//   ....[121]....
        /*05c8*/ 	.word	0x00011be0


	//   ....[122]....
        /*05cc*/ 	.word	0x000121d0


	//   ....[123]....
        /*05d0*/ 	.word	0x00012200


	//   ....[124]....
        /*05d4*/ 	.word	0x00012220


	//   ....[125]....
        /*05d8*/ 	.word	0x00012290


	//   ....[126]....
        /*05dc*/ 	.word	0x00012330


	//   ....[127]....
        /*05e0*/ 	.word	0x00012350


	//   ....[128]....
        /*05e4*/ 	.word	0x000123a0


	//   ....[129]....
        /*05e8*/ 	.word	0x00012400


	//   ....[130]....
        /*05ec*/ 	.word	0x00012b00


	//   ....[131]....
        /*05f0*/ 	.word	0x00012b20


	//   ....[132]....
        /*05f4*/ 	.word	0x00012b40


	//   ....[133]....
        /*05f8*/ 	.word	0x00012b60


	//   ....[134]....
        /*05fc*/ 	.word	0x00012bb0


	//   ....[135]....
        /*0600*/ 	.word	0x00012bc0


	//   ....[136]....
        /*0604*/ 	.word	0x00012be0


	//   ....[137]....
        /*0608*/ 	.word	0x00012c20


	//   ....[138]....
        /*060c*/ 	.word	0x00012fa0


	//   ....[139]....
        /*0610*/ 	.word	0x00012fc0


	//   ....[140]....
        /*0614*/ 	.word	0x00012fe0


	//   ....[141]....
        /*0618*/ 	.word	0x00013000


	//   ....[142]....
        /*061c*/ 	.word	0x00013050


	//   ....[143]....
        /*0620*/ 	.word	0x00013070


	//   ....[144]....
        /*0624*/ 	.word	0x000130b0


	//   ....[145]....
        /*0628*/ 	.word	0x000130d0


	//   ....[146]....
        /*062c*/ 	.word	0x00013fc0


	//   ....[147]....
        /*0630*/ 	.word	0x00014640


	//   ....[148]....
        /*0634*/ 	.word	0x00014730


	//   ....[149]....
        /*0638*/ 	.word	0x00014800


	//   ....[150]....
        /*063c*/ 	.word	0x00014880


	//   ....[151]....
        /*0640*/ 	.word	0x00014950


	//   ....[152]....
        /*0644*/ 	.word	0x000149b0


	//   ....[153]....
        /*0648*/ 	.word	0x00014a80


	//   ....[154]....
        /*064c*/ 	.word	0x00014ae0


	//   ....[155]....
        /*0650*/ 	.word	0x00014bb0


	//   ....[156]....
        /*0654*/ 	.word	0x00014ce0


	//   ....[157]....
        /*0658*/ 	.word	0x00014da0


	//   ....[158]....
        /*065c*/ 	.word	0x00014e80


	//   ....[159]....
        /*0660*/ 	.word	0x00014f30


	//   ....[160]....
        /*0664*/ 	.word	0x00014fa0


	//   ....[161]....
        /*0668*/ 	.word	0x00015080


	//   ....[162]....
        /*066c*/ 	.word	0x000150f0


	//   ....[163]....
        /*0670*/ 	.word	0x000151d0


	//   ....[164]....
        /*0674*/ 	.word	0x00015250


	//   ....[165]....
        /*0678*/ 	.word	0x000152a0


	//   ....[166]....
        /*067c*/ 	.word	0x00015380


	//   ....[167]....
        /*0680*/ 	.word	0x00015440


	//   ....[168]....
        /*0684*/ 	.word	0x000154c0


	//   ....[169]....
        /*0688*/ 	.word	0x000155b0


	//   ....[170]....
        /*068c*/ 	.word	0x00015630


	//   ....[171]....
        /*0690*/ 	.word	0x00015700


	//   ....[172]....
        /*0694*/ 	.word	0x00015840


	//   ....[173]....
        /*0698*/ 	.word	0x000158e0


	//   ....[174]....
        /*069c*/ 	.word	0x00015950


	//   ....[175]....
        /*06a0*/ 	.word	0x00015a00


	//   ....[176]....
        /*06a4*/ 	.word	0x00015a60


	//   ....[177]....
        /*06a8*/ 	.word	0x00015b10


	//   ....[178]....
        /*06ac*/ 	.word	0x00015b70


	//   ....[179]....
        /*06b0*/ 	.word	0x00015c20


	//   ....[180]....
        /*06b4*/ 	.word	0x00015d00


	//   ....[181]....
        /*06b8*/ 	.word	0x00015da0


	//   ....[182]....
        /*06bc*/ 	.word	0x00015e00


	//   ....[183]....
        /*06c0*/ 	.word	0x00015ec0


	//   ....[184]....
        /*06c4*/ 	.word	0x00015f20


	//   ....[185]....
        /*06c8*/ 	.word	0x00015fe0


	//   ....[186]....
        /*06cc*/ 	.word	0x00016040


	//   ....[187]....
        /*06d0*/ 	.word	0x00016100


	//----- nvinfo : EIATTR_REG_RECONFIG
	.align		4
.L_181:
        /*06d4*/ 	.byte	0x01, 0x54
	.zero		2


	//----- nvinfo : EIATTR_SYSCALL_OFFSETS
	.align		4
        /*06d8*/ 	.byte	0x04, 0x46
        /*06da*/ 	.short	(.L_183 - .L_182)


	//   ....[0]....
.L_182:
        /*06dc*/ 	.word	0x00001890


	//   ....[1]....
        /*06e0*/ 	.word	0x000107f0


	//   ....[2]....
        /*06e4*/ 	.word	0x00010930


	//   ....[3]....
        /*06e8*/ 	.word	0x00010a70


	//   ....[4]....
        /*06ec*/ 	.word	0x00010b90


	//   ....[5]....
        /*06f0*/ 	.word	0x00011f30


	//----- nvinfo : EIATTR_MBARRIER_INSTR_OFFSETS
	.align		4
.L_183:
        /*06f4*/ 	.byte	0x04, 0x39
        /*06f6*/ 	.short	(.L_185 - .L_184)


	//   ....[0]....
.L_184:
        /*06f8*/ 	.word	0x00000180
        /*06fc*/ 	.word	0x000000ff
        /*0700*/ 	.word	0x00022800
        /*0704*/ 	.short	0x0100
        /*0706*/ 	.byte	0x08
	.zero		1


	//   ....[1]....
        /*0708*/ 	.word	0x00000190
        /*070c*/ 	.word	0x000000ff
        /*0710*/ 	.word	0x00022820
        /*0714*/ 	.short	0x0100
        /*0716*/ 	.byte	0x08
	.zero		1


	//   ....[2]....
        /*0718*/ 	.word	0x00000280
        /*071c*/ 	.word	0x000000ff
        /*0720*/ 	.word	0x00022830
        /*0724*/ 	.short	0x0100
        /*0726*/ 	.byte	0x08
	.zero		1


	//   ....[3]....
        /*0728*/ 	.word	0x00000290
        /*072c*/ 	.word	0x000000ff
        /*0730*/ 	.word	0x00022840
        /*0734*/ 	.short	0x0100
        /*0736*/ 	.byte	0x08
	.zero		1


	//   ....[4]....
        /*0738*/ 	.word	0x000002a0
        /*073c*/ 	.word	0x000000ff
        /*0740*/ 	.word	0x00022838
        /*0744*/ 	.short	0x0100
        /*0746*/ 	.byte	0x08
	.zero		1


	//   ....[5]....
        /*0748*/ 	.word	0x000002b0
        /*074c*/ 	.word	0x000000ff
        /*0750*/ 	.word	0x00022848
        /*0754*/ 	.short	0x0100
        /*0756*/ 	.byte	0x08
	.zero		1


	//   ....[6]....
        /*0758*/ 	.word	0x000003e0
        /*075c*/ 	.word	0x000000ff
        /*0760*/ 	.word	0x00022850
        /*0764*/ 	.short	0x0100
        /*0766*/ 	.byte	0x08
	.zero		1


	//   ....[7]....
        /*0768*/ 	.word	0x000003f0
        /*076c*/ 	.word	0x000000ff
        /*0770*/ 	.word	0x00022860
        /*0774*/ 	.short	0x0100
        /*0776*/ 	.byte	0x08
	.zero		1


	//   ....[8]....
        /*0778*/ 	.word	0x00000400
        /*077c*/ 	.word	0x000000ff
        /*0780*/ 	.word	0x00022858
        /*0784*/ 	.short	0x0100
        /*0786*/ 	.byte	0x08
	.zero		1


	//   ....[9]....
        /*0788*/ 	.word	0x00000410
        /*078c*/ 	.word	0x000000ff
        /*0790*/ 	.word	0x00022868
        /*0794*/ 	.short	0x0100
        /*0796*/ 	.byte	0x08
	.zero		1


	//   ....[10]....
        /*0798*/ 	.word	0x00000500
        /*079c*/ 	.word	0x000000ff
        /*07a0*/ 	.word	0x00022870
        /*07a4*/ 	.short	0x0100
        /*07a6*/ 	.byte	0x06
	.zero		1


	//   ....[11]....
        /*07a8*/ 	.word	0x00000510
        /*07ac*/ 	.word	0x000000ff
        /*07b0*/ 	.word	0x00022880
        /*07b4*/ 	.short	0x0100
        /*07b6*/ 	.byte	0x06
	.zero		1


	//   ....[12]....
        /*07b8*/ 	.word	0x00000520
        /*07bc*/ 	.word	0x000000ff
        /*07c0*/ 	.word	0x00022878
        /*07c4*/ 	.short	0x0100
        /*07c6*/ 	.byte	0x06
	.zero		1


	//   ....[13]....
        /*07c8*/ 	.word	0x00000530
        /*07cc*/ 	.word	0x000000ff
        /*07d0*/ 	.word	0x00022888
        /*07d4*/ 	.short	0x0100
        /*07d6*/ 	.byte	0x06
	.zero		1


	//   ....[14]....
        /*07d8*/ 	.word	0x00000660
        /*07dc*/ 	.word	0x000000ff
        /*07e0*/ 	.word	0x00022890
        /*07e4*/ 	.short	0x0100
        /*07e6*/ 	.byte	0x08
	.zero		1


	//   ....[15]....
        /*07e8*/ 	.word	0x00000670
        /*07ec*/ 	.word	0x000000ff
        /*07f0*/ 	.word	0x000228a0
        /*07f4*/ 	.short	0x0100
        /*07f6*/ 	.byte	0x08
	.zero		1


	//   ....[16]....
        /*07f8*/ 	.word	0x00000680
        /*07fc*/ 	.word	0x000000ff
        /*0800*/ 	.word	0x00022898
        /*0804*/ 	.short	0x0100
        /*0806*/ 	.byte	0x08
	.zero		1


	//   ....[17]....
        /*0808*/ 	.word	0x00000690
        /*080c*/ 	.word	0x000000ff
        /*0810*/ 	.word	0x000228a8
        /*0814*/ 	.short	0x0100
        /*0816*/ 	.byte	0x08
	.zero		1


	//   ....[18]....
        /*0818*/ 	.word	0x000007d0
        /*081c*/ 	.word	0x000000ff
        /*0820*/ 	.word	0x000228b0
        /*0824*/ 	.short	0x0100
        /*0826*/ 	.byte	0x08
	.zero		1


	//   ....[19]....
        /*0828*/ 	.word	0x000007e0
        /*082c*/ 	.word	0x000000ff
        /*0830*/ 	.word	0x000228c0
        /*0834*/ 	.short	0x0100
        /*0836*/ 	.byte	0x08
	.zero		1


	//   ....[20]....
        /*0838*/ 	.word	0x000007f0
        /*083c*/ 	.word	0x000000ff
        /*0840*/ 	.word	0x000228b8
        /*0844*/ 	.short	0x0100
        /*0846*/ 	.byte	0x08
	.zero		1


	//   ....[21]....
        /*0848*/ 	.word	0x00000800
        /*084c*/ 	.word	0x000000ff
        /*0850*/ 	.word	0x000228c8
        /*0854*/ 	.short	0x0100
        /*0856*/ 	.byte	0x08
	.zero		1


	//   ....[22]....
        /*0858*/ 	.word	0x000018b0
        /*085c*/ 	.word	0x000000ff
        /*0860*/ 	.word	0x00022800
        /*0864*/ 	.short	0x010a
        /*0866*/ 	.byte	0x24
	.zero		1


	//   ....[23]....
        /*0868*/ 	.word	0x00001920
        /*086c*/ 	.word	0x000000ff
        /*0870*/ 	.word	0x00022830
        /*0874*/ 	.short	0x010a
        /*0876*/ 	.byte	0x24
	.zero		1


	//   ....[24]....
        /*0878*/ 	.word	0x00001980
        /*087c*/ 	.word	0x000000ff
        /*0880*/ 	.word	0x00022830
        /*0884*/ 	.short	0x010a
        /*0886*/ 	.byte	0x24
	.zero		1


	//   ....[25]....
        /*0888*/ 	.word	0x00001e90
        /*088c*/ 	.word	0x000000ff
        /*0890*/ 	.word	0x00000000
        /*0894*/ 	.short	0x0101
        /*0896*/ 	.byte	0x04
	.zero		1


	//   ....[26]....
        /*0898*/ 	.word	0x00004f50
        /*089c*/ 	.word	0x000000ff
        /*08a0*/ 	.word	0x00022830
        /*08a4*/ 	.short	0x010a
        /*08a6*/ 	.byte	0x04
	.zero		1


	//   ....[27]....
        /*08a8*/ 	.word	0x00004f90
        /*08ac*/ 	.word	0x000000ff
        /*08b0*/ 	.word	0x00022830
        /*08b4*/ 	.short	0x010a
        /*08b6*/ 	.byte	0x04
	.zero		1


	//   ....[28]....
        /*08b8*/ 	.word	0x00005250
        /*08bc*/ 	.word	0x000000ff
        /*08c0*/ 	.word	0x00022850
        /*08c4*/ 	.short	0x010a
        /*08c6*/ 	.byte	0x0a
	.zero		1


	//   ....[29]....
        /*08c8*/ 	.word	0x00005290
        /*08cc*/ 	.word	0x000000ff
        /*08d0*/ 	.word	0x00022850
        /*08d4*/ 	.short	0x010a
        /*08d6*/ 	.byte	0x0a
	.zero		1


	//   ....[30]....
        /*08d8*/ 	.word	0x00005500
        /*08dc*/ 	.word	0x000000ff
        /*08e0*/ 	.word	0x00000000
        /*08e4*/ 	.short	0x0101
        /*08e6*/ 	.byte	0x0a
	.zero		1


	//   ....[31]....
        /*08e8*/ 	.word	0x000077d0
        /*08ec*/ 	.word	0x000000ff
        /*08f0*/ 	.word	0x00000000
        /*08f4*/ 	.short	0x0101
        /*08f6*/ 	.byte	0x0a
	.zero		1


	//   ....[32]....
        /*08f8*/ 	.word	0x000080e0
        /*08fc*/ 	.word	0x000000ff
        /*0900*/ 	.word	0x00022830
        /*0904*/ 	.short	0x010a
        /*0906*/ 	.byte	0x04
	.zero		1


	//   ....[33]....
        /*0908*/ 	.word	0x00008120
        /*090c*/ 	.word	0x000000ff
        /*0910*/ 	.word	0x00022830
        /*0914*/ 	.short	0x010a
        /*0916*/ 	.byte	0x04
	.zero		1


	//   ....[34]....
        /*0918*/ 	.word	0x000083e0
        /*091c*/ 	.word	0x000000ff
        /*0920*/ 	.word	0x00022850
        /*0924*/ 	.short	0x010a
        /*0926*/ 	.byte	0x0a
	.zero		1


	//   ....[35]....
        /*0928*/ 	.word	0x00008420
        /*092c*/ 	.word	0x000000ff
        /*0930*/ 	.word	0x00022850
        /*0934*/ 	.short	0x010a
        /*0936*/ 	.byte	0x0a
	.zero		1


	//   ....[36]....
        /*0938*/ 	.word	0x000086d0
        /*093c*/ 	.word	0x000000ff
        /*0940*/ 	.word	0x00000000
        /*0944*/ 	.short	0x0101
        /*0946*/ 	.byte	0x0a
	.zero		1


	//   ....[37]....
        /*0948*/ 	.word	0x00009880
        /*094c*/ 	.word	0x000000ff
        /*0950*/ 	.word	0x00000000
        /*0954*/ 	.short	0x0101
        /*0956*/ 	.byte	0x0a
	.zero		1


	//   ....[38]....
        /*0958*/ 	.word	0x00009f80
        /*095c*/ 	.word	0x000000ff
        /*0960*/ 	.word	0x00022830
        /*0964*/ 	.short	0x010a
        /*0966*/ 	.byte	0x0a
	.zero		1


	//   ....[39]....
        /*0968*/ 	.word	0x00009fc0
        /*096c*/ 	.word	0x000000ff
        /*0970*/ 	.word	0x00022830
        /*0974*/ 	.short	0x010a
        /*0976*/ 	.byte	0x0a
	.zero		1


	//   ....[40]....
        /*0978*/ 	.word	0x0000a240
        /*097c*/ 	.word	0x000000ff
        /*0980*/ 	.word	0x00022850
        /*0984*/ 	.short	0x010a
        /*0986*/ 	.byte	0x0a
	.zero		1


	//   ....[41]....
        /*0988*/ 	.word	0x0000a280
        /*098c*/ 	.word	0x000000ff
        /*0990*/ 	.word	0x00022850
        /*0994*/ 	.short	0x010a
        /*0996*/ 	.byte	0x0a
	.zero		1


	//   ....[42]....
        /*0998*/ 	.word	0x0000a4d0
        /*099c*/ 	.word	0x000000ff
        /*09a0*/ 	.word	0x00000000
        /*09a4*/ 	.short	0x0101
        /*09a6*/ 	.byte	0x0a
	.zero		1


	//   ....[43]....
        /*09a8*/ 	.word	0x0000c7a0
        /*09ac*/ 	.word	0x000000ff
        /*09b0*/ 	.word	0x00000000
        /*09b4*/ 	.short	0x0101
        /*09b6*/ 	.byte	0x0a
	.zero		1


	//   ....[44]....
        /*09b8*/ 	.word	0x0000cd80
        /*09bc*/ 	.word	0x000000ff
        /*09c0*/ 	.word	0x00022850
        /*09c4*/ 	.short	0x010a
        /*09c6*/ 	.byte	0x05
	.zero		1


	//   ....[45]....
        /*09c8*/ 	.word	0x0000cdc0
        /*09cc*/ 	.word	0x000000ff
        /*09d0*/ 	.word	0x00022850
        /*09d4*/ 	.short	0x010a
        /*09d6*/ 	.byte	0x05
	.zero		1


	//   ....[46]....
        /*09d8*/ 	.word	0x0000d390
        /*09dc*/ 	.word	0x000000ff
        /*09e0*/ 	.word	0x00000000
        /*09e4*/ 	.short	0x0101
        /*09e6*/ 	.byte	0x04
	.zero		1


	//   ....[47]....
        /*09e8*/ 	.word	0x0000e9d0
        /*09ec*/ 	.word	0x000000ff
        /*09f0*/ 	.word	0x00000000
        /*09f4*/ 	.short	0x0101
        /*09f6*/ 	.byte	0x04
	.zero		1


	//   ....[48]....
        /*09f8*/ 	.word	0x000111d0
        /*09fc*/ 	.word	0x000000ff
        /*0a00*/ 	.word	0x00022880
        /*0a04*/ 	.short	0x010a
        /*0a06*/ 	.byte	0x30
	.zero		1


	//   ....[49]....
        /*0a08*/ 	.word	0x000116e0
        /*0a0c*/ 	.word	0x000000ff
        /*0a10*/ 	.word	0x00022870
        /*0a14*/ 	.short	0x0107
        /*0a16*/ 	.byte	0x30
	.zero		1


	//   ....[50]....
        /*0a18*/ 	.word	0x00011770
        /*0a1c*/ 	.word	0x000000ff
        /*0a20*/ 	.word	0x00022870
        /*0a24*/ 	.short	0x0101
        /*0a26*/ 	.byte	0x30
	.zero		1


	//   ....[51]....
        /*0a28*/ 	.word	0x000117a0
        /*0a2c*/ 	.word	0x000000ff
        /*0a30*/ 	.word	0x00022840
        /*0a34*/ 	.short	0x010a
        /*0a36*/ 	.byte	0x30
	.zero		1


	//   ....[52]....
        /*0a38*/ 	.word	0x00011cd0
        /*0a3c*/ 	.word	0x000000ff
        /*0a40*/ 	.word	0x00022830
        /*0a44*/ 	.short	0x0107
        /*0a46*/ 	.byte	0x30
	.zero		1


	//   ....[53]....
        /*0a48*/ 	.word	0x00011d60
        /*0a4c*/ 	.word	0x000000ff
        /*0a50*/ 	.word	0x00022830
        /*0a54*/ 	.short	0x0101
        /*0a56*/ 	.byte	0x30
	.zero		1


	//   ....[54]....
        /*0a58*/ 	.word	0x00012520
        /*0a5c*/ 	.word	0x000000ff
        /*0a60*/ 	.word	0x00022800
        /*0a64*/ 	.short	0x0107
        /*0a66*/ 	.byte	0x30
	.zero		1


	//   ....[55]....
        /*0a68*/ 	.word	0x000125a0
        /*0a6c*/ 	.word	0x000000ff
        /*0a70*/ 	.word	0x00022800
        /*0a74*/ 	.short	0x0101
        /*0a76*/ 	.byte	0x30
	.zero		1


	//   ....[56]....
        /*0a78*/ 	.word	0x000125b0
        /*0a7c*/ 	.word	0x000000ff
        /*0a80*/ 	.word	0x00022820
        /*0a84*/ 	.short	0x010a
        /*0a86*/ 	.byte	0x30
	.zero		1


	//   ....[57]....
        /*0a88*/ 	.word	0x000128e0
        /*0a8c*/ 	.word	0x00000008
        /*0a90*/ 	.word	0x00022880
        /*0a94*/ 	.short	0x010a
        /*0a96*/ 	.byte	0x3f
	.zero		1


	//   ....[58]....
        /*0a98*/ 	.word	0x00012ce0
        /*0a9c*/ 	.word	0x00000008
        /*0aa0*/ 	.word	0x00022870
        /*0aa4*/ 	.short	0x0107
        /*0aa6*/ 	.byte	0x3f
	.zero		1


	//   ....[59]....
        /*0aa8*/ 	.word	0x00012d70
        /*0aac*/ 	.word	0x00000008
        /*0ab0*/ 	.word	0x00022870
        /*0ab4*/ 	.short	0x0101
        /*0ab6*/ 	.byte	0x3f
	.zero		1


	//   ....[60]....
        /*0ab8*/ 	.word	0x00012da0
        /*0abc*/ 	.word	0x00000008
        /*0ac0*/ 	.word	0x00022840
        /*0ac4*/ 	.short	0x010a
        /*0ac6*/ 	.byte	0x3f
	.zero		1


	//   ....[61]....
        /*0ac8*/ 	.word	0x000131b0
        /*0acc*/ 	.word	0x00000008
        /*0ad0*/ 	.word	0x00022830
        /*0ad4*/ 	.short	0x0107
        /*0ad6*/ 	.byte	0x3f
	.zero		1


	//   ....[62]....
        /*0ad8*/ 	.word	0x00013250
        /*0adc*/ 	.word	0x00000008
        /*0ae0*/ 	.word	0x00022830
        /*0ae4*/ 	.short	0x0101
        /*0ae6*/ 	.byte	0x3f
	.zero		1


	//   ....[63]....
        /*0ae8*/ 	.word	0x000132d0
        /*0aec*/ 	.word	0x00000002
        /*0af0*/ 	.word	0x00022870
        /*0af4*/ 	.short	0x010a
        /*0af6*/ 	.byte	0x3f
	.zero		1


	//   ....[64]....
        /*0af8*/ 	.word	0x00013360
        /*0afc*/ 	.word	0x00000002
        /*0b00*/ 	.word	0x00022860
        /*0b04*/ 	.short	0x010a
        /*0b06*/ 	.byte	0x3f
	.zero		1


	//   ....[65]....
        /*0b08*/ 	.word	0x000137d0
        /*0b0c*/ 	.word	0x00000002
        /*0b10*/ 	.word	0x00022850
        /*0b14*/ 	.short	0x0101
        /*0b16*/ 	.byte	0x3f
	.zero		1


	//   ....[66]....
        /*0b18*/ 	.word	0x00013870
        /*0b1c*/ 	.word	0x00000002
        /*0b20*/ 	.word	0x00000000
        /*0b24*/ 	.short	0x0101
        /*0b26*/ 	.byte	0x3f
	.zero		1


	//   ....[67]....
        /*0b28*/ 	.word	0x00013940
        /*0b2c*/ 	.word	0x00000011
        /*0b30*/ 	.word	0x00022870
        /*0b34*/ 	.short	0x010a
        /*0b36*/ 	.byte	0x3f
	.zero		1


	//   ....[68]....
        /*0b38*/ 	.word	0x000139f0
        /*0b3c*/ 	.word	0x00000011
        /*0b40*/ 	.word	0x00022860
        /*0b44*/ 	.short	0x010a
        /*0b46*/ 	.byte	0x3f
	.zero		1


	//   ....[69]....
        /*0b48*/ 	.word	0x00013e50
        /*0b4c*/ 	.word	0x00000011
        /*0b50*/ 	.word	0x00022850
        /*0b54*/ 	.short	0x0101
        /*0b56*/ 	.byte	0x3f
	.zero		1


	//   ....[70]....
        /*0b58*/ 	.word	0x00013f20
        /*0b5c*/ 	.word	0x00000011
        /*0b60*/ 	.word	0x00000000
        /*0b64*/ 	.short	0x0101
        /*0b66*/ 	.byte	0x3f
	.zero		1


	//   ....[71]....
        /*0b68*/ 	.word	0x00013f70
        /*0b6c*/ 	.word	0x00000005
        /*0b70*/ 	.word	0x00022820
        /*0b74*/ 	.short	0x010a
        /*0b76*/ 	.byte	0x3f
	.zero		1


	//   ....[72]....
        /*0b78*/ 	.word	0x00014090
        /*0b7c*/ 	.word	0x00000004
        /*0b80*/ 	.word	0x00022840
        /*0b84*/ 	.short	0x010a
        /*0b86*/ 	.byte	0x3f
	.zero		1


	//   ....[73]....
        /*0b88*/ 	.word	0x00014130
        /*0b8c*/ 	.word	0x00000005
        /*0b90*/ 	.word	0x00022840
        /*0b94*/ 	.short	0x010a
        /*0b96*/ 	.byte	0x3f
	.zero		1


	//   ....[74]....
        /*0b98*/ 	.word	0x00014170
        /*0b9c*/ 	.word	0x00000004
        /*0ba0*/ 	.word	0x00022860
        /*0ba4*/ 	.short	0x010a
        /*0ba6*/ 	.byte	0x3f
	.zero		1


	//   ....[75]....
        /*0ba8*/ 	.word	0x000141b0
        /*0bac*/ 	.word	0x00000005
        /*0bb0*/ 	.word	0x00022860
        /*0bb4*/ 	.short	0x010a
        /*0bb6*/ 	.byte	0x3f
	.zero		1


	//   ....[76]....
        /*0bb8*/ 	.word	0x000141f0
        /*0bbc*/ 	.word	0x00000004
        /*0bc0*/ 	.word	0x00022880
        /*0bc4*/ 	.short	0x010a
        /*0bc6*/ 	.byte	0x3f
	.zero		1


	//   ....[77]....
        /*0bc8*/ 	.word	0x00014230
        /*0bcc*/ 	.word	0x00000005
        /*0bd0*/ 	.word	0x00022880
        /*0bd4*/ 	.short	0x010a
        /*0bd6*/ 	.byte	0x3f
	.zero		1


	//   ....[78]....
        /*0bd8*/ 	.word	0x000142a0
        /*0bdc*/ 	.word	0x00000003
        /*0be0*/ 	.word	0x00022800
        /*0be4*/ 	.short	0x010a
        /*0be6*/ 	.byte	0x3f
	.zero		1


	//   ....[79]....
        /*0be8*/ 	.word	0x00014300
        /*0bec*/ 	.word	0x00000003
        /*0bf0*/ 	.word	0x00022830
        /*0bf4*/ 	.short	0x010a
        /*0bf6*/ 	.byte	0x3f
	.zero		1


	//   ....[80]....
        /*0bf8*/ 	.word	0x00014360
        /*0bfc*/ 	.word	0x0000000a
        /*0c00*/ 	.word	0x00022830
        /*0c04*/ 	.short	0x010a
        /*0c06*/ 	.byte	0x3f
	.zero		1


	//   ....[81]....
        /*0c08*/ 	.word	0x000143c0
        /*0c0c*/ 	.word	0x0000000a
        /*0c10*/ 	.word	0x00022850
        /*0c14*/ 	.short	0x010a
        /*0c16*/ 	.byte	0x3f
	.zero		1


	//   ....[82]....
        /*0c18*/ 	.word	0x00014420
        /*0c1c*/ 	.word	0x00000014
        /*0c20*/ 	.word	0x00022830
        /*0c24*/ 	.short	0x010a
        /*0c26*/ 	.byte	0x3f
	.zero		1


	//   ....[83]....
        /*0c28*/ 	.word	0x00014480
        /*0c2c*/ 	.word	0x0000000e
        /*0c30*/ 	.word	0x00022850
        /*0c34*/ 	.short	0x010a
        /*0c36*/ 	.byte	0x3f
	.zero		1


	//   ....[84]....
        /*0c38*/ 	.word	0x000144e0
        /*0c3c*/ 	.word	0x00000014
        /*0c40*/ 	.word	0x00022830
        /*0c44*/ 	.short	0x010a
        /*0c46*/ 	.byte	0x3f
	.zero		1


	//   ....[85]....
        /*0c48*/ 	.word	0x00014540
        /*0c4c*/ 	.word	0x0000000e
        /*0c50*/ 	.word	0x00022850
        /*0c54*/ 	.short	0x010a
        /*0c56*/ 	.byte	0x3f
	.zero		1


	//   ....[86]....
        /*0c58*/ 	.word	0x000145a0
        /*0c5c*/ 	.word	0x00000005
        /*0c60*/ 	.word	0x00022850
        /*0c64*/ 	.short	0x010a
        /*0c66*/ 	.byte	0x3f
	.zero		1


	//   ....[87]....
        /*0c68*/ 	.word	0x00014680
        /*0c6c*/ 	.word	0x00000002
        /*0c70*/ 	.word	0x00022880
        /*0c74*/ 	.short	0x010a
        /*0c76*/ 	.byte	0x3f
	.zero		1


	//   ....[88]....
        /*0c78*/ 	.word	0x00014c30
        /*0c7c*/ 	.word	0x00000002
        /*0c80*/ 	.word	0x00022840
        /*0c84*/ 	.short	0x010a
        /*0c86*/ 	.byte	0x3f
	.zero		1


	//   ....[89]....
        /*0c88*/ 	.word	0x00015740
        /*0c8c*/ 	.word	0x00000003
        /*0c90*/ 	.word	0x00022820
        /*0c94*/ 	.short	0x010a
        /*0c96*/ 	.byte	0x3f
	.zero		1


	//   ....[90]....
        /*0c98*/ 	.word	0x00015790
        /*0c9c*/ 	.word	0x00000008
        /*0ca0*/ 	.word	0x00022880
        /*0ca4*/ 	.short	0x010a
        /*0ca6*/ 	.byte	0x3f
	.zero		1


	//   ....[91]....
        /*0ca8*/ 	.word	0x00015c50
        /*0cac*/ 	.word	0x00000008
        /*0cb0*/ 	.word	0x00022840
        /*0cb4*/ 	.short	0x010a
        /*0cb6*/ 	.byte	0x3f
	.zero		1


	//   ....[92]....
        /*0cb8*/ 	.word	0x00016130
        /*0cbc*/ 	.word	0x00000002
        /*0cc0*/ 	.word	0x00022870
        /*0cc4*/ 	.short	0x010a
        /*0cc6*/ 	.byte	0x3f
	.zero		1


	//   ....[93]....
        /*0cc8*/ 	.word	0x00016180
        /*0ccc*/ 	.word	0x00000002
        /*0cd0*/ 	.word	0x00022860
        /*0cd4*/ 	.short	0x010a
        /*0cd6*/ 	.byte	0x3f
	.zero		1


	//   ....[94]....
        /*0cd8*/ 	.word	0x000161d0
        /*0cdc*/ 	.word	0x00000011
        /*0ce0*/ 	.word	0x00022870
        /*0ce4*/ 	.short	0x010a
        /*0ce6*/ 	.byte	0x3f
	.zero		1


	//   ....[95]....
        /*0ce8*/ 	.word	0x00016220
        /*0cec*/ 	.word	0x00000011
        /*0cf0*/ 	.word	0x00022860
        /*0cf4*/ 	.short	0x010a
        /*0cf6*/ 	.byte	0x3f
	.zero		1


	//   ....[96]....
        /*0cf8*/ 	.word	0x00016270
        /*0cfc*/ 	.word	0x00000005
        /*0d00*/ 	.word	0x00022820
        /*0d04*/ 	.short	0x010a
        /*0d06*/ 	.byte	0x3f
	.zero		1


	//   ....[97]....
        /*0d08*/ 	.word	0x000162c0
        /*0d0c*/ 	.word	0x00000004
        /*0d10*/ 	.word	0x00022840
        /*0d14*/ 	.short	0x010a
        /*0d16*/ 	.byte	0x3f
	.zero		1


	//   ....[98]....
        /*0d18*/ 	.word	0x00016310
        /*0d1c*/ 	.word	0x00000005
        /*0d20*/ 	.word	0x00022840
        /*0d24*/ 	.short	0x010a
        /*0d26*/ 	.byte	0x3f
	.zero		1


	//   ....[99]....
        /*0d28*/ 	.word	0x00016360
        /*0d2c*/ 	.word	0x00000004
        /*0d30*/ 	.word	0x00022860
        /*0d34*/ 	.short	0x010a
        /*0d36*/ 	.byte	0x3f
	.zero		1


	//   ....[100]....
        /*0d38*/ 	.word	0x000163b0
        /*0d3c*/ 	.word	0x00000005
        /*0d40*/ 	.word	0x00022860
        /*0d44*/ 	.short	0x010a
        /*0d46*/ 	.byte	0x3f
	.zero		1


	//   ....[101]....
        /*0d48*/ 	.word	0x00016400
        /*0d4c*/ 	.word	0x00000004
        /*0d50*/ 	.word	0x00022880
        /*0d54*/ 	.short	0x010a
        /*0d56*/ 	.byte	0x3f
	.zero		1


	//----- nvinfo : EIATTR_NUM_MBARRIERS
	.align		4
.L_185:
        /*0d58*/ 	.byte	0x03, 0x38
        /*0d5a*/ 	.short	0x0016


	//----- nvinfo : EIATTR_EXIT_INSTR_OFFSETS
	.align		4
        /*0d5c*/ 	.byte	0x04, 0x1c
        /*0d5e*/ 	.short	(.L_187 - .L_186)


	//   ....[0]....
.L_186:
        /*0d60*/ 	.word	0x00014280


	//----- nvinfo : EIATTR_MAX_THREADS
	.align		4
.L_187:
        /*0d64*/ 	.byte	0x04, 0x05
        /*0d66*/ 	.short	(.L_189 - .L_188)
.L_188:
        /*0d68*/ 	.word	0x00000180
        /*0d6c*/ 	.word	0x00000001
        /*0d70*/ 	.word	0x00000001


	//----- nvinfo : EIATTR_CRS_STACK_SIZE
	.align		4
.L_189:
        /*0d74*/ 	.byte	0x04, 0x1e
        /*0d76*/ 	.short	(.L_191 - .L_190)
.L_190:
        /*0d78*/ 	.word	0x00000000


	//----- nvinfo : EIATTR_CBANK_PARAM_SIZE
	.align		4
.L_191:
        /*0d7c*/ 	.byte	0x03, 0x19
        /*0d7e*/ 	.short	0x0a70


	//----- nvinfo : EIATTR_PARAM_CBANK
	.align		4
        /*0d80*/ 	.byte	0x04, 0x0a
        /*0d82*/ 	.short	(.L_193 - .L_192)
	.align		4
.L_192:
        /*0d84*/ 	.word	index@(.nv.constant0._ZN7cutlass13device_kernelIN5flash11enable_sm90INS1_16FlashAttnFwdSm90INS1_25CollectiveMainloopFwdSm90ILi2EN4cute5tupleIJNS5_1CILi1EEES8_S8_EEENS6_IJNS7_ILi128EEESA_NS7_ILi192EEEEEELi128ENS_12float_e4m3_tEfNS_4arch4Sm90ELb0ELb1ELb0ELb0ELb1ELb0ELb0ELb1ELb1ELb1ELb1ELb0EEENS1_21CollectiveEpilogueFwdINS6_IJSA_SA_SA_EEES9_NS_10bfloat16_tESF_Li256ELb0ELb1ELb1ELb1EEENS1_19SingleTileSchedulerILb0ELb1ELb1ELi128EEEEEEEEEvNT_6ParamsE)
        /*0d88*/ 	.short	0x0210
        /*0d8a*/ 	.short	0x0a70


	//----- nvinfo : EIATTR_SW_WAR
	.align		4
.L_193:
        /*0d8c*/ 	.byte	0x04, 0x36
        /*0d8e*/ 	.short	(.L_195 - .L_194)
.L_194:
        /*0d90*/ 	.word	0x00000008
.L_195:


//--------------------- .nv.info._ZN7cutlass13device_kernelIN5flash11enable_sm90INS1_16FlashAttnFwdSm90INS1_25CollectiveMainloopFwdSm90ILi2EN4cute5tupleIJNS5_1CILi1EEES8_S8_EEENS6_IJNS7_ILi128EEESA_NS7_ILi192EEEEEELi128ENS_12float_e4m3_tEfNS_4arch4Sm90ELb0ELb1ELb0ELb1ELb1ELb0ELb0ELb1ELb1ELb1ELb1ELb0EEENS1_21CollectiveEpilogueFwdINS6_IJSA_SA_SA_EEES9_NS_10bfloat16_tESF_Li256ELb1ELb1ELb1ELb1EEENS1_36VarlenDynamicPersistentTileSchedulerILi128ELi128ELi256ELi128ELb1ELb1ELb1ELb1ELb0ELb1EEEEEEEEEvNT_6ParamsE --------------------------
	.section	.nv.info._ZN7cutlass13device_kernelIN5flash11enable_sm90INS1_16FlashAttnFwdSm90INS1_25CollectiveMainloopFwdSm90ILi2EN4cute5tupleIJNS5_1CILi1EEES8_S8_EEENS6_IJNS7_ILi128EEESA_NS7_ILi192EEEEEELi128ENS_12float_e4m3_tEfNS_4arch4Sm90ELb0ELb1ELb0ELb1ELb1ELb0ELb0ELb1ELb1ELb1ELb1ELb0EEENS1_21CollectiveEpilogueFwdINS6_IJSA_SA_SA_EEES9_NS_10bfloat16_tESF_Li256ELb1ELb1ELb1ELb1EEENS1_36VarlenDynamicPersistentTileSchedulerILi128ELi128ELi256ELi128ELb1ELb1ELb1ELb1ELb0ELb1EEEEEEEEEvNT_6ParamsE,"",@"SHT_CUDA_INFO"
	.sectionflags	@""
	.align	4


	//----- nvinfo : EIATTR_CUDA_API_VERSION
	.align		4
        /*0000*/ 	.byte	0x04, 0x37
        /*0002*/ 	.short	(.L_197 - .L_196)
.L_196:
        /*0004*/ 	.word	0x00000082


	//----- nvinfo : EIATTR_KPARAM_INFO
	.align		4
.L_197:
        /*0008*/ 	.byte	0x04, 0x17
        /*000a*/ 	.short	(.L_199 - .L_198)
.L_198:
        /*000c*/ 	.word	0x00000000
        /*0010*/ 	.short	0x0000
        /*0012*/ 	.short	0x0070
        /*0014*/ 	.byte	0x00, 0xf0, 0x01, 0x2a


	//----- nvinfo : EIATTR_SPARSE_MMA_MASK
	.align		4
.L_199:
        /*0018*/ 	.byte	0x03, 0x50
        /*001a*/ 	.short	0x0000


	//----- nvinfo : EIATTR_MAXREG_COUNT
	.align		4
        /*001c*/ 	.byte	0x03, 0x1b
        /*001e*/ 	.short	0x00a8


	//----- nvinfo : EIATTR_NUM_BARRIERS
	.align		4
        /*0020*/ 	.byte	0x02, 0x4c
        /*0022*/ 	.byte	0x10
	.zero		1


	//----- nvinfo : EIATTR_EXTERNS
	.align		4
        /*0024*/ 	.byte	0x04, 0x0f
        /*0026*/ 	.short	(.L_201 - .L_200)


	//   ....[0]....
	.align		4
.L_200:
        /*0028*/ 	.word	index@(__assertfail)


	//----- nvinfo : EIATTR_ANNOTATIONS
	.align		4
.L_201:
        /*002c*/ 	.byte	0x04, 0x55
        /*002e*/ 	.short	(.L_203 - .L_202)


	//   ....[0]....
.L_202:
        /* <DEDUP_REMOVED lines=9> */


	//----- nvinfo : EIATTR_MERCURY_ISA_VERSION
	.align		4
.L_203:
        /*00b0*/ 	.byte	0x03, 0x5f
        /*00b2*/ 	.short	0x0101


	//----- nvinfo : EIATTR_UNUSED_LOAD_BYTE_OFFSET
	.align		4
        /*00b4*/ 	.byte	0x04, 0x44
        /*00b6*/ 	.short	(.L_205 - .L_204)


	//   ....[0]....
.L_204:
        /*00b8*/ 	.word	0x00000980
        /*00bc*/ 	.word	0x0000fff0


	//   ....[1]....
        /*00c0*/ 	.word	0x0000e2e0
        /*00c4*/ 	.word	0x0000fff0


	//----- nvinfo : EIATTR_INT_WARP_WIDE_INSTR_OFFSETS
	.align		4
.L_205:
        /*00c8*/ 	.byte	0x04, 0x31
        /*00ca*/ 	.short	(.L_207 - .L_206)


	//   ....[0]....
.L_206:
        /*00cc*/ 	.word	0x000000c0


	//   ....[1]....
        /*00d0*/ 	.word	0x000000d0


	//   ....[2]....
        /*00d4*/ 	.word	0x00000170


	//   ....[3]....
        /*00d8*/ 	.word	0x00013e70


	//   ....[4]....
        /*00dc*/ 	.word	0x00013f00


	//   ....[5]....
        /*00e0*/ 	.word	0x00017150


	//   ....[6]....
        /*00e4*/ 	.word	0x000171e0


	//----- nvinfo : EIATTR_COOP_GROUP_MASK_REGIDS
	.align		4
.L_207:
        /*00e8*/ 	.byte	0x04, 0x29
        /*00ea*/ 	.short	(.L_209 - .L_208)


	//   ....[0]....
.L_208:
        /*00ec*/ 	.word	0xffffffff


	//   ....[1]....
        /*00f0*/ 	.word	0xffffffff


	//   ....[2]....
        /*00f4*/ 	.word	0xffffffff


	//   ....[3]....
        /*00f8*/ 	.word	0xffffffff


	//   ....[4]....
        /*00fc*/ 	.word	0xffffffff


	//   ....[5]....
        /*0100*/ 	.word	0xffffffff


	//   ....[6]....
        /*0104*/ 	.word	0xffffffff


	//   ....[7]....
        /*0108*/ 	.word	0xffffffff


	//   ....[8]....
        /*010c*/ 	.word	0xffffffff


	//   ....[9]....
        /*0110*/ 	.word	0xffffffff


	//   ....[10]....
        /*0114*/ 	.word	0xffffffff


	//   ....[11]....
        /*0118*/ 	.word	0xffffffff


	//   ....[12]....
        /*011c*/ 	.word	0xffffffff


	//   ....[13]....
        /*0120*/ 	.word	0xffffffff


	//   ....[14]....
        /*0124*/ 	.word	0xffffffff


	//   ....[15]....
        /*0128*/ 	.word	0xffffffff


	//   ....[16]....
        /*012c*/ 	.word	0xffffffff


	//   ....[17]....
        /*0130*/ 	.word	0xffffffff


	//   ....[18]....
        /*0134*/ 	.word	0xffffffff


	//   ....[19]....
        /*0138*/ 	.word	0xffffffff


	//   ....[20]....
        /*013c*/ 	.word	0xffffffff


	//   ....[21]....
        /*0140*/ 	.word	0xffffffff


	//   ....[22]....
        /*0144*/ 	.word	0xffffffff


	//   ....[23]....
        /*0148*/ 	.word	0xffffffff


	//   ....[24]....
        /*014c*/ 	.word	0xffffffff


	//   ....[25]....
        /*0150*/ 	.word	0xffffffff


	//   ....[26]....
        /*0154*/ 	.word	0xffffffff


	//   ....[27]....
        /*0158*/ 	.word	0xffffffff


	//   ....[28]....
        /*015c*/ 	.word	0xffffffff


	//   ....[29]....
        /*0160*/ 	.word	0xffffffff


	//   ....[30]....
        /*0164*/ 	.word	0xffffffff


	//   ....[31]....
        /*0168*/ 	.word	0xffffffff


	//   ....[32]....
        /*016c*/ 	.word	0xffffffff


	//   ....[33]....
        /*0170*/ 	.word	0xffffffff


	//   ....[34]....
        /*0174*/ 	.word	0xffffffff


	//   ....[35]....
        /*0178*/ 	.word	0xffffffff


	//   ....[36]....
        /*017c*/ 	.word	0xffffffff


	//   ....[37]....
        /*0180*/ 	.word	0xffffffff


	//   ....[38]....
        /*0184*/ 	.word	0xffffffff


	//   ....[39]....
        /*0188*/ 	.word	0xffffffff


	//   ....[40]....
        /*018c*/ 	.word	0xffffffff


	//   ....[41]....
        /*0190*/ 	.word	0xffffffff


	//   ....[42]....
        /*0194*/ 	.word	0xffffffff


	//   ....[43]....
        /*0198*/ 	.word	0xffffffff


	//   ....[44]....
        /*019c*/ 	.word	0xffffffff


	//   ....[45]....
        /*01a0*/ 	.word	0xffffffff


	//   ....[46]....
        /*01a4*/ 	.word	0xffffffff


	//   ....[47]....
        /*01a8*/ 	.word	0xffffffff


	//   ....[48]....
        /*01ac*/ 	.word	0xffffffff


	//   ....[49]....
        /*01b0*/ 	.word	0xffffffff


	//   ....[50]....
        /*01b4*/ 	.word	0xffffffff


	//   ....[51]....
        /*01b8*/ 	.word	0xffffffff


	//   ....[52]....
        /*01bc*/ 	.word	0xffffffff


	//   ....[53]....
        /*01c0*/ 	.word	0xffffffff


	//   ....[54]....
        /*01c4*/ 	.word	0xffffffff


	//   ....[55]....
        /*01c8*/ 	.word	0xffffffff


	//   ....[56]....
        /*01cc*/ 	.word	0xffffffff


	//   ....[57]....
        /*01d0*/ 	.word	0xffffffff


	//   ....[58]....
        /*01d4*/ 	.word	0xffffffff


	//   ....[59]....
        /*01d8*/ 	.word	0xffffffff


	//   ....[60]....
        /*01dc*/ 	.word	0xffffffff


	//   ....[61]....
        /*01e0*/ 	.word	0xffffffff


	//   ....[62]....
        /*01e4*/ 	.word	0xffffffff


	//   ....[63]....
        /*01e8*/ 	.word	0xffffffff


	//   ....[64]....
        /*01ec*/ 	.word	0xffffffff


	//   ....[65]....
        /*01f0*/ 	.word	0xffffffff


	//   ....[66]....
        /*01f4*/ 	.word	0xffffffff


	//   ....[67]....
        /*01f8*/ 	.word	0xffffffff


	//   ....[68]....
        /*01fc*/ 	.word	0xffffffff


	//   ....[69]....
        /*0200*/ 	.word	0xffffffff


	//   ....[70]....
        /*0204*/ 	.word	0xffffffff


	//   ....[71]....
        /*0208*/ 	.word	0xffffffff


	//   ....[72]....
        /*020c*/ 	.word	0xffffffff


	//   ....[73]....
        /*0210*/ 	.word	0xffffffff


	//   ....[74]....
        /*0214*/ 	.word	0xffffffff


	//   ....[75]....
        /*0218*/ 	.word	0xffffffff


	//   ....[76]....
        /*021c*/ 	.word	0xffffffff


	//   ....[77]....
        /*0220*/ 	.word	0xffffffff


	//   ....[78]....
        /*0224*/ 	.word	0xffffffff


	//   ....[79]....
        /*0228*/ 	.word	0xffffffff


	//   ....[80]....
        /*022c*/ 	.word	0xffffffff


	//   ....[81]....
        /*0230*/ 	.word	0xffffffff


	//   ....[82]....
        /*0234*/ 	.word	0xffffffff


	//   ....[83]....
        /*0238*/ 	.word	0xffffffff


	//   ....[84]....
        /*023c*/ 	.word	0xffffffff


	//   ....[85]....
        /*0240*/ 	.word	0xffffffff


	//   ....[86]....
        /*0244*/ 	.word	0xffffffff


	//   ....[87]....
        /*0248*/ 	.word	0xffffffff


	//   ....[88]....
        /*024c*/ 	.word	0xffffffff


	//   ....[89]....
        /*0250*/ 	.word	0xffffffff


	//   ....[90]....
        /*0254*/ 	.word	0xffffffff


	//   ....[91]....
        /*0258*/ 	.word	0xffffffff


	//   ....[92]....
        /*025c*/ 	.word	0xffffffff


	//   ....[93]....
        /*0260*/ 	.word	0xffffffff


	//   ....[94]....
        /*0264*/ 	.word	0xffffffff


	//   ....[95]....
        /*0268*/ 	.word	0xffffffff


	//   ....[96]....
        /*026c*/ 	.word	0xffffffff


	//   ....[97]....
        /*0270*/ 	.word	0xffffffff


	//   ....[98]....
        /*0274*/ 	.word	0xffffffff


	//   ....[99]....
        /*0278*/ 	.word	0xffffffff


	//   ....[100]....
        /*027c*/ 	.word	0xffffffff


	//   ....[101]....
        /*0280*/ 	.word	0xffffffff


	//   ....[102]....
        /*0284*/ 	.word	0xffffffff


	//   ....[103]....
        /*0288*/ 	.word	0xffffffff


	//   ....[104]....
        /*028c*/ 	.word	0xffffffff


	//   ....[105]....
        /*0290*/ 	.word	0xffffffff


	//   ....[106]....
        /*0294*/ 	.word	0xffffffff


	//   ....[107]....
        /*0298*/ 	.word	0xffffffff


	//   ....[108]....
        /*029c*/ 	.word	0xffffffff


	//   ....[109]....
        /*02a0*/ 	.word	0xffffffff


	//   ....[110]....
        /*02a4*/ 	.word	0xffffffff


	//   ....[111]....
        /*02a8*/ 	.word	0xffffffff


	//   ....[112]....
        /*02ac*/ 	.word	0xffffffff


	//   ....[113]....
        /*02b0*/ 	.word	0xffffffff


	//   ....[114]....
        /*02b4*/ 	.word	0xffffffff


	//   ....[115]....
        /*02b8*/ 	.word	0xffffffff


	//   ....[116]....
        /*02bc*/ 	.word	0xffffffff


	//   ....[117]....
        /*02c0*/ 	.word	0xffffffff


	//   ....[118]....
        /*02c4*/ 	.word	0xffffffff


	//   ....[119]....
        /*02c8*/ 	.word	0xffffffff


	//   ....[120]....
        /*02cc*/ 	.word	0xffffffff


	//   ....[121]....
        /*02d0*/ 	.word	0xffffffff


	//   ....[122]....
        /*02d4*/ 	.word	0xffffffff


	//   ....[123]....
        /*02d8*/ 	.word	0xffffffff


	//   ....[124]....
        /*02dc*/ 	.word	0xffffffff


	//   ....[125]....
        /*02e0*/ 	.word	0xffffffff


	//   ....[126]....
        /*02e4*/ 	.word	0xffffffff


	//   ....[127]....
        /*02e8*/ 	.word	0xffffffff


	//   ....[128]....
        /*02ec*/ 	.word	0xffffffff


	//   ....[129]....
        /*02f0*/ 	.word	0xffffffff


	//   ....[130]....
        /*02f4*/ 	.word	0xffffffff


	//   ....[131]....
        /*02f8*/ 	.word	0xffffffff


	//   ....[132]....
        /*02fc*/ 	.word	0xffffffff


	//   ....[133]....
        /*0300*/ 	.word	0xffffffff


	//   ....[134]....
        /*0304*/ 	.word	0xffffffff


	//   ....[135]....
        /*0308*/ 	.word	0xffffffff


	//   ....[136]....
        /*030c*/ 	.word	0xffffffff


	//   ....[137]....
        /*0310*/ 	.word	0xffffffff


	//   ....[138]....
        /*0314*/ 	.word	0xffffffff


	//   ....[139]....
        /*0318*/ 	.word	0xffffffff


	//   ....[140]....
        /*031c*/ 	.word	0xffffffff


	//   ....[141]....
        /*0320*/ 	.word	0xffffffff


	//   ....[142]....
        /*0324*/ 	.word	0xffffffff


	//   ....[143]....
        /*0328*/ 	.word	0xffffffff


	//   ....[144]....
        /*032c*/ 	.word	0xffffffff


	//   ....[145]....
        /*0330*/ 	.word	0xffffffff


	//   ....[146]....
        /*0334*/ 	.word	0xffffffff


	//   ....[147]....
        /*0338*/ 	.word	0xffffffff


	//   ....[148]....
        /*033c*/ 	.word	0xffffffff


	//   ....[149]....
        /*0340*/ 	.word	0xffffffff


	//   ....[150]....
        /*0344*/ 	.word	0xffffffff


	//   ....[151]....
        /*0348*/ 	.word	0xffffffff


	//   ....[152]....
        /*034c*/ 	.word	0xffffffff


	//   ....[153]....
        /*0350*/ 	.word	0xffffffff


	//   ....[154]....
        /*0354*/ 	.word	0xffffffff


	//   ....[155]....
        /*0358*/ 	.word	0xffffffff


	//   ....[156]....
        /*035c*/ 	.word	0xffffffff


	//   ....[157]....
        /*0360*/ 	.word	0xffffffff


	//   ....[158]....
        /*0364*/ 	.word	0xffffffff


	//   ....[159]....
        /*0368*/ 	.word	0xffffffff


	//   ....[160]....
        /*036c*/ 	.word	0xffffffff


	//   ....[161]....
        /*0370*/ 	.word	0xffffffff


	//   ....[162]....
        /*0374*/ 	.word	0xffffffff


	//   ....[163]....
        /*0378*/ 	.word	0xffffffff


	//   ....[164]....
        /*037c*/ 	.word	0xffffffff


	//   ....[165]....
        /*0380*/ 	.word	0xffffffff


	//   ....[166]....
        /*0384*/ 	.word	0xffffffff


	//   ....[167]....
        /*0388*/ 	.word	0xffffffff


	//   ....[168]....
        /*038c*/ 	.word	0xffffffff


	//   ....[169]....
        /*0390*/ 	.word	0xffffffff


	//   ....[170]....
        /*0394*/ 	.word	0xffffffff


	//   ....[171]....
        /*0398*/ 	.word	0xffffffff


	//   ....[172]....
        /*039c*/ 	.word	0xffffffff


	//   ....[173]....
        /*03a0*/ 	.word	0xffffffff


	//   ....[174]....
        /*03a4*/ 	.word	0xffffffff


	//   ....[175]....
        /*03a8*/ 	.word	0xffffffff


	//   ....[176]....
        /*03ac*/ 	.word	0xffffffff


	//   ....[177]....
        /*03b0*/ 	.word	0xffffffff


	//   ....[178]....
        /*03b4*/ 	.word	0xffffffff


	//   ....[179]....
        /*03b8*/ 	.word	0xffffffff


	//   ....[180]....
        /*03bc*/ 	.word	0xffffffff


	//   ....[181]....
        /*03c0*/ 	.word	0xffffffff


	//   ....[182]....
        /*03c4*/ 	.word	0xffffffff


	//   ....[183]....
        /*03c8*/ 	.word	0xffffffff


	//   ....[184]....
        /*03cc*/ 	.word	0xffffffff


	//   ....[185]....
        /*03d0*/ 	.word	0xffffffff


	//   ....[186]....
        /*03d4*/ 	.word	0xffffffff


	//   ....[187]....
        /*03d8*/ 	.word	0xffffffff


	//   ....[188]....
        /*03dc*/ 	.word	0xffffffff


	//   ....[189]....
        /*03e0*/ 	.word	0xffffffff


	//   ....[190]....
        /*03e4*/ 	.word	0xffffffff


	//   ....[191]....
        /*03e8*/ 	.word	0xffffffff


	//   ....[192]....
        /*03ec*/ 	.word	0xffffffff


	//   ....[193]....
        /*03f0*/ 	.word	0xffffffff


	//   ....[194]....
        /*03f4*/ 	.word	0xffffffff


	//   ....[195]....
        /*03f8*/ 	.word	0xffffffff


	//   ....[196]....
        /*03fc*/ 	.word	0xffffffff


	//   ....[197]....
        /*0400*/ 	.word	0x0500000f


	//   ....[198]....
        /*0404*/ 	.word	0x0500000f


	//   ....[199]....
        /*0408*/ 	.word	0x0500000f


	//   ....[200]....
        /*040c*/ 	.word	0x0500000f


	//   ....[201]....
        /*0410*/ 	.word	0x0500000f


	//   ....[202]....
        /*0414*/ 	.word	0x0500000f


	//   ....[203]....
        /*0418*/ 	.word	0x0500000f


	//   ....[204]....
        /*041c*/ 	.word	0x0500000f


	//   ....[205]....
        /*0420*/ 	.word	0x0500000f


	//   ....[206]....
        /*0424*/ 	.word	0x0500000f


	//   ....[207]....
        /*0428*/ 	.word	0x0500000f


	//   ....[208]....
        /*042c*/ 	.word	0x0500000f


	//   ....[209]....
        /*0430*/ 	.word	0x0500000f


	//   ....[210]....
        /*0434*/ 	.word	0x0500000f


	//   ....[211]....
        /*0438*/ 	.word	0x0500000f


	//   ....[212]....
        /*043c*/ 	.word	0x0500000f


	//   ....[213]....
        /*0440*/ 	.word	0x0500000f


	//   ....[214]....
        /*0444*/ 	.word	0x0500000f


	//   ....[215]....
        /*0448*/ 	.word	0x0500000f


	//   ....[216]....
        /*044c*/ 	.word	0x0500000f


	//   ....[217]....
        /*0450*/ 	.word	0x0500000f


	//   ....[218]....
        /*0454*/ 	.word	0x0500000f


	//   ....[219]....
        /*0458*/ 	.word	0x0500000f


	//   ....[220]....
        /*045c*/ 	.word	0x0500000f


	//   ....[221]....
        /*0460*/ 	.word	0x0500000f


	//   ....[222]....
        /*0464*/ 	.word	0x0500000f


	//   ....[223]....
        /*0468*/ 	.word	0x0500000f


	//   ....[224]....
        /*046c*/ 	.word	0x0500000f


	//   ....[225]....
        /*0470*/ 	.word	0x0500000f


	//   ....[226]....
        /*0474*/ 	.word	0x0500000f


	//   ....[227]....
        /*0478*/ 	.word	0x0500000f


	//   ....[228]....
        /*047c*/ 	.word	0x0500000f


	//   ....[229]....
        /*0480*/ 	.word	0x0500000f


	//   ....[230]....
        /*0484*/ 	.word	0x0500000f


	//   ....[231]....
        /*0488*/ 	.word	0x0500000f


	//   ....[232]....
        /*048c*/ 	.word	0x0500000f


	//   ....[233]....
        /*0490*/ 	.word	0x0500000f


	//   ....[234]....
        /*0494*/ 	.word	0x0500000f


	//   ....[235]....
        /*0498*/ 	.word	0x0500000f


	//   ....[236]....
        /*049c*/ 	.word	0x0500000f


	//   ....[237]....
        /*04a0*/ 	.word	0x0500000f


	//   ....[238]....
        /*04a4*/ 	.word	0x0500000f


	//----- nvinfo : EIATTR_COOP_GROUP_INSTR_OFFSETS
	.align		4
.L_209:
        /*04a8*/ 	.byte	0x04, 0x28
        /*04aa*/ 	.short	(.L_211 - .L_210)


	//   ....[0]....
.L_210:
        /*04ac*/ 	.word	0x00000080


	//   ....[1]....
        /*04b0*/ 	.word	0x00000090


	//   ....[2]....
        /*04b4*/ 	.word	0x000002d0


	//   ....[3]....
        /*04b8*/ 	.word	0x00000430


	//   ....[4]....
        /*04bc*/ 	.word	0x00000550


	//   ....[5]....
        /*04c0*/ 	.word	0x000006b0


	//   ....[6]....
        /*04c4*/ 	.word	0x00002150


	//   ....[7]....
        /*04c8*/ 	.word	0x00002910


	//   ....[8]....
        /*04cc*/ 	.word	0x00002b20


	//   ....[9]....
        /*04d0*/ 	.word	0x00003ce0


	//   ....[10]....
        /*04d4*/ 	.word	0x00003df0


	//   ....[11]....
        /*04d8*/ 	.word	0x00004600


	//   ....[12]....
        /*04dc*/ 	.word	0x00004680


	//   ....[13]....
        /*04e0*/ 	.word	0x00005f30


	//   ....[14]....
        /*04e4*/ 	.word	0x00006130


	//   ....[15]....
        /*04e8*/ 	.word	0x00006d20


	//   ....[16]....
        /*04ec*/ 	.word	0x00006e20


	//   ....[17]....
        /*04f0*/ 	.word	0x00007680


	//   ....[18]....
        /*04f4*/ 	.word	0x000076f0


	//   ....[19]....
        /*04f8*/ 	.word	0x00009490


	//   ....[20]....
        /*04fc*/ 	.word	0x000094a0


	//   ....[21]....
        /*0500*/ 	.word	0x000094d0


	//   ....[22]....
        /*0504*/ 	.word	0x000094e0


	//   ....[23]....
        /*0508*/ 	.word	0x0000b000


	//   ....[24]....
        /*050c*/ 	.word	0x0000b200


	//   ....[25]....
        /*0510*/ 	.word	0x0000bdf0


	//   ....[26]....
        /*0514*/ 	.word	0x0000bef0


	//   ....[27]....
        /*0518*/ 	.word	0x0000c750


	//   ....[28]....
        /*051c*/ 	.word	0x0000c7c0


	//   ....[29]....
        /*0520*/ 	.word	0x0000db20


	//   ....[30]....
        /*0524*/ 	.word	0x0000db30


	//   ....[31]....
        /*0528*/ 	.word	0x0000dbb0


	//   ....[32]....
        /*052c*/ 	.word	0x0000dbc0


	//   ....[33]....
        /*0530*/ 	.word	0x0000eb40


	//   ....[34]....
        /*0534*/ 	.word	0x0000eb50


	//   ....[35]....
        /*0538*/ 	.word	0x0000eb60


	//   ....[36]....
        /*053c*/ 	.word	0x0000eb70


	//   ....[37]....
        /*0540*/ 	.word	0x0000eb80


	//   ....[38]....
        /*0544*/ 	.word	0x0000eb90


	//   ....[39]....
        /*0548*/ 	.word	0x0000eba0


	//   ....[40]....
        /*054c*/ 	.word	0x0000ebb0


	//   ....[41]....
        /*0550*/ 	.word	0x0000ebc0


	//   ....[42]....
        /*0554*/ 	.word	0x0000ebd0


	//   ....[43]....
        /*0558*/ 	.word	0x0000ebe0


	//   ....[44]....
        /*055c*/ 	.word	0x0000ebf0


	//   ....[45]....
        /*0560*/ 	.word	0x0000ec00


	//   ....[46]....
        /*0564*/ 	.word	0x0000ec10


	//   ....[47]....
        /*0568*/ 	.word	0x0000ec20


	//   ....[48]....
        /*056c*/ 	.word	0x0000ec30


	//   ....[49]....
        /*0570*/ 	.word	0x0000ec40


	//   ....[50]....
        /*0574*/ 	.word	0x0000ec50


	//   ....[51]....
        /*0578*/ 	.word	0x0000ec60


	//   ....[52]....
        /*057c*/ 	.word	0x0000ec80


	//   ....[53]....
        /*0580*/ 	.word	0x0000ec90


	//   ....[54]....
        /*0584*/ 	.word	0x0000eca0


	//   ....[55]....
        /*0588*/ 	.word	0x0000ecb0


	//   ....[56]....
        /*058c*/ 	.word	0x0000ecc0


	//   ....[57]....
        /*0590*/ 	.word	0x0000ecd0


	//   ....[58]....
        /*0594*/ 	.word	0x0000ece0


	//   ....[59]....
        /*0598*/ 	.word	0x0000ed10


	//   ....[60]....
        /*059c*/ 	.word	0x0000ed20


	//   ....[61]....
        /*05a0*/ 	.word	0x0000ed30


	//   ....[62]....
        /*05a4*/ 	.word	0x0000ed40


	//   ....[63]....
        /*05a8*/ 	.word	0x0000ed60


	//   ....[64]....
        /*05ac*/ 	.word	0x0000ed80


	//   ....[65]....
        /*05b0*/ 	.word	0x0000ed90


	//   ....[66]....
        /*05b4*/ 	.word	0x0000eda0


	//   ....[67]....
        /*05b8*/ 	.word	0x0000edb0


	//   ....[68]....
        /*05bc*/ 	.word	0x0000edc0


	//   ....[69]....
        /*05c0*/ 	.word	0x0000edd0


	//   ....[70]....
        /*05c4*/ 	.word	0x0000ede0


	//   ....[71]....
        /*05c8*/ 	.word	0x0000edf0


	//   ....[72]....
        /*05cc*/ 	.word	0x0000ee10


	//   ....[73]....
        /*05d0*/ 	.word	0x0000ee20


	//   ....[74]....
        /*05d4*/ 	.word	0x0000ee50


	//   ....[75]....
        /*05d8*/ 	.word	0x0000ee60


	//   ....[76]....
        /*05dc*/ 	.word	0x0000ee70


	//   ....[77]....
        /*05e0*/ 	.word	0x0000ee80


	//   ....[78]....
        /*05e4*/ 	.word	0x0000ee90


	//   ....[79]....
        /*05e8*/ 	.word	0x0000eea0


	//   ....[80]....
        /*05ec*/ 	.word	0x0000eec0


	//   ....[81]....
        /*05f0*/ 	.word	0x0000eed0


	//   ....[82]....
        /*05f4*/ 	.word	0x0000eef0


	//   ....[83]....
        /*05f8*/ 	.word	0x0000ef00


	//   ....[84]....
        /*05fc*/ 	.word	0x0000ef10


	//   ....[85]....
        /*0600*/ 	.word	0x0000ef40


	//   ....[86]....
        /*0604*/ 	.word	0x0000ef50


	//   ....[87]....
        /*0608*/ 	.word	0x0000ef70


	//   ....[88]....
        /*060c*/ 	.word	0x0000efa0


	//   ....[89]....
        /*0610*/ 	.word	0x0000efd0


	//   ....[90]....
        /*0614*/ 	.word	0x0000f000


	//   ....[91]....
        /*0618*/ 	.word	0x0000f030


	//   ....[92]....
        /*061c*/ 	.word	0x0000f050


	//   ....[93]....
        /*0620*/ 	.word	0x0000f080


	//   ....[94]....
        /*0624*/ 	.word	0x0000f0b0


	//   ....[95]....
        /*0628*/ 	.word	0x0000f0e0


	//   ....[96]....
        /*062c*/ 	.word	0x0000f110


	//   ....[97]....
        /*0630*/ 	.word	0x0000fa80


	//   ....[98]....
        /*0634*/ 	.word	0x0000fac0


	//   ....[99]....
        /*0638*/ 	.word	0x0000faf0


	//   ....[100]....
        /*063c*/ 	.word	0x0000fb20


	//   ....[101]....
        /*0640*/ 	.word	0x000101f0


	//   ....[102]....
        /*0644*/ 	.word	0x00010210


	//   ....[103]....
        /*0648*/ 	.word	0x000102e0


	//   ....[104]....
        /*064c*/ 	.word	0x00010300


	//   ....[105]....
        /*0650*/ 	.word	0x000103c0


	//   ....[106]....
        /*0654*/ 	.word	0x000103e0


	//   ....[107]....
        /*0658*/ 	.word	0x000104b0


	//   ....[108]....
        /*065c*/ 	.word	0x000104d0


	//   ....[109]....
        /*0660*/ 	.word	0x00010860


	//   ....[110]....
        /*0664*/ 	.word	0x00010890


	//   ....[111]....
        /*0668*/ 	.word	0x00010cd0


	//   ....[112]....
        /*066c*/ 	.word	0x00010ce0


	//   ....[113]....
        /*0670*/ 	.word	0x000119f0


	//   ....[114]....
        /*0674*/ 	.word	0x00011a10


	//   ....[115]....
        /*0678*/ 	.word	0x00011ad0


	//   ....[116]....
        /*067c*/ 	.word	0x00011af0


	//   ....[117]....
        /*0680*/ 	.word	0x00011bb0


	//   ....[118]....
        /*0684*/ 	.word	0x00011bd0


	//   ....[119]....
        /*0688*/ 	.word	0x00011ca0


	//   ....[120]....
        /*068c*/ 	.word	0x00011cc0


	//   ....[121]....
        /*0690*/ 	.word	0x00011e10


	//   ....[122]....
        /*0694*/ 	.word	0x00011ff0


	//   ....[123]....
        /*0698*/ 	.word	0x00012020


	//   ....[124]....
        /*069c*/ 	.word	0x00012050


	//   ....[125]....
        /*06a0*/ 	.word	0x00012080


	//   ....[126]....
        /*06a4*/ 	.word	0x000120b0


	//   ....[127]....
        /*06a8*/ 	.word	0x00012100


	//   ....[128]....
        /*06ac*/ 	.word	0x00012280


	//   ....[129]....
        /*06b0*/ 	.word	0x000122b0


	//   ....[130]....
        /*06b4*/ 	.word	0x000122e0


	//   ....[131]....
        /*06b8*/ 	.word	0x00012310


	//   ....[132]....
        /*06bc*/ 	.word	0x00012340


	//   ....[133]....
        /*06c0*/ 	.word	0x00012370


	//   ....[134]....
        /*06c4*/ 	.word	0x00012420


	//   ....[135]....
        /*06c8*/ 	.word	0x00012480


	//   ....[136]....
        /*06cc*/ 	.word	0x00012490


	//   ....[137]....
        /*06d0*/ 	.word	0x000124e0


	//   ....[138]....
        /*06d4*/ 	.word	0x00014b30


	//   ....[139]....
        /*06d8*/ 	.word	0x00014b60


	//   ....[140]....
        /*06dc*/ 	.word	0x00014c20


	//   ....[141]....
        /*06e0*/ 	.word	0x00014c30


	//   ....[142]....
        /*06e4*/ 	.word	0x00014ca0


	//   ....[143]....
        /*06e8*/ 	.word	0x00014cb0


	//   ....[144]....
        /*06ec*/ 	.word	0x00014cc0


	//   ....[145]....
        /*06f0*/ 	.word	0x00014d30


	//   ....[146]....
        /*06f4*/ 	.word	0x00015070


	//   ....[147]....
        /*06f8*/ 	.word	0x000150a0


	//   ....[148]....
        /*06fc*/ 	.word	0x000150c0


	//   ....[149]....
        /*0700*/ 	.word	0x00015170


	//   ....[150]....
        /*0704*/ 	.word	0x00015190


	//   ....[151]....
        /*0708*/ 	.word	0x00015220


	//   ....[152]....
        /*070c*/ 	.word	0x00015230


	//   ....[153]....
        /*0710*/ 	.word	0x00015240


	//   ....[154]....
        /*0714*/ 	.word	0x00015a20


	//   ....[155]....
        /*0718*/ 	.word	0x00015a50


	//   ....[156]....
        /*071c*/ 	.word	0x00015a80


	//   ....[157]....
        /*0720*/ 	.word	0x00015b00


	//   ....[158]....
        /*0724*/ 	.word	0x00015b20


	//   ....[159]....
        /*0728*/ 	.word	0x00015bb0


	//   ....[160]....
        /*072c*/ 	.word	0x00015bd0


	//   ....[161]....
        /*0730*/ 	.word	0x00015be0


	//   ....[162]....
        /*0734*/ 	.word	0x00016350


	//   ....[163]....
        /*0738*/ 	.word	0x00016370


	//   ....[164]....
        /*073c*/ 	.word	0x000163e0


	//   ....[165]....
        /*0740*/ 	.word	0x000163f0


	//   ....[166]....
        /*0744*/ 	.word	0x00016440


	//   ....[167]....
        /*0748*/ 	.word	0x00016450


	//   ....[168]....
        /*074c*/ 	.word	0x00016460


	//   ....[169]....
        /*0750*/ 	.word	0x000164b0


	//   ....[170]....
        /*0754*/ 	.word	0x000167e0


	//   ....[171]....
        /*0758*/ 	.word	0x00016800


	//   ....[172]....
        /*075c*/ 	.word	0x00016810


	//   ....[173]....
        /*0760*/ 	.word	0x00016870


	//   ....[174]....
        /*0764*/ 	.word	0x00016880


	//   ....[175]....
        /*0768*/ 	.word	0x000168e0


	//   ....[176]....
        /*076c*/ 	.word	0x00016910


	//   ....[177]....
        /*0770*/ 	.word	0x00016950


	//   ....[178]....
        /*0774*/ 	.word	0x00017a40


	//   ....[179]....
        /*0778*/ 	.word	0x00017a70


	//   ....[180]....
        /*077c*/ 	.word	0x00017aa0


	//   ....[181]....
        /*0780*/ 	.word	0x00017ac0


	//   ....[182]....
        /*0784*/ 	.word	0x00017ae0


	//   ....[183]....
        /*0788*/ 	.word	0x00017b10


	//   ....[184]....
        /*078c*/ 	.word	0x00017b40


	//   ....[185]....
        /*0790*/ 	.word	0x00017b50


	//   ....[186]....
        /*0794*/ 	.word	0x00017cc0


	//   ....[187]....
        /*0798*/ 	.word	0x00017cf0


	//   ....[188]....
        /*079c*/ 	.word	0x00017d20


	//   ....[189]....
        /*07a0*/ 	.word	0x00017d60


	//   ....[190]....
        /*07a4*/ 	.word	0x00017d90


	//   ....[191]....
        /*07a8*/ 	.word	0x00017dc0


	//   ....[192]....
        /*07ac*/ 	.word	0x00017e40


	//   ....[193]....
        /*07b0*/ 	.word	0x00017e90


	//   ....[194]....
        /*07b4*/ 	.word	0x00017ea0


	//   ....[195]....
        /*07b8*/ 	.word	0x00017ee0


	//   ....[196]....
        /*07bc*/ 	.word	0x00018900


	//   ....[197]....
        /*07c0*/ 	.word	0x00018fd0


	//   ....[198]....
        /*07c4*/ 	.word	0x000190b0


	//   ....[199]....
        /*07c8*/ 	.word	0x00019190


	//   ....[200]....
        /*07cc*/ 	.word	0x000191f0


	//   ....[201]....
        /*07d0*/ 	.word	0x000192d0


	//   ....[202]....
        /*07d4*/ 	.word	0x00019330


	//   ....[203]....
        /*07d8*/ 	.word	0x00019410


	//   ....[204]....
        /*07dc*/ 	.word	0x00019470


	//   ....[205]....
        /*07e0*/ 	.word	0x00019550


	//   ....[206]....
        /*07e4*/ 	.word	0x00019680


	//   ....[207]....
        /*07e8*/ 	.word	0x00019750


	//   ....[208]....
        /*07ec*/ 	.word	0x00019860


	//   ....[209]....
        /*07f0*/ 	.word	0x00019920


	//   ....[210]....
        /*07f4*/ 	.word	0x00019980


	//   ....[211]....
        /*07f8*/ 	.word	0x00019a80


	//   ....[212]....
        /*07fc*/ 	.word	0x00019ae0


	//   ....[213]....
        /*0800*/ 	.word	0x00019bf0


	//   ....[214]....
        /*0804*/ 	.word	0x00019c90


	//   ....[215]....
        /*0808*/ 	.word	0x00019d00


	//   ....[216]....
        /*080c*/ 	.word	0x00019d60


	//   ....[217]....
        /*0810*/ 	.word	0x00019e50


	//   ....[218]....
        /*0814*/ 	.word	0x00019eb0


	//   ....[219]....
        /*0818*/ 	.word	0x00019fb0


	//   ....[220]....
        /*081c*/ 	.word	0x0001a010


	//   ....[221]....
        /*0820*/ 	.word	0x0001a0f0


	//   ....[222]....
        /*0824*/ 	.word	0x0001a220


	//   ....[223]....
        /*0828*/ 	.word	0x0001a2d0


	//   ....[224]....
        /*082c*/ 	.word	0x0001a330


	//   ....[225]....
        /*0830*/ 	.word	0x0001a3f0


	//   ....[226]....
        /*0834*/ 	.word	0x0001a450


	//   ....[227]....
        /*0838*/ 	.word	0x0001a510


	//   ....[228]....
        /*083c*/ 	.word	0x0001a570


	//   ....[229]....
        /*0840*/ 	.word	0x0001a630


	//   ....[230]....
        /*0844*/ 	.word	0x0001a720


	//   ....[231]....
        /*0848*/ 	.word	0x0001a7c0


	//   ....[232]....
        /*084c*/ 	.word	0x0001a820


	//   ....[233]....
        /*0850*/ 	.word	0x0001a8f0


	//   ....[234]....
        /*0854*/ 	.word	0x0001a950


	//   ....[235]....
        /*0858*/ 	.word	0x0001aa20


	//   ....[236]....
        /*085c*/ 	.word	0x0001aa80


	//   ....[237]....
        /*0860*/ 	.word	0x0001ab50


	//   ....[238]....
        /*0864*/ 	.word	0x0001adb0


	//----- nvinfo : EIATTR_REG_RECONFIG
	.align		4
.L_211:
        /*0868*/ 	.byte	0x01, 0x54
	.zero		2


	//----- nvinfo : EIATTR_SYSCALL_OFFSETS
	.align		4
        /*086c*/ 	.byte	0x04, 0x46
        /*086e*/ 	.short	(.L_213 - .L_212)


	//   ....[0]....
.L_212:
        /*0870*/ 	.word	0x00002330


	//   ....[1]....
        /*0874*/ 	.word	0x00014060


	//   ....[2]....
        /*0878*/ 	.word	0x000141d0


	//   ....[3]....
        /*087c*/ 	.word	0x00014320


	//   ....[4]....
        /*0880*/ 	.word	0x00014460


	//   ....[5]....
        /*0884*/ 	.word	0x00015610


	//----- nvinfo : EIATTR_MBARRIER_INSTR_OFFSETS
	.align		4
.L_213:
        /*0888*/ 	.byte	0x04, 0x39
        /*088a*/ 	.short	(.L_215 - .L_214)


	//   ....[0]....
.L_214:
        /*088c*/ 	.word	0x00000180
        /*0890*/ 	.word	0x000000ff
        /*0894*/ 	.word	0x00022800
        /*0898*/ 	.short	0x0100
        /*089a*/ 	.byte	0x08
	.zero		1


	//   ....[1]....
        /*089c*/ 	.word	0x00000190
        /*08a0*/ 	.word	0x000000ff
        /*08a4*/ 	.word	0x00022820
        /*08a8*/ 	.short	0x0100
        /*08aa*/ 	.byte	0x08
	.zero		1


	//   ....[2]....
        /*08ac*/ 	.word	0x00000280
        /*08b0*/ 	.word	0x000000ff
        /*08b4*/ 	.word	0x00022830
        /*08b8*/ 	.short	0x0100
        /*08ba*/ 	.byte	0x08
	.zero		1


	//   ....[3]....
        /*08bc*/ 	.word	0x00000290
        /*08c0*/ 	.word	0x000000ff
        /*08c4*/ 	.word	0x00022840
        /*08c8*/ 	.short	0x0100
        /*08ca*/ 	.byte	0x08
	.zero		1


	//   ....[4]....
        /*08cc*/ 	.word	0x000002a0
        /*08d0*/ 	.word	0x000000ff
        /*08d4*/ 	.word	0x00022838
        /*08d8*/ 	.short	0x0100
        /*08da*/ 	.byte	0x08
	.zero		1


	//   ....[5]....
        /*08dc*/ 	.word	0x000002b0
        /*08e0*/ 	.word	0x000000ff
        /*08e4*/ 	.word	0x00022848
        /*08e8*/ 	.short	0x0100
        /*08ea*/ 	.byte	0x08
	.zero		1


	//   ....[6]....
        /*08ec*/ 	.word	0x000003e0
        /*08f0*/ 	.word	0x000000ff
        /*08f4*/ 	.word	0x00022850
        /*08f8*/ 	.short	0x0100
        /*08fa*/ 	.byte	0x08
	.zero		1


	//   ....[7]....
        /*08fc*/ 	.word	0x000003f0
        /*0900*/ 	.word	0x000000ff
        /*0904*/ 	.word	0x00022860
        /*0908*/ 	.short	0x0100
        /*090a*/ 	.byte	0x08
	.zero		1


	//   ....[8]....
        /*090c*/ 	.word	0x00000400
        /*0910*/ 	.word	0x000000ff
        /*0914*/ 	.word	0x00022858
        /*0918*/ 	.short	0x0100
        /*091a*/ 	.byte	0x08
	.zero		1


	//   ....[9]....
        /*091c*/ 	.word	0x00000410
        /*0920*/ 	.word	0x000000ff
        /*0924*/ 	.word	0x00022868
        /*0928*/ 	.short	0x0100
        /*092a*/ 	.byte	0x08
	.zero		1


	//   ....[10]....
        /*092c*/ 	.word	0x00000500
        /*0930*/ 	.word	0x000000ff
        /*0934*/ 	.word	0x00022870
        /*0938*/ 	.short	0x0100
        /*093a*/ 	.byte	0x06
	.zero		1


	//   ....[11]....
        /*093c*/ 	.word	0x00000510
        /*0940*/ 	.word	0x000000ff
        /*0944*/ 	.word	0x00022880
        /*0948*/ 	.short	0x0100
        /*094a*/ 	.byte	0x06
	.zero		1


	//   ....[12]....
        /*094c*/ 	.word	0x00000520
        /*0950*/ 	.word	0x000000ff
        /*0954*/ 	.word	0x00022878
        /*0958*/ 	.short	0x0100
        /*095a*/ 	.byte	0x06
	.zero		1


	//   ....[13]....
        /*095c*/ 	.word	0x00000530
        /*0960*/ 	.word	0x000000ff
        /*0964*/ 	.word	0x00022888
        /*0968*/ 	.short	0x0100
        /*096a*/ 	.byte	0x06
	.zero		1


	//   ....[14]....
        /*096c*/ 	.word	0x00000660
        /*0970*/ 	.word	0x000000ff
        /*0974*/ 	.word	0x00022890
        /*0978*/ 	.short	0x0100
        /*097a*/ 	.byte	0x08
	.zero		1


	//   ....[15]....
        /*097c*/ 	.word	0x00000670
        /*0980*/ 	.word	0x000000ff
        /*0984*/ 	.word	0x000228a0
        /*0988*/ 	.short	0x0100
        /*098a*/ 	.byte	0x08
	.zero		1


	//   ....[16]....
        /*098c*/ 	.word	0x00000680
        /*0990*/ 	.word	0x000000ff
        /*0994*/ 	.word	0x00022898
        /*0998*/ 	.short	0x0100
        /*099a*/ 	.byte	0x08
	.zero		1


	//   ....[17]....
        /*099c*/ 	.word	0x00000690
        /*09a0*/ 	.word	0x000000ff
        /*09a4*/ 	.word	0x000228a8
        /*09a8*/ 	.short	0x0100
        /*09aa*/ 	.byte	0x08
	.zero		1


	//   ....[18]....
        /*09ac*/ 	.word	0x000007e0
        /*09b0*/ 	.word	0x000000ff
        /*09b4*/ 	.word	0x000228b0
        /*09b8*/ 	.short	0x0100
        /*09ba*/ 	.byte	0x08
	.zero		1


	//   ....[19]....
        /*09bc*/ 	.word	0x000007f0
        /*09c0*/ 	.word	0x000000ff
        /*09c4*/ 	.word	0x000228c0
        /*09c8*/ 	.short	0x0100
        /*09ca*/ 	.byte	0x08
	.zero		1


	//   ....[20]....
        /*09cc*/ 	.word	0x00000800
        /*09d0*/ 	.word	0x000000ff
        /*09d4*/ 	.word	0x000228b8
        /*09d8*/ 	.short	0x0100
        /*09da*/ 	.byte	0x08
	.zero		1


	//   ....[21]....
        /*09dc*/ 	.word	0x00000810
        /*09e0*/ 	.word	0x000000ff
        /*09e4*/ 	.word	0x000228c8
        /*09e8*/ 	.short	0x0100
        /*09ea*/ 	.byte	0x08
	.zero		1


	//   ....[22]....
        /*09ec*/ 	.word	0x000023b0
        /*09f0*/ 	.word	0x000000ff
        /*09f4*/ 	.word	0x00022800
        /*09f8*/ 	.short	0x010a
        /*09fa*/ 	.byte	0x24
	.zero		1


	//   ....[23]....
        /*09fc*/ 	.word	0x00002430
        /*0a00*/ 	.word	0x00000003
        /*0a04*/ 	.word	0x00022830
        /*0a08*/ 	.short	0x010a
        /*0a0a*/ 	.byte	0x3f
	.zero		1


	//   ....[24]....
        /*0a0c*/ 	.word	0x00002470
        /*0a10*/ 	.word	0x00000003
        /*0a14*/ 	.word	0x00022830
        /*0a18*/ 	.short	0x010a
        /*0a1a*/ 	.byte	0x3f
	.zero		1


	//   ....[25]....
        /*0a1c*/ 	.word	0x000028f0
        /*0a20*/ 	.word	0x000000ff
        /*0a24*/ 	.word	0x00000000
        /*0a28*/ 	.short	0x0101
        /*0a2a*/ 	.byte	0x06
	.zero		1


	//   ....[26]....
        /*0a2c*/ 	.word	0x000058c0
        /*0a30*/ 	.word	0x000000ff
        /*0a34*/ 	.word	0x00022830
        /*0a38*/ 	.short	0x010a
        /*0a3a*/ 	.byte	0x06
	.zero		1


	//   ....[27]....
        /*0a3c*/ 	.word	0x00005900
        /*0a40*/ 	.word	0x000000ff
        /*0a44*/ 	.word	0x00022830
        /*0a48*/ 	.short	0x010a
        /*0a4a*/ 	.byte	0x06
	.zero		1


	//   ....[28]....
        /*0a4c*/ 	.word	0x00005bd0
        /*0a50*/ 	.word	0x000000ff
        /*0a54*/ 	.word	0x00022850
        /*0a58*/ 	.short	0x010a
        /*0a5a*/ 	.byte	0x06
	.zero		1


	//   ....[29]....
        /*0a5c*/ 	.word	0x00005c10
        /*0a60*/ 	.word	0x000000ff
        /*0a64*/ 	.word	0x00022850
        /*0a68*/ 	.short	0x010a
        /*0a6a*/ 	.byte	0x06
	.zero		1


	//   ....[30]....
        /*0a6c*/ 	.word	0x00005ef0
        /*0a70*/ 	.word	0x000000ff
        /*0a74*/ 	.word	0x00000000
        /*0a78*/ 	.short	0x0101
        /*0a7a*/ 	.byte	0x06
	.zero		1


	//   ....[31]....
        /*0a7c*/ 	.word	0x000081c0
        /*0a80*/ 	.word	0x000000ff
        /*0a84*/ 	.word	0x00000000
        /*0a88*/ 	.short	0x0101
        /*0a8a*/ 	.byte	0x06
	.zero		1


	//   ....[32]....
        /*0a8c*/ 	.word	0x00008ae0
        /*0a90*/ 	.word	0x000000ff
        /*0a94*/ 	.word	0x00022830
        /*0a98*/ 	.short	0x010a
        /*0a9a*/ 	.byte	0x06
	.zero		1


	//   ....[33]....
        /*0a9c*/ 	.word	0x00008b20
        /*0aa0*/ 	.word	0x000000ff
        /*0aa4*/ 	.word	0x00022830
        /*0aa8*/ 	.short	0x010a
        /*0aaa*/ 	.byte	0x06
	.zero		1


	//   ....[34]....
        /*0aac*/ 	.word	0x00008df0
        /*0ab0*/ 	.word	0x000000ff
        /*0ab4*/ 	.word	0x00022850
        /*0ab8*/ 	.short	0x010a
        /*0aba*/ 	.byte	0x06
	.zero		1


	//   ....[35]....
        /*0abc*/ 	.word	0x00008e30
        /*0ac0*/ 	.word	0x000000ff
        /*0ac4*/ 	.word	0x00022850
        /*0ac8*/ 	.short	0x010a
        /*0aca*/ 	.byte	0x06
	.zero		1


	//   ....[36]....
        /*0acc*/ 	.word	0x00009130
        /*0ad0*/ 	.word	0x000000ff
        /*0ad4*/ 	.word	0x00000000
        /*0ad8*/ 	.short	0x0101
        /*0ada*/ 	.byte	0x06
	.zero		1


	//   ....[37]....
        /*0adc*/ 	.word	0x0000a2e0
        /*0ae0*/ 	.word	0x000000ff
        /*0ae4*/ 	.word	0x00000000
        /*0ae8*/ 	.short	0x0101
        /*0aea*/ 	.byte	0x06
	.zero		1


	//   ....[38]....
        /*0aec*/ 	.word	0x0000a9c0
        /*0af0*/ 	.word	0x000000ff
        /*0af4*/ 	.word	0x00022830
        /*0af8*/ 	.short	0x010a
        /*0afa*/ 	.byte	0x06
	.zero		1


	//   ....[39]....
        /*0afc*/ 	.word	0x0000aa00
        /*0b00*/ 	.word	0x000000ff
        /*0b04*/ 	.word	0x00022830
        /*0b08*/ 	.short	0x010a
        /*0b0a*/ 	.byte	0x06
	.zero		1


	//   ....[40]....
        /*0b0c*/ 	.word	0x0000aca0
        /*0b10*/ 	.word	0x000000ff
        /*0b14*/ 	.word	0x00022850
        /*0b18*/ 	.short	0x010a
        /*0b1a*/ 	.byte	0x06
	.zero		1


	//   ....[41]....
        /*0b1c*/ 	.word	0x0000ace0
        /*0b20*/ 	.word	0x000000ff
        /*0b24*/ 	.word	0x00022850
        /*0b28*/ 	.short	0x010a
        /*0b2a*/ 	.byte	0x06
	.zero		1


	//   ....[42]....
        /*0b2c*/ 	.word	0x0000afc0
        /*0b30*/ 	.word	0x000000ff
        /*0b34*/ 	.word	0x00000000
        /*0b38*/ 	.short	0x0101
        /*0b3a*/ 	.byte	0x06
	.zero		1


	//   ....[43]....
        /*0b3c*/ 	.word	0x0000d290
        /*0b40*/ 	.word	0x000000ff
        /*0b44*/ 	.word	0x00000000
        /*0b48*/ 	.short	0x0101
        /*0b4a*/ 	.byte	0x06
	.zero		1


	//   ....[44]....
        /*0b4c*/ 	.word	0x0000d880
        /*0b50*/ 	.word	0x000000ff
        /*0b54*/ 	.word	0x00022850
        /*0b58*/ 	.short	0x010a
        /*0b5a*/ 	.byte	0x09
	.zero		1


	//   ....[45]....
        /*0b5c*/ 	.word	0x0000d8c0
        /*0b60*/ 	.word	0x000000ff
        /*0b64*/ 	.word	0x00022850
        /*0b68*/ 	.short	0x010a
        /*0b6a*/ 	.byte	0x09
	.zero		1


	//   ....[46]....
        /*0b6c*/ 	.word	0x0000dea0
        /*0b70*/ 	.word	0x000000ff
        /*0b74*/ 	.word	0x00000000
        /*0b78*/ 	.short	0x0101
        /*0b7a*/ 	.byte	0x04
	.zero		1


	//   ....[47]....
        /*0b7c*/ 	.word	0x000101e0
        /*0b80*/ 	.word	0x00000003
        /*0b84*/ 	.word	0x00000000
        /*0b88*/ 	.short	0x0101
        /*0b8a*/ 	.byte	0x3f
	.zero		1


	//   ....[48]....
        /*0b8c*/ 	.word	0x00010880
        /*0b90*/ 	.word	0x00000002
        /*0b94*/ 	.word	0x00000000
        /*0b98*/ 	.short	0x0101
        /*0b9a*/ 	.byte	0x3f
	.zero		1


	//   ....[49]....
        /*0b9c*/ 	.word	0x00014940
        /*0ba0*/ 	.word	0x00000000
        /*0ba4*/ 	.word	0x00022880
        /*0ba8*/ 	.short	0x010a
        /*0baa*/ 	.byte	0x3f
	.zero		1


	//   ....[50]....
        /*0bac*/ 	.word	0x00014df0
        /*0bb0*/ 	.word	0x00000000
        /*0bb4*/ 	.word	0x00022870
        /*0bb8*/ 	.short	0x0107
        /*0bba*/ 	.byte	0x3f
	.zero		1


	//   ....[51]....
        /*0bbc*/ 	.word	0x00014eb0
        /*0bc0*/ 	.word	0x00000000
        /*0bc4*/ 	.word	0x00022870
        /*0bc8*/ 	.short	0x0101
        /*0bca*/ 	.byte	0x3f
	.zero		1


	//   ....[52]....
        /*0bcc*/ 	.word	0x00014ee0
        /*0bd0*/ 	.word	0x00000000
        /*0bd4*/ 	.word	0x00022840
        /*0bd8*/ 	.short	0x010a
        /*0bda*/ 	.byte	0x3f
	.zero		1


	//   ....[53]....
        /*0bdc*/ 	.word	0x00015390
        /*0be0*/ 	.word	0x00000000
        /*0be4*/ 	.word	0x00022830
        /*0be8*/ 	.short	0x0107
        /*0bea*/ 	.byte	0x3f
	.zero		1


	//   ....[54]....
        /*0bec*/ 	.word	0x00015450
        /*0bf0*/ 	.word	0x00000000
        /*0bf4*/ 	.word	0x00022830
        /*0bf8*/ 	.short	0x0101
        /*0bfa*/ 	.byte	0x3f
	.zero		1


	//   ....[55]....
        /*0bfc*/ 	.word	0x00015d20
        /*0c00*/ 	.word	0x00000010
        /*0c04*/ 	.word	0x00022800
        /*0c08*/ 	.short	0x0107
        /*0c0a*/ 	.byte	0x3f
	.zero		1


	//   ....[56]....
        /*0c0c*/ 	.word	0x00015e30
        /*0c10*/ 	.word	0x00000010
        /*0c14*/ 	.word	0x00022800
        /*0c18*/ 	.short	0x0101
        /*0c1a*/ 	.byte	0x3f
	.zero		1


	//   ....[57]....
        /*0c1c*/ 	.word	0x00015e50
        /*0c20*/ 	.word	0x00000010
        /*0c24*/ 	.word	0x00022820
        /*0c28*/ 	.short	0x010a
        /*0c2a*/ 	.byte	0x3f
	.zero		1


	//   ....[58]....
        /*0c2c*/ 	.word	0x00016190
        /*0c30*/ 	.word	0x00000000
        /*0c34*/ 	.word	0x00022880
        /*0c38*/ 	.short	0x010a
        /*0c3a*/ 	.byte	0x3f
	.zero		1


	//   ....[59]....
        /*0c3c*/ 	.word	0x00016540
        /*0c40*/ 	.word	0x00000000
        /*0c44*/ 	.word	0x00022870
        /*0c48*/ 	.short	0x0107
        /*0c4a*/ 	.byte	0x3f
	.zero		1


	//   ....[60]....
        /*0c4c*/ 	.word	0x00016600
        /*0c50*/ 	.word	0x00000000
        /*0c54*/ 	.word	0x00022870
        /*0c58*/ 	.short	0x0101
        /*0c5a*/ 	.byte	0x3f
	.zero		1


	//   ....[61]....
        /*0c5c*/ 	.word	0x00016630
        /*0c60*/ 	.word	0x00000000
        /*0c64*/ 	.word	0x00022840
        /*0c68*/ 	.short	0x010a
        /*0c6a*/ 	.byte	0x3f
	.zero		1


	//   ....[62]....
        /*0c6c*/ 	.word	0x000169f0
        /*0c70*/ 	.word	0x00000000
        /*0c74*/ 	.word	0x00022830
        /*0c78*/ 	.short	0x0107
        /*0c7a*/ 	.byte	0x3f
	.zero		1


	//   ....[63]....
        /*0c7c*/ 	.word	0x00016ab0
        /*0c80*/ 	.word	0x00000000
        /*0c84*/ 	.word	0x00022830
        /*0c88*/ 	.short	0x0101
        /*0c8a*/ 	.byte	0x3f
	.zero		1


	//   ....[64]....
        /*0c8c*/ 	.word	0x00016b40
        /*0c90*/ 	.word	0x00000000
        /*0c94*/ 	.word	0x00022870
        /*0c98*/ 	.short	0x010a
        /*0c9a*/ 	.byte	0x3f
	.zero		1


	//   ....[65]....
        /*0c9c*/ 	.word	0x00016bd0
        /*0ca0*/ 	.word	0x00000000
        /*0ca4*/ 	.word	0x00022860
        /*0ca8*/ 	.short	0x010a
        /*0caa*/ 	.byte	0x3f
	.zero		1


	//   ....[66]....
        /*0cac*/ 	.word	0x00017030
        /*0cb0*/ 	.word	0x00000000
        /*0cb4*/ 	.word	0x00022850
        /*0cb8*/ 	.short	0x0101
        /*0cba*/ 	.byte	0x3f
	.zero		1


	//   ....[67]....
        /*0cbc*/ 	.word	0x000170b0
        /*0cc0*/ 	.word	0x00000000
        /*0cc4*/ 	.word	0x00000000
        /*0cc8*/ 	.short	0x0101
        /*0cca*/ 	.byte	0x3f
	.zero		1


	//   ....[68]....
        /*0ccc*/ 	.word	0x00017270
        /*0cd0*/ 	.word	0x00000012
        /*0cd4*/ 	.word	0x00022870
        /*0cd8*/ 	.short	0x010a
        /*0cda*/ 	.byte	0x3f
	.zero		1


	//   ....[69]....
        /*0cdc*/ 	.word	0x000172f0
        /*0ce0*/ 	.word	0x00000012
        /*0ce4*/ 	.word	0x00022860
        /*0ce8*/ 	.short	0x010a
        /*0cea*/ 	.byte	0x3f
	.zero		1


	//   ....[70]....
        /*0cec*/ 	.word	0x00017760
        /*0cf0*/ 	.word	0x00000012
        /*0cf4*/ 	.word	0x00022850
        /*0cf8*/ 	.short	0x0101
        /*0cfa*/ 	.byte	0x3f
	.zero		1


	//   ....[71]....
        /*0cfc*/ 	.word	0x000177e0
        /*0d00*/ 	.word	0x00000012
        /*0d04*/ 	.word	0x00000000
        /*0d08*/ 	.short	0x0101
        /*0d0a*/ 	.byte	0x3f
	.zero		1


	//   ....[72]....
        /*0d0c*/ 	.word	0x00018880
        /*0d10*/ 	.word	0x00000005
        /*0d14*/ 	.word	0x00022820
        /*0d18*/ 	.short	0x010a
        /*0d1a*/ 	.byte	0x3f
	.zero		1


	//   ....[73]....
        /*0d1c*/ 	.word	0x00018a00
        /*0d20*/ 	.word	0x00000003
        /*0d24*/ 	.word	0x00022840
        /*0d28*/ 	.short	0x010a
        /*0d2a*/ 	.byte	0x3f
	.zero		1


	//   ....[74]....
        /*0d2c*/ 	.word	0x00018aa0
        /*0d30*/ 	.word	0x00000013
        /*0d34*/ 	.word	0x00022840
        /*0d38*/ 	.short	0x010a
        /*0d3a*/ 	.byte	0x3f
	.zero		1


	//   ....[75]....
        /*0d3c*/ 	.word	0x00018ae0
        /*0d40*/ 	.word	0x00000003
        /*0d44*/ 	.word	0x00022860
        /*0d48*/ 	.short	0x010a
        /*0d4a*/ 	.byte	0x3f
	.zero		1


	//   ....[76]....
        /*0d4c*/ 	.word	0x00018b20
        /*0d50*/ 	.word	0x00000013
        /*0d54*/ 	.word	0x00022860
        /*0d58*/ 	.short	0x010a
        /*0d5a*/ 	.byte	0x3f
	.zero		1


	//   ....[77]....
        /*0d5c*/ 	.word	0x00018b60
        /*0d60*/ 	.word	0x00000003
        /*0d64*/ 	.word	0x00022880
        /*0d68*/ 	.short	0x010a
        /*0d6a*/ 	.byte	0x3f
	.zero		1


	//   ....[78]....
        /*0d6c*/ 	.word	0x00018ba0
        /*0d70*/ 	.word	0x00000013
        /*0d74*/ 	.word	0x00022880
        /*0d78*/ 	.short	0x010a
        /*0d7a*/ 	.byte	0x3f
	.zero		1


	//   ....[79]....
        /*0d7c*/ 	.word	0x00018c10
        /*0d80*/ 	.word	0x00000003
        /*0d84*/ 	.word	0x00022800
        /*0d88*/ 	.short	0x010a
        /*0d8a*/ 	.byte	0x3f
	.zero		1


	//   ....[80]....
        /*0d8c*/ 	.word	0x00018c60
        /*0d90*/ 	.word	0x00000003
        /*0d94*/ 	.word	0x00022830
        /*0d98*/ 	.short	0x010a
        /*0d9a*/ 	.byte	0x3f
	.zero		1


	//   ....[81]....
        /*0d9c*/ 	.word	0x00018cc0
        /*0da0*/ 	.word	0x00000004
        /*0da4*/ 	.word	0x00022830
        /*0da8*/ 	.short	0x010a
        /*0daa*/ 	.byte	0x3f
	.zero		1


	//   ....[82]....
        /*0dac*/ 	.word	0x00018d20
        /*0db0*/ 	.word	0x00000004
        /*0db4*/ 	.word	0x00022850
        /*0db8*/ 	.short	0x010a
        /*0dba*/ 	.byte	0x3f
	.zero		1


	//   ....[83]....
        /*0dbc*/ 	.word	0x00018d80
        /*0dc0*/ 	.word	0x00000004
        /*0dc4*/ 	.word	0x00022830
        /*0dc8*/ 	.short	0x010a
        /*0dca*/ 	.byte	0x3f
	.zero		1


	//   ....[84]....
        /*0dcc*/ 	.word	0x00018de0
        /*0dd0*/ 	.word	0x00000004
        /*0dd4*/ 	.word	0x00022850
        /*0dd8*/ 	.short	0x010a
        /*0dda*/ 	.byte	0x3f
	.zero		1


	//   ....[85]....
        /*0ddc*/ 	.word	0x00018e40
        /*0de0*/ 	.word	0x00000004
        /*0de4*/ 	.word	0x00022830
        /*0de8*/ 	.short	0x010a
        /*0dea*/ 	.byte	0x3f
	.zero		1


	//   ....[86]....
        /*0dec*/ 	.word	0x00018ea0
        /*0df0*/ 	.word	0x00000004
        /*0df4*/ 	.word	0x00022850
        /*0df8*/ 	.short	0x010a
        /*0dfa*/ 	.byte	0x3f
	.zero		1


	//   ....[87]....
        /*0dfc*/ 	.word	0x00018f00
        /*0e00*/ 	.word	0x00000006
        /*0e04*/ 	.word	0x00022850
        /*0e08*/ 	.short	0x010a
        /*0e0a*/ 	.byte	0x3f
	.zero		1


	//   ....[88]....
        /*0e0c*/ 	.word	0x00019000
        /*0e10*/ 	.word	0x00000000
        /*0e14*/ 	.word	0x00022880
        /*0e18*/ 	.short	0x010a
        /*0e1a*/ 	.byte	0x3f
	.zero		1


	//   ....[89]....
        /*0e1c*/ 	.word	0x000195d0
        /*0e20*/ 	.word	0x00000000
        /*0e24*/ 	.word	0x00022840
        /*0e28*/ 	.short	0x010a
        /*0e2a*/ 	.byte	0x3f
	.zero		1


	//   ....[90]....
        /*0e2c*/ 	.word	0x0001a120
        /*0e30*/ 	.word	0x00000010
        /*0e34*/ 	.word	0x00022820
        /*0e38*/ 	.short	0x010a
        /*0e3a*/ 	.byte	0x3f
	.zero		1


	//   ....[91]....
        /*0e3c*/ 	.word	0x0001a170
        /*0e40*/ 	.word	0x00000000
        /*0e44*/ 	.word	0x00022880
        /*0e48*/ 	.short	0x010a
        /*0e4a*/ 	.byte	0x3f
	.zero		1


	//   ....[92]....
        /*0e4c*/ 	.word	0x0001a670
        /*0e50*/ 	.word	0x00000000
        /*0e54*/ 	.word	0x00022840
        /*0e58*/ 	.short	0x010a
        /*0e5a*/ 	.byte	0x3f
	.zero		1


	//   ....[93]....
        /*0e5c*/ 	.word	0x0001ab90
        /*0e60*/ 	.word	0x00000000
        /*0e64*/ 	.word	0x00022870
        /*0e68*/ 	.short	0x010a
        /*0e6a*/ 	.byte	0x3f
	.zero		1


	//   ....[94]....
        /*0e6c*/ 	.word	0x0001abe0
        /*0e70*/ 	.word	0x00000000
        /*0e74*/ 	.word	0x00022860
        /*0e78*/ 	.short	0x010a
        /*0e7a*/ 	.byte	0x3f
	.zero		1


	//   ....[95]....
        /*0e7c*/ 	.word	0x0001ac30
        /*0e80*/ 	.word	0x00000012
        /*0e84*/ 	.word	0x00022870
        /*0e88*/ 	.short	0x010a
        /*0e8a*/ 	.byte	0x3f
	.zero		1


	//   ....[96]....
        /*0e8c*/ 	.word	0x0001ac80
        /*0e90*/ 	.word	0x00000012
        /*0e94*/ 	.word	0x00022860
        /*0e98*/ 	.short	0x010a
        /*0e9a*/ 	.byte	0x3f
	.zero		1


	//   ....[97]....
        /*0e9c*/ 	.word	0x0001acd0
        /*0ea0*/ 	.word	0x00000005
        /*0ea4*/ 	.word	0x00022820
        /*0ea8*/ 	.short	0x010a
        /*0eaa*/ 	.byte	0x3f
	.zero		1


	//   ....[98]....
        /*0eac*/ 	.word	0x0001ae70
        /*0eb0*/ 	.word	0x00000003
        /*0eb4*/ 	.word	0x00022840
        /*0eb8*/ 	.short	0x010a
        /*0eba*/ 	.byte	0x3f
	.zero		1


	//   ....[99]....
        /*0ebc*/ 	.word	0x0001aec0
        /*0ec0*/ 	.word	0x00000013
        /*0ec4*/ 	.word	0x00022840
        /*0ec8*/ 	.short	0x010a
        /*0eca*/ 	.byte	0x3f
	.zero		1


	//   ....[100]....
        /*0ecc*/ 	.word	0x0001af10
        /*0ed0*/ 	.word	0x00000003
        /*0ed4*/ 	.word	0x00022860
        /*0ed8*/ 	.short	0x010a
        /*0eda*/ 	.byte	0x3f
	.zero		1


	//   ....[101]....
        /*0edc*/ 	.word	0x0001af60
        /*0ee0*/ 	.word	0x00000013
        /*0ee4*/ 	.word	0x00022860
        /*0ee8*/ 	.short	0x010a
        /*0eea*/ 	.byte	0x3f
	.zero		1


	//   ....[102]....
        /*0eec*/ 	.word	0x0001afb0
        /*0ef0*/ 	.word	0x00000003
        /*0ef4*/ 	.word	0x00022880
        /*0ef8*/ 	.short	0x010a
        /*0efa*/ 	.byte	0x3f
	.zero		1


	//----- nvinfo : EIATTR_NUM_MBARRIERS
	.align		4
.L_215:
        /*0efc*/ 	.byte	0x03, 0x38
        /*0efe*/ 	.short	0x0016


	//----- nvinfo : EIATTR_EXIT_INSTR_OFFSETS
	.align		4
        /*0f00*/ 	.byte	0x04, 0x1c
        /*0f02*/ 	.short	(.L_217 - .L_216)


	//   ....[0]....
.L_216:
        /*0f04*/ 	.word	0x000009c0


	//   ....[1]....
        /*0f08*/ 	.word	0x00011dc0


	//   ....[2]....
        /*0f0c*/ 	.word	0x00018bf0


	//----- nvinfo : EIATTR_MAX_THREADS
	.align		4
.L_217:
        /*0f10*/ 	.byte	0x04, 0x05
        /*0f12*/ 	.short	(.L_219 - .L_218)
.L_218:
        /*0f14*/ 	.word	0x00000180
        /*0f18*/ 	.word	0x00000001
        /*0f1c*/ 	.word	0x00000001


	//----- nvinfo : EIATTR_CRS_STACK_SIZE
	.align		4
.L_219:
        /*0f20*/ 	.byte	0x04, 0x1e
        /*0f22*/ 	.short	(.L_221 - .L_220)
.L_220:
        /*0f24*/ 	.word	0x00000000


	//----- nvinfo : EIATTR_CBANK_PARAM_SIZE
	.align		4
.L_221:
        /*0f28*/ 	.byte	0x03, 0x19
        /*0f2a*/ 	.short	0x0af0


	//----- nvinfo : EIATTR_PARAM_CBANK
	.align		4
        /*0f2c*/ 	.byte	0x04, 0x0a
        /*0f2e*/ 	.short	(.L_223 - .L_222)
	.align		4
.L_222:
        /*0f30*/ 	.word	index@(.nv.constant0._ZN7cutlass13device_kernelIN5flash11enable_sm90INS1_16FlashAttnFwdSm90INS1_25CollectiveMainloopFwdSm90ILi2EN4cute5tupleIJNS5_1CILi1EEES8_S8_EEENS6_IJNS7_ILi128EEESA_NS7_ILi192EEEEEELi128ENS_12float_e4m3_tEfNS_4arch4Sm90ELb0ELb1ELb0ELb1ELb1ELb0ELb0ELb1ELb1ELb1ELb1ELb0EEENS1_21CollectiveEpilogueFwdINS6_IJSA_SA_SA_EEES9_NS_10bfloat16_tESF_Li256ELb1ELb1ELb1ELb1EEENS1_36VarlenDynamicPersistentTileSchedulerILi128ELi128ELi256ELi128ELb1ELb1ELb1ELb1ELb0ELb1EEEEEEEEEvNT_6ParamsE)
        /*0f34*/ 	.short	0x0210
        /*0f36*/ 	.short	0x0af0


	//----- nvinfo : EIATTR_SW_WAR
	.align		4
.L_223:
        /*0f38*/ 	.byte	0x04, 0x36
        /*0f3a*/ 	.short	(.L_225 - .L_224)
.L_224:
        /*0f3c*/ 	.word	0x00000008
.L_225:


//--------------------- .nv.info._ZN7cutlass13device_kernelIN5flash11enable_sm90INS1_16FlashAttnFwdSm90INS1_25CollectiveMainloopFwdSm90ILi2EN4cute5tupleIJNS5_1CILi1EEES8_S8_EEENS6_IJNS7_ILi128EEESA_NS7_ILi192EEEEEELi128ENS_12float_e4m3_tEfNS_4arch4Sm90ELb0ELb1ELb0ELb1ELb1ELb1ELb0ELb1ELb1ELb1ELb1ELb0EEENS1_21CollectiveEpilogueFwdINS6_IJSA_SA_SA_EEES9_NS_10bfloat16_tESF_Li256ELb1ELb1ELb1ELb1EEENS1_36VarlenDynamicPersistentTileSchedulerILi128ELi128ELi256ELi128ELb1ELb1ELb1ELb1ELb0ELb1EEEEEEEEEvNT_6ParamsE --------------------------
	.section	.nv.info._ZN7cutlass13device_kernelIN5flash11enable_sm90INS1_16FlashAttnFwdSm90INS1_25CollectiveMainloopFwdSm90ILi2EN4cute5tupleIJNS5_1CILi1EEES8_S8_EEENS6_IJNS7_ILi128EEESA_NS7_ILi192EEEEEELi128ENS_12float_e4m3_tEfNS_4arch4Sm90ELb0ELb1ELb0ELb1ELb1ELb1ELb0ELb1ELb1ELb1ELb1ELb0EEENS1_21CollectiveEpilogueFwdINS6_IJSA_SA_SA_EEES9_NS_10bfloat16_tESF_Li256ELb1ELb1ELb1ELb1EEENS1_36VarlenDynamicPersistentTileSchedulerILi128ELi128ELi256ELi128ELb1ELb1ELb1ELb1ELb0ELb1EEEEEEEEEvNT_6ParamsE,"",@"SHT_CUDA_INFO"
	.sectionflags	@""
	.align	4


	//----- nvinfo : EIATTR_CUDA_API_VERSION
	.align		4
        /*0000*/ 	.byte	0x04, 0x37
        /*0002*/ 	.short	(.L_227 - .L_226)
.L_226:
        /*0004*/ 	.word	0x00000082


	//----- nvinfo : EIATTR_KPARAM_INFO
	.align		4
.L_227:
        /*0008*/ 	.byte	0x04, 0x17
        /*000a*/ 	.short	(.L_229 - .L_228)
.L_228:
        /*000c*/ 	.word	0x00000000
        /*0010*/ 	.short	0x0000
        /*0012*/ 	.short	0x0070
        /*0014*/ 	.byte	0x00, 0xf0, 0x01, 0x2a


	//----- nvinfo : EIATTR_SPARSE_MMA_MASK
	.align		4
.L_229:
        /*0018*/ 	.byte	0x03, 0x50
        /*001a*/ 	.short	0x0000


	//----- nvinfo : EIATTR_MAXREG_COUNT
	.align		4
        /*001c*/ 	.byte	0x03, 0x1b
        /*001e*/ 	.short	0x00a8


	//----- nvinfo : EIATTR_NUM_BARRIERS
	.align		4
        /*0020*/ 	.byte	0x02, 0x4c
        /*0022*/ 	.byte	0x10
	.zero		1


	//----- nvinfo : EIATTR_EXTERNS
	.align		4
        /*0024*/ 	.byte	0x04, 0x0f
        /*0026*/ 	.short	(.L_231 - .L_230)


	//   ....[0]....
	.align		4
.L_230:
        /*0028*/ 	.word	index@(__assertfail)


	//----- nvinfo : EIATTR_ANNOTATIONS
	.align		4
.L_231:
        /*002c*/ 	.byte	0x04, 0x55
        /*002e*/ 	.short	(.L_233 - .L_232)


	//   ....[0]....
.L_232:
        /* <DEDUP_REMOVED lines=32> */


	//----- nvinfo : EIATTR_MERCURY_ISA_VERSION
	.align		4
.L_233:
        /*0218*/ 	.byte	0x03, 0x5f
        /*021a*/ 	.short	0x0101


	//----- nvinfo : EIATTR_UNUSED_LOAD_BYTE_OFFSET
	.align		4
        /*021c*/ 	.byte	0x04, 0x44
        /*021e*/ 	.short	(.L_235 - .L_234)


	//   ....[0]....
.L_234:
        /*0220*/ 	.word	0x00000aa0
        /*0224*/ 	.word	0x0000fff0


	//   ....[1]....
        /*0228*/ 	.word	0x0001e090
        /*022c*/ 	.word	0x0000fff0


	//----- nvinfo : EIATTR_INT_WARP_WIDE_INSTR_OFFSETS
	.align		4
.L_235:
        /*0230*/ 	.byte	0x04, 0x31
        /*0232*/ 	.short	(.L_237 - .L_236)


	//   ....[0]....
.L_236:
        /*0234*/ 	.word	0x00000130


	//   ....[1]....
        /*0238*/ 	.word	0x00000170


	//   ....[2]....
        /*023c*/ 	.word	0x000001e0


	//   ....[3]....
        /*0240*/ 	.word	0x00025800


	//   ....[4]....
        /*0244*/ 	.word	0x00025890


	//   ....[5]....
        /*0248*/ 	.word	0x00028b60


	//   ....[6]....
        /*024c*/ 	.word	0x00028bf0


	//----- nvinfo : EIATTR_COOP_GROUP_MASK_REGIDS
	.align		4
.L_237:
        /*0250*/ 	.byte	0x04, 0x29
        /*0252*/ 	.short	(.L_239 - .L_238)


	//   ....[0]....
.L_238:
        /*0254*/ 	.word	0xffffffff


	//   ....[1]....
        /*0258*/ 	.word	0xffffffff


	//   ....[2]....
        /*025c*/ 	.word	0xffffffff


	//   ....[3]....
        /*0260*/ 	.word	0xffffffff


	//   ....[4]....
        /*0264*/ 	.word	0xffffffff


	//   ....[5]....
        /*0268*/ 	.word	0xffffffff


	//   ....[6]....
        /*026c*/ 	.word	0xffffffff


	//   ....[7]....
        /*0270*/ 	.word	0xffffffff


	//   ....[8]....
        /*0274*/ 	.word	0xffffffff


	//   ....[9]....
        /*0278*/ 	.word	0xffffffff


	//   ....[10]....
        /*027c*/ 	.word	0xffffffff


	//   ....[11]....
        /*0280*/ 	.word	0xffffffff


	//   ....[12]....
        /*0284*/ 	.word	0xffffffff


	//   ....[13]....
        /*0288*/ 	.word	0xffffffff


	//   ....[14]....
        /*028c*/ 	.word	0xffffffff


	//   ....[15]....
        /*0290*/ 	.word	0xffffffff


	//   ....[16]....
        /*0294*/ 	.word	0xffffffff


	//   ....[17]....
        /*0298*/ 	.word	0xffffffff


	//   ....[18]....
        /*029c*/ 	.word	0xffffffff


	//   ....[19]....
        /*02a0*/ 	.word	0xffffffff


	//   ....[20]....
        /*02a4*/ 	.word	0xffffffff


	//   ....[21]....
        /*02a8*/ 	.word	0xffffffff


	//   ....[22]....
        /*02ac*/ 	.word	0xffffffff


	//   ....[23]....
        /*02b0*/ 	.word	0xffffffff


	//   ....[24]....
        /*02b4*/ 	.word	0xffffffff


	//   ....[25]....
        /*02b8*/ 	.word	0xffffffff


	//   ....[26]....
        /*02bc*/ 	.word	0xffffffff


	//   ....[27]....
        /*02c0*/ 	.word	0xffffffff


	//   ....[28]....
        /*02c4*/ 	.word	0xffffffff


	//   ....[29]....
        /*02c8*/ 	.word	0xffffffff


	//   ....[30]....
        /*02cc*/ 	.word	0xffffffff


	//   ....[31]....
        /*02d0*/ 	.word	0xffffffff


	//   ....[32]....
        /*02d4*/ 	.word	0xffffffff


	//   ....[33]....
        /*02d8*/ 	.word	0xffffffff


	//   ....[34]....
        /*02dc*/ 	.word	0xffffffff


	//   ....[35]....
        /*02e0*/ 	.word	0xffffffff


	//   ....[36]....
        /*02e4*/ 	.word	0xffffffff


	//   ....[37]....
        /*02e8*/ 	.word	0xffffffff


	//   ....[38]....
        /*02ec*/ 	.word	0xffffffff


	//   ....[39]....
        /*02f0*/ 	.word	0xffffffff


	//   ....[40]....
        /*02f4*/ 	.word	0xffffffff


	//   ....[41]....
        /*02f8*/ 	.word	0xffffffff


	//   ....[42]....
        /*02fc*/ 	.word	0xffffffff


	//   ....[43]....
        /*0300*/ 	.word	0xffffffff


	//   ....[44]....
        /*0304*/ 	.word	0xffffffff


	//   ....[45]....
        /*0308*/ 	.word	0xffffffff


	//   ....[46]....
        /*030c*/ 	.word	0xffffffff


	//   ....[47]....
        /*0310*/ 	.word	0xffffffff


	//   ....[48]....
        /*0314*/ 	.word	0xffffffff


	//   ....[49]....
        /*0318*/ 	.word	0xffffffff


	//   ....[50]....
        /*031c*/ 	.word	0xffffffff


	//   ....[51]....
        /*0320*/ 	.word	0xffffffff


	//   ....[52]....
        /*0324*/ 	.word	0xffffffff


	//   ....[53]....
        /*0328*/ 	.word	0xffffffff


	//   ....[54]....
        /*032c*/ 	.word	0xffffffff


	//   ....[55]....
        /*0330*/ 	.word	0xffffffff


	//   ....[56]....
        /*0334*/ 	.word	0xffffffff


	//   ....[57]....
        /*0338*/ 	.word	0xffffffff


	//   ....[58]....
        /*033c*/ 	.word	0xffffffff


	//   ....[59]....
        /*0340*/ 	.word	0xffffffff


	//   ....[60]....
        /*0344*/ 	.word	0xffffffff


	//   ....[61]....
        /*0348*/ 	.word	0xffffffff


	//   ....[62]....
        /*034c*/ 	.word	0xffffffff


	//   ....[63]....
        /*0350*/ 	.word	0xffffffff


	//   ....[64]....
        /*0354*/ 	.word	0xffffffff


	//   ....[65]....
        /*0358*/ 	.word	0xffffffff


	//   ....[66]....
        /*035c*/ 	.word	0xffffffff


	//   ....[67]....
        /*0360*/ 	.word	0xffffffff


	//   ....[68]....
        /*0364*/ 	.word	0xffffffff


	//   ....[69]....
        /*0368*/ 	.word	0xffffffff


	//   ....[70]....
        /*036c*/ 	.word	0xffffffff


	//   ....[71]....
        /*0370*/ 	.word	0xffffffff


	//   ....[72]....
        /*0374*/ 	.word	0xffffffff


	//   ....[73]....
        /*0378*/ 	.word	0xffffffff


	//   ....[74]....
        /*037c*/ 	.word	0xffffffff


	//   ....[75]....
        /*0380*/ 	.word	0xffffffff


	//   ....[76]....
        /*0384*/ 	.word	0xffffffff


	//   ....[77]....
        /*0388*/ 	.word	0xffffffff


	//   ....[78]....
        /*038c*/ 	.word	0xffffffff


	//   ....[79]....
        /*0390*/ 	.word	0xffffffff


	//   ....[80]....
        /*0394*/ 	.word	0xffffffff


	//   ....[81]....
        /*0398*/ 	.word	0xffffffff


	//   ....[82]....
        /*039c*/ 	.word	0xffffffff


	//   ....[83]....
        /*03a0*/ 	.word	0xffffffff


	//   ....[84]....
        /*03a4*/ 	.word	0xffffffff


	//   ....[85]....
        /*03a8*/ 	.word	0xffffffff


	//   ....[86]....
        /*03ac*/ 	.word	0xffffffff


	//   ....[87]....
        /*03b0*/ 	.word	0xffffffff


	//   ....[88]....
        /*03b4*/ 	.word	0xffffffff


	//   ....[89]....
        /*03b8*/ 	.word	0xffffffff


	//   ....[90]....
        /*03bc*/ 	.word	0xffffffff


	//   ....[91]....
        /*03c0*/ 	.word	0xffffffff


	//   ....[92]....
        /*03c4*/ 	.word	0xffffffff


	//   ....[93]....
        /*03c8*/ 	.word	0xffffffff


	//   ....[94]....
        /*03cc*/ 	.word	0xffffffff


	//   ....[95]....
        /*03d0*/ 	.word	0xffffffff


	//   ....[96]....
        /*03d4*/ 	.word	0xffffffff


	//   ....[97]....
        /*03d8*/ 	.word	0xffffffff


	//   ....[98]....
        /*03dc*/ 	.word	0xffffffff


	//   ....[99]....
        /*03e0*/ 	.word	0xffffffff


	//   ....[100]....
        /*03e4*/ 	.word	0xffffffff


	//   ....[101]....
        /*03e8*/ 	.word	0xffffffff


	//   ....[102]....
        /*03ec*/ 	.word	0xffffffff


	//   ....[103]....
        /*03f0*/ 	.word	0xffffffff


	//   ....[104]....
        /*03f4*/ 	.word	0xffffffff


	//   ....[105]....
        /*03f8*/ 	.word	0xffffffff


	//   ....[106]....
        /*03fc*/ 	.word	0xffffffff


	//   ....[107]....
        /*0400*/ 	.word	0xffffffff


	//   ....[108]....
        /*0404*/ 	.word	0xffffffff


	//   ....[109]....
        /*0408*/ 	.word	0xffffffff


	//   ....[110]....
        /*040c*/ 	.word	0xffffffff


	//   ....[111]....
        /*0410*/ 	.word	0xffffffff


	//   ....[112]....
        /*0414*/ 	.word	0xffffffff


	//   ....[113]....
        /*0418*/ 	.word	0xffffffff


	//   ....[114]....
        /*041c*/ 	.word	0xffffffff


	//   ....[115]....
        /*0420*/ 	.word	0xffffffff


	//   ....[116]....
        /*0424*/ 	.word	0xffffffff


	//   ....[117]....
        /*0428*/ 	.word	0xffffffff


	//   ....[118]....
        /*042c*/ 	.word	0xffffffff


	//   ....[119]....
        /*0430*/ 	.word	0xffffffff


	//   ....[120]....
        /*0434*/ 	.word	0xffffffff


	//   ....[121]....
        /*0438*/ 	.word	0xffffffff


	//   ....[122]....
        /*043c*/ 	.word	0xffffffff


	//   ....[123]....
        /*0440*/ 	.word	0xffffffff


	//   ....[124]....
        /*0444*/ 	.word	0xffffffff


	//   ....[125]....
        /*0448*/ 	.word	0xffffffff


	//   ....[126]....
        /*044c*/ 	.word	0xffffffff


	//   ....[127]....
        /*0450*/ 	.word	0xffffffff


	//   ....[128]....
        /*0454*/ 	.word	0xffffffff


	//   ....[129]....
        /*0458*/ 	.word	0xffffffff


	//   ....[130]....
        /*045c*/ 	.word	0xffffffff


	//   ....[131]....
        /*0460*/ 	.word	0xffffffff


	//   ....[132]....
        /*0464*/ 	.word	0xffffffff


	//   ....[133]....
        /*0468*/ 	.word	0xffffffff


	//   ....[134]....
        /*046c*/ 	.word	0xffffffff


	//   ....[135]....
        /*0470*/ 	.word	0xffffffff


	//   ....[136]....
        /*0474*/ 	.word	0xffffffff


	//   ....[137]....
        /*0478*/ 	.word	0xffffffff


	//   ....[138]....
        /*047c*/ 	.word	0xffffffff


	//   ....[139]....
        /*0480*/ 	.word	0xffffffff


	//   ....[140]....
        /*0484*/ 	.word	0xffffffff


	//   ....[141]....
        /*0488*/ 	.word	0xffffffff


	//   ....[142]....
        /*048c*/ 	.word	0xffffffff


	//   ....[143]....
        /*0490*/ 	.word	0xffffffff


	//   ....[144]....
        /*0494*/ 	.word	0xffffffff


	//   ....[145]....
        /*0498*/ 	.word	0xffffffff


	//   ....[146]....
        /*049c*/ 	.word	0xffffffff


	//   ....[147]....
        /*04a0*/ 	.word	0xffffffff


	//   ....[148]....
        /*04a4*/ 	.word	0xffffffff


	//   ....[149]....
        /*04a8*/ 	.word	0xffffffff


	//   ....[150]....
        /*04ac*/ 	.word	0xffffffff


	//   ....[151]....
        /*04b0*/ 	.word	0xffffffff


	//   ....[152]....
        /*04b4*/ 	.word	0xffffffff


	//   ....[153]....
        /*04b8*/ 	.word	0xffffffff


	//   ....[154]....
        /*04bc*/ 	.word	0xffffffff


	//   ....[155]....
        /*04c0*/ 	.word	0xffffffff


	//   ....[156]....
        /*04c4*/ 	.word	0xffffffff


	//   ....[157]....
        /*04c8*/ 	.word	0xffffffff


	//   ....[158]....
        /*04cc*/ 	.word	0xffffffff


	//   ....[159]....
        /*04d0*/ 	.word	0xffffffff


	//   ....[160]....
        /*04d4*/ 	.word	0xffffffff


	//   ....[161]....
        /*04d8*/ 	.word	0xffffffff


	//   ....[162]....
        /*04dc*/ 	.word	0xffffffff


	//   ....[163]....
        /*04e0*/ 	.word	0xffffffff


	//   ....[164]....
        /*04e4*/ 	.word	0xffffffff


	//   ....[165]....
        /*04e8*/ 	.word	0xffffffff


	//   ....[166]....
        /*04ec*/ 	.word	0xffffffff


	//   ....[167]....
        /*04f0*/ 	.word	0xffffffff


	//   ....[168]....
        /*04f4*/ 	.word	0xffffffff


	//   ....[169]....
        /*04f8*/ 	.word	0xffffffff


	//   ....[170]....
        /*04fc*/ 	.word	0xffffffff


	//   ....[171]....
        /*0500*/ 	.word	0xffffffff


	//   ....[172]....
        /*0504*/ 	.word	0xffffffff


	//   ....[173]....
        /*0508*/ 	.word	0xffffffff


	//   ....[174]....
        /*050c*/ 	.word	0xffffffff


	//   ....[175]....
        /*0510*/ 	.word	0xffffffff


	//   ....[176]....
        /*0514*/ 	.word	0xffffffff


	//   ....[177]....
        /*0518*/ 	.word	0xffffffff


	//   ....[178]....
        /*051c*/ 	.word	0xffffffff


	//   ....[179]....
        /*0520*/ 	.word	0xffffffff


	//   ....[180]....
        /*0524*/ 	.word	0xffffffff


	//   ....[181]....
        /*0528*/ 	.word	0xffffffff


	//   ....[182]....
        /*052c*/ 	.word	0xffffffff


	//   ....[183]....
        /*0530*/ 	.word	0xffffffff


	//   ....[184]....
        /*0534*/ 	.word	0xffffffff


	//   ....[185]....
        /*0538*/ 	.word	0xffffffff


	//   ....[186]....
        /*053c*/ 	.word	0xffffffff


	//   ....[187]....
        /*0540*/ 	.word	0xffffffff


	//   ....[188]....
        /*0544*/ 	.word	0xffffffff


	//   ....[189]....
        /*0548*/ 	.word	0xffffffff


	//   ....[190]....
        /*054c*/ 	.word	0xffffffff


	//   ....[191]....
        /*0550*/ 	.word	0xffffffff


	//   ....[192]....
        /*0554*/ 	.word	0xffffffff


	//   ....[193]....
        /*0558*/ 	.word	0xffffffff


	//   ....[194]....
        /*055c*/ 	.word	0xffffffff


	//   ....[195]....
        /*0560*/ 	.word	0xffffffff


	//   ....[196]....
        /*0564*/ 	.word	0xffffffff


	//   ....[197]....
        /*0568*/ 	.word	0xffffffff


	//   ....[198]....
        /*056c*/ 	.word	0xffffffff


	//   ....[199]....
        /*0570*/ 	.word	0xffffffff


	//   ....[200]....
        /*0574*/ 	.word	0xffffffff


	//   ....[201]....
        /*0578*/ 	.word	0xffffffff


	//   ....[202]....
        /*057c*/ 	.word	0xffffffff


	//   ....[203]....
        /*0580*/ 	.word	0xffffffff


	//   ....[204]....
        /*0584*/ 	.word	0xffffffff


	//   ....[205]....
        /*0588*/ 	.word	0xffffffff


	//   ....[206]....
        /*058c*/ 	.word	0xffffffff


	//   ....[207]....
        /*0590*/ 	.word	0xffffffff


	//   ....[208]....
        /*0594*/ 	.word	0xffffffff


	//   ....[209]....
        /*0598*/ 	.word	0xffffffff


	//   ....[210]....
        /*059c*/ 	.word	0xffffffff


	//   ....[211]....
        /*05a0*/ 	.word	0xffffffff


	//   ....[212]....
        /*05a4*/ 	.word	0xffffffff


	//   ....[213]....
        /*05a8*/ 	.word	0xffffffff


	//   ....[214]....
        /*05ac*/ 	.word	0xffffffff


	//   ....[215]....
        /*05b0*/ 	.word	0x0500000f


	//   ....[216]....
        /*05b4*/ 	.word	0x0500000f


	//   ....[217]....
        /*05b8*/ 	.word	0x0500000f


	//   ....[218]....
        /*05bc*/ 	.word	0x0500000f


	//   ....[219]....
        /*05c0*/ 	.word	0x0500000f


	//   ....[220]....
        /*05c4*/ 	.word	0x0500000f


	//   ....[221]....
        /*05c8*/ 	.word	0x0500000f


	//   ....[222]....
        /*05cc*/ 	.word	0x0500000f


	//   ....[223]....
        /*05d0*/ 	.word	0x0500000f


	//   ....[224]....
        /*05d4*/ 	.word	0x0500000f


	//   ....[225]....
        /*05d8*/ 	.word	0x0500000f


	//   ....[226]....
        /*05dc*/ 	.word	0x0500000f


	//   ....[227]....
        /*05e0*/ 	.word	0x0500000f


	//   ....[228]....
        /*05e4*/ 	.word	0x0500000f


	//   ....[229]....
        /*05e8*/ 	.word	0x0500000f


	//   ....[230]....
        /*05ec*/ 	.word	0x0500000f


	//   ....[231]....
        /*05f0*/ 	.word	0x0500000f


	//   ....[232]....
        /*05f4*/ 	.word	0x0500000f


	//   ....[233]....
        /*05f8*/ 	.word	0x0500000f


	//   ....[234]....
        /*05fc*/ 	.word	0x0500000f


	//   ....[235]....
        /*0600*/ 	.word	0x0500000f


	//   ....[236]....
        /*0604*/ 	.word	0x0500000f


	//   ....[237]....
        /*0608*/ 	.word	0x0500000f


	//   ....[238]....
        /*060c*/ 	.word	0x0500000f


	//   ....[239]....
        /*0610*/ 	.word	0x0500000f


	//   ....[240]....
        /*0614*/ 	.word	0x0500000f


	//   ....[241]....
        /*0618*/ 	.word	0x0500000f


	//   ....[242]....
        /*061c*/ 	.word	0x0500000f


	//   ....[243]....
        /*0620*/ 	.word	0x0500000f


	//   ....[244]....
        /*0624*/ 	.word	0x0500000f


	//   ....[245]....
        /*0628*/ 	.word	0x0500000f


	//   ....[246]....
        /*062c*/ 	.word	0x0500000f


	//   ....[247]....
        /*0630*/ 	.word	0x0500000f


	//   ....[248]....
        /*0634*/ 	.word	0x0500000f


	//   ....[249]....
        /*0638*/ 	.word	0x0500000f


	//   ....[250]....
        /*063c*/ 	.word	0x0500000f


	//   ....[251]....
        /*0640*/ 	.word	0x0500000f


	//   ....[252]....
        /*0644*/ 	.word	0x0500000f


	//   ....[253]....
        /*0648*/ 	.word	0x0500000f


	//   ....[254]....
        /*064c*/ 	.word	0x0500000f


	//   ....[255]....
        /*0650*/ 	.word	0x0500000f


	//   ....[0]....
        /*0654*/ 	.word	0x0500000f


	//   ....[1]....
        /*0658*/ 	.word	0x0500000f


	//   ....[2]....
        /*065c*/ 	.word	0x0500000f


	//   ....[3]....
        /*0660*/ 	.word	0x0500000f


	//   ....[4]....
        /*0664*/ 	.word	0x0500000f


	//   ....[5]....
        /*0668*/ 	.word	0x0500000f


	//   ....[6]....
        /*066c*/ 	.word	0x0500000f


	//   ....[7]....
        /*0670*/ 	.word	0x0500000f


	//   ....[8]....
        /*0674*/ 	.word	0x0500000f


	//   ....[9]....
        /*0678*/ 	.word	0x0500000f


	//   ....[10]....
        /*067c*/ 	.word	0x0500000f


	//   ....[11]....
        /*0680*/ 	.word	0x0500000f


	//   ....[12]....
        /*0684*/ 	.word	0x0500000f


	//   ....[13]....
        /*0688*/ 	.word	0x0500000f


	//   ....[14]....
        /*068c*/ 	.word	0x0500000f


	//   ....[15]....
        /*0690*/ 	.word	0x0500000f


	//   ....[16]....
        /*0694*/ 	.word	0x0500000f


	//   ....[17]....
        /*0698*/ 	.word	0x0500000f


	//   ....[18]....
        /*069c*/ 	.word	0x0500000f


	//   ....[19]....
        /*06a0*/ 	.word	0x0500000f


	//   ....[20]....
        /*06a4*/ 	.word	0x0500000f


	//   ....[21]....
        /*06a8*/ 	.word	0x0500000f


	//   ....[22]....
        /*06ac*/ 	.word	0x0500000f


	//   ....[23]....
        /*06b0*/ 	.word	0x0500000f


	//   ....[24]....
        /*06b4*/ 	.word	0x0500000f


	//   ....[25]....
        /*06b8*/ 	.word	0x0500000f


	//   ....[26]....
        /*06bc*/ 	.word	0x0500000f


	//   ....[27]....
        /*06c0*/ 	.word	0x0500000f


	//   ....[28]....
        /*06c4*/ 	.word	0x0500000f


	//   ....[29]....
        /*06c8*/ 	.word	0x0500000f


	//   ....[30]....
        /*06cc*/ 	.word	0x0500000f


	//   ....[31]....
        /*06d0*/ 	.word	0x0500000f


	//   ....[32]....
        /*06d4*/ 	.word	0x0500000f


	//   ....[33]....
        /*06d8*/ 	.word	0x0500000f


	//   ....[34]....
        /*06dc*/ 	.word	0x0500000f


	//   ....[35]....
        /*06e0*/ 	.word	0x0500000f


	//   ....[36]....
        /*06e4*/ 	.word	0x0500000f


	//   ....[37]....
        /*06e8*/ 	.word	0x0500000f


	//   ....[38]....
        /*06ec*/ 	.word	0x0500000f


	//   ....[39]....
        /*06f0*/ 	.word	0x0500000f


	//   ....[40]....
        /*06f4*/ 	.word	0x0500000f


	//   ....[41]....
        /*06f8*/ 	.word	0x0500000f


	//   ....[42]....
        /*06fc*/ 	.word	0x0500000f


	//   ....[43]....
        /*0700*/ 	.word	0x0500000f


	//   ....[44]....
        /*0704*/ 	.word	0x0500000f


	//   ....[45]....
        /*0708*/ 	.word	0x0500000f


	//   ....[46]....
        /*070c*/ 	.word	0x0500000f


	//   ....[47]....
        /*0710*/ 	.word	0x0500000f


	//   ....[48]....
        /*0714*/ 	.word	0x0500000f


	//   ....[49]....
        /*0718*/ 	.word	0x0500000f


	//   ....[50]....
        /*071c*/ 	.word	0x0500000f


	//   ....[51]....
        /*0720*/ 	.word	0x0500000f


	//   ....[52]....
        /*0724*/ 	.word	0x0500000f


	//   ....[53]....
        /*0728*/ 	.word	0x0500000f


	//   ....[54]....
        /*072c*/ 	.word	0x0500000f


	//   ....[55]....
        /*0730*/ 	.word	0x0500000f


	//   ....[56]....
        /*0734*/ 	.word	0x0500000f


	//   ....[57]....
        /*0738*/ 	.word	0x0500000f


	//   ....[58]....
        /*073c*/ 	.word	0x0500000f


	//   ....[59]....
        /*0740*/ 	.word	0x0500000f


	//   ....[60]....
        /*0744*/ 	.word	0x0500000f


	//   ....[61]....
        /*0748*/ 	.word	0x0500000f


	//   ....[62]....
        /*074c*/ 	.word	0x0500000f


	//   ....[63]....
        /*0750*/ 	.word	0x0500000f


	//   ....[64]....
        /*0754*/ 	.word	0x0500000f


	//   ....[65]....
        /*0758*/ 	.word	0x0500000f


	//   ....[66]....
        /*075c*/ 	.word	0x0500000f


	//   ....[67]....
        /*0760*/ 	.word	0x0500000f


	//   ....[68]....
        /*0764*/ 	.word	0x0500000f


	//   ....[69]....
        /*0768*/ 	.word	0x0500000f


	//   ....[70]....
        /*076c*/ 	.word	0x0500000f


	//   ....[71]....
        /*0770*/ 	.word	0x0500000f


	//   ....[72]....
        /*0774*/ 	.word	0x0500000f


	//   ....[73]....
        /*0778*/ 	.word	0x0500000f


	//   ....[74]....
        /*077c*/ 	.word	0x0500000f


	//   ....[75]....
        /*0780*/ 	.word	0x0500000f


	//   ....[76]....
        /*0784*/ 	.word	0x0500000f


	//   ....[77]....
        /*0788*/ 	.word	0x0500000f


	//   ....[78]....
        /*078c*/ 	.word	0x0500000f


	//   ....[79]....
        /*0790*/ 	.word	0x0500000f


	//   ....[80]....
        /*0794*/ 	.word	0x0500000f


	//   ....[81]....
        /*0798*/ 	.word	0x0500000f


	//   ....[82]....
        /*079c*/ 	.word	0x0500000f


	//   ....[83]....
        /*07a0*/ 	.word	0x0500000f


	//   ....[84]....
        /*07a4*/ 	.word	0x0500000f


	//   ....[85]....
        /*07a8*/ 	.word	0x0500000f


	//   ....[86]....
        /*07ac*/ 	.word	0x0500000f


	//   ....[87]....
        /*07b0*/ 	.word	0x0500000f


	//   ....[88]....
        /*07b4*/ 	.word	0x0500000f


	//   ....[89]....
        /*07b8*/ 	.word	0x0500000f


	//   ....[90]....
        /*07bc*/ 	.word	0x0500000f


	//   ....[91]....
        /*07c0*/ 	.word	0x0500000f


	//   ....[92]....
        /*07c4*/ 	.word	0x0500000f


	//   ....[93]....
        /*07c8*/ 	.word	0x0500000f


	//   ....[94]....
        /*07cc*/ 	.word	0x0500000f


	//   ....[95]....
        /*07d0*/ 	.word	0x0500000f


	//   ....[96]....
        /*07d4*/ 	.word	0x0500000f


	//   ....[97]....
        /*07d8*/ 	.word	0x0500000f


	//   ....[98]....
        /*07dc*/ 	.word	0x0500000f


	//   ....[99]....
        /*07e0*/ 	.word	0x0500000f


	//   ....[100]....
        /*07e4*/ 	.word	0x0500000f


	//   ....[101]....
        /*07e8*/ 	.word	0x0500000f


	//   ....[102]....
        /*07ec*/ 	.word	0x0500000f


	//   ....[103]....
        /*07f0*/ 	.word	0x0500000f


	//   ....[104]....
        /*07f4*/ 	.word	0x0500000f


	//   ....[105]....
        /*07f8*/ 	.word	0x0500000f


	//   ....[106]....
        /*07fc*/ 	.word	0x0500000f


	//   ....[107]....
        /*0800*/ 	.word	0x0500000f


	//   ....[108]....
        /*0804*/ 	.word	0x0500000f


	//   ....[109]....
        /*0808*/ 	.word	0x0500000f


	//   ....[110]....
        /*080c*/ 	.word	0x0500000f


	//   ....[111]....
        /*0810*/ 	.word	0x0500000f


	//   ....[112]....
        /*0814*/ 	.word	0x0500000f


	//   ....[113]....
        /*0818*/ 	.word	0x0500000f


	//   ....[114]....
        /*081c*/ 	.word	0x0500000f


	//   ....[115]....
        /*0820*/ 	.word	0x0500000f


	//   ....[116]....
        /*0824*/ 	.word	0x0500000f


	//   ....[117]....
        /*0828*/ 	.word	0x0500000f


	//   ....[118]....
        /*082c*/ 	.word	0x0500000f


	//----- nvinfo : EIATTR_COOP_GROUP_INSTR_OFFSETS
	.align		4
.L_239:
        /*0830*/ 	.byte	0x04, 0x28
        /*0832*/ 	.short	(.L_241 - .L_240)


	//   ....[0]....
.L_240:
        /*0834*/ 	.word	0x00000070


	//   ....[1]....
        /*0838*/ 	.word	0x00000140


	//   ....[2]....
        /*083c*/ 	.word	0x00000190


	//   ....[3]....
        /*0840*/ 	.word	0x000003c0


	//   ....[4]....
        /*0844*/ 	.word	0x00000520


	//   ....[5]....
        /*0848*/ 	.word	0x00000640


	//   ....[6]....
        /*084c*/ 	.word	0x000007a0


	//   ....[7]....
        /*0850*/ 	.word	0x00003630


	//   ....[8]....
        /*0854*/ 	.word	0x00003640


	//   ....[9]....
        /*0858*/ 	.word	0x000065d0


	//   ....[10]....
        /*085c*/ 	.word	0x000065e0


	//   ....[11]....
        /*0860*/ 	.word	0x00009600


	//   ....[12]....
        /*0864*/ 	.word	0x00009610


	//   ....[13]....
        /*0868*/ 	.word	0x00009ab0


	//   ....[14]....
        /*086c*/ 	.word	0x00009ad0


	//   ....[15]....
        /*0870*/ 	.word	0x0000abd0


	//   ....[16]....
        /*0874*/ 	.word	0x0000b290


	//   ....[17]....
        /*0878*/ 	.word	0x0000b2a0


	//   ....[18]....
        /*087c*/ 	.word	0x0000b2b0


	//   ....[19]....
        /*0880*/ 	.word	0x0000b2c0


	//   ....[20]....
        /*0884*/ 	.word	0x0000e8c0


	//   ....[21]....
        /*0888*/ 	.word	0x0000e8d0


	//   ....[22]....
        /*088c*/ 	.word	0x0000e8e0


	//   ....[23]....
        /*0890*/ 	.word	0x0000e8f0


	//   ....[24]....
        /*0894*/ 	.word	0x00012360


	//   ....[25]....
        /*0898*/ 	.word	0x00012570


	//   ....[26]....
        /*089c*/ 	.word	0x00013650


	//   ....[27]....
        /*08a0*/ 	.word	0x00013750


	//   ....[28]....
        /*08a4*/ 	.word	0x00013fb0


	//   ....[29]....
        /*08a8*/ 	.word	0x00014030


	//   ....[30]....
        /*08ac*/ 	.word	0x000159b0


	//   ....[31]....
        /*08b0*/ 	.word	0x00015b90


	//   ....[32]....
        /*08b4*/ 	.word	0x00016770


	//   ....[33]....
        /*08b8*/ 	.word	0x00016940


	//   ....[34]....
        /*08bc*/ 	.word	0x00016ff0


	//   ....[35]....
        /*08c0*/ 	.word	0x00017120


	//   ....[36]....
        /*08c4*/ 	.word	0x00018eb0


	//   ....[37]....
        /*08c8*/ 	.word	0x00018ed0


	//   ....[38]....
        /*08cc*/ 	.word	0x000193f0


	//   ....[39]....
        /*08d0*/ 	.word	0x00019450


	//   ....[40]....
        /*08d4*/ 	.word	0x0001ad20


	//   ....[41]....
        /*08d8*/ 	.word	0x0001af40


	//   ....[42]....
        /*08dc*/ 	.word	0x0001baf0


	//   ....[43]....
        /*08e0*/ 	.word	0x0001bbf0


	//   ....[44]....
        /*08e4*/ 	.word	0x0001c520


	//   ....[45]....
        /*08e8*/ 	.word	0x0001c580


	//   ....[46]....
        /*08ec*/ 	.word	0x0001d8c0


	//   ....[47]....
        /*08f0*/ 	.word	0x0001d920


	//   ....[48]....
        /*08f4*/ 	.word	0x0001d940


	//   ....[49]....
        /*08f8*/ 	.word	0x0001d960


	//   ....[50]....
        /*08fc*/ 	.word	0x0001e4f0


	//   ....[51]....
        /*0900*/ 	.word	0x0001e540


	//   ....[52]....
        /*0904*/ 	.word	0x0001e570


	//   ....[53]....
        /*0908*/ 	.word	0x0001e5a0


	//   ....[54]....
        /*090c*/ 	.word	0x0001e5d0


	//   ....[55]....
        /*0910*/ 	.word	0x0001e600


	//   ....[56]....
        /*0914*/ 	.word	0x0001e630


	//   ....[57]....
        /*0918*/ 	.word	0x0001e660


	//   ....[58]....
        /*091c*/ 	.word	0x0001e690


	//   ....[59]....
        /*0920*/ 	.word	0x0001e6c0


	//   ....[60]....
        /*0924*/ 	.word	0x0001e6f0


	//   ....[61]....
        /*0928*/ 	.word	0x0001e720


	//   ....[62]....
        /*092c*/ 	.word	0x0001e750


	//   ....[63]....
        /*0930*/ 	.word	0x0001e780


	//   ....[64]....
        /*0934*/ 	.word	0x0001e7b0


	//   ....[65]....
        /*0938*/ 	.word	0x0001e7e0


	//   ....[66]....
        /*093c*/ 	.word	0x0001e810


	//   ....[67]....
        /*0940*/ 	.word	0x0001e840


	//   ....[68]....
        /*0944*/ 	.word	0x0001e870


	//   ....[69]....
        /*0948*/ 	.word	0x0001e8a0


	//   ....[70]....
        /*094c*/ 	.word	0x0001e8d0


	//   ....[71]....
        /*0950*/ 	.word	0x0001e900


	//   ....[72]....
        /*0954*/ 	.word	0x0001e930


	//   ....[73]....
        /*0958*/ 	.word	0x0001e960


	//   ....[74]....
        /*095c*/ 	.word	0x0001e990


	//   ....[75]....
        /*0960*/ 	.word	0x0001e9c0


	//   ....[76]....
        /*0964*/ 	.word	0x0001e9f0


	//   ....[77]....
        /*0968*/ 	.word	0x0001ea20


	//   ....[78]....
        /*096c*/ 	.word	0x0001ea50


	//   ....[79]....
        /*0970*/ 	.word	0x0001ea80


	//   ....[80]....
        /*0974*/ 	.word	0x0001eab0


	//   ....[81]....
        /*0978*/ 	.word	0x0001eae0


	//   ....[82]....
        /*097c*/ 	.word	0x0001eb10


	//   ....[83]....
        /*0980*/ 	.word	0x0001eb30


	//   ....[84]....
        /*0984*/ 	.word	0x0001eb40


	//   ....[85]....
        /*0988*/ 	.word	0x0001eb50


	//   ....[86]....
        /*098c*/ 	.word	0x0001eb70


	//   ....[87]....
        /*0990*/ 	.word	0x0001eba0


	//   ....[88]....
        /*0994*/ 	.word	0x0001ebc0


	//   ....[89]....
        /*0998*/ 	.word	0x0001ebd0


	//   ....[90]....
        /*099c*/ 	.word	0x0001ebf0


	//   ....[91]....
        /*09a0*/ 	.word	0x0001ec20


	//   ....[92]....
        /*09a4*/ 	.word	0x0001ec50


	//   ....[93]....
        /*09a8*/ 	.word	0x0001ec80


	//   ....[94]....
        /*09ac*/ 	.word	0x0001ecb0


	//   ....[95]....
        /*09b0*/ 	.word	0x0001ece0


	//   ....[96]....
        /*09b4*/ 	.word	0x0001ed10


	//   ....[97]....
        /*09b8*/ 	.word	0x0001ed30


	//   ....[98]....
        /*09bc*/ 	.word	0x0001ed40


	//   ....[99]....
        /*09c0*/ 	.word	0x0001ed60


	//   ....[100]....
        /*09c4*/ 	.word	0x0001ed90


	//   ....[101]....
        /*09c8*/ 	.word	0x0001edb0


	//   ....[102]....
        /*09cc*/ 	.word	0x0001edd0


	//   ....[103]....
        /*09d0*/ 	.word	0x0001ee00


	//   ....[104]....
        /*09d4*/ 	.word	0x0001ee30


	//   ....[105]....
        /*09d8*/ 	.word	0x0001ee40


	//   ....[106]....
        /*09dc*/ 	.word	0x0001ee70


	//   ....[107]....
        /*09e0*/ 	.word	0x0001eea0


	//   ....[108]....
        /*09e4*/ 	.word	0x0001eed0


	//   ....[109]....
        /*09e8*/ 	.word	0x0001ef00


	//   ....[110]....
        /*09ec*/ 	.word	0x0001ef30


	//   ....[111]....
        /*09f0*/ 	.word	0x0001ef60


	//   ....[112]....
        /*09f4*/ 	.word	0x0001ef90


	//   ....[113]....
        /*09f8*/ 	.word	0x0001efc0


	//   ....[114]....
        /*09fc*/ 	.word	0x0001f7c0


	//   ....[115]....
        /*0a00*/ 	.word	0x0001f7e0


	//   ....[116]....
        /*0a04*/ 	.word	0x0001f800


	//   ....[117]....
        /*0a08*/ 	.word	0x0001f810


	//   ....[118]....
        /*0a0c*/ 	.word	0x0001fea0


	//   ....[119]....
        /*0a10*/ 	.word	0x0001feb0


	//   ....[120]....
        /*0a14*/ 	.word	0x0001ffe0


	//   ....[121]....
        /*0a18*/ 	.word	0x0001fff0


	//   ....[122]....
        /*0a1c*/ 	.word	0x00020120


	//   ....[123]....
        /*0a20*/ 	.word	0x00020130


	//   ....[124]....
        /*0a24*/ 	.word	0x00020260


	//   ....[125]....
        /*0a28*/ 	.word	0x00020270


	//   ....[126]....
        /*0a2c*/ 	.word	0x00020640


	//   ....[127]....
        /*0a30*/ 	.word	0x00020650


	//   ....[128]....
        /*0a34*/ 	.word	0x00020dd0


	//   ....[129]....
        /*0a38*/ 	.word	0x00020de0


	//   ....[130]....
        /*0a3c*/ 	.word	0x00021c20


	//   ....[131]....
        /*0a40*/ 	.word	0x00021c30


	//   ....[132]....
        /*0a44*/ 	.word	0x00021d70


	//   ....[133]....
        /*0a48*/ 	.word	0x00021d80


	//   ....[134]....
        /*0a4c*/ 	.word	0x00021eb0


	//   ....[135]....
        /*0a50*/ 	.word	0x00021ec0


	//   ....[136]....
        /*0a54*/ 	.word	0x00021ff0


	//   ....[137]....
        /*0a58*/ 	.word	0x00022000


	//   ....[138]....
        /*0a5c*/ 	.word	0x00022180


	//   ....[139]....
        /*0a60*/ 	.word	0x00022370


	//   ....[140]....
        /*0a64*/ 	.word	0x000223a0


	//   ....[141]....
        /*0a68*/ 	.word	0x000223d0


	//   ....[142]....
        /*0a6c*/ 	.word	0x00022400


	//   ....[143]....
        /*0a70*/ 	.word	0x00022430


	//   ....[144]....
        /*0a74*/ 	.word	0x00022460


	//   ....[145]....
        /*0a78*/ 	.word	0x000225f0


	//   ....[146]....
        /*0a7c*/ 	.word	0x00022620


	//   ....[147]....
        /*0a80*/ 	.word	0x00022650


	//   ....[148]....
        /*0a84*/ 	.word	0x00022680


	//   ....[149]....
        /*0a88*/ 	.word	0x000226b0


	//   ....[150]....
        /*0a8c*/ 	.word	0x000226e0


	//   ....[151]....
        /*0a90*/ 	.word	0x00022770


	//   ....[152]....
        /*0a94*/ 	.word	0x000227a0


	//   ....[153]....
        /*0a98*/ 	.word	0x000227b0


	//   ....[154]....
        /*0a9c*/ 	.word	0x000227f0


	//   ....[155]....
        /*0aa0*/ 	.word	0x00024140


	//   ....[156]....
        /*0aa4*/ 	.word	0x000264c0


	//   ....[157]....
        /*0aa8*/ 	.word	0x000264f0


	//   ....[158]....
        /*0aac*/ 	.word	0x00026520


	//   ....[159]....
        /*0ab0*/ 	.word	0x000265b0


	//   ....[160]....
        /*0ab4*/ 	.word	0x000265f0


	//   ....[161]....
        /*0ab8*/ 	.word	0x00026600


	//   ....[162]....
        /*0abc*/ 	.word	0x00026640


	//   ....[163]....
        /*0ac0*/ 	.word	0x00026650


	//   ....[164]....
        /*0ac4*/ 	.word	0x00026a10


	//   ....[165]....
        /*0ac8*/ 	.word	0x00026a40


	//   ....[166]....
        /*0acc*/ 	.word	0x00026b10


	//   ....[167]....
        /*0ad0*/ 	.word	0x00026b30


	//   ....[168]....
        /*0ad4*/ 	.word	0x00026bc0


	//   ....[169]....
        /*0ad8*/ 	.word	0x00026bd0


	//   ....[170]....
        /*0adc*/ 	.word	0x00026be0


	//   ....[171]....
        /*0ae0*/ 	.word	0x00026c70


	//   ....[172]....
        /*0ae4*/ 	.word	0x000273d0


	//   ....[173]....
        /*0ae8*/ 	.word	0x00027400


	//   ....[174]....
        /*0aec*/ 	.word	0x000274c0


	//   ....[175]....
        /*0af0*/ 	.word	0x000274e0


	//   ....[176]....
        /*0af4*/ 	.word	0x00027580


	//   ....[177]....
        /*0af8*/ 	.word	0x000275a0


	//   ....[178]....
        /*0afc*/ 	.word	0x000275b0


	//   ....[179]....
        /*0b00*/ 	.word	0x00027640


	//   ....[180]....
        /*0b04*/ 	.word	0x00027d50


	//   ....[181]....
        /*0b08*/ 	.word	0x00027d70


	//   ....[182]....
        /*0b0c*/ 	.word	0x00027de0


	//   ....[183]....
        /*0b10*/ 	.word	0x00027df0


	//   ....[184]....
        /*0b14*/ 	.word	0x00027e40


	//   ....[185]....
        /*0b18*/ 	.word	0x00027e50


	//   ....[186]....
        /*0b1c*/ 	.word	0x00027e60


	//   ....[187]....
        /*0b20*/ 	.word	0x00027eb0


	//   ....[188]....
        /*0b24*/ 	.word	0x000281e0


	//   ....[189]....
        /*0b28*/ 	.word	0x00028200


	//   ....[190]....
        /*0b2c*/ 	.word	0x00028210


	//   ....[191]....
        /*0b30*/ 	.word	0x00028270


	//   ....[192]....
        /*0b34*/ 	.word	0x00028280


	//   ....[193]....
        /*0b38*/ 	.word	0x000282e0


	//   ....[194]....
        /*0b3c*/ 	.word	0x00028310


	//   ....[195]....
        /*0b40*/ 	.word	0x00028350


	//   ....[196]....
        /*0b44*/ 	.word	0x00029420


	//   ....[197]....
        /*0b48*/ 	.word	0x00029450


	//   ....[198]....
        /*0b4c*/ 	.word	0x000294b0


	//   ....[199]....
        /*0b50*/ 	.word	0x000294e0


	//   ....[200]....
        /*0b54*/ 	.word	0x00029510


	//   ....[201]....
        /*0b58*/ 	.word	0x00029540


	//   ....[202]....
        /*0b5c*/ 	.word	0x00029570


	//   ....[203]....
        /*0b60*/ 	.word	0x000295a0


	//   ....[204]....
        /*0b64*/ 	.word	0x00029740


	//   ....[205]....
        /*0b68*/ 	.word	0x00029770


	//   ....[206]....
        /*0b6c*/ 	.word	0x000297a0


	//   ....[207]....
        /*0b70*/ 	.word	0x000297d0


	//   ....[208]....
        /*0b74*/ 	.word	0x00029800


	//   ....[209]....
        /*0b78*/ 	.word	0x00029830


	//   ....[210]....
        /*0b7c*/ 	.word	0x000298f0


	//   ....[211]....
        /*0b80*/ 	.word	0x00029910


	//   ....[212]....
        /*0b84*/ 	.word	0x00029930


	//   ....[213]....
        /*0b88*/ 	.word	0x00029990


	//   ....[214]....
        /*0b8c*/ 	.word	0x0002a3e0


	//   ....[215]....
        /*0b90*/ 	.word	0x0002a780


	//   ....[216]....
        /*0b94*/ 	.word	0x0002a810


	//   ....[217]....
        /*0b98*/ 	.word	0x0002a900


	//   ....[218]....
        /*0b9c*/ 	.word	0x0002a990


	//   ....[219]....
        /*0ba0*/ 	.word	0x0002aa70


	//   ....[220]....
        /*0ba4*/ 	.word	0x0002ab00


	//   ....[221]....
        /*0ba8*/ 	.word	0x0002ac30


	//   ....[222]....
        /*0bac*/ 	.word	0x0002acd0


	//   ....[223]....
        /*0bb0*/ 	.word	0x0002ad60


	//   ....[224]....
        /*0bb4*/ 	.word	0x0002adb0


	//   ....[225]....
        /*0bb8*/ 	.word	0x0002ae00


	//   ....[226]....
        /*0bbc*/ 	.word	0x0002aee0


	//   ....[227]....
        /*0bc0*/ 	.word	0x0002af70


	//   ....[228]....
        /*0bc4*/ 	.word	0x0002afc0


	//   ....[229]....
        /*0bc8*/ 	.word	0x0002b010


	//   ....[230]....
        /*0bcc*/ 	.word	0x0002b3b0


	//   ....[231]....
        /*0bd0*/ 	.word	0x0002b4d0


	//   ....[232]....
        /*0bd4*/ 	.word	0x0002b600


	//   ....[233]....
        /*0bd8*/ 	.word	0x0002b720


	//   ....[234]....
        /*0bdc*/ 	.word	0x0002b850


	//   ....[235]....
        /*0be0*/ 	.word	0x0002b920


	//   ....[236]....
        /*0be4*/ 	.word	0x0002b980


	//   ....[237]....
        /*0be8*/ 	.word	0x0002b9d0


	//   ....[238]....
        /*0bec*/ 	.word	0x0002ba50


	//   ....[239]....
        /*0bf0*/ 	.word	0x0002bab0


	//   ....[240]....
        /*0bf4*/ 	.word	0x0002bb10


	//   ....[241]....
        /*0bf8*/ 	.word	0x0002bb60


	//   ....[242]....
        /*0bfc*/ 	.word	0x0002bbf0


	//   ....[243]....
        /*0c00*/ 	.word	0x0002bc60


	//   ....[244]....
        /*0c04*/ 	.word	0x0002bcc0


	//   ....[245]....
        /*0c08*/ 	.word	0x0002bd10


	//   ....[246]....
        /*0c0c*/ 	.word	0x0002bd80


	//   ....[247]....
        /*0c10*/ 	.word	0x0002bdd0


	//   ....[248]....
        /*0c14*/ 	.word	0x0002be30


	//   ....[249]....
        /*0c18*/ 	.word	0x0002be80


	//   ....[250]....
        /*0c1c*/ 	.word	0x0002bee0


	//   ....[251]....
        /*0c20*/ 	.word	0x0002bf30


	//   ....[252]....
        /*0c24*/ 	.word	0x0002bf90


	//   ....[253]....
        /*0c28*/ 	.word	0x0002c000


	//   ....[254]....
        /*0c2c*/ 	.word	0x0002c060


	//   ....[255]....
        /*0c30*/ 	.word	0x0002c0b0


	//   ....[0]....
        /*0c34*/ 	.word	0x0002c130


	//   ....[1]....
        /*0c38*/ 	.word	0x0002c180


	//   ....[2]....
        /*0c3c*/ 	.word	0x0002c1f0


	//   ....[3]....
        /*0c40*/ 	.word	0x0002c250


	//   ....[4]....
        /*0c44*/ 	.word	0x0002c2c0


	//   ....[5]....
        /*0c48*/ 	.word	0x0002c320


	//   ....[6]....
        /*0c4c*/ 	.word	0x0002c3a0


	//   ....[7]....
        /*0c50*/ 	.word	0x0002c420


	//   ....[8]....
        /*0c54*/ 	.word	0x0002c4b0


	//   ....[9]....
        /*0c58*/ 	.word	0x0002c510


	//   ....[10]....
        /*0c5c*/ 	.word	0x0002c590


	//   ....[11]....
        /*0c60*/ 	.word	0x0002c5e0


	//   ....[12]....
        /*0c64*/ 	.word	0x0002c670


	//   ....[13]....
        /*0c68*/ 	.word	0x0002c6c0


	//   ....[14]....
        /*0c6c*/ 	.word	0x0002c750


	//   ....[15]....
        /*0c70*/ 	.word	0x0002c7b0


	//   ....[16]....
        /*0c74*/ 	.word	0x0002c810


	//   ....[17]....
        /*0c78*/ 	.word	0x0002c860


	//   ....[18]....
        /*0c7c*/ 	.word	0x0002c8d0


	//   ....[19]....
        /*0c80*/ 	.word	0x0002c930


	//   ....[20]....
        /*0c84*/ 	.word	0x0002c990


	//   ....[21]....
        /*0c88*/ 	.word	0x0002c9e0


	//   ....[22]....
        /*0c8c*/ 	.word	0x0002ca50


	//   ....[23]....
        /*0c90*/ 	.word	0x0002cab0


	//   ....[24]....
        /*0c94*/ 	.word	0x0002cb10


	//   ....[25]....
        /*0c98*/ 	.word	0x0002cb60


	//   ....[26]....
        /*0c9c*/ 	.word	0x0002cbd0


	//   ....[27]....
        /*0ca0*/ 	.word	0x0002cc30


	//   ....[28]....
        /*0ca4*/ 	.word	0x0002ccc0


	//   ....[29]....
        /*0ca8*/ 	.word	0x0002cd20


	//   ....[30]....
        /*0cac*/ 	.word	0x0002cdb0


	//   ....[31]....
        /*0cb0*/ 	.word	0x0002ce20


	//   ....[32]....
        /*0cb4*/ 	.word	0x0002ceb0


	//   ....[33]....
        /*0cb8*/ 	.word	0x0002cf00


	//   ....[34]....
        /*0cbc*/ 	.word	0x0002cf80


	//   ....[35]....
        /*0cc0*/ 	.word	0x0002cff0


	//   ....[36]....
        /*0cc4*/ 	.word	0x0002d050


	//   ....[37]....
        /*0cc8*/ 	.word	0x0002d0a0


	//   ....[38]....
        /*0ccc*/ 	.word	0x0002d120


	//   ....[39]....
        /*0cd0*/ 	.word	0x0002d170


	//   ....[40]....
        /*0cd4*/ 	.word	0x0002d200


	//   ....[41]....
        /*0cd8*/ 	.word	0x0002d290


	//   ....[42]....
        /*0cdc*/ 	.word	0x0002d320


	//   ....[43]....
        /*0ce0*/ 	.word	0x0002d3b0


	//   ....[44]....
        /*0ce4*/ 	.word	0x0002d440


	//   ....[45]....
        /*0ce8*/ 	.word	0x0002d4d0


	//   ....[46]....
        /*0cec*/ 	.word	0x0002d550


	//   ....[47]....
        /*0cf0*/ 	.word	0x0002d5a0


	//   ....[48]....
        /*0cf4*/ 	.word	0x0002d630


	//   ....[49]....
        /*0cf8*/ 	.word	0x0002d6c0


	//   ....[50]....
        /*0cfc*/ 	.word	0x0002d740


	//   ....[51]....
        /*0d00*/ 	.word	0x0002d790


	//   ....[52]....
        /*0d04*/ 	.word	0x0002d820


	//   ....[53]....
        /*0d08*/ 	.word	0x0002d8b0


	//   ....[54]....
        /*0d0c*/ 	.word	0x0002d940


	//   ....[55]....
        /*0d10*/ 	.word	0x0002d9d0


	//   ....[56]....
        /*0d14*/ 	.word	0x0002da60


	//   ....[57]....
        /*0d18*/ 	.word	0x0002daf0


	//   ....[58]....
        /*0d1c*/ 	.word	0x0002dbb0


	//   ....[59]....
        /*0d20*/ 	.word	0x0002de90


	//   ....[60]....
        /*0d24*/ 	.word	0x0002df90


	//   ....[61]....
        /*0d28*/ 	.word	0x0002e050


	//   ....[62]....
        /*0d2c*/ 	.word	0x0002e0b0


	//   ....[63]....
        /*0d30*/ 	.word	0x0002e1a0


	//   ....[64]....
        /*0d34*/ 	.word	0x0002e240


	//   ....[65]....
        /*0d38*/ 	.word	0x0002e310


	//   ....[66]....
        /*0d3c*/ 	.word	0x0002e3b0


	//   ....[67]....
        /*0d40*/ 	.word	0x0002e490


	//   ....[68]....
        /*0d44*/ 	.word	0x0002e5d0


	//   ....[69]....
        /*0d48*/ 	.word	0x0002e6a0


	//   ....[70]....
        /*0d4c*/ 	.word	0x0002e7b0


	//   ....[71]....
        /*0d50*/ 	.word	0x0002e870


	//   ....[72]....
        /*0d54*/ 	.word	0x0002e8d0


	//   ....[73]....
        /*0d58*/ 	.word	0x0002e9d0


	//   ....[74]....
        /*0d5c*/ 	.word	0x0002ea30


	//   ....[75]....
        /*0d60*/ 	.word	0x0002ead0


	//   ....[76]....
        /*0d64*/ 	.word	0x0002ebf0


	//   ....[77]....
        /*0d68*/ 	.word	0x0002ec60


	//   ....[78]....
        /*0d6c*/ 	.word	0x0002ecc0


	//   ....[79]....
        /*0d70*/ 	.word	0x0002edd0


	//   ....[80]....
        /*0d74*/ 	.word	0x0002ee30


	//   ....[81]....
        /*0d78*/ 	.word	0x0002ef50


	//   ....[82]....
        /*0d7c*/ 	.word	0x0002efb0


	//   ....[83]....
        /*0d80*/ 	.word	0x0002f050


	//   ....[84]....
        /*0d84*/ 	.word	0x0002f1f0


	//   ....[85]....
        /*0d88*/ 	.word	0x0002f2a0


	//   ....[86]....
        /*0d8c*/ 	.word	0x0002f300


	//   ....[87]....
        /*0d90*/ 	.word	0x0002f3c0


	//   ....[88]....
        /*0d94*/ 	.word	0x0002f420


	//   ....[89]....
        /*0d98*/ 	.word	0x0002f4e0


	//   ....[90]....
        /*0d9c*/ 	.word	0x0002f540


	//   ....[91]....
        /*0da0*/ 	.word	0x0002f600


	//   ....[92]....
        /*0da4*/ 	.word	0x0002f6f0


	//   ....[93]....
        /*0da8*/ 	.word	0x0002f790


	//   ....[94]....
        /*0dac*/ 	.word	0x0002f7f0


	//   ....[95]....
        /*0db0*/ 	.word	0x0002f8c0


	//   ....[96]....
        /*0db4*/ 	.word	0x0002f920


	//   ....[97]....
        /*0db8*/ 	.word	0x0002f9f0


	//   ....[98]....
        /*0dbc*/ 	.word	0x0002fa50


	//   ....[99]....
        /*0dc0*/ 	.word	0x0002fb20


	//   ....[100]....
        /*0dc4*/ 	.word	0x0002fd00


	//   ....[101]....
        /*0dc8*/ 	.word	0x0002fda0


	//   ....[102]....
        /*0dcc*/ 	.word	0x0002ff10


	//   ....[103]....
        /*0dd0*/ 	.word	0x0002ff80


	//   ....[104]....
        /*0dd4*/ 	.word	0x0002fff0


	//   ....[105]....
        /*0dd8*/ 	.word	0x00030060


	//   ....[106]....
        /*0ddc*/ 	.word	0x000300d0


	//   ....[107]....
        /*0de0*/ 	.word	0x00030150


	//   ....[108]....
        /*0de4*/ 	.word	0x000301d0


	//   ....[109]....
        /*0de8*/ 	.word	0x00030260


	//   ....[110]....
        /*0dec*/ 	.word	0x000302d0


	//   ....[111]....
        /*0df0*/ 	.word	0x00030340


	//   ....[112]....
        /*0df4*/ 	.word	0x000303b0


	//   ....[113]....
        /*0df8*/ 	.word	0x00030430


	//   ....[114]....
        /*0dfc*/ 	.word	0x000304a0


	//   ....[115]....
        /*0e00*/ 	.word	0x00030550


	//   ....[116]....
        /*0e04*/ 	.word	0x000305a0


	//   ....[117]....
        /*0e08*/ 	.word	0x00030630


	//   ....[118]....
        /*0e0c*/ 	.word	0x00030760


	//----- nvinfo : EIATTR_REG_RECONFIG
	.align		4
.L_241:
        /*0e10*/ 	.byte	0x01, 0x54
	.zero		2


	//----- nvinfo : EIATTR_SYSCALL_OFFSETS
	.align		4
        /*0e14*/ 	.byte	0x04, 0x46
        /*0e16*/ 	.short	(.L_243 - .L_242)


	//   ....[0]....
.L_242:
        /*0e18*/ 	.word	0x000023f0


	//   ....[1]....
        /*0e1c*/ 	.word	0x00002540


	//   ....[2]....
        /*0e20*/ 	.word	0x0000ad60


	//   ....[3]....
        /*0e24*/ 	.word	0x0000b070


	//   ....[4]....
        /*0e28*/ 	.word	0x000259f0


	//   ....[5]....
        /*0e2c*/ 	.word	0x00025b60


	//   ....[6]....
        /*0e30*/ 	.word	0x00025cb0


	//   ....[7]....
        /*0e34*/ 	.word	0x00025df0


	//   ....[8]....
        /*0e38*/ 	.word	0x00027060


	//----- nvinfo : EIATTR_MBARRIER_INSTR_OFFSETS
	.align		4
.L_243:
        /*0e3c*/ 	.byte	0x04, 0x39
        /*0e3e*/ 	.short	(.L_245 - .L_244)


	//   ....[0]....
.L_244:
        /*0e40*/ 	.word	0x00000270
        /*0e44*/ 	.word	0x000000ff
        /*0e48*/ 	.word	0x00022800
        /*0e4c*/ 	.short	0x0100
        /*0e4e*/ 	.byte	0x08
	.zero		1


	//   ....[1]....
        /*0e50*/ 	.word	0x00000280
        /*0e54*/ 	.word	0x000000ff
        /*0e58*/ 	.word	0x00022820
        /*0e5c*/ 	.short	0x0100
        /*0e5e*/ 	.byte	0x08
	.zero		1


	//   ....[2]....
        /*0e60*/ 	.word	0x00000370
        /*0e64*/ 	.word	0x000000ff
        /*0e68*/ 	.word	0x00022830
        /*0e6c*/ 	.short	0x0100
        /*0e6e*/ 	.byte	0x08
	.zero		1


	//   ....[3]....
        /*0e70*/ 	.word	0x00000380
        /*0e74*/ 	.word	0x000000ff
        /*0e78*/ 	.word	0x00022840
        /*0e7c*/ 	.short	0x0100
        /*0e7e*/ 	.byte	0x08
	.zero		1


	//   ....[4]....
        /*0e80*/ 	.word	0x00000390
        /*0e84*/ 	.word	0x000000ff
        /*0e88*/ 	.word	0x00022838
        /*0e8c*/ 	.short	0x0100
        /*0e8e*/ 	.byte	0x08
	.zero		1


	//   ....[5]....
        /*0e90*/ 	.word	0x000003a0
        /*0e94*/ 	.word	0x000000ff
        /*0e98*/ 	.word	0x00022848
        /*0e9c*/ 	.short	0x0100
        /*0e9e*/ 	.byte	0x08
	.zero		1


	//   ....[6]....
        /*0ea0*/ 	.word	0x000004d0
        /*0ea4*/ 	.word	0x000000ff
        /*0ea8*/ 	.word	0x00022850
        /*0eac*/ 	.short	0x0100
        /*0eae*/ 	.byte	0x08
	.zero		1


	//   ....[7]....
        /*0eb0*/ 	.word	0x000004e0
        /*0eb4*/ 	.word	0x000000ff
        /*0eb8*/ 	.word	0x00022860
        /*0ebc*/ 	.short	0x0100
        /*0ebe*/ 	.byte	0x08
	.zero		1


	//   ....[8]....
        /*0ec0*/ 	.word	0x000004f0
        /*0ec4*/ 	.word	0x000000ff
        /*0ec8*/ 	.word	0x00022858
        /*0ecc*/ 	.short	0x0100
        /*0ece*/ 	.byte	0x08
	.zero		1


	//   ....[9]....
        /*0ed0*/ 	.word	0x00000500
        /*0ed4*/ 	.word	0x000000ff
        /*0ed8*/ 	.word	0x00022868
        /*0edc*/ 	.short	0x0100
        /*0ede*/ 	.byte	0x08
	.zero		1


	//   ....[10]....
        /*0ee0*/ 	.word	0x000005f0
        /*0ee4*/ 	.word	0x000000ff
        /*0ee8*/ 	.word	0x00022870
        /*0eec*/ 	.short	0x0100
        /*0eee*/ 	.byte	0x06
	.zero		1


	//   ....[11]....
        /*0ef0*/ 	.word	0x00000600
        /*0ef4*/ 	.word	0x000000ff
        /*0ef8*/ 	.word	0x00022880
        /*0efc*/ 	.short	0x0100
        /*0efe*/ 	.byte	0x06
	.zero		1


	//   ....[12]....
        /*0f00*/ 	.word	0x00000610
        /*0f04*/ 	.word	0x000000ff
        /*0f08*/ 	.word	0x00022878
        /*0f0c*/ 	.short	0x0100
        /*0f0e*/ 	.byte	0x06
	.zero		1


	//   ....[13]....
        /*0f10*/ 	.word	0x00000620
        /*0f14*/ 	.word	0x000000ff
        /*0f18*/ 	.word	0x00022888
        /*0f1c*/ 	.short	0x0100
        /*0f1e*/ 	.byte	0x06
	.zero		1


	//   ....[14]....
        /*0f20*/ 	.word	0x00000750
        /*0f24*/ 	.word	0x000000ff
        /*0f28*/ 	.word	0x00022890
        /*0f2c*/ 	.short	0x0100
        /*0f2e*/ 	.byte	0x08
	.zero		1


	//   ....[15]....
        /*0f30*/ 	.word	0x00000760
        /*0f34*/ 	.word	0x000000ff
        /*0f38*/ 	.word	0x000228a0
        /*0f3c*/ 	.short	0x0100
        /*0f3e*/ 	.byte	0x08
	.zero		1


	//   ....[16]....
        /*0f40*/ 	.word	0x00000770
        /*0f44*/ 	.word	0x000000ff
        /*0f48*/ 	.word	0x00022898
        /*0f4c*/ 	.short	0x0100
        /*0f4e*/ 	.byte	0x08
	.zero		1


	//   ....[17]....
        /*0f50*/ 	.word	0x00000780
        /*0f54*/ 	.word	0x000000ff
        /*0f58*/ 	.word	0x000228a8
        /*0f5c*/ 	.short	0x0100
        /*0f5e*/ 	.byte	0x08
	.zero		1


	//   ....[18]....
        /*0f60*/ 	.word	0x000008c0
        /*0f64*/ 	.word	0x000000ff
        /*0f68*/ 	.word	0x000228b0
        /*0f6c*/ 	.short	0x0100
        /*0f6e*/ 	.byte	0x08
	.zero		1


	//   ....[19]....
        /*0f70*/ 	.word	0x000008d0
        /*0f74*/ 	.word	0x000000ff
        /*0f78*/ 	.word	0x000228c0
        /*0f7c*/ 	.short	0x0100
        /*0f7e*/ 	.byte	0x08
	.zero		1


	//   ....[20]....
        /*0f80*/ 	.word	0x000008e0
        /*0f84*/ 	.word	0x000000ff
        /*0f88*/ 	.word	0x000228b8
        /*0f8c*/ 	.short	0x0100
        /*0f8e*/ 	.byte	0x08
	.zero		1


	//   ....[21]....
        /*0f90*/ 	.word	0x000008f0
        /*0f94*/ 	.word	0x000000ff
        /*0f98*/ 	.word	0x000228c8
        /*0f9c*/ 	.short	0x0100
        /*0f9e*/ 	.byte	0x08
	.zero		1


	//   ....[22]....
        /*0fa0*/ 	.word	0x000035e0
        /*0fa4*/ 	.word	0x00000053
        /*0fa8*/ 	.word	0x00022890
        /*0fac*/ 	.short	0x010a
        /*0fae*/ 	.byte	0x3f
	.zero		1


	//   ....[23]....
        /*0fb0*/ 	.word	0x00006580
        /*0fb4*/ 	.word	0x00000053
        /*0fb8*/ 	.word	0x00022890
        /*0fbc*/ 	.short	0x010a
        /*0fbe*/ 	.byte	0x3f
	.zero		1


	//   ....[24]....
        /*0fc0*/ 	.word	0x00009470
        /*0fc4*/ 	.word	0x00000053
        /*0fc8*/ 	.word	0x00022890
        /*0fcc*/ 	.short	0x010a
        /*0fce*/ 	.byte	0x3f
	.zero		1


	//   ....[25]....
        /*0fd0*/ 	.word	0x00009920
        /*0fd4*/ 	.word	0x00000004
        /*0fd8*/ 	.word	0x00000000
        /*0fdc*/ 	.short	0x0101
        /*0fde*/ 	.byte	0x3f
	.zero		1


	//   ....[26]....
        /*0fe0*/ 	.word	0x00009960
        /*0fe4*/ 	.word	0x00000053
        /*0fe8*/ 	.word	0x000228b0
        /*0fec*/ 	.short	0x010a
        /*0fee*/ 	.byte	0x3f
	.zero		1


	//   ....[27]....
        /*0ff0*/ 	.word	0x00009ed0
        /*0ff4*/ 	.word	0x00000053
        /*0ff8*/ 	.word	0x00000000
        /*0ffc*/ 	.short	0x0101
        /*0ffe*/ 	.byte	0x3f
	.zero		1


	//   ....[28]....
        /*1000*/ 	.word	0x0000adf0
        /*1004*/ 	.word	0x00000010
        /*1008*/ 	.word	0x00022800
        /*100c*/ 	.short	0x010a
        /*100e*/ 	.byte	0x3f
	.zero		1


	//   ....[29]....
        /*1010*/ 	.word	0x0000ae40
        /*1014*/ 	.word	0x00000010
        /*1018*/ 	.word	0x00022800
        /*101c*/ 	.short	0x010a
        /*101e*/ 	.byte	0x3f
	.zero		1


	//   ....[30]....
        /*1020*/ 	.word	0x0000b830
        /*1024*/ 	.word	0x00000010
        /*1028*/ 	.word	0x00022800
        /*102c*/ 	.short	0x010a
        /*102e*/ 	.byte	0x3f
	.zero		1


	//   ....[31]....
        /*1030*/ 	.word	0x0000ed20
        /*1034*/ 	.word	0x00000010
        /*1038*/ 	.word	0x00022800
        /*103c*/ 	.short	0x010a
        /*103e*/ 	.byte	0x3f
	.zero		1


	//   ....[32]....
        /*1040*/ 	.word	0x00011df0
        /*1044*/ 	.word	0x00000003
        /*1048*/ 	.word	0x00022830
        /*104c*/ 	.short	0x010a
        /*104e*/ 	.byte	0x3f
	.zero		1


	//   ....[33]....
        /*1050*/ 	.word	0x00011e30
        /*1054*/ 	.word	0x00000003
        /*1058*/ 	.word	0x00022830
        /*105c*/ 	.short	0x010a
        /*105e*/ 	.byte	0x3f
	.zero		1


	//   ....[34]....
        /*1060*/ 	.word	0x00012390
        /*1064*/ 	.word	0x00000000
        /*1068*/ 	.word	0x00000000
        /*106c*/ 	.short	0x0101
        /*106e*/ 	.byte	0x3f
	.zero		1


	//   ....[35]....
        /*1070*/ 	.word	0x00015240
        /*1074*/ 	.word	0x00000009
        /*1078*/ 	.word	0x00022830
        /*107c*/ 	.short	0x010a
        /*107e*/ 	.byte	0x3f
	.zero		1


	//   ....[36]....
        /*1080*/ 	.word	0x00015290
        /*1084*/ 	.word	0x00000009
        /*1088*/ 	.word	0x00022830
        /*108c*/ 	.short	0x010a
        /*108e*/ 	.byte	0x3f
	.zero		1


	//   ....[37]....
        /*1090*/ 	.word	0x000155e0
        /*1094*/ 	.word	0x00000009
        /*1098*/ 	.word	0x00022850
        /*109c*/ 	.short	0x010a
        /*109e*/ 	.byte	0x3f
	.zero		1


	//   ....[38]....
        /*10a0*/ 	.word	0x00015620
        /*10a4*/ 	.word	0x00000009
        /*10a8*/ 	.word	0x00022850
        /*10ac*/ 	.short	0x010a
        /*10ae*/ 	.byte	0x3f
	.zero		1


	//   ....[39]....
        /*10b0*/ 	.word	0x000159e0
        /*10b4*/ 	.word	0x00000008
        /*10b8*/ 	.word	0x00000000
        /*10bc*/ 	.short	0x0101
        /*10be*/ 	.byte	0x3f
	.zero		1


	//   ....[40]....
        /*10c0*/ 	.word	0x00017bf0
        /*10c4*/ 	.word	0x0000000f
        /*10c8*/ 	.word	0x00000000
        /*10cc*/ 	.short	0x0101
        /*10ce*/ 	.byte	0x3f
	.zero		1


	//   ....[41]....
        /*10d0*/ 	.word	0x000185c0
        /*10d4*/ 	.word	0x00000003
        /*10d8*/ 	.word	0x00022830
        /*10dc*/ 	.short	0x010a
        /*10de*/ 	.byte	0x3f
	.zero		1


	//   ....[42]....
        /*10e0*/ 	.word	0x00018610
        /*10e4*/ 	.word	0x00000003
        /*10e8*/ 	.word	0x00022830
        /*10ec*/ 	.short	0x010a
        /*10ee*/ 	.byte	0x3f
	.zero		1


	//   ....[43]....
        /*10f0*/ 	.word	0x00018990
        /*10f4*/ 	.word	0x00000005
        /*10f8*/ 	.word	0x00022850
        /*10fc*/ 	.short	0x010a
        /*10fe*/ 	.byte	0x3f
	.zero		1


	//   ....[44]....
        /*1100*/ 	.word	0x000189d0
        /*1104*/ 	.word	0x00000005
        /*1108*/ 	.word	0x00022850
        /*110c*/ 	.short	0x010a
        /*110e*/ 	.byte	0x3f
	.zero		1


	//   ....[45]....
        /*1110*/ 	.word	0x00018ca0
        /*1114*/ 	.word	0x00000003
        /*1118*/ 	.word	0x00000000
        /*111c*/ 	.short	0x0101
        /*111e*/ 	.byte	0x3f
	.zero		1


	//   ....[46]....
        /*1120*/ 	.word	0x00019eb0
        /*1124*/ 	.word	0x0000000d
        /*1128*/ 	.word	0x00000000
        /*112c*/ 	.short	0x0101
        /*112e*/ 	.byte	0x3f
	.zero		1


	//   ....[47]....
        /*1130*/ 	.word	0x0001a5c0
        /*1134*/ 	.word	0x00000003
        /*1138*/ 	.word	0x00022830
        /*113c*/ 	.short	0x010a
        /*113e*/ 	.byte	0x3f
	.zero		1


	//   ....[48]....
        /*1140*/ 	.word	0x0001a610
        /*1144*/ 	.word	0x00000003
        /*1148*/ 	.word	0x00022830
        /*114c*/ 	.short	0x010a
        /*114e*/ 	.byte	0x3f
	.zero		1


	//   ....[49]....
        /*1150*/ 	.word	0x0001a990
        /*1154*/ 	.word	0x00000005
        /*1158*/ 	.word	0x00022850
        /*115c*/ 	.short	0x010a
        /*115e*/ 	.byte	0x3f
	.zero		1


	//   ....[50]....
        /*1160*/ 	.word	0x0001a9d0
        /*1164*/ 	.word	0x00000005
        /*1168*/ 	.word	0x00022850
        /*116c*/ 	.short	0x010a
        /*116e*/ 	.byte	0x3f
	.zero		1


	//   ....[51]....
        /*1170*/ 	.word	0x0001ad40
        /*1174*/ 	.word	0x00000003
        /*1178*/ 	.word	0x00000000
        /*117c*/ 	.short	0x0101
        /*117e*/ 	.byte	0x3f
	.zero		1


	//   ....[52]....
        /*1180*/ 	.word	0x0001cfa0
        /*1184*/ 	.word	0x0000000a
        /*1188*/ 	.word	0x00000000
        /*118c*/ 	.short	0x0101
        /*118e*/ 	.byte	0x3f
	.zero		1


	//   ....[53]....
        /*1190*/ 	.word	0x0001d5e0
        /*1194*/ 	.word	0x0000000e
        /*1198*/ 	.word	0x00022850
        /*119c*/ 	.short	0x010a
        /*119e*/ 	.byte	0x3f
	.zero		1


	//   ....[54]....
        /*11a0*/ 	.word	0x0001d660
        /*11a4*/ 	.word	0x0000000e
        /*11a8*/ 	.word	0x00022850
        /*11ac*/ 	.short	0x010a
        /*11ae*/ 	.byte	0x3f
	.zero		1


	//   ....[55]....
        /*11b0*/ 	.word	0x0001dc00
        /*11b4*/ 	.word	0x0000000e
        /*11b8*/ 	.word	0x00000000
        /*11bc*/ 	.short	0x0101
        /*11be*/ 	.byte	0x3f
	.zero		1


	//   ....[56]....
        /*11c0*/ 	.word	0x0001fdc0
        /*11c4*/ 	.word	0x00000000
        /*11c8*/ 	.word	0x00000000
        /*11cc*/ 	.short	0x0101
        /*11ce*/ 	.byte	0x3f
	.zero		1


	//   ....[57]....
        /*11d0*/ 	.word	0x00020540
        /*11d4*/ 	.word	0x00000008
        /*11d8*/ 	.word	0x00000000
        /*11dc*/ 	.short	0x0101
        /*11de*/ 	.byte	0x3f
	.zero		1


	//   ....[58]....
        /*11e0*/ 	.word	0x00024220
        /*11e4*/ 	.word	0x00000010
        /*11e8*/ 	.word	0x00022820
        /*11ec*/ 	.short	0x010a
        /*11ee*/ 	.byte	0x3f
	.zero		1


	//   ....[59]....
        /*11f0*/ 	.word	0x000242b0
        /*11f4*/ 	.word	0x0000000a
        /*11f8*/ 	.word	0x000228a0
        /*11fc*/ 	.short	0x010a
        /*11fe*/ 	.byte	0x3f
	.zero		1


	//   ....[60]....
        /*1200*/ 	.word	0x000246e0
        /*1204*/ 	.word	0x0000000a
        /*1208*/ 	.word	0x000228c0
        /*120c*/ 	.short	0x010a
        /*120e*/ 	.byte	0x3f
	.zero		1


	//   ....[61]....
        /*1210*/ 	.word	0x00024a20
        /*1214*/ 	.word	0x00000009
        /*1218*/ 	.word	0x000228a0
        /*121c*/ 	.short	0x010a
        /*121e*/ 	.byte	0x3f
	.zero		1


	//   ....[62]....
        /*1220*/ 	.word	0x00024e40
        /*1224*/ 	.word	0x00000009
        /*1228*/ 	.word	0x000228c0
        /*122c*/ 	.short	0x010a
        /*122e*/ 	.byte	0x3f
	.zero		1


	//   ....[63]....
        /*1230*/ 	.word	0x000262d0
        /*1234*/ 	.word	0x00000004
        /*1238*/ 	.word	0x00022880
        /*123c*/ 	.short	0x010a
        /*123e*/ 	.byte	0x3f
	.zero		1


	//   ....[64]....
        /*1240*/ 	.word	0x00026770
        /*1244*/ 	.word	0x00000004
        /*1248*/ 	.word	0x00022870
        /*124c*/ 	.short	0x0107
        /*124e*/ 	.byte	0x3f
	.zero		1


	//   ....[65]....
        /*1250*/ 	.word	0x00026830
        /*1254*/ 	.word	0x00000004
        /*1258*/ 	.word	0x00022870
        /*125c*/ 	.short	0x0101
        /*125e*/ 	.byte	0x3f
	.zero		1


	//   ....[66]....
        /*1260*/ 	.word	0x00026880
        /*1264*/ 	.word	0x00000004
        /*1268*/ 	.word	0x00022840
        /*126c*/ 	.short	0x010a
        /*126e*/ 	.byte	0x3f
	.zero		1


	//   ....[67]....
        /*1270*/ 	.word	0x00026d40
        /*1274*/ 	.word	0x00000004
        /*1278*/ 	.word	0x00022830
        /*127c*/ 	.short	0x0107
        /*127e*/ 	.byte	0x3f
	.zero		1


	//   ....[68]....
        /*1280*/ 	.word	0x00026e10
        /*1284*/ 	.word	0x00000004
        /*1288*/ 	.word	0x00022830
        /*128c*/ 	.short	0x0101
        /*128e*/ 	.byte	0x3f
	.zero		1


	//   ....[69]....
        /*1290*/ 	.word	0x00027720
        /*1294*/ 	.word	0x00000010
        /*1298*/ 	.word	0x00022800
        /*129c*/ 	.short	0x0107
        /*129e*/ 	.byte	0x3f
	.zero		1


	//   ....[70]....
        /*12a0*/ 	.word	0x00027840
        /*12a4*/ 	.word	0x00000010
        /*12a8*/ 	.word	0x00022800
        /*12ac*/ 	.short	0x0101
        /*12ae*/ 	.byte	0x3f
	.zero		1


	//   ....[71]....
        /*12b0*/ 	.word	0x00027860
        /*12b4*/ 	.word	0x00000010
        /*12b8*/ 	.word	0x00022820
        /*12bc*/ 	.short	0x010a
        /*12be*/ 	.byte	0x3f
	.zero		1


	//   ....[72]....
        /*12c0*/ 	.word	0x00027b90
        /*12c4*/ 	.word	0x00000000
        /*12c8*/ 	.word	0x00022880
        /*12cc*/ 	.short	0x010a
        /*12ce*/ 	.byte	0x3f
	.zero		1


	//   ....[73]....
        /*12d0*/ 	.word	0x00027f40
        /*12d4*/ 	.word	0x00000000
        /*12d8*/ 	.word	0x00022870
        /*12dc*/ 	.short	0x0107
        /*12de*/ 	.byte	0x3f
	.zero		1


	//   ....[74]....
        /*12e0*/ 	.word	0x00028000
        /*12e4*/ 	.word	0x00000000
        /*12e8*/ 	.word	0x00022870
        /*12ec*/ 	.short	0x0101
        /*12ee*/ 	.byte	0x3f
	.zero		1


	//   ....[75]....
        /*12f0*/ 	.word	0x00028030
        /*12f4*/ 	.word	0x00000000
        /*12f8*/ 	.word	0x00022840
        /*12fc*/ 	.short	0x010a
        /*12fe*/ 	.byte	0x3f
	.zero		1


	//   ....[76]....
        /*1300*/ 	.word	0x000283f0
        /*1304*/ 	.word	0x00000000
        /*1308*/ 	.word	0x00022830
        /*130c*/ 	.short	0x0107
        /*130e*/ 	.byte	0x3f
	.zero		1


	//   ....[77]....
        /*1310*/ 	.word	0x000284b0
        /*1314*/ 	.word	0x00000000
        /*1318*/ 	.word	0x00022830
        /*131c*/ 	.short	0x0101
        /*131e*/ 	.byte	0x3f
	.zero		1


	//   ....[78]....
        /*1320*/ 	.word	0x00028540
        /*1324*/ 	.word	0x00000012
        /*1328*/ 	.word	0x00022870
        /*132c*/ 	.short	0x010a
        /*132e*/ 	.byte	0x3f
	.zero		1


	//   ....[79]....
        /*1330*/ 	.word	0x000285d0
        /*1334*/ 	.word	0x00000012
        /*1338*/ 	.word	0x00022860
        /*133c*/ 	.short	0x010a
        /*133e*/ 	.byte	0x3f
	.zero		1


	//   ....[80]....
        /*1340*/ 	.word	0x00028a30
        /*1344*/ 	.word	0x00000012
        /*1348*/ 	.word	0x00022850
        /*134c*/ 	.short	0x0101
        /*134e*/ 	.byte	0x3f
	.zero		1


	//   ....[81]....
        /*1350*/ 	.word	0x00028ac0
        /*1354*/ 	.word	0x00000012
        /*1358*/ 	.word	0x00000000
        /*135c*/ 	.short	0x0101
        /*135e*/ 	.byte	0x3f
	.zero		1


	//   ....[82]....
        /*1360*/ 	.word	0x00028c80
        /*1364*/ 	.word	0x00000012
        /*1368*/ 	.word	0x00022870
        /*136c*/ 	.short	0x010a
        /*136e*/ 	.byte	0x3f
	.zero		1


	//   ....[83]....
        /*1370*/ 	.word	0x00028d00
        /*1374*/ 	.word	0x00000012
        /*1378*/ 	.word	0x00022860
        /*137c*/ 	.short	0x010a
        /*137e*/ 	.byte	0x3f
	.zero		1


	//   ....[84]....
        /*1380*/ 	.word	0x00029170
        /*1384*/ 	.word	0x00000012
        /*1388*/ 	.word	0x00022850
        /*138c*/ 	.short	0x0101
        /*138e*/ 	.byte	0x3f
	.zero		1


	//   ....[85]....
        /*1390*/ 	.word	0x00029230
        /*1394*/ 	.word	0x00000012
        /*1398*/ 	.word	0x00000000
        /*139c*/ 	.short	0x0101
        /*139e*/ 	.byte	0x3f
	.zero		1


	//   ....[86]....
        /*13a0*/ 	.word	0x0002a360
        /*13a4*/ 	.word	0x00000004
        /*13a8*/ 	.word	0x00022820
        /*13ac*/ 	.short	0x010a
        /*13ae*/ 	.byte	0x3f
	.zero		1


	//   ....[87]....
        /*13b0*/ 	.word	0x0002a4d0
        /*13b4*/ 	.word	0x00000005
        /*13b8*/ 	.word	0x00022840
        /*13bc*/ 	.short	0x010a
        /*13be*/ 	.byte	0x3f
	.zero		1


	//   ....[88]....
        /*13c0*/ 	.word	0x0002a570
        /*13c4*/ 	.word	0x00000013
        /*13c8*/ 	.word	0x00022840
        /*13cc*/ 	.short	0x010a
        /*13ce*/ 	.byte	0x3f
	.zero		1


	//   ....[89]....
        /*13d0*/ 	.word	0x0002a5b0
        /*13d4*/ 	.word	0x00000005
        /*13d8*/ 	.word	0x00022860
        /*13dc*/ 	.short	0x010a
        /*13de*/ 	.byte	0x3f
	.zero		1


	//   ....[90]....
        /*13e0*/ 	.word	0x0002a5f0
        /*13e4*/ 	.word	0x00000013
        /*13e8*/ 	.word	0x00022860
        /*13ec*/ 	.short	0x010a
        /*13ee*/ 	.byte	0x3f
	.zero		1


	//   ....[91]....
        /*13f0*/ 	.word	0x0002a630
        /*13f4*/ 	.word	0x00000005
        /*13f8*/ 	.word	0x00022880
        /*13fc*/ 	.short	0x010a
        /*13fe*/ 	.byte	0x3f
	.zero		1


	//   ....[92]....
        /*1400*/ 	.word	0x0002a670
        /*1404*/ 	.word	0x00000013
        /*1408*/ 	.word	0x00022880
        /*140c*/ 	.short	0x010a
        /*140e*/ 	.byte	0x3f
	.zero		1


	//   ....[93]....
        /*1410*/ 	.word	0x0002a6d0
        /*1414*/ 	.word	0x00000053
        /*1418*/ 	.word	0x00022890
        /*141c*/ 	.short	0x010a
        /*141e*/ 	.byte	0x3f
	.zero		1


	//   ....[94]....
        /*1420*/ 	.word	0x0002a850
        /*1424*/ 	.word	0x00000053
        /*1428*/ 	.word	0x00022890
        /*142c*/ 	.short	0x010a
        /*142e*/ 	.byte	0x3f
	.zero		1


	//   ....[95]....
        /*1430*/ 	.word	0x0002a9d0
        /*1434*/ 	.word	0x00000053
        /*1438*/ 	.word	0x00022890
        /*143c*/ 	.short	0x010a
        /*143e*/ 	.byte	0x3f
	.zero		1


	//   ....[96]....
        /*1440*/ 	.word	0x0002ab30
        /*1444*/ 	.word	0x00000053
        /*1448*/ 	.word	0x000228b0
        /*144c*/ 	.short	0x010a
        /*144e*/ 	.byte	0x3f
	.zero		1


	//   ....[97]....
        /*1450*/ 	.word	0x0002ae40
        /*1454*/ 	.word	0x00000010
        /*1458*/ 	.word	0x00022800
        /*145c*/ 	.short	0x010a
        /*145e*/ 	.byte	0x3f
	.zero		1


	//   ....[98]....
        /*1460*/ 	.word	0x0002b050
        /*1464*/ 	.word	0x00000010
        /*1468*/ 	.word	0x00022800
        /*146c*/ 	.short	0x010a
        /*146e*/ 	.byte	0x3f
	.zero		1


	//   ....[99]....
        /*1470*/ 	.word	0x0002b0a0
        /*1474*/ 	.word	0x00000003
        /*1478*/ 	.word	0x00022830
        /*147c*/ 	.short	0x010a
        /*147e*/ 	.byte	0x3f
	.zero		1


	//   ....[100]....
        /*1480*/ 	.word	0x0002b0f0
        /*1484*/ 	.word	0x00000009
        /*1488*/ 	.word	0x00022830
        /*148c*/ 	.short	0x010a
        /*148e*/ 	.byte	0x3f
	.zero		1


	//   ....[101]....
        /*1490*/ 	.word	0x0002b140
        /*1494*/ 	.word	0x00000009
        /*1498*/ 	.word	0x00022850
        /*149c*/ 	.short	0x010a
        /*149e*/ 	.byte	0x3f
	.zero		1


	//   ....[102]....
        /*14a0*/ 	.word	0x0002b190
        /*14a4*/ 	.word	0x00000003
        /*14a8*/ 	.word	0x00022830
        /*14ac*/ 	.short	0x010a
        /*14ae*/ 	.byte	0x3f
	.zero		1


	//   ....[103]....
        /*14b0*/ 	.word	0x0002b1e0
        /*14b4*/ 	.word	0x00000005
        /*14b8*/ 	.word	0x00022850
        /*14bc*/ 	.short	0x010a
        /*14be*/ 	.byte	0x3f
	.zero		1


	//   ....[104]....
        /*14c0*/ 	.word	0x0002b230
        /*14c4*/ 	.word	0x00000003
        /*14c8*/ 	.word	0x00022830
        /*14cc*/ 	.short	0x010a
        /*14ce*/ 	.byte	0x3f
	.zero		1


	//   ....[105]....
        /*14d0*/ 	.word	0x0002b280
        /*14d4*/ 	.word	0x00000005
        /*14d8*/ 	.word	0x00022850
        /*14dc*/ 	.short	0x010a
        /*14de*/ 	.byte	0x3f
	.zero		1


	//   ....[106]....
        /*14e0*/ 	.word	0x0002b2d0
        /*14e4*/ 	.word	0x0000000e
        /*14e8*/ 	.word	0x00022850
        /*14ec*/ 	.short	0x010a
        /*14ee*/ 	.byte	0x3f
	.zero		1


	//   ....[107]....
        /*14f0*/ 	.word	0x0002dc70
        /*14f4*/ 	.word	0x00000010
        /*14f8*/ 	.word	0x00022820
        /*14fc*/ 	.short	0x010a
        /*14fe*/ 	.byte	0x3f
	.zero		1


	//   ....[108]....
        /*1500*/ 	.word	0x0002dcc0
        /*1504*/ 	.word	0x0000000a
        /*1508*/ 	.word	0x000228a0
        /*150c*/ 	.short	0x010a
        /*150e*/ 	.byte	0x3f
	.zero		1


	//   ....[109]....
        /*1510*/ 	.word	0x0002dd10
        /*1514*/ 	.word	0x0000000a
        /*1518*/ 	.word	0x000228c0
        /*151c*/ 	.short	0x010a
        /*151e*/ 	.byte	0x3f
	.zero		1


	//   ....[110]....
        /*1520*/ 	.word	0x0002dd60
        /*1524*/ 	.word	0x00000009
        /*1528*/ 	.word	0x000228a0
        /*152c*/ 	.short	0x010a
        /*152e*/ 	.byte	0x3f
	.zero		1


	//   ....[111]....
        /*1530*/ 	.word	0x0002ddb0
        /*1534*/ 	.word	0x00000009
        /*1538*/ 	.word	0x000228c0
        /*153c*/ 	.short	0x010a
        /*153e*/ 	.byte	0x3f
	.zero		1


	//   ....[112]....
        /*1540*/ 	.word	0x0002dee0
        /*1544*/ 	.word	0x00000004
        /*1548*/ 	.word	0x00022880
        /*154c*/ 	.short	0x010a
        /*154e*/ 	.byte	0x3f
	.zero		1


	//   ....[113]....
        /*1550*/ 	.word	0x0002e520
        /*1554*/ 	.word	0x00000004
        /*1558*/ 	.word	0x00022840
        /*155c*/ 	.short	0x010a
        /*155e*/ 	.byte	0x3f
	.zero		1


	//   ....[114]....
        /*1560*/ 	.word	0x0002f0f0
        /*1564*/ 	.word	0x00000010
        /*1568*/ 	.word	0x00022820
        /*156c*/ 	.short	0x010a
        /*156e*/ 	.byte	0x3f
	.zero		1


	//   ....[115]....
        /*1570*/ 	.word	0x0002f140
        /*1574*/ 	.word	0x00000000
        /*1578*/ 	.word	0x00022880
        /*157c*/ 	.short	0x010a
        /*157e*/ 	.byte	0x3f
	.zero		1


	//   ....[116]....
        /*1580*/ 	.word	0x0002f640
        /*1584*/ 	.word	0x00000000
        /*1588*/ 	.word	0x00022840
        /*158c*/ 	.short	0x010a
        /*158e*/ 	.byte	0x3f
	.zero		1


	//   ....[117]....
        /*1590*/ 	.word	0x0002fb60
        /*1594*/ 	.word	0x00000012
        /*1598*/ 	.word	0x00022870
        /*159c*/ 	.short	0x010a
        /*159e*/ 	.byte	0x3f
	.zero		1


	//   ....[118]....
        /*15a0*/ 	.word	0x0002fbb0
        /*15a4*/ 	.word	0x00000012
        /*15a8*/ 	.word	0x00022860
        /*15ac*/ 	.short	0x010a
        /*15ae*/ 	.byte	0x3f
	.zero		1


	//   ....[119]....
        /*15b0*/ 	.word	0x0002fc00
        /*15b4*/ 	.word	0x00000012
        /*15b8*/ 	.word	0x00022870
        /*15bc*/ 	.short	0x010a
        /*15be*/ 	.byte	0x3f
	.zero		1


	//   ....[120]....
        /*15c0*/ 	.word	0x0002fc50
        /*15c4*/ 	.word	0x00000012
        /*15c8*/ 	.word	0x00022860
        /*15cc*/ 	.short	0x010a
        /*15ce*/ 	.byte	0x3f
	.zero		1


	//   ....[121]....
        /*15d0*/ 	.word	0x00030680
        /*15d4*/ 	.word	0x00000004
        /*15d8*/ 	.word	0x00022820
        /*15dc*/ 	.short	0x010a
        /*15de*/ 	.byte	0x3f
	.zero		1


	//   ....[122]....
        /*15e0*/ 	.word	0x00030820
        /*15e4*/ 	.word	0x00000005
        /*15e8*/ 	.word	0x00022840
        /*15ec*/ 	.short	0x010a
        /*15ee*/ 	.byte	0x3f
	.zero		1


	//   ....[123]....
        /*15f0*/ 	.word	0x00030870
        /*15f4*/ 	.word	0x00000013
        /*15f8*/ 	.word	0x00022840
        /*15fc*/ 	.short	0x010a
        /*15fe*/ 	.byte	0x3f
	.zero		1


	//   ....[124]....
        /*1600*/ 	.word	0x000308c0
        /*1604*/ 	.word	0x00000005
        /*1608*/ 	.word	0x00022860
        /*160c*/ 	.short	0x010a
        /*160e*/ 	.byte	0x3f
	.zero		1


	//   ....[125]....
        /*1610*/ 	.word	0x00030910
        /*1614*/ 	.word	0x00000013
        /*1618*/ 	.word	0x00022860
        /*161c*/ 	.short	0x010a
        /*161e*/ 	.byte	0x3f
	.zero		1


	//   ....[126]....
        /*1620*/ 	.word	0x00030960
        /*1624*/ 	.word	0x00000005
        /*1628*/ 	.word	0x00022880
        /*162c*/ 	.short	0x010a
        /*162e*/ 	.byte	0x3f
	.zero		1


	//----- nvinfo : EIATTR_NUM_MBARRIERS
	.align		4
.L_245:
        /*1630*/ 	.byte	0x03, 0x38
        /*1632*/ 	.short	0x0016


	//----- nvinfo : EIATTR_EXIT_INSTR_OFFSETS
	.align		4
        /*1634*/ 	.byte	0x04, 0x1c
        /*1636*/ 	.short	(.L_247 - .L_246)


	//   ....[0]....
.L_246:
        /*1638*/ 	.word	0x0002a6c0


	//----- nvinfo : EIATTR_MAX_THREADS
	.align		4
.L_247:
        /*163c*/ 	.byte	0x04, 0x05
        /*163e*/ 	.short	(.L_249 - .L_248)
.L_248:
        /*1640*/ 	.word	0x00000180
        /*1644*/ 	.word	0x00000001
        /*1648*/ 	.word	0x00000001


	//----- nvinfo : EIATTR_CRS_STACK_SIZE
	.align		4
.L_249:
        /*164c*/ 	.byte	0x04, 0x1e
        /*164e*/ 	.short	(.L_251 - .L_250)
.L_250:
        /*1650*/ 	.word	0x00000000


	//----- nvinfo : EIATTR_CBANK_PARAM_SIZE
	.align		4
.L_251:
        /*1654*/ 	.byte	0x03, 0x19
        /*1656*/ 	.short	0x0af0


	//----- nvinfo : EIATTR_PARAM_CBANK
	.align		4
        /*1658*/ 	.byte	0x04, 0x0a
        /*165a*/ 	.short	(.L_253 - .L_252)
	.align		4
.L_252:
        /*165c*/ 	.word	index@(.nv.constant0._ZN7cutlass13device_kernelIN5flash11enable_sm90INS1_16FlashAttnFwdSm90INS1_25CollectiveMainloopFwdSm90ILi2EN4cute5tupleIJNS5_1CILi1EEES8_S8_EEENS6_IJNS7_ILi128EEESA_NS7_ILi192EEEEEELi128ENS_12float_e4m3_tEfNS_4arch4Sm90ELb0ELb1ELb0ELb1ELb1ELb1ELb0ELb1ELb1ELb1ELb1ELb0EEENS1_21CollectiveEpilogueFwdINS6_IJSA_SA_SA_EEES9_NS_10bfloat16_tESF_Li256ELb1ELb1ELb1ELb1EEENS1_36VarlenDynamicPersistentTileSchedulerILi128ELi128ELi256ELi128ELb1ELb1ELb1ELb1ELb0ELb1EEEEEEEEEvNT_6ParamsE)
        /*1660*/ 	.short	0x0210
        /*1662*/ 	.short	0x0af0


	//----- nvinfo : EIATTR_SW_WAR
	.align		4
.L_253:
        /*1664*/ 	.byte	0x04, 0x36
        /*1666*/ 	.short	(.L_255 - .L_254)
.L_254:
        /*1668*/ 	.word	0x00000008
.L_255:


//--------------------- .nv.info._ZN7cutlass13device_kernelIN5flash11enable_sm90INS1_16FlashAttnFwdSm90INS1_25CollectiveMainloopFwdSm90ILi2EN4cute5tupleIJNS5_1CILi1EEES8_S8_EEENS6_IJNS7_ILi128EEENS7_ILi160EEENS7_ILi192EEEEEELi128ENS_12float_e4m3_tEfNS_4arch4Sm90ELb1ELb0ELb0ELb0ELb1ELb0ELb0ELb1ELb1ELb1ELb1ELb0EEENS1_21CollectiveEpilogueFwdINS6_IJSA_SA_SB_EEES9_NS_10bfloat16_tESG_Li256ELb0ELb1ELb1ELb1EEENS1_19SingleTileSchedulerILb0ELb1ELb1ELi128EEEEEEEEEvNT_6ParamsE --------------------------
	.section	.nv.info._ZN7cutlass13device_kernelIN5flash11enable_sm90INS1_16FlashAttnFwdSm90INS1_25CollectiveMainloopFwdSm90ILi2EN4cute5tupleIJNS5_1CILi1EEES8_S8_EEENS6_IJNS7_ILi128EEENS7_ILi160EEENS7_ILi192EEEEEELi128ENS_12float_e4m3_tEfNS_4arch4Sm90ELb1ELb0ELb0ELb0ELb1ELb0ELb0ELb1ELb1ELb1ELb1ELb0EEENS1_21CollectiveEpilogueFwdINS6_IJSA_SA_SB_EEES9_NS_10bfloat16_tESG_Li256ELb0ELb1ELb1ELb1EEENS1_19SingleTileSchedulerILb0ELb1ELb1ELi128EEEEEEEEEvNT_6ParamsE,"",@"SHT_CUDA_INFO"
	.sectionflags	@""
	.align	4


	//----- nvinfo : EIATTR_CUDA_API_VERSION
	.align		4
        /*0000*/ 	.byte	0x04, 0x37
        /*0002*/ 	.short	(.L_257 - .L_256)
.L_256:
        /*0004*/ 	.word	0x00000082


	//----- nvinfo : EIATTR_KPARAM_INFO
	.align		4
.L_257:
        /*0008*/ 	.byte	0x04, 0x17
        /*000a*/ 	.short	(.L_259 - .L_258)
.L_258:
        /*000c*/ 	.word	0x00000000
        /*0010*/ 	.short	0x0000
        /*0012*/ 	.short	0x0070
        /*0014*/ 	.byte	0x00, 0xf0, 0x01, 0x28


	//----- nvinfo : EIATTR_SPARSE_MMA_MASK
	.align		4
.L_259:
        /*0018*/ 	.byte	0x03, 0x50
        /*001a*/ 	.short	0x0000


	//----- nvinfo : EIATTR_MAXREG_COUNT
	.align		4
        /*001c*/ 	.byte	0x03, 0x1b
        /*001e*/ 	.short	0x00a8


	//----- nvinfo : EIATTR_NUM_BARRIERS
	.align		4
        /*0020*/ 	.byte	0x02, 0x4c
        /*0022*/ 	.byte	0x10
	.zero		1


	//----- nvinfo : EIATTR_EXTERNS
	.align		4
        /*0024*/ 	.byte	0x04, 0x0f
        /*0026*/ 	.short	(.L_261 - .L_260)


	//   ....[0]....
	.align		4
.L_260:
        /*0028*/ 	.word	index@(__assertfail)


	//----- nvinfo : EIATTR_ANNOTATIONS
	.align		4
.L_261:
        /*002c*/ 	.byte	0x04, 0x55
        /*002e*/ 	.short	(.L_263 - .L_262)


	//   ....[0]....
.L_262:
        /* <DEDUP_REMOVED lines=11> */


	//----- nvinfo : EIATTR_MERCURY_ISA_VERSION
	.align		4
.L_263:
        /*00c8*/ 	.byte	0x03, 0x5f
        /*00ca*/ 	.short	0x0101


	//----- nvinfo : EIATTR_INT_WARP_WIDE_INSTR_OFFSETS
	.align		4
        /*00cc*/ 	.byte	0x04, 0x31
        /*00ce*/ 	.short	(.L_265 - .L_264)


	//   ....[0]....
.L_264:
        /*00d0*/ 	.word	0x000000c0


	//   ....[1]....
        /*00d4*/ 	.word	0x000000d0


	//   ....[2]....
        /*00d8*/ 	.word	0x00000170


	//----- nvinfo : EIATTR_COOP_GROUP_MASK_REGIDS
	.align		4
.L_265:
        /*00dc*/ 	.byte	0x04, 0x29
        /*00de*/ 	.short	(.L_267 - .L_266)


	//   ....[0]....
.L_266:
        /*00e0*/ 	.word	0xffffffff


	//   ....[1]....
        /*00e4*/ 	.word	0xffffffff


	//   ....[2]....
        /*00e8*/ 	.word	0xffffffff


	//   ....[3]....
        /*00ec*/ 	.word	0xffffffff


	//   ....[4]....
        /*00f0*/ 	.word	0xffffffff


	//   ....[5]....
        /*00f4*/ 	.word	0xffffffff


	//   ....[6]....
        /*00f8*/ 	.word	0xffffffff


	//   ....[7]....
        /*00fc*/ 	.word	0xffffffff


	//   ....[8]....
        /*0100*/ 	.word	0xffffffff


	//   ....[9]....
        /*0104*/ 	.word	0xffffffff


	//   ....[10]....
        /*0108*/ 	.word	0xffffffff


	//   ....[11]....
        /*010c*/ 	.word	0xffffffff


	//   ....[12]....
        /*0110*/ 	.word	0xffffffff


	//   ....[13]....
        /*0114*/ 	.word	0xffffffff


	//   ....[14]....
        /*0118*/ 	.word	0xffffffff


	//   ....[15]....
        /*011c*/ 	.word	0xffffffff


	//   ....[16]....
        /*0120*/ 	.word	0xffffffff


	//   ....[17]....
        /*0124*/ 	.word	0xffffffff


	//   ....[18]....
        /*0128*/ 	.word	0xffffffff


	//   ....[19]....
        /*012c*/ 	.word	0xffffffff


	//   ....[20]....
        /*0130*/ 	.word	0xffffffff


	//   ....[21]....
        /*0134*/ 	.word	0xffffffff


	//   ....[22]....
        /*0138*/ 	.word	0xffffffff


	//   ....[23]....
        /*013c*/ 	.word	0xffffffff


	//   ....[24]....
        /*0140*/ 	.word	0xffffffff


	//   ....[25]....
        /*0144*/ 	.word	0xffffffff


	//   ....[26]....
        /*0148*/ 	.word	0xffffffff


	//   ....[27]....
        /*014c*/ 	.word	0xffffffff


	//   ....[28]....
        /*0150*/ 	.word	0xffffffff


	//   ....[29]....
        /*0154*/ 	.word	0xffffffff


	//   ....[30]....
        /*0158*/ 	.word	0xffffffff


	//   ....[31]....
        /*015c*/ 	.word	0xffffffff


	//   ....[32]....
        /*0160*/ 	.word	0xffffffff


	//   ....[33]....
        /*0164*/ 	.word	0xffffffff


	//   ....[34]....
        /*0168*/ 	.word	0xffffffff


	//   ....[35]....
        /*016c*/ 	.word	0xffffffff


	//   ....[36]....
        /*0170*/ 	.word	0xffffffff


	//   ....[37]....
        /*0174*/ 	.word	0xffffffff


	//   ....[38]....
        /*0178*/ 	.word	0xffffffff


	//   ....[39]....
        /*017c*/ 	.word	0xffffffff


	//   ....[40]....
        /*0180*/ 	.word	0xffffffff


	//   ....[41]....
        /*0184*/ 	.word	0xffffffff


	//   ....[42]....
        /*0188*/ 	.word	0xffffffff


	//   ....[43]....
        /*018c*/ 	.word	0xffffffff


	//   ....[44]....
        /*0190*/ 	.word	0xffffffff


	//   ....[45]....
        /*0194*/ 	.word	0xffffffff


	//   ....[46]....
        /*0198*/ 	.word	0xffffffff


	//   ....[47]....
        /*019c*/ 	.word	0xffffffff


	//   ....[48]....
        /*01a0*/ 	.word	0xffffffff


	//   ....[49]....
        /*01a4*/ 	.word	0xffffffff


	//   ....[50]....
        /*01a8*/ 	.word	0xffffffff


	//   ....[51]....
        /*01ac*/ 	.word	0xffffffff


	//   ....[52]....
        /*01b0*/ 	.word	0xffffffff


	//   ....[53]....
        /*01b4*/ 	.word	0xffffffff


	//   ....[54]....
        /*01b8*/ 	.word	0xffffffff


	//   ....[55]....
        /*01bc*/ 	.word	0xffffffff


	//   ....[56]....
        /*01c0*/ 	.word	0xffffffff


	//   ....[57]....
        /*01c4*/ 	.word	0xffffffff


	//   ....[58]....
        /*01c8*/ 	.word	0xffffffff


	//   ....[59]....
        /*01cc*/ 	.word	0xffffffff


	//   ....[60]....
        /*01d0*/ 	.word	0xffffffff


	//   ....[61]....
        /*01d4*/ 	.word	0xffffffff


	//   ....[62]....
        /*01d8*/ 	.word	0xffffffff


	//   ....[63]....
        /*01dc*/ 	.word	0xffffffff


	//   ....[64]....
        /*01e0*/ 	.word	0xffffffff


	//   ....[65]....
        /*01e4*/ 	.word	0xffffffff


	//   ....[66]....
        /*01e8*/ 	.word	0xffffffff


	//   ....[67]....
        /*01ec*/ 	.word	0xffffffff


	//   ....[68]....
        /*01f0*/ 	.word	0xffffffff


	//   ....[69]....
        /*01f4*/ 	.word	0xffffffff


	//   ....[70]....
        /*01f8*/ 	.word	0xffffffff


	//   ....[71]....
        /*01fc*/ 	.word	0xffffffff


	//   ....[72]....
        /*0200*/ 	.word	0xffffffff


	//   ....[73]....
        /*0204*/ 	.word	0xffffffff


	//   ....[74]....
        /*0208*/ 	.word	0xffffffff


	//   ....[75]....
        /*020c*/ 	.word	0xffffffff


	//   ....[76]....
        /*0210*/ 	.word	0xffffffff


	//   ....[77]....
        /*0214*/ 	.word	0xffffffff


	//   ....[78]....
        /*0218*/ 	.word	0xffffffff


	//   ....[79]....
        /*021c*/ 	.word	0xffffffff


	//   ....[80]....
        /*0220*/ 	.word	0xffffffff


	//   ....[81]....
        /*0224*/ 	.word	0xffffffff


	//   ....[82]....
        /*0228*/ 	.word	0xffffffff


	//   ....[83]....
        /*022c*/ 	.word	0xffffffff


	//   ....[84]....
        /*0230*/ 	.word	0xffffffff


	//   ....[85]....
        /*0234*/ 	.word	0xffffffff


	//   ....[86]....
        /*0238*/ 	.word	0xffffffff


	//   ....[87]....
        /*023c*/ 	.word	0xffffffff


	//   ....[88]....
        /*0240*/ 	.word	0xffffffff


	//   ....[89]....
        /*0244*/ 	.word	0xffffffff


	//   ....[90]....
        /*0248*/ 	.word	0xffffffff


	//   ....[91]....
        /*024c*/ 	.word	0xffffffff


	//   ....[92]....
        /*0250*/ 	.word	0xffffffff


	//   ....[93]....
        /*0254*/ 	.word	0xffffffff


	//   ....[94]....
        /*0258*/ 	.word	0xffffffff


	//   ....[95]....
        /*025c*/ 	.word	0xffffffff


	//   ....[96]....
        /*0260*/ 	.word	0xffffffff


	//   ....[97]....
        /*0264*/ 	.word	0xffffffff


	//   ....[98]....
        /*0268*/ 	.word	0xffffffff


	//   ....[99]....
        /*026c*/ 	.word	0xffffffff


	//   ....[100]....
        /*0270*/ 	.word	0xffffffff


	//   ....[101]....
        /*0274*/ 	.word	0xffffffff


	//   ....[102]....
        /*0278*/ 	.word	0xffffffff


	//   ....[103]....
        /*027c*/ 	.word	0xffffffff


	//   ....[104]....
        /*0280*/ 	.word	0xffffffff


	//   ....[105]....
        /*0284*/ 	.word	0xffffffff


	//   ....[106]....
        /*0288*/ 	.word	0xffffffff


	//   ....[107]....
        /*028c*/ 	.word	0xffffffff


	//   ....[108]....
        /*0290*/ 	.word	0xffffffff


	//   ....[109]....
        /*0294*/ 	.word	0xffffffff


	//   ....[110]....
        /*0298*/ 	.word	0xffffffff


	//   ....[111]....
        /*029c*/ 	.word	0xffffffff


	//   ....[112]....
        /*02a0*/ 	.word	0xffffffff


	//   ....[113]....
        /*02a4*/ 	.word	0xffffffff


	//   ....[114]....
        /*02a8*/ 	.word	0xffffffff


	//   ....[115]....
        /*02ac*/ 	.word	0xffffffff


	//   ....[116]....
        /*02b0*/ 	.word	0xffffffff


	//   ....[117]....
        /*02b4*/ 	.word	0xffffffff


	//   ....[118]....
        /*02b8*/ 	.word	0xffffffff


	//   ....[119]....
        /*02bc*/ 	.word	0xffffffff


	//   ....[120]....
        /*02c0*/ 	.word	0xffffffff


	//   ....[121]....
        /*02c4*/ 	.word	0xffffffff


	//   ....[122]....
        /*02c8*/ 	.word	0xffffffff


	//   ....[123]....
        /*02cc*/ 	.word	0xffffffff


	//   ....[124]....
        /*02d0*/ 	.word	0xffffffff


	//   ....[125]....
        /*02d4*/ 	.word	0xffffffff


	//   ....[126]....
        /*02d8*/ 	.word	0xffffffff


	//   ....[127]....
        /*02dc*/ 	.word	0xffffffff


	//   ....[128]....
        /*02e0*/ 	.word	0xffffffff


	//   ....[129]....
        /*02e4*/ 	.word	0xffffffff


	//   ....[130]....
        /*02e8*/ 	.word	0xffffffff


	//   ....[131]....
        /*02ec*/ 	.word	0xffffffff


	//   ....[132]....
        /*02f0*/ 	.word	0xffffffff


	//   ....[133]....
        /*02f4*/ 	.word	0xffffffff


	//   ....[134]....
        /*02f8*/ 	.word	0xffffffff


	//   ....[135]....
        /*02fc*/ 	.word	0xffffffff


	//   ....[136]....
        /*0300*/ 	.word	0xffffffff


	//   ....[137]....
        /*0304*/ 	.word	0xffffffff


	//   ....[138]....
        /*0308*/ 	.word	0xffffffff


	//   ....[139]....
        /*030c*/ 	.word	0xffffffff


	//   ....[140]....
        /*0310*/ 	.word	0xffffffff


	//   ....[141]....
        /*0314*/ 	.word	0xffffffff


	//   ....[142]....
        /*0318*/ 	.word	0xffffffff


	//   ....[143]....
        /*031c*/ 	.word	0xffffffff


	//   ....[144]....
        /*0320*/ 	.word	0xffffffff


	//   ....[145]....
        /*0324*/ 	.word	0xffffffff


	//   ....[146]....
        /*0328*/ 	.word	0xffffffff


	//   ....[147]....
        /*032c*/ 	.word	0xffffffff


	//   ....[148]....
        /*0330*/ 	.word	0xffffffff


	//   ....[149]....
        /*0334*/ 	.word	0x0500000f


	//   ....[150]....
        /*0338*/ 	.word	0x0500000f


	//   ....[151]....
        /*033c*/ 	.word	0x0500000f


	//   ....[152]....
        /*0340*/ 	.word	0x0500000f


	//   ....[153]....
        /*0344*/ 	.word	0x0500000f


	//   ....[154]....
        /*0348*/ 	.word	0x0500000f


	//   ....[155]....
        /*034c*/ 	.word	0x0500000f


	//   ....[156]....
        /*0350*/ 	.word	0x0500000f


	//   ....[157]....
        /*0354*/ 	.word	0x0500000f


	//   ....[158]....
        /*0358*/ 	.word	0x0500000f


	//   ....[159]....
        /*035c*/ 	.word	0x0500000f


	//   ....[160]....
        /*0360*/ 	.word	0x0500000f


	//   ....[161]....
        /*0364*/ 	.word	0x0500000f


	//   ....[162]....
        /*0368*/ 	.word	0x0500000f


	//   ....[163]....
        /*036c*/ 	.word	0x0500000f


	//   ....[164]....
        /*0370*/ 	.word	0x0500000f


	//   ....[165]....
        /*0374*/ 	.word	0x0500000f


	//   ....[166]....
        /*0378*/ 	.word	0x0500000f


	//   ....[167]....
        /*037c*/ 	.word	0x0500000f


	//   ....[168]....
        /*0380*/ 	.word	0x0500000f


	//   ....[169]....
        /*0384*/ 	.word	0x0500000f


	//   ....[170]....
        /*0388*/ 	.word	0x0500000f


	//   ....[171]....
        /*038c*/ 	.word	0x0500000f


	//   ....[172]....
        /*0390*/ 	.word	0x0500000f


	//   ....[173]....
        /*0394*/ 	.word	0x0500000f


	//   ....[174]....
        /*0398*/ 	.word	0x0500000f


	//   ....[175]....
        /*039c*/ 	.word	0x0500000f


	//   ....[176]....
        /*03a0*/ 	.word	0x0500000f


	//   ....[177]....
        /*03a4*/ 	.word	0x0500000f


	//   ....[178]....
        /*03a8*/ 	.word	0x0500000f


	//   ....[179]....
        /*03ac*/ 	.word	0x0500000f


	//   ....[180]....
        /*03b0*/ 	.word	0x0500000f


	//   ....[181]....
        /*03b4*/ 	.word	0x0500000f


	//   ....[182]....
        /*03b8*/ 	.word	0x0500000f


	//   ....[183]....
        /*03bc*/ 	.word	0x0500000f


	//   ....[184]....
        /*03c0*/ 	.word	0x0500000f


	//   ....[185]....
        /*03c4*/ 	.word	0x0500000f


	//   ....[186]....
        /*03c8*/ 	.word	0x0500000f


	//   ....[187]....
        /*03cc*/ 	.word	0x0500000f


	//   ....[188]....
        /*03d0*/ 	.word	0x0500000f


	//   ....[189]....
        /*03d4*/ 	.word	0x0500000f


	//   ....[190]....
        /*03d8*/ 	.word	0x0500000f


	//   ....[191]....
        /*03dc*/ 	.word	0x0500000f


	//   ....[192]....
        /*03e0*/ 	.word	0x0500000f


	//   ....[193]....
        /*03e4*/ 	.word	0x0500000f


	//   ....[194]....
        /*03e8*/ 	.word	0x0500000f


	//   ....[195]....
        /*03ec*/ 	.word	0x0500000f


	//   ....[196]....
        /*03f0*/ 	.word	0x0500000f


	//   ....[197]....
        /*03f4*/ 	.word	0x0500000f


	//----- nvinfo : EIATTR_COOP_GROUP_INSTR_OFFSETS
	.align		4
.L_267:
        /*03f8*/ 	.byte	0x04, 0x28
        /*03fa*/ 	.short	(.L_269 - .L_268)


	//   ....[0]....
.L_268:
        /*03fc*/ 	.word	0x00000080


	//   ....[1]....
        /*0400*/ 	.word	0x00000090


	//   ....[2]....
        /*0404*/ 	.word	0x000002d0


	//   ....[3]....
        /*0408*/ 	.word	0x00000430


	//   ....[4]....
        /*040c*/ 	.word	0x00000550


	//   ....[5]....
        /*0410*/ 	.word	0x000006b0


	//   ....[6]....
        /*0414*/ 	.word	0x000014c0


	//   ....[7]....
        /*0418*/ 	.word	0x000028a0


	//   ....[8]....
        /*041c*/ 	.word	0x000028e0


	//   ....[9]....
        /*0420*/ 	.word	0x00003190


	//   ....[10]....
        /*0424*/ 	.word	0x00003260


	//   ....[11]....
        /*0428*/ 	.word	0x00003d00


	//   ....[12]....
        /*042c*/ 	.word	0x00003d70


	//   ....[13]....
        /*0430*/ 	.word	0x00006080


	//   ....[14]....
        /*0434*/ 	.word	0x000060a0


	//   ....[15]....
        /*0438*/ 	.word	0x000068d0


	//   ....[16]....
        /*043c*/ 	.word	0x000069d0


	//   ....[17]....
        /*0440*/ 	.word	0x000073b0


	//   ....[18]....
        /*0444*/ 	.word	0x00007400


	//   ....[19]....
        /*0448*/ 	.word	0x00009d90


	//   ....[20]....
        /*044c*/ 	.word	0x00009da0


	//   ....[21]....
        /*0450*/ 	.word	0x00009dd0


	//   ....[22]....
        /*0454*/ 	.word	0x00009de0


	//   ....[23]....
        /*0458*/ 	.word	0x0000b8d0


	//   ....[24]....
        /*045c*/ 	.word	0x0000b8e0


	//   ....[25]....
        /*0460*/ 	.word	0x0000b960


	//   ....[26]....
        /*0464*/ 	.word	0x0000b970


	//   ....[27]....
        /*0468*/ 	.word	0x0000c830


	//   ....[28]....
        /*046c*/ 	.word	0x0000c840


	//   ....[29]....
        /*0470*/ 	.word	0x0000c850


	//   ....[30]....
        /*0474*/ 	.word	0x0000c870


	//   ....[31]....
        /*0478*/ 	.word	0x0000c880


	//   ....[32]....
        /*047c*/ 	.word	0x0000c890


	//   ....[33]....
        /*0480*/ 	.word	0x0000c8a0


	//   ....[34]....
        /*0484*/ 	.word	0x0000c8c0


	//   ....[35]....
        /*0488*/ 	.word	0x0000c8d0


	//   ....[36]....
        /*048c*/ 	.word	0x0000c8e0


	//   ....[37]....
        /*0490*/ 	.word	0x0000c8f0


	//   ....[38]....
        /*0494*/ 	.word	0x0000c900


	//   ....[39]....
        /*0498*/ 	.word	0x0000c910


	//   ....[40]....
        /*049c*/ 	.word	0x0000c930


	//   ....[41]....
        /*04a0*/ 	.word	0x0000c940


	//   ....[42]....
        /*04a4*/ 	.word	0x0000c950


	//   ....[43]....
        /*04a8*/ 	.word	0x0000c960


	//   ....[44]....
        /*04ac*/ 	.word	0x0000c970


	//   ....[45]....
        /*04b0*/ 	.word	0x0000c980


	//   ....[46]....
        /*04b4*/ 	.word	0x0000c990


	//   ....[47]....
        /*04b8*/ 	.word	0x0000c9a0


	//   ....[48]....
        /*04bc*/ 	.word	0x0000c9b0


	//   ....[49]....
        /*04c0*/ 	.word	0x0000c9c0


	//   ....[50]....
        /*04c4*/ 	.word	0x0000c9d0


	//   ....[51]....
        /*04c8*/ 	.word	0x0000c9e0


	//   ....[52]....
        /*04cc*/ 	.word	0x0000c9f0


	//   ....[53]....
        /*04d0*/ 	.word	0x0000ca00


	//   ....[54]....
        /*04d4*/ 	.word	0x0000ca20


	//   ....[55]....
        /*04d8*/ 	.word	0x0000ca30


	//   ....[56]....
        /*04dc*/ 	.word	0x0000ca40


	//   ....[57]....
        /*04e0*/ 	.word	0x0000ca60


	//   ....[58]....
        /*04e4*/ 	.word	0x0000ca70


	//   ....[59]....
        /*04e8*/ 	.word	0x0000ca80


	//   ....[60]....
        /*04ec*/ 	.word	0x0000ca90


	//   ....[61]....
        /*04f0*/ 	.word	0x0000cab0


	//   ....[62]....
        /*04f4*/ 	.word	0x0000cac0


	//   ....[63]....
        /*04f8*/ 	.word	0x0000cae0


	//   ....[64]....
        /*04fc*/ 	.word	0x0000caf0


	//   ....[65]....
        /*0500*/ 	.word	0x0000cb00


	//   ....[66]....
        /*0504*/ 	.word	0x0000cb10


	//   ....[67]....
        /*0508*/ 	.word	0x0000cb20


	//   ....[68]....
        /*050c*/ 	.word	0x0000cb30


	//   ....[69]....
        /*0510*/ 	.word	0x0000cb40


	//   ....[70]....
        /*0514*/ 	.word	0x0000cb50


	//   ....[71]....
        /*0518*/ 	.word	0x0000cb60


	//   ....[72]....
        /*051c*/ 	.word	0x0000cb70


	//   ....[73]....
        /*0520*/ 	.word	0x0000cb80


	//   ....[74]....
        /*0524*/ 	.word	0x0000cba0


	//   ....[75]....
        /*0528*/ 	.word	0x0000cbd0


	//   ....[76]....
        /*052c*/ 	.word	0x0000cc00


	//   ....[77]....
        /*0530*/ 	.word	0x0000cc30


	//   ....[78]....
        /*0534*/ 	.word	0x0000cc60


	//   ....[79]....
        /*0538*/ 	.word	0x0000cc90


	//   ....[80]....
        /*053c*/ 	.word	0x0000ccc0


	//   ....[81]....
        /*0540*/ 	.word	0x0000ccd0


	//   ....[82]....
        /*0544*/ 	.word	0x0000ccf0


	//   ....[83]....
        /*0548*/ 	.word	0x0000cd20


	//   ....[84]....
        /*054c*/ 	.word	0x0000cd50


	//   ....[85]....
        /*0550*/ 	.word	0x0000cd80


	//   ....[86]....
        /*0554*/ 	.word	0x0000cd90


	//   ....[87]....
        /*0558*/ 	.word	0x0000cda0


	//   ....[88]....
        /*055c*/ 	.word	0x0000cdb0


	//   ....[89]....
        /*0560*/ 	.word	0x0000cdc0


	//   ....[90]....
        /*0564*/ 	.word	0x0000cdd0


	//   ....[91]....
        /*0568*/ 	.word	0x0000d230


	//   ....[92]....
        /*056c*/ 	.word	0x0000d270


	//   ....[93]....
        /*0570*/ 	.word	0x0000d2b0


	//   ....[94]....
        /*0574*/ 	.word	0x0000d2e0


	//   ....[95]....
        /*0578*/ 	.word	0x0000d330


	//   ....[96]....
        /*057c*/ 	.word	0x0000d360


	//   ....[97]....
        /*0580*/ 	.word	0x0000da20


	//   ....[98]....
        /*0584*/ 	.word	0x0000da50


	//   ....[99]....
        /*0588*/ 	.word	0x0000e5d0


	//   ....[100]....
        /*058c*/ 	.word	0x0000fcf0


	//   ....[101]....
        /*0590*/ 	.word	0x0000fd30


	//   ....[102]....
        /*0594*/ 	.word	0x0000fd70


	//   ....[103]....
        /*0598*/ 	.word	0x0000fe00


	//   ....[104]....
        /*059c*/ 	.word	0x0000fe10


	//   ....[105]....
        /*05a0*/ 	.word	0x0000fe80


	//   ....[106]....
        /*05a4*/ 	.word	0x0000fe90


	//   ....[107]....
        /*05a8*/ 	.word	0x0000fea0


	//   ....[108]....
        /*05ac*/ 	.word	0x0000ff10


	//   ....[109]....
        /*05b0*/ 	.word	0x0000ff90


	//   ....[110]....
        /*05b4*/ 	.word	0x000103e0


	//   ....[111]....
        /*05b8*/ 	.word	0x00010420


	//   ....[112]....
        /*05bc*/ 	.word	0x00010450


	//   ....[113]....
        /*05c0*/ 	.word	0x00010460


	//   ....[114]....
        /*05c4*/ 	.word	0x000104b0


	//   ....[115]....
        /*05c8*/ 	.word	0x00010530


	//   ....[116]....
        /*05cc*/ 	.word	0x00010560


	//   ....[117]....
        /*05d0*/ 	.word	0x000105d0


	//   ....[118]....
        /*05d4*/ 	.word	0x000105f0


	//   ....[119]....
        /*05d8*/ 	.word	0x00010680


	//   ....[120]....
        /*05dc*/ 	.word	0x00010cc0


	//   ....[121]....
        /*05e0*/ 	.word	0x00010cf0


	//   ....[122]....
        /*05e4*/ 	.word	0x00010d20


	//   ....[123]....
        /*05e8*/ 	.word	0x00010d90


	//   ....[124]....
        /*05ec*/ 	.word	0x00010e30


	//   ....[125]....
        /*05f0*/ 	.word	0x00010e50


	//   ....[126]....
        /*05f4*/ 	.word	0x00010ea0


	//   ....[127]....
        /*05f8*/ 	.word	0x00010f00


	//   ....[128]....
        /*05fc*/ 	.word	0x000117f0


	//   ....[129]....
        /*0600*/ 	.word	0x00011810


	//   ....[130]....
        /*0604*/ 	.word	0x00011830


	//   ....[131]....
        /*0608*/ 	.word	0x00011840


	//   ....[132]....
        /*060c*/ 	.word	0x00011890


	//   ....[133]....
        /*0610*/ 	.word	0x000118a0


	//   ....[134]....
        /*0614*/ 	.word	0x000118f0


	//   ....[135]....
        /*0618*/ 	.word	0x00011900


	//   ....[136]....
        /*061c*/ 	.word	0x00011910


	//   ....[137]....
        /*0620*/ 	.word	0x00011960


	//   ....[138]....
        /*0624*/ 	.word	0x00011d40


	//   ....[139]....
        /*0628*/ 	.word	0x00011d60


	//   ....[140]....
        /*062c*/ 	.word	0x00011d70


	//   ....[141]....
        /*0630*/ 	.word	0x00011d90


	//   ....[142]....
        /*0634*/ 	.word	0x00011db0


	//   ....[143]....
        /*0638*/ 	.word	0x00011e00


	//   ....[144]....
        /*063c*/ 	.word	0x00011e20


	//   ....[145]....
        /*0640*/ 	.word	0x00011e30


	//   ....[146]....
        /*0644*/ 	.word	0x00011e80


	//   ....[147]....
        /*0648*/ 	.word	0x00011ee0


	//   ....[148]....
        /*064c*/ 	.word	0x00012ea0


	//   ....[149]....
        /*0650*/ 	.word	0x00013480


	//   ....[150]....
        /*0654*/ 	.word	0x00013590


	//   ....[151]....
        /*0658*/ 	.word	0x00013670


	//   ....[152]....
        /*065c*/ 	.word	0x000136f0


	//   ....[153]....
        /*0660*/ 	.word	0x000137d0


	//   ....[154]....
        /*0664*/ 	.word	0x00013830


	//   ....[155]....
        /*0668*/ 	.word	0x00013910


	//   ....[156]....
        /*066c*/ 	.word	0x00013970


	//   ....[157]....
        /*0670*/ 	.word	0x00013a40


	//   ....[158]....
        /*0674*/ 	.word	0x00013ae0


	//   ....[159]....
        /*0678*/ 	.word	0x00013bd0


	//   ....[160]....
        /*067c*/ 	.word	0x00013d30


	//   ....[161]....
        /*0680*/ 	.word	0x00013df0


	//   ....[162]....
        /*0684*/ 	.word	0x00013ef0


	//   ....[163]....
        /*0688*/ 	.word	0x00013f90


	//   ....[164]....
        /*068c*/ 	.word	0x00014080


	//   ....[165]....
        /*0690*/ 	.word	0x00014140


	//   ....[166]....
        /*0694*/ 	.word	0x000141b0


	//   ....[167]....
        /*0698*/ 	.word	0x00014280


	//   ....[168]....
        /*069c*/ 	.word	0x000142f0


	//   ....[169]....
        /*06a0*/ 	.word	0x000143d0


	//   ....[170]....
        /*06a4*/ 	.word	0x00014460


	//   ....[171]....
        /*06a8*/ 	.word	0x000144b0


	//   ....[172]....
        /*06ac*/ 	.word	0x00014590


	//   ....[173]....
        /*06b0*/ 	.word	0x00014650


	//   ....[174]....
        /*06b4*/ 	.word	0x000146d0


	//   ....[175]....
        /*06b8*/ 	.word	0x000147c0


	//   ....[176]....
        /*06bc*/ 	.word	0x00014840


	//   ....[177]....
        /*06c0*/ 	.word	0x00014910


	//   ....[178]....
        /*06c4*/ 	.word	0x00014a50


	//   ....[179]....
        /*06c8*/ 	.word	0x00014af0


	//   ....[180]....
        /*06cc*/ 	.word	0x00014b60


	//   ....[181]....
        /*06d0*/ 	.word	0x00014c20


	//   ....[182]....
        /*06d4*/ 	.word	0x00014c80


	//   ....[183]....
        /*06d8*/ 	.word	0x00014d40


	//   ....[184]....
        /*06dc*/ 	.word	0x00014da0


	//   ....[185]....
        /*06e0*/ 	.word	0x00014e60


	//   ....[186]....
        /*06e4*/ 	.word	0x00014ec0


	//   ....[187]....
        /*06e8*/ 	.word	0x00014f80


	//   ....[188]....
        /*06ec*/ 	.word	0x00015060


	//   ....[189]....
        /*06f0*/ 	.word	0x00015100


	//   ....[190]....
        /*06f4*/ 	.word	0x00015160


	//   ....[191]....
        /*06f8*/ 	.word	0x00015220


	//   ....[192]....
        /*06fc*/ 	.word	0x00015280


	//   ....[193]....
        /*0700*/ 	.word	0x00015340


	//   ....[194]....
        /*0704*/ 	.word	0x000153a0


	//   ....[195]....
        /*0708*/ 	.word	0x00015460


	//   ....[196]....
        /*070c*/ 	.word	0x000154c0


	//   ....[197]....
        /*0710*/ 	.word	0x00015580


	//----- nvinfo : EIATTR_REG_RECONFIG
	.align		4
.L_269:
        /*0714*/ 	.byte	0x01, 0x54
	.zero		2


	//----- nvinfo : EIATTR_SYSCALL_OFFSETS
	.align		4
        /*0718*/ 	.byte	0x04, 0x46
        /*071a*/ 	.short	(.L_271 - .L_270)


	//   ....[0]....
.L_270:
        /*071c*/ 	.word	0x00001680


	//   ....[1]....
        /*0720*/ 	.word	0x0000ee20


	//   ....[2]....
        /*0724*/ 	.word	0x0000ef60


	//   ....[3]....
        /*0728*/ 	.word	0x0000f0a0


	//   ....[4]....
        /*072c*/ 	.word	0x0000f1c0


	//   ....[5]....
        /*0730*/ 	.word	0x00010a10


	//----- nvinfo : EIATTR_MBARRIER_INSTR_OFFSETS
	.align		4
.L_271:
        /*0734*/ 	.byte	0x04, 0x39
        /*0736*/ 	.short	(.L_273 - .L_272)


	//   ....[0]....
.L_272:
        /*0738*/ 	.word	0x00000180
        /*073c*/ 	.word	0x000000ff
        /*0740*/ 	.word	0x00029800
        /*0744*/ 	.short	0x0100
        /*0746*/ 	.byte	0x08
	.zero		1


	//   ....[1]....
        /*0748*/ 	.word	0x00000190
        /*074c*/ 	.word	0x000000ff
        /*0750*/ 	.word	0x00029820
        /*0754*/ 	.short	0x0100
        /*0756*/ 	.byte	0x08
	.zero		1


	//   ....[2]....
        /*0758*/ 	.word	0x00000280
        /*075c*/ 	.word	0x000000ff
        /*0760*/ 	.word	0x00029830
        /*0764*/ 	.short	0x0100
        /*0766*/ 	.byte	0x08
	.zero		1


	//   ....[3]....
        /*0768*/ 	.word	0x00000290
        /*076c*/ 	.word	0x000000ff
        /*0770*/ 	.word	0x00029840
        /*0774*/ 	.short	0x0100
        /*0776*/ 	.byte	0x08
	.zero		1


	//   ....[4]....
        /*0778*/ 	.word	0x000002a0
        /*077c*/ 	.word	0x000000ff
        /*0780*/ 	.word	0x00029838
        /*0784*/ 	.short	0x0100
        /*0786*/ 	.byte	0x08
	.zero		1


	//   ....[5]....
        /*0788*/ 	.word	0x000002b0
        /*078c*/ 	.word	0x000000ff
        /*0790*/ 	.word	0x00029848
        /*0794*/ 	.short	0x0100
        /*0796*/ 	.byte	0x08
	.zero		1


	//   ....[6]....
        /*0798*/ 	.word	0x000003e0
        /*079c*/ 	.word	0x000000ff
        /*07a0*/ 	.word	0x00029850
        /*07a4*/ 	.short	0x0100
        /*07a6*/ 	.byte	0x08
	.zero		1


	//   ....[7]....
        /*07a8*/ 	.word	0x000003f0
        /*07ac*/ 	.word	0x000000ff
        /*07b0*/ 	.word	0x00029860
        /*07b4*/ 	.short	0x0100
        /*07b6*/ 	.byte	0x08
	.zero		1


	//   ....[8]....
        /*07b8*/ 	.word	0x00000400
        /*07bc*/ 	.word	0x000000ff
        /*07c0*/ 	.word	0x00029858
        /*07c4*/ 	.short	0x0100
        /*07c6*/ 	.byte	0x08
	.zero		1


	//   ....[9]....
        /*07c8*/ 	.word	0x00000410
        /*07cc*/ 	.word	0x000000ff
        /*07d0*/ 	.word	0x00029868
        /*07d4*/ 	.short	0x0100
        /*07d6*/ 	.byte	0x08
	.zero		1


	//   ....[10]....
        /*07d8*/ 	.word	0x00000500
        /*07dc*/ 	.word	0x000000ff
        /*07e0*/ 	.word	0x00029870
        /*07e4*/ 	.short	0x0100
        /*07e6*/ 	.byte	0x06
	.zero		1


	//   ....[11]....
        /*07e8*/ 	.word	0x00000510
        /*07ec*/ 	.word	0x000000ff
        /*07f0*/ 	.word	0x00029880
        /*07f4*/ 	.short	0x0100
        /*07f6*/ 	.byte	0x06
	.zero		1


	//   ....[12]....
        /*07f8*/ 	.word	0x00000520
        /*07fc*/ 	.word	0x000000ff
        /*0800*/ 	.word	0x00029878
        /*0804*/ 	.short	0x0100
        /*0806*/ 	.byte	0x06
	.zero		1


	//   ....[13]....
        /*0808*/ 	.word	0x00000530
        /*080c*/ 	.word	0x000000ff
        /*0810*/ 	.word	0x00029888
        /*0814*/ 	.short	0x0100
        /*0816*/ 	.byte	0x06
	.zero		1


	//   ....[14]....
        /*0818*/ 	.word	0x00000660
        /*081c*/ 	.word	0x000000ff
        /*0820*/ 	.word	0x00029890
        /*0824*/ 	.short	0x0100
        /*0826*/ 	.byte	0x08
	.zero		1


	//   ....[15]....
        /*0828*/ 	.word	0x00000670
        /*082c*/ 	.word	0x000000ff
        /*0830*/ 	.word	0x000298a0
        /*0834*/ 	.short	0x0100
        /*0836*/ 	.byte	0x08
	.zero		1


	//   ....[16]....
        /*0838*/ 	.word	0x00000680
        /*083c*/ 	.word	0x000000ff
        /*0840*/ 	.word	0x00029898
        /*0844*/ 	.short	0x0100
        /*0846*/ 	.byte	0x08
	.zero		1


	//   ....[17]....
        /*0848*/ 	.word	0x00000690
        /*084c*/ 	.word	0x000000ff
        /*0850*/ 	.word	0x000298a8
        /*0854*/ 	.short	0x0100
        /*0856*/ 	.byte	0x08
	.zero		1


	//   ....[18]....
        /*0858*/ 	.word	0x000007d0
        /*085c*/ 	.word	0x000000ff
        /*0860*/ 	.word	0x000298b0
        /*0864*/ 	.short	0x0100
        /*0866*/ 	.byte	0x08
	.zero		1


	//   ....[19]....
        /*0868*/ 	.word	0x000007e0
        /*086c*/ 	.word	0x000000ff
        /*0870*/ 	.word	0x000298c0
        /*0874*/ 	.short	0x0100
        /*0876*/ 	.byte	0x08
	.zero		1


	//   ....[20]....
        /*0878*/ 	.word	0x000007f0
        /*087c*/ 	.word	0x000000ff
        /*0880*/ 	.word	0x000298b8
        /*0884*/ 	.short	0x0100
        /*0886*/ 	.byte	0x08
	.zero		1


	//   ....[21]....
        /*0888*/ 	.word	0x00000800
        /*088c*/ 	.word	0x000000ff
        /*0890*/ 	.word	0x000298c8
        /*0894*/ 	.short	0x0100
        /*0896*/ 	.byte	0x08
	.zero		1


	//   ....[22]....
        /*0898*/ 	.word	0x000016a0
        /*089c*/ 	.word	0x000000ff
        /*08a0*/ 	.word	0x00029800
        /*08a4*/ 	.short	0x010a
        /*08a6*/ 	.byte	0x27
	.zero		1


	//   ....[23]....
        /*08a8*/ 	.word	0x00001730
        /*08ac*/ 	.word	0x000000ff
        /*08b0*/ 	.word	0x00029830
        /*08b4*/ 	.short	0x010a
        /*08b6*/ 	.byte	0x27
	.zero		1


	//   ....[24]....
        /*08b8*/ 	.word	0x00001790
        /*08bc*/ 	.word	0x000000ff
        /*08c0*/ 	.word	0x00029830
        /*08c4*/ 	.short	0x010a
        /*08c6*/ 	.byte	0x27
	.zero		1


	//   ....[25]....
        /*08c8*/ 	.word	0x000027c0
        /*08cc*/ 	.word	0x000000ff
        /*08d0*/ 	.word	0x00000000
        /*08d4*/ 	.short	0x0101
        /*08d6*/ 	.byte	0x06
	.zero		1


	//   ....[26]....
        /*08d8*/ 	.word	0x00005080
        /*08dc*/ 	.word	0x000000ff
        /*08e0*/ 	.word	0x00029830
        /*08e4*/ 	.short	0x010a
        /*08e6*/ 	.byte	0x04
	.zero		1


	//   ....[27]....
        /*08e8*/ 	.word	0x000050c0
        /*08ec*/ 	.word	0x000000ff
        /*08f0*/ 	.word	0x00029830
        /*08f4*/ 	.short	0x010a
        /*08f6*/ 	.byte	0x04
	.zero		1


	//   ....[28]....
        /*08f8*/ 	.word	0x00005d30
        /*08fc*/ 	.word	0x000000ff
        /*0900*/ 	.word	0x00029850
        /*0904*/ 	.short	0x010a
        /*0906*/ 	.byte	0x0a
	.zero		1


	//   ....[29]....
        /*0908*/ 	.word	0x00005d70
        /*090c*/ 	.word	0x000000ff
        /*0910*/ 	.word	0x00029850
        /*0914*/ 	.short	0x010a
        /*0916*/ 	.byte	0x0a
	.zero		1


	//   ....[30]....
        /*0918*/ 	.word	0x00006100
        /*091c*/ 	.word	0x000000ff
        /*0920*/ 	.word	0x00000000
        /*0924*/ 	.short	0x0101
        /*0926*/ 	.byte	0x0a
	.zero		1


	//   ....[31]....
        /*0928*/ 	.word	0x000081e0
        /*092c*/ 	.word	0x000000ff
        /*0930*/ 	.word	0x00000000
        /*0934*/ 	.short	0x0101
        /*0936*/ 	.byte	0x06
	.zero		1


	//   ....[32]....
        /*0938*/ 	.word	0x00008960
        /*093c*/ 	.word	0x000000ff
        /*0940*/ 	.word	0x00029830
        /*0944*/ 	.short	0x010a
        /*0946*/ 	.byte	0x07
	.zero		1


	//   ....[33]....
        /*0948*/ 	.word	0x000089a0
        /*094c*/ 	.word	0x000000ff
        /*0950*/ 	.word	0x00029830
        /*0954*/ 	.short	0x010a
        /*0956*/ 	.byte	0x07
	.zero		1


	//   ....[34]....
        /*0958*/ 	.word	0x000095d0
        /*095c*/ 	.word	0x000000ff
        /*0960*/ 	.word	0x00029850
        /*0964*/ 	.short	0x010a
        /*0966*/ 	.byte	0x07
	.zero		1


	//   ....[35]....
        /*0968*/ 	.word	0x00009610
        /*096c*/ 	.word	0x000000ff
        /*0970*/ 	.word	0x00029850
        /*0974*/ 	.short	0x010a
        /*0976*/ 	.byte	0x07
	.zero		1


	//   ....[36]....
        /*0978*/ 	.word	0x00009930
        /*097c*/ 	.word	0x000000ff
        /*0980*/ 	.word	0x00000000
        /*0984*/ 	.short	0x0101
        /*0986*/ 	.byte	0x07
	.zero		1


	//   ....[37]....
        /*0988*/ 	.word	0x0000aee0
        /*098c*/ 	.word	0x000000ff
        /*0990*/ 	.word	0x00000000
        /*0994*/ 	.short	0x0101
        /*0996*/ 	.byte	0x06
	.zero		1


	//   ....[38]....
        /*0998*/ 	.word	0x0000b560
        /*099c*/ 	.word	0x000000ff
        /*09a0*/ 	.word	0x00029850
        /*09a4*/ 	.short	0x010a
        /*09a6*/ 	.byte	0x09
	.zero		1


	//   ....[39]....
        /*09a8*/ 	.word	0x0000b5a0
        /*09ac*/ 	.word	0x000000ff
        /*09b0*/ 	.word	0x00029850
        /*09b4*/ 	.short	0x010a
        /*09b6*/ 	.byte	0x09
	.zero		1


	//   ....[40]....
        /*09b8*/ 	.word	0x0000bc50
        /*09bc*/ 	.word	0x000000ff
        /*09c0*/ 	.word	0x00000000
        /*09c4*/ 	.short	0x0101
        /*09c6*/ 	.byte	0x04
	.zero		1


	//   ....[41]....
        /*09c8*/ 	.word	0x0000d320
        /*09cc*/ 	.word	0x000000ff
        /*09d0*/ 	.word	0x00000000
        /*09d4*/ 	.short	0x0101
        /*09d6*/ 	.byte	0x04
	.zero		1


	//   ....[42]....
        /*09d8*/ 	.word	0x0000f9d0
        /*09dc*/ 	.word	0x000000ff
        /*09e0*/ 	.word	0x00029880
        /*09e4*/ 	.short	0x010a
        /*09e6*/ 	.byte	0x2d
	.zero		1


	//   ....[43]....
        /*09e8*/ 	.word	0x00010050
        /*09ec*/ 	.word	0x000000ff
        /*09f0*/ 	.word	0x00029870
        /*09f4*/ 	.short	0x0107
        /*09f6*/ 	.byte	0x2d
	.zero		1


	//   ....[44]....
        /*09f8*/ 	.word	0x000100c0
        /*09fc*/ 	.word	0x000000ff
        /*0a00*/ 	.word	0x00029870
        /*0a04*/ 	.short	0x0101
        /*0a06*/ 	.byte	0x2d
	.zero		1


	//   ....[45]....
        /*0a08*/ 	.word	0x00010110
        /*0a0c*/ 	.word	0x000000ff
        /*0a10*/ 	.word	0x00029840
        /*0a14*/ 	.short	0x010a
        /*0a16*/ 	.byte	0x2d
	.zero		1


	//   ....[46]....
        /*0a18*/ 	.word	0x000107c0
        /*0a1c*/ 	.word	0x000000ff
        /*0a20*/ 	.word	0x00029830
        /*0a24*/ 	.short	0x0107
        /*0a26*/ 	.byte	0x2d
	.zero		1


	//   ....[47]....
        /*0a28*/ 	.word	0x00010830
        /*0a2c*/ 	.word	0x000000ff
        /*0a30*/ 	.word	0x00029830
        /*0a34*/ 	.short	0x0101
        /*0a36*/ 	.byte	0x2d
	.zero		1


	//   ....[48]....
        /*0a38*/ 	.word	0x00011020
        /*0a3c*/ 	.word	0x000000ff
        /*0a40*/ 	.word	0x00029800
        /*0a44*/ 	.short	0x0107
        /*0a46*/ 	.byte	0x2d
	.zero		1


	//   ....[49]....
        /*0a48*/ 	.word	0x00011080
        /*0a4c*/ 	.word	0x000000ff
        /*0a50*/ 	.word	0x00029800
        /*0a54*/ 	.short	0x0101
        /*0a56*/ 	.byte	0x2d
	.zero		1


	//   ....[50]....
        /*0a58*/ 	.word	0x00011090
        /*0a5c*/ 	.word	0x000000ff
        /*0a60*/ 	.word	0x00029820
        /*0a64*/ 	.short	0x010a
        /*0a66*/ 	.byte	0x2d
	.zero		1


	//   ....[51]....
        /*0a68*/ 	.word	0x00011520
        /*0a6c*/ 	.word	0x0000000a
        /*0a70*/ 	.word	0x00029880
        /*0a74*/ 	.short	0x010a
        /*0a76*/ 	.byte	0x3f
	.zero		1


	//   ....[52]....
        /*0a78*/ 	.word	0x00011a30
        /*0a7c*/ 	.word	0x0000000a
        /*0a80*/ 	.word	0x00029870
        /*0a84*/ 	.short	0x0107
        /*0a86*/ 	.byte	0x3f
	.zero		1


	//   ....[53]....
        /*0a88*/ 	.word	0x00011aa0
        /*0a8c*/ 	.word	0x0000000a
        /*0a90*/ 	.word	0x00029870
        /*0a94*/ 	.short	0x0101
        /*0a96*/ 	.byte	0x3f
	.zero		1


	//   ....[54]....
        /*0a98*/ 	.word	0x00011ad0
        /*0a9c*/ 	.word	0x0000000a
        /*0aa0*/ 	.word	0x00029840
        /*0aa4*/ 	.short	0x010a
        /*0aa6*/ 	.byte	0x3f
	.zero		1


	//   ....[55]....
        /*0aa8*/ 	.word	0x00011fc0
        /*0aac*/ 	.word	0x0000000a
        /*0ab0*/ 	.word	0x00029830
        /*0ab4*/ 	.short	0x0107
        /*0ab6*/ 	.byte	0x3f
	.zero		1


	//   ....[56]....
        /*0ab8*/ 	.word	0x00012040
        /*0abc*/ 	.word	0x0000000a
        /*0ac0*/ 	.word	0x00029830
        /*0ac4*/ 	.short	0x0101
        /*0ac6*/ 	.byte	0x3f
	.zero		1


	//   ....[57]....
        /*0ac8*/ 	.word	0x000120b0
        /*0acc*/ 	.word	0x00000013
        /*0ad0*/ 	.word	0x00029870
        /*0ad4*/ 	.short	0x010a
        /*0ad6*/ 	.byte	0x3f
	.zero		1


	//   ....[58]....
        /*0ad8*/ 	.word	0x00012120
        /*0adc*/ 	.word	0x00000013
        /*0ae0*/ 	.word	0x00029860
        /*0ae4*/ 	.short	0x010a
        /*0ae6*/ 	.byte	0x3f
	.zero		1


	//   ....[59]....
        /*0ae8*/ 	.word	0x00012620
        /*0aec*/ 	.word	0x00000013
        /*0af0*/ 	.word	0x00029850
        /*0af4*/ 	.short	0x0101
        /*0af6*/ 	.byte	0x3f
	.zero		1


	//   ....[60]....
        /*0af8*/ 	.word	0x000126c0
        /*0afc*/ 	.word	0x00000013
        /*0b00*/ 	.word	0x00000000
        /*0b04*/ 	.short	0x0101
        /*0b06*/ 	.byte	0x3f
	.zero		1


	//   ....[61]....
        /*0b08*/ 	.word	0x000127b0
        /*0b0c*/ 	.word	0x00000011
        /*0b10*/ 	.word	0x00029870
        /*0b14*/ 	.short	0x010a
        /*0b16*/ 	.byte	0x3f
	.zero		1


	//   ....[62]....
        /*0b18*/ 	.word	0x00012850
        /*0b1c*/ 	.word	0x00000011
        /*0b20*/ 	.word	0x00029860
        /*0b24*/ 	.short	0x010a
        /*0b26*/ 	.byte	0x3f
	.zero		1


	//   ....[63]....
        /*0b28*/ 	.word	0x00012d30
        /*0b2c*/ 	.word	0x00000011
        /*0b30*/ 	.word	0x00029850
        /*0b34*/ 	.short	0x0101
        /*0b36*/ 	.byte	0x3f
	.zero		1


	//   ....[64]....
        /*0b38*/ 	.word	0x00012df0
        /*0b3c*/ 	.word	0x00000011
        /*0b40*/ 	.word	0x00000000
        /*0b44*/ 	.short	0x0101
        /*0b46*/ 	.byte	0x3f
	.zero		1


	//   ....[65]....
        /*0b48*/ 	.word	0x00012e50
        /*0b4c*/ 	.word	0x00000006
        /*0b50*/ 	.word	0x00029820
        /*0b54*/ 	.short	0x010a
        /*0b56*/ 	.byte	0x3f
	.zero		1


	//   ....[66]....
        /*0b58*/ 	.word	0x00012f90
        /*0b5c*/ 	.word	0x00000005
        /*0b60*/ 	.word	0x00029840
        /*0b64*/ 	.short	0x010a
        /*0b66*/ 	.byte	0x3f
	.zero		1


	//   ....[67]....
        /*0b68*/ 	.word	0x00013030
        /*0b6c*/ 	.word	0x00000003
        /*0b70*/ 	.word	0x00029840
        /*0b74*/ 	.short	0x010a
        /*0b76*/ 	.byte	0x3f
	.zero		1


	//   ....[68]....
        /*0b78*/ 	.word	0x00013070
        /*0b7c*/ 	.word	0x00000005
        /*0b80*/ 	.word	0x00029860
        /*0b84*/ 	.short	0x010a
        /*0b86*/ 	.byte	0x3f
	.zero		1


	//   ....[69]....
        /*0b88*/ 	.word	0x000130b0
        /*0b8c*/ 	.word	0x00000003
        /*0b90*/ 	.word	0x00029860
        /*0b94*/ 	.short	0x010a
        /*0b96*/ 	.byte	0x3f
	.zero		1


	//   ....[70]....
        /*0b98*/ 	.word	0x000130f0
        /*0b9c*/ 	.word	0x00000005
        /*0ba0*/ 	.word	0x00029880
        /*0ba4*/ 	.short	0x010a
        /*0ba6*/ 	.byte	0x3f
	.zero		1


	//   ....[71]....
        /*0ba8*/ 	.word	0x00013130
        /*0bac*/ 	.word	0x00000003
        /*0bb0*/ 	.word	0x00029880
        /*0bb4*/ 	.short	0x010a
        /*0bb6*/ 	.byte	0x3f
	.zero		1


	//   ....[72]....
        /*0bb8*/ 	.word	0x000131a0
        /*0bbc*/ 	.word	0x00000003
        /*0bc0*/ 	.word	0x00029800
        /*0bc4*/ 	.short	0x010a
        /*0bc6*/ 	.byte	0x3f
	.zero		1


	//   ....[73]....
        /*0bc8*/ 	.word	0x00013200
        /*0bcc*/ 	.word	0x00000005
        /*0bd0*/ 	.word	0x00029830
        /*0bd4*/ 	.short	0x010a
        /*0bd6*/ 	.byte	0x3f
	.zero		1


	//   ....[74]....
        /*0bd8*/ 	.word	0x00013260
        /*0bdc*/ 	.word	0x00000008
        /*0be0*/ 	.word	0x00029830
        /*0be4*/ 	.short	0x010a
        /*0be6*/ 	.byte	0x3f
	.zero		1


	//   ....[75]....
        /*0be8*/ 	.word	0x000132c0
        /*0bec*/ 	.word	0x00000008
        /*0bf0*/ 	.word	0x00029850
        /*0bf4*/ 	.short	0x010a
        /*0bf6*/ 	.byte	0x3f
	.zero		1


	//   ....[76]....
        /*0bf8*/ 	.word	0x00013320
        /*0bfc*/ 	.word	0x00000008
        /*0c00*/ 	.word	0x00029830
        /*0c04*/ 	.short	0x010a
        /*0c06*/ 	.byte	0x3f
	.zero		1


	//   ....[77]....
        /*0c08*/ 	.word	0x00013380
        /*0c0c*/ 	.word	0x00000008
        /*0c10*/ 	.word	0x00029850
        /*0c14*/ 	.short	0x010a
        /*0c16*/ 	.byte	0x3f
	.zero		1


	//   ....[78]....
        /*0c18*/ 	.word	0x000133e0
        /*0c1c*/ 	.word	0x00000003
        /*0c20*/ 	.word	0x00029850
        /*0c24*/ 	.short	0x010a
        /*0c26*/ 	.byte	0x3f
	.zero		1


	//   ....[79]....
        /*0c28*/ 	.word	0x000134e0
        /*0c2c*/ 	.word	0x00000002
        /*0c30*/ 	.word	0x00029880
        /*0c34*/ 	.short	0x010a
        /*0c36*/ 	.byte	0x3f
	.zero		1


	//   ....[80]....
        /*0c38*/ 	.word	0x00013c80
        /*0c3c*/ 	.word	0x00000002
        /*0c40*/ 	.word	0x00029840
        /*0c44*/ 	.short	0x010a
        /*0c46*/ 	.byte	0x3f
	.zero		1


	//   ....[81]....
        /*0c48*/ 	.word	0x00014950
        /*0c4c*/ 	.word	0x00000003
        /*0c50*/ 	.word	0x00029820
        /*0c54*/ 	.short	0x010a
        /*0c56*/ 	.byte	0x3f
	.zero		1


	//   ....[82]....
        /*0c58*/ 	.word	0x000149a0
        /*0c5c*/ 	.word	0x0000000a
        /*0c60*/ 	.word	0x00029880
        /*0c64*/ 	.short	0x010a
        /*0c66*/ 	.byte	0x3f
	.zero		1


	//   ....[83]....
        /*0c68*/ 	.word	0x00014fb0
        /*0c6c*/ 	.word	0x0000000a
        /*0c70*/ 	.word	0x00029840
        /*0c74*/ 	.short	0x010a
        /*0c76*/ 	.byte	0x3f
	.zero		1


	//   ....[84]....
        /*0c78*/ 	.word	0x000155b0
        /*0c7c*/ 	.word	0x00000013
        /*0c80*/ 	.word	0x00029870
        /*0c84*/ 	.short	0x010a
        /*0c86*/ 	.byte	0x3f
	.zero		1


	//   ....[85]....
        /*0c88*/ 	.word	0x00015600
        /*0c8c*/ 	.word	0x00000013
        /*0c90*/ 	.word	0x00029860
        /*0c94*/ 	.short	0x010a
        /*0c96*/ 	.byte	0x3f
	.zero		1


	//   ....[86]....
        /*0c98*/ 	.word	0x00015650
        /*0c9c*/ 	.word	0x00000011
        /*0ca0*/ 	.word	0x00029870
        /*0ca4*/ 	.short	0x010a
        /*0ca6*/ 	.byte	0x3f
	.zero		1


	//   ....[87]....
        /*0ca8*/ 	.word	0x000156a0
        /*0cac*/ 	.word	0x00000011
        /*0cb0*/ 	.word	0x00029860
        /*0cb4*/ 	.short	0x010a
        /*0cb6*/ 	.byte	0x3f
	.zero		1


	//   ....[88]....
        /*0cb8*/ 	.word	0x000156f0
        /*0cbc*/ 	.word	0x00000006
        /*0cc0*/ 	.word	0x00029820
        /*0cc4*/ 	.short	0x010a
        /*0cc6*/ 	.byte	0x3f
	.zero		1


	//   ....[89]....
        /*0cc8*/ 	.word	0x00015740
        /*0ccc*/ 	.word	0x00000005
        /*0cd0*/ 	.word	0x00029840
        /*0cd4*/ 	.short	0x010a
        /*0cd6*/ 	.byte	0x3f
	.zero		1


	//   ....[90]....
        /*0cd8*/ 	.word	0x00015790
        /*0cdc*/ 	.word	0x00000003
        /*0ce0*/ 	.word	0x00029840
        /*0ce4*/ 	.short	0x010a
        /*0ce6*/ 	.byte	0x3f
	.zero		1


	//   ....[91]....
        /*0ce8*/ 	.word	0x000157e0
        /*0cec*/ 	.word	0x00000005
        /*0cf0*/ 	.word	0x00029860
        /*0cf4*/ 	.short	0x010a
        /*0cf6*/ 	.byte	0x3f
	.zero		1


	//   ....[92]....
        /*0cf8*/ 	.word	0x00015830
        /*0cfc*/ 	.word	0x00000003
        /*0d00*/ 	.word	0x00029860
        /*0d04*/ 	.short	0x010a
        /*0d06*/ 	.byte	0x3f
	.zero		1


	//   ....[93]....
        /*0d08*/ 	.word	0x00015880
        /*0d0c*/ 	.word	0x00000005
        /*0d10*/ 	.word	0x00029880
        /*0d14*/ 	.short	0x010a
        /*0d16*/ 	.byte	0x3f
	.zero		1


	//----- nvinfo : EIATTR_NUM_MBARRIERS
	.align		4
.L_273:
        /*0d18*/ 	.byte	0x03, 0x38
        /*0d1a*/ 	.short	0x0016


	//----- nvinfo : EIATTR_EXIT_INSTR_OFFSETS
	.align		4
        /*0d1c*/ 	.byte	0x04, 0x1c
        /*0d1e*/ 	.short	(.L_275 - .L_274)


	//   ....[0]....
.L_274:
        /*0d20*/ 	.word	0x00013180


	//----- nvinfo : EIATTR_MAX_THREADS
	.align		4
.L_275:
        /*0d24*/ 	.byte	0x04, 0x05
        /*0d26*/ 	.short	(.L_277 - .L_276)
.L_276:
        /*0d28*/ 	.word	0x00000180
        /*0d2c*/ 	.word	0x00000001
        /*0d30*/ 	.word	0x00000001


	//----- nvinfo : EIATTR_CRS_STACK_SIZE
	.align		4
.L_277:
        /*0d34*/ 	.byte	0x04, 0x1e
        /*0d36*/ 	.short	(.L_279 - .L_278)
.L_278:
        /*0d38*/ 	.word	0x00000000


	//----- nvinfo : EIATTR_CBANK_PARAM_SIZE
	.align		4
.L_279:
        /*0d3c*/ 	.byte	0x03, 0x19
        /*0d3e*/ 	.short	0x0a70


	//----- nvinfo : EIATTR_PARAM_CBANK
	.align		4
        /*0d40*/ 	.byte	0x04, 0x0a
        /*0d42*/ 	.short	(.L_281 - .L_280)
	.align		4
.L_280:
        /*0d44*/ 	.word	index@(.nv.constant0._ZN7cutlass13device_kernelIN5flash11enable_sm90INS1_16FlashAttnFwdSm90INS1_25CollectiveMainloopFwdSm90ILi2EN4cute5tupleIJNS5_1CILi1EEES8_S8_EEENS6_IJNS7_ILi128EEENS7_ILi160EEENS7_ILi192EEEEEELi128ENS_12float_e4m3_tEfNS_4arch4Sm90ELb1ELb0ELb0ELb0ELb1ELb0ELb0ELb1ELb1ELb1ELb1ELb0EEENS1_21CollectiveEpilogueFwdINS6_IJSA_SA_SB_EEES9_NS_10bfloat16_tESG_Li256ELb0ELb1ELb1ELb1EEENS1_19SingleTileSchedulerILb0ELb1ELb1ELi128EEEEEEEEEvNT_6ParamsE)
        /*0d48*/ 	.short	0x0210
        /*0d4a*/ 	.short	0x0a70


	//----- nvinfo : EIATTR_SW_WAR
	.align		4
.L_281:
        /*0d4c*/ 	.byte	0x04, 0x36
        /*0d4e*/ 	.short	(.L_283 - .L_282)
.L_282:
        /*0d50*/ 	.word	0x00000008
.L_283:


//--------------------- .nv.info._ZN7cutlass13device_kernelIN5flash11enable_sm90INS1_16FlashAttnFwdSm90INS1_25CollectiveMainloopFwdSm90ILi2EN4cute5tupleIJNS5_1CILi1EEES8_S8_EEENS6_IJNS7_ILi128EEENS7_ILi160EEENS7_ILi192EEEEEELi128ENS_12float_e4m3_tEfNS_4arch4Sm90ELb1ELb0ELb0ELb1ELb1ELb0ELb0ELb1ELb1ELb1ELb1ELb0EEENS1_21CollectiveEpilogueFwdINS6_IJSA_SA_SB_EEES9_NS_10bfloat16_tESG_Li256ELb1ELb1ELb1ELb1EEENS1_36VarlenDynamicPersistentTileSchedulerILi128ELi160ELi256ELi128ELb1ELb1ELb1ELb1ELb1ELb1EEEEEEEEEvNT_6ParamsE --------------------------
	.section	.nv.info._ZN7cutlass13device_kernelIN5flash11enable_sm90INS1_16FlashAttnFwdSm90INS1_25CollectiveMainloopFwdSm90ILi2EN4cute5tupleIJNS5_1CILi1EEES8_S8_EEENS6_IJNS7_ILi128EEENS7_ILi160EEENS7_ILi192EEEEEELi128ENS_12float_e4m3_tEfNS_4arch4Sm90ELb1ELb0ELb0ELb1ELb1ELb0ELb0ELb1ELb1ELb1ELb1ELb0EEENS1_21CollectiveEpilogueFwdINS6_IJSA_SA_SB_EEES9_NS_10bfloat16_tESG_Li256ELb1ELb1ELb1ELb1EEENS1_36VarlenDynamicPersistentTileSchedulerILi128ELi160ELi256ELi128ELb1ELb1ELb1ELb1ELb1ELb1EEEEEEEEEvNT_6ParamsE,"",@"SHT_CUDA_INFO"
	.sectionflags	@""
	.align	4


	//----- nvinfo : EIATTR_CUDA_API_VERSION
	.align		4
        /*0000*/ 	.byte	0x04, 0x37
        /*0002*/ 	.short	(.L_285 - .L_284)
.L_284:
        /*0004*/ 	.word	0x00000082


	//----- nvinfo : EIATTR_KPARAM_INFO
	.align		4
.L_285:
        /*0008*/ 	.byte	0x04, 0x17
        /*000a*/ 	.short	(.L_287 - .L_286)
.L_286:
        /*000c*/ 	.word	0x00000000
        /*0010*/ 	.short	0x0000
        /*0012*/ 	.short	0x0070
        /*0014*/ 	.byte	0x00, 0xf0, 0x01, 0x2a


	//----- nvinfo : EIATTR_SPARSE_MMA_MASK
	.align		4
.L_287:
        /*0018*/ 	.byte	0x03, 0x50
        /*001a*/ 	.short	0x0000


	//----- nvinfo : EIATTR_MAXREG_COUNT
	.align		4
        /*001c*/ 	.byte	0x03, 0x1b
        /*001e*/ 	.short	0x00a8


	//----- nvinfo : EIATTR_NUM_BARRIERS
	.align		4
        /*0020*/ 	.byte	0x02, 0x4c
        /*0022*/ 	.byte	0x10
	.zero		1


	//----- nvinfo : EIATTR_EXTERNS
	.align		4
        /*0024*/ 	.byte	0x04, 0x0f
        /*0026*/ 	.short	(.L_289 - .L_288)


	//   ....[0]....
	.align		4
.L_288:
        /*0028*/ 	.word	index@(__assertfail)


	//----- nvinfo : EIATTR_ANNOTATIONS
	.align		4
.L_289:
        /*002c*/ 	.byte	0x04, 0x55
        /*002e*/ 	.short	(.L_291 - .L_290)


	//   ....[0]....
.L_290:
        /* <DEDUP_REMOVED lines=32> */


	//----- nvinfo : EIATTR_MERCURY_ISA_VERSION
	.align		4
.L_291:
        /*0220*/ 	.byte	0x03, 0x5f
        /*0222*/ 	.short	0x0101


	//----- nvinfo : EIATTR_UNUSED_LOAD_BYTE_OFFSET
	.align		4
        /*0224*/ 	.byte	0x04, 0x44
        /*0226*/ 	.short	(.L_293 - .L_292)


	//   ....[0]....
.L_292:
        /*0228*/ 	.word	0x000009a0
        /*022c*/ 	.word	0x0000fff0


	//   ....[1]....
        /*0230*/ 	.word	0x0000c620
        /*0234*/ 	.word	0x0000fff0


	//----- nvinfo : EIATTR_INT_WARP_WIDE_INSTR_OFFSETS
	.align		4
.L_293:
        /*0238*/ 	.byte	0x04, 0x31
        /*023a*/ 	.short	(.L_295 - .L_294)


	//   ....[0]....
.L_294:
        /*023c*/ 	.word	0x000000c0


	//   ....[1]....
        /*0240*/ 	.word	0x000000d0


	//   ....[2]....
        /*0244*/ 	.word	0x00000170


	//   ....[3]....
        /*0248*/ 	.word	0x00011e40


	//   ....[4]....
        /*024c*/ 	.word	0x00011ed0


	//   ....[5]....
        /*0250*/ 	.word	0x00015a90


	//   ....[6]....
        /*0254*/ 	.word	0x00015b20


	//----- nvinfo : EIATTR_COOP_GROUP_MASK_REGIDS
	.align		4
.L_295:
        /*0258*/ 	.byte	0x04, 0x29
        /*025a*/ 	.short	(.L_297 - .L_296)


	//   ....[0]....
.L_296:
        /*025c*/ 	.word	0xffffffff


	//   ....[1]....
        /*0260*/ 	.word	0xffffffff


	//   ....[2]....
        /*0264*/ 	.word	0xffffffff


	//   ....[3]....
        /*0268*/ 	.word	0xffffffff


	//   ....[4]....
        /*026c*/ 	.word	0xffffffff


	//   ....[5]....
        /*0270*/ 	.word	0xffffffff


	//   ....[6]....
        /*0274*/ 	.word	0xffffffff


	//   ....[7]....
        /*0278*/ 	.word	0xffffffff


	//   ....[8]....
        /*027c*/ 	.word	0xffffffff


	//   ....[9]....
        /*0280*/ 	.word	0xffffffff


	//   ....[10]....
        /*0284*/ 	.word	0xffffffff


	//   ....[11]....
        /*0288*/ 	.word	0xffffffff


	//   ....[12]....
        /*028c*/ 	.word	0xffffffff


	//   ....[13]....
        /*0290*/ 	.word	0xffffffff


	//   ....[14]....
        /*0294*/ 	.word	0xffffffff


	//   ....[15]....
        /*0298*/ 	.word	0xffffffff


	//   ....[16]....
        /*029c*/ 	.word	0xffffffff


	//   ....[17]....
        /*02a0*/ 	.word	0xffffffff


	//   ....[18]....
        /*02a4*/ 	.word	0xffffffff


	//   ....[19]....
        /*02a8*/ 	.word	0xffffffff


	//   ....[20]....
        /*02ac*/ 	.word	0xffffffff


	//   ....[21]....
        /*02b0*/ 	.word	0xffffffff


	//   ....[22]....
        /*02b4*/ 	.word	0xffffffff


	//   ....[23]....
        /*02b8*/ 	.word	0xffffffff


	//   ....[24]....
        /*02bc*/ 	.word	0xffffffff


	//   ....[25]....
        /*02c0*/ 	.word	0xffffffff


	//   ....[26]....
        /*02c4*/ 	.word	0xffffffff


	//   ....[27]....
        /*02c8*/ 	.word	0xffffffff


	//   ....[28]....
        /*02cc*/ 	.word	0xffffffff


	//   ....[29]....
        /*02d0*/ 	.word	0xffffffff


	//   ....[30]....
        /*02d4*/ 	.word	0xffffffff


	//   ....[31]....
        /*02d8*/ 	.word	0xffffffff


	//   ....[32]....
        /*02dc*/ 	.word	0xffffffff


	//   ....[33]....
        /*02e0*/ 	.word	0xffffffff


	//   ....[34]....
        /*02e4*/ 	.word	0xffffffff


	//   ....[35]....
        /*02e8*/ 	.word	0xffffffff


	//   ....[36]....
        /*02ec*/ 	.word	0xffffffff


	//   ....[37]....
        /*02f0*/ 	.word	0xffffffff


	//   ....[38]....
        /*02f4*/ 	.word	0xffffffff


	//   ....[39]....
        /*02f8*/ 	.word	0xffffffff


	//   ....[40]....
        /*02fc*/ 	.word	0xffffffff


	//   ....[41]....
        /*0300*/ 	.word	0xffffffff


	//   ....[42]....
        /*0304*/ 	.word	0xffffffff


	//   ....[43]....
        /*0308*/ 	.word	0xffffffff


	//   ....[44]....
        /*030c*/ 	.word	0xffffffff


	//   ....[45]....
        /*0310*/ 	.word	0xffffffff


	//   ....[46]....
        /*0314*/ 	.word	0xffffffff


	//   ....[47]....
        /*0318*/ 	.word	0xffffffff


	//   ....[48]....
        /*031c*/ 	.word	0xffffffff


	//   ....[49]....
        /*0320*/ 	.word	0xffffffff


	//   ....[50]....
        /*0324*/ 	.word	0xffffffff


	//   ....[51]....
        /*0328*/ 	.word	0xffffffff


	//   ....[52]....
        /*032c*/ 	.word	0xffffffff


	//   ....[53]....
        /*0330*/ 	.word	0xffffffff


	//   ....[54]....
        /*0334*/ 	.word	0xffffffff


	//   ....[55]....
        /*0338*/ 	.word	0xffffffff


	//   ....[56]....
        /*033c*/ 	.word	0xffffffff


	//   ....[57]....
        /*0340*/ 	.word	0xffffffff


	//   ....[58]....
        /*0344*/ 	.word	0xffffffff


	//   ....[59]....
        /*0348*/ 	.word	0xffffffff


	//   ....[60]....
        /*034c*/ 	.word	0xffffffff


	//   ....[61]....
        /*0350*/ 	.word	0xffffffff


	//   ....[62]....
        /*0354*/ 	.word	0xffffffff


	//   ....[63]....
        /*0358*/ 	.word	0xffffffff


	//   ....[64]....
        /*035c*/ 	.word	0xffffffff


	//   ....[65]....
        /*0360*/ 	.word	0xffffffff


	//   ....[66]....
        /*0364*/ 	.word	0xffffffff


	//   ....[67]....
        /*0368*/ 	.word	0xffffffff


	//   ....[68]....
        /*036c*/ 	.word	0xffffffff


	//   ....[69]....
        /*0370*/ 	.word	0xffffffff


	//   ....[70]....
        /*0374*/ 	.word	0xffffffff


	//   ....[71]....
        /*0378*/ 	.word	0xffffffff


	//   ....[72]....
        /*037c*/ 	.word	0xffffffff


	//   ....[73]....
        /*0380*/ 	.word	0xffffffff


	//   ....[74]....
        /*0384*/ 	.word	0xffffffff


	//   ....[75]....
        /*0388*/ 	.word	0xffffffff


	//   ....[76]....
        /*038c*/ 	.word	0xffffffff


	//   ....[77]....
        /*0390*/ 	.word	0xffffffff


	//   ....[78]....
        /*0394*/ 	.word	0xffffffff


	//   ....[79]....
        /*0398*/ 	.word	0xffffffff


	//   ....[80]....
        /*039c*/ 	.word	0xffffffff


	//   ....[81]....
        /*03a0*/ 	.word	0xffffffff


	//   ....[82]....
        /*03a4*/ 	.word	0xffffffff


	//   ....[83]....
        /*03a8*/ 	.word	0xffffffff


	//   ....[84]....
        /*03ac*/ 	.word	0xffffffff


	//   ....[85]....
        /*03b0*/ 	.word	0xffffffff


	//   ....[86]....
        /*03b4*/ 	.word	0xffffffff


	//   ....[87]....
        /*03b8*/ 	.word	0xffffffff


	//   ....[88]....
        /*03bc*/ 	.word	0xffffffff


	//   ....[89]....
        /*03c0*/ 	.word	0xffffffff


	//   ....[90]....
        /*03c4*/ 	.word	0xffffffff


	//   ....[91]....
        /*03c8*/ 	.word	0xffffffff


	//   ....[92]....
        /*03cc*/ 	.word	0xffffffff


	//   ....[93]....
        /*03d0*/ 	.word	0xffffffff


	//   ....[94]....
        /*03d4*/ 	.word	0xffffffff


	//   ....[95]....
        /*03d8*/ 	.word	0xffffffff


	//   ....[96]....
        /*03dc*/ 	.word	0xffffffff


	//   ....[97]....
        /*03e0*/ 	.word	0xffffffff


	//   ....[98]....
        /*03e4*/ 	.word	0xffffffff


	//   ....[99]....
        /*03e8*/ 	.word	0xffffffff


	//   ....[100]....
        /*03ec*/ 	.word	0xffffffff


	//   ....[101]....
        /*03f0*/ 	.word	0xffffffff


	//   ....[102]....
        /*03f4*/ 	.word	0xffffffff


	//   ....[103]....
        /*03f8*/ 	.word	0xffffffff


	//   ....[104]....
        /*03fc*/ 	.word	0xffffffff


	//   ....[105]....
        /*0400*/ 	.word	0xffffffff


	//   ....[106]....
        /*0404*/ 	.word	0xffffffff


	//   ....[107]....
        /*0408*/ 	.word	0xffffffff


	//   ....[108]....
        /*040c*/ 	.word	0xffffffff


	//   ....[109]....
        /*0410*/ 	.word	0xffffffff


	//   ....[110]....
        /*0414*/ 	.word	0xffffffff


	//   ....[111]....
        /*0418*/ 	.word	0xffffffff


	//   ....[112]....
        /*041c*/ 	.word	0xffffffff


	//   ....[113]....
        /*0420*/ 	.word	0xffffffff


	//   ....[114]....
        /*0424*/ 	.word	0xffffffff


	//   ....[115]....
        /*0428*/ 	.word	0xffffffff


	//   ....[116]....
        /*042c*/ 	.word	0xffffffff


	//   ....[117]....
        /*0430*/ 	.word	0xffffffff


	//   ....[118]....
        /*0434*/ 	.word	0xffffffff


	//   ....[119]....
        /*0438*/ 	.word	0xffffffff


	//   ....[120]....
        /*043c*/ 	.word	0xffffffff


	//   ....[121]....
        /*0440*/ 	.word	0xffffffff


	//   ....[122]....
        /*0444*/ 	.word	0xffffffff


	//   ....[123]....
        /*0448*/ 	.word	0xffffffff


	//   ....[124]....
        /*044c*/ 	.word	0xffffffff


	//   ....[125]....
        /*0450*/ 	.word	0xffffffff


	//   ....[126]....
        /*0454*/ 	.word	0xffffffff


	//   ....[127]....
        /*0458*/ 	.word	0xffffffff


	//   ....[128]....
        /*045c*/ 	.word	0xffffffff


	//   ....[129]....
        /*0460*/ 	.word	0xffffffff


	//   ....[130]....
        /*0464*/ 	.word	0xffffffff


	//   ....[131]....
        /*0468*/ 	.word	0xffffffff


	//   ....[132]....
        /*046c*/ 	.word	0xffffffff


	//   ....[133]....
        /*0470*/ 	.word	0xffffffff


	//   ....[134]....
        /*0474*/ 	.word	0xffffffff


	//   ....[135]....
        /*0478*/ 	.word	0xffffffff


	//   ....[136]....
        /*047c*/ 	.word	0xffffffff


	//   ....[137]....
        /*0480*/ 	.word	0xffffffff


	//   ....[138]....
        /*0484*/ 	.word	0xffffffff


	//   ....[139]....
        /*0488*/ 	.word	0xffffffff


	//   ....[140]....
        /*048c*/ 	.word	0xffffffff


	//   ....[141]....
        /*0490*/ 	.word	0xffffffff


	//   ....[142]....
        /*0494*/ 	.word	0xffffffff


	//   ....[143]....
        /*0498*/ 	.word	0xffffffff


	//   ....[144]....
        /*049c*/ 	.word	0xffffffff


	//   ....[145]....
        /*04a0*/ 	.word	0xffffffff


	//   ....[146]....
        /*04a4*/ 	.word	0xffffffff


	//   ....[147]....
        /*04a8*/ 	.word	0xffffffff


	//   ....[148]....
        /*04ac*/ 	.word	0xffffffff


	//   ....[149]....
        /*04b0*/ 	.word	0xffffffff


	//   ....[150]....
        /*04b4*/ 	.word	0xffffffff


	//   ....[151]....
        /*04b8*/ 	.word	0xffffffff


	//   ....[152]....
        /*04bc*/ 	.word	0xffffffff


	//   ....[153]....
        /*04c0*/ 	.word	0xffffffff


	//   ....[154]....
        /*04c4*/ 	.word	0xffffffff


	//   ....[155]....
        /*04c8*/ 	.word	0xffffffff


	//   ....[156]....
        /*04cc*/ 	.word	0xffffffff


	//   ....[157]....
        /*04d0*/ 	.word	0xffffffff


	//   ....[158]....
        /*04d4*/ 	.word	0xffffffff


	//   ....[159]....
        /*04d8*/ 	.word	0xffffffff


	//   ....[160]....
        /*04dc*/ 	.word	0xffffffff


	//   ....[161]....
        /*04e0*/ 	.word	0xffffffff


	//   ....[162]....
        /*04e4*/ 	.word	0xffffffff


	//   ....[163]....
        /*04e8*/ 	.word	0xffffffff


	//   ....[164]....
        /*04ec*/ 	.word	0xffffffff


	//   ....[165]....
        /*04f0*/ 	.word	0xffffffff


	//   ....[166]....
        /*04f4*/ 	.word	0xffffffff


	//   ....[167]....
        /*04f8*/ 	.word	0xffffffff


	//   ....[168]....
        /*04fc*/ 	.word	0xffffffff


	//   ....[169]....
        /*0500*/ 	.word	0xffffffff


	//   ....[170]....
        /*0504*/ 	.word	0xffffffff


	//   ....[171]....
        /*0508*/ 	.word	0xffffffff


	//   ....[172]....
        /*050c*/ 	.word	0xffffffff


	//   ....[173]....
        /*0510*/ 	.word	0xffffffff


	//   ....[174]....
        /*0514*/ 	.word	0xffffffff


	//   ....[175]....
        /*0518*/ 	.word	0xffffffff


	//   ....[176]....
        /*051c*/ 	.word	0xffffffff


	//   ....[177]....
        /*0520*/ 	.word	0xffffffff


	//   ....[178]....
        /*0524*/ 	.word	0xffffffff


	//   ....[179]....
        /*0528*/ 	.word	0xffffffff


	//   ....[180]....
        /*052c*/ 	.word	0xffffffff


	//   ....[181]....
        /*0530*/ 	.word	0xffffffff


	//   ....[182]....
        /*0534*/ 	.word	0xffffffff


	//   ....[183]....
        /*0538*/ 	.word	0xffffffff


	//   ....[184]....
        /*053c*/ 	.word	0xffffffff


	//   ....[185]....
        /*0540*/ 	.word	0xffffffff


	//   ....[186]....
        /*0544*/ 	.word	0xffffffff


	//   ....[187]....
        /*0548*/ 	.word	0xffffffff


	//   ....[188]....
        /*054c*/ 	.word	0xffffffff


	//   ....[189]....
        /*0550*/ 	.word	0xffffffff


	//   ....[190]....
        /*0554*/ 	.word	0xffffffff


	//   ....[191]....
        /*0558*/ 	.word	0xffffffff


	//   ....[192]....
        /*055c*/ 	.word	0xffffffff


	//   ....[193]....
        /*0560*/ 	.word	0xffffffff


	//   ....[194]....
        /*0564*/ 	.word	0xffffffff


	//   ....[195]....
        /*0568*/ 	.word	0xffffffff


	//   ....[196]....
        /*056c*/ 	.word	0xffffffff


	//   ....[197]....
        /*0570*/ 	.word	0xffffffff


	//   ....[198]....
        /*0574*/ 	.word	0xffffffff


	//   ....[199]....
        /*0578*/ 	.word	0x0500000f


	//   ....[200]....
        /*057c*/ 	.word	0x0500000f


	//   ....[201]....
        /*0580*/ 	.word	0x0500000f


	//   ....[202]....
        /*0584*/ 	.word	0x0500000f


	//   ....[203]....
        /*0588*/ 	.word	0x0500000f


	//   ....[204]....
        /*058c*/ 	.word	0x0500000f


	//   ....[205]....
        /*0590*/ 	.word	0x0500000f


	//   ....[206]....
        /*0594*/ 	.word	0x0500000f


	//   ....[207]....
        /*0598*/ 	.word	0x0500000f


	//   ....[208]....
        /*059c*/ 	.word	0x0500000f


	//   ....[209]....
        /*05a0*/ 	.word	0x0500000f


	//   ....[210]....
        /*05a4*/ 	.word	0x0500000f


	//   ....[211]....
        /*05a8*/ 	.word	0x0500000f


	//   ....[212]....
        /*05ac*/ 	.word	0x0500000f


	//   ....[213]....
        /*05b0*/ 	.word	0x0500000f


	//   ....[214]....
        /*05b4*/ 	.word	0x0500000f


	//   ....[215]....
        /*05b8*/ 	.word	0x0500000f


	//   ....[216]....
        /*05bc*/ 	.word	0x0500000f


	//   ....[217]....
        /*05c0*/ 	.word	0x0500000f


	//   ....[218]....
        /*05c4*/ 	.word	0x0500000f


	//   ....[219]....
        /*05c8*/ 	.word	0x0500000f


	//   ....[220]....
        /*05cc*/ 	.word	0x0500000f


	//   ....[221]....
        /*05d0*/ 	.word	0x0500000f


	//   ....[222]....
        /*05d4*/ 	.word	0x0500000f


	//   ....[223]....
        /*05d8*/ 	.word	0x0500000f


	//   ....[224]....
        /*05dc*/ 	.word	0x0500000f


	//   ....[225]....
        /*05e0*/ 	.word	0x0500000f


	//   ....[226]....
        /*05e4*/ 	.word	0x0500000f


	//   ....[227]....
        /*05e8*/ 	.word	0x0500000f


	//   ....[228]....
        /*05ec*/ 	.word	0x0500000f


	//   ....[229]....
        /*05f0*/ 	.word	0x0500000f


	//   ....[230]....
        /*05f4*/ 	.word	0x0500000f


	//   ....[231]....
        /*05f8*/ 	.word	0x0500000f


	//   ....[232]....
        /*05fc*/ 	.word	0x0500000f


	//   ....[233]....
        /*0600*/ 	.word	0x0500000f


	//   ....[234]....
        /*0604*/ 	.word	0x0500000f


	//   ....[235]....
        /*0608*/ 	.word	0x0500000f


	//   ....[236]....
        /*060c*/ 	.word	0x0500000f


	//   ....[237]....
        /*0610*/ 	.word	0x0500000f


	//   ....[238]....
        /*0614*/ 	.word	0x0500000f


	//   ....[239]....
        /*0618*/ 	.word	0x0500000f


	//   ....[240]....
        /*061c*/ 	.word	0x0500000f


	//   ....[241]....
        /*0620*/ 	.word	0x0500000f


	//   ....[242]....
        /*0624*/ 	.word	0x0500000f


	//   ....[243]....
        /*0628*/ 	.word	0x0500000f


	//   ....[244]....
        /*062c*/ 	.word	0x0500000f


	//   ....[245]....
        /*0630*/ 	.word	0x0500000f


	//   ....[246]....
        /*0634*/ 	.word	0x0500000f


	//   ....[247]....
        /*0638*/ 	.word	0x0500000f


	//   ....[248]....
        /*063c*/ 	.word	0x0500000f


	//----- nvinfo : EIATTR_COOP_GROUP_INSTR_OFFSETS
	.align		4
.L_297:
        /*0640*/ 	.byte	0x04, 0x28
        /*0642*/ 	.short	(.L_299 - .L_298)


	//   ....[0]....
.L_298:
        /*0644*/ 	.word	0x00000080


	//   ....[1]....
        /*0648*/ 	.word	0x00000090


	//   ....[2]....
        /*064c*/ 	.word	0x000002d0


	//   ....[3]....
        /*0650*/ 	.word	0x00000430


	//   ....[4]....
        /*0654*/ 	.word	0x00000550


	//   ....[5]....
        /*0658*/ 	.word	0x000006b0


	//   ....[6]....
        /*065c*/ 	.word	0x00001d20


	//   ....[7]....
        /*0660*/ 	.word	0x00002f80


	//   ....[8]....
        /*0664*/ 	.word	0x00002fb0


	//   ....[9]....
        /*0668*/ 	.word	0x00003860


	//   ....[10]....
        /*066c*/ 	.word	0x000038f0


	//   ....[11]....
        /*0670*/ 	.word	0x00004460


	//   ....[12]....
        /*0674*/ 	.word	0x000044e0


	//   ....[13]....
        /*0678*/ 	.word	0x000066f0


	//   ....[14]....
        /*067c*/ 	.word	0x00006720


	//   ....[15]....
        /*0680*/ 	.word	0x00006f50


	//   ....[16]....
        /*0684*/ 	.word	0x00007060


	//   ....[17]....
        /*0688*/ 	.word	0x00007ab0


	//   ....[18]....
        /*068c*/ 	.word	0x00007b20


	//   ....[19]....
        /*0690*/ 	.word	0x0000a3f0


	//   ....[20]....
        /*0694*/ 	.word	0x0000a400


	//   ....[21]....
        /*0698*/ 	.word	0x0000a430


	//   ....[22]....
        /*069c*/ 	.word	0x0000a440


	//   ....[23]....
        /*06a0*/ 	.word	0x0000be60


	//   ....[24]....
        /*06a4*/ 	.word	0x0000be70


	//   ....[25]....
        /*06a8*/ 	.word	0x0000bef0


	//   ....[26]....
        /*06ac*/ 	.word	0x0000bf00


	//   ....[27]....
        /*06b0*/ 	.word	0x0000ce70


	//   ....[28]....
        /*06b4*/ 	.word	0x0000ce80


	//   ....[29]....
        /*06b8*/ 	.word	0x0000ce90


	//   ....[30]....
        /*06bc*/ 	.word	0x0000cea0


	//   ....[31]....
        /*06c0*/ 	.word	0x0000ceb0


	//   ....[32]....
        /*06c4*/ 	.word	0x0000cec0


	//   ....[33]....
        /*06c8*/ 	.word	0x0000ced0


	//   ....[34]....
        /*06cc*/ 	.word	0x0000cee0


	//   ....[35]....
        /*06d0*/ 	.word	0x0000cef0


	//   ....[36]....
        /*06d4*/ 	.word	0x0000cf00


	//   ....[37]....
        /*06d8*/ 	.word	0x0000cf10


	//   ....[38]....
        /*06dc*/ 	.word	0x0000cf20


	//   ....[39]....
        /*06e0*/ 	.word	0x0000cf30


	//   ....[40]....
        /*06e4*/ 	.word	0x0000cf40


	//   ....[41]....
        /*06e8*/ 	.word	0x0000cf50


	//   ....[42]....
        /*06ec*/ 	.word	0x0000cf80


	//   ....[43]....
        /*06f0*/ 	.word	0x0000cf90


	//   ....[44]....
        /*06f4*/ 	.word	0x0000cfa0


	//   ....[45]....
        /*06f8*/ 	.word	0x0000cfb0


	//   ....[46]....
        /*06fc*/ 	.word	0x0000cfe0


	//   ....[47]....
        /*0700*/ 	.word	0x0000cff0


	//   ....[48]....
        /*0704*/ 	.word	0x0000d000


	//   ....[49]....
        /*0708*/ 	.word	0x0000d010


	//   ....[50]....
        /*070c*/ 	.word	0x0000d020


	//   ....[51]....
        /*0710*/ 	.word	0x0000d030


	//   ....[52]....
        /*0714*/ 	.word	0x0000d040


	//   ....[53]....
        /*0718*/ 	.word	0x0000d050


	//   ....[54]....
        /*071c*/ 	.word	0x0000d060


	//   ....[55]....
        /*0720*/ 	.word	0x0000d070


	//   ....[56]....
        /*0724*/ 	.word	0x0000d080


	//   ....[57]....
        /*0728*/ 	.word	0x0000d0a0


	//   ....[58]....
        /*072c*/ 	.word	0x0000d0b0


	//   ....[59]....
        /*0730*/ 	.word	0x0000d0d0


	//   ....[60]....
        /*0734*/ 	.word	0x0000d0e0


	//   ....[61]....
        /*0738*/ 	.word	0x0000d0f0


	//   ....[62]....
        /*073c*/ 	.word	0x0000d110


	//   ....[63]....
        /*0740*/ 	.word	0x0000d130


	//   ....[64]....
        /*0744*/ 	.word	0x0000d150


	//   ....[65]....
        /*0748*/ 	.word	0x0000d160


	//   ....[66]....
        /*074c*/ 	.word	0x0000d180


	//   ....[67]....
        /*0750*/ 	.word	0x0000d1a0


	//   ....[68]....
        /*0754*/ 	.word	0x0000d1d0


	//   ....[69]....
        /*0758*/ 	.word	0x0000d1f0


	//   ....[70]....
        /*075c*/ 	.word	0x0000d200


	//   ....[71]....
        /*0760*/ 	.word	0x0000d220


	//   ....[72]....
        /*0764*/ 	.word	0x0000d250


	//   ....[73]....
        /*0768*/ 	.word	0x0000d260


	//   ....[74]....
        /*076c*/ 	.word	0x0000d270


	//   ....[75]....
        /*0770*/ 	.word	0x0000d2a0


	//   ....[76]....
        /*0774*/ 	.word	0x0000d2d0


	//   ....[77]....
        /*0778*/ 	.word	0x0000d300


	//   ....[78]....
        /*077c*/ 	.word	0x0000d330


	//   ....[79]....
        /*0780*/ 	.word	0x0000d360


	//   ....[80]....
        /*0784*/ 	.word	0x0000d390


	//   ....[81]....
        /*0788*/ 	.word	0x0000d3c0


	//   ....[82]....
        /*078c*/ 	.word	0x0000d3f0


	//   ....[83]....
        /*0790*/ 	.word	0x0000d420


	//   ....[84]....
        /*0794*/ 	.word	0x0000d450


	//   ....[85]....
        /*0798*/ 	.word	0x0000d480


	//   ....[86]....
        /*079c*/ 	.word	0x0000d4b0


	//   ....[87]....
        /*07a0*/ 	.word	0x0000d4e0


	//   ....[88]....
        /*07a4*/ 	.word	0x0000d510


	//   ....[89]....
        /*07a8*/ 	.word	0x0000d540


	//   ....[90]....
        /*07ac*/ 	.word	0x0000d570


	//   ....[91]....
        /*07b0*/ 	.word	0x0000dda0


	//   ....[92]....
        /*07b4*/ 	.word	0x0000dde0


	//   ....[93]....
        /*07b8*/ 	.word	0x0000de10


	//   ....[94]....
        /*07bc*/ 	.word	0x0000de40


	//   ....[95]....
        /*07c0*/ 	.word	0x0000e510


	//   ....[96]....
        /*07c4*/ 	.word	0x0000e530


	//   ....[97]....
        /*07c8*/ 	.word	0x0000e600


	//   ....[98]....
        /*07cc*/ 	.word	0x0000e620


	//   ....[99]....
        /*07d0*/ 	.word	0x0000e6e0


	//   ....[100]....
        /*07d4*/ 	.word	0x0000e700


	//   ....[101]....
        /*07d8*/ 	.word	0x0000e7d0


	//   ....[102]....
        /*07dc*/ 	.word	0x0000e7f0


	//   ....[103]....
        /*07e0*/ 	.word	0x0000ebb0


	//   ....[104]....
        /*07e4*/ 	.word	0x0000ebc0


	//   ....[105]....
        /*07e8*/ 	.word	0x0000eff0


	//   ....[106]....
        /*07ec*/ 	.word	0x0000f000


	//   ....[107]....
        /*07f0*/ 	.word	0x0000fcf0


	//   ....[108]....
        /*07f4*/ 	.word	0x0000fd10


	//   ....[109]....
        /*07f8*/ 	.word	0x0000fdd0


	//   ....[110]....
        /*07fc*/ 	.word	0x0000fdf0


	//   ....[111]....
        /*0800*/ 	.word	0x0000feb0


	//   ....[112]....
        /*0804*/ 	.word	0x0000fed0


	//   ....[113]....
        /*0808*/ 	.word	0x0000ffa0


	//   ....[114]....
        /*080c*/ 	.word	0x0000ffc0


	//   ....[115]....
        /*0810*/ 	.word	0x00010100


	//   ....[116]....
        /*0814*/ 	.word	0x00010310


	//   ....[117]....
        /*0818*/ 	.word	0x00010340


	//   ....[118]....
        /*081c*/ 	.word	0x00010370


	//   ....[119]....
        /*0820*/ 	.word	0x000103a0


	//   ....[120]....
        /*0824*/ 	.word	0x000103d0


	//   ....[121]....
        /*0828*/ 	.word	0x00010420


	//   ....[122]....
        /*082c*/ 	.word	0x000105a0


	//   ....[123]....
        /*0830*/ 	.word	0x000105d0


	//   ....[124]....
        /*0834*/ 	.word	0x00010600


	//   ....[125]....
        /*0838*/ 	.word	0x00010630


	//   ....[126]....
        /*083c*/ 	.word	0x00010660


	//   ....[127]....
        /*0840*/ 	.word	0x00010690


	//   ....[128]....
        /*0844*/ 	.word	0x00010720


	//   ....[129]....
        /*0848*/ 	.word	0x00010780


	//   ....[130]....
        /*084c*/ 	.word	0x00010790


	//   ....[131]....
        /*0850*/ 	.word	0x000107e0


	//   ....[132]....
        /*0854*/ 	.word	0x00012df0


	//   ....[133]....
        /*0858*/ 	.word	0x00012e20


	//   ....[134]....
        /*085c*/ 	.word	0x00012e50


	//   ....[135]....
        /*0860*/ 	.word	0x00012e70


	//   ....[136]....
        /*0864*/ 	.word	0x00012f00


	//   ....[137]....
        /*0868*/ 	.word	0x00012f40


	//   ....[138]....
        /*086c*/ 	.word	0x00012f80


	//   ....[139]....
        /*0870*/ 	.word	0x00012f90


	//   ....[140]....
        /*0874*/ 	.word	0x00013070


	//   ....[141]....
        /*0878*/ 	.word	0x00013090


	//   ....[142]....
        /*087c*/ 	.word	0x00013470


	//   ....[143]....
        /*0880*/ 	.word	0x000134b0


	//   ....[144]....
        /*0884*/ 	.word	0x000134d0


	//   ....[145]....
        /*0888*/ 	.word	0x00013580


	//   ....[146]....
        /*088c*/ 	.word	0x000135a0


	//   ....[147]....
        /*0890*/ 	.word	0x00013630


	//   ....[148]....
        /*0894*/ 	.word	0x00013650


	//   ....[149]....
        /*0898*/ 	.word	0x00013660


	//   ....[150]....
        /*089c*/ 	.word	0x000136f0


	//   ....[151]....
        /*08a0*/ 	.word	0x00013750


	//   ....[152]....
        /*08a4*/ 	.word	0x00013ea0


	//   ....[153]....
        /*08a8*/ 	.word	0x00013ed0


	//   ....[154]....
        /*08ac*/ 	.word	0x00013ef0


	//   ....[155]....
        /*08b0*/ 	.word	0x00013f80


	//   ....[156]....
        /*08b4*/ 	.word	0x00013fa0


	//   ....[157]....
        /*08b8*/ 	.word	0x00014030


	//   ....[158]....
        /*08bc*/ 	.word	0x00014050


	//   ....[159]....
        /*08c0*/ 	.word	0x00014060


	//   ....[160]....
        /*08c4*/ 	.word	0x00014a80


	//   ....[161]....
        /*08c8*/ 	.word	0x00014aa0


	//   ....[162]....
        /*08cc*/ 	.word	0x00014ac0


	//   ....[163]....
        /*08d0*/ 	.word	0x00014b10


	//   ....[164]....
        /*08d4*/ 	.word	0x00014b20


	//   ....[165]....
        /*08d8*/ 	.word	0x00014b70


	//   ....[166]....
        /*08dc*/ 	.word	0x00014b80


	//   ....[167]....
        /*08e0*/ 	.word	0x00014b90


	//   ....[168]....
        /*08e4*/ 	.word	0x00014be0


	//   ....[169]....
        /*08e8*/ 	.word	0x00014c30


	//   ....[170]....
        /*08ec*/ 	.word	0x00015020


	//   ....[171]....
        /*08f0*/ 	.word	0x00015040


	//   ....[172]....
        /*08f4*/ 	.word	0x00015050


	//   ....[173]....
        /*08f8*/ 	.word	0x00015060


	//   ....[174]....
        /*08fc*/ 	.word	0x000150c0


	//   ....[175]....
        /*0900*/ 	.word	0x000150d0


	//   ....[176]....
        /*0904*/ 	.word	0x00015130


	//   ....[177]....
        /*0908*/ 	.word	0x00015160


	//   ....[178]....
        /*090c*/ 	.word	0x000151a0


	//   ....[179]....
        /*0910*/ 	.word	0x00015200


	//   ....[180]....
        /*0914*/ 	.word	0x00016440


	//   ....[181]....
        /*0918*/ 	.word	0x00016490


	//   ....[182]....
        /*091c*/ 	.word	0x000164c0


	//   ....[183]....
        /*0920*/ 	.word	0x000164f0


	//   ....[184]....
        /*0924*/ 	.word	0x00016520


	//   ....[185]....
        /*0928*/ 	.word	0x00016530


	//   ....[186]....
        /*092c*/ 	.word	0x00016560


	//   ....[187]....
        /*0930*/ 	.word	0x000165b0


	//   ....[188]....
        /*0934*/ 	.word	0x00016710


	//   ....[189]....
        /*0938*/ 	.word	0x00016740


	//   ....[190]....
        /*093c*/ 	.word	0x00016780


	//   ....[191]....
        /*0940*/ 	.word	0x000167b0


	//   ....[192]....
        /*0944*/ 	.word	0x000167e0


	//   ....[193]....
        /*0948*/ 	.word	0x00016810


	//   ....[194]....
        /*094c*/ 	.word	0x000168b0


	//   ....[195]....
        /*0950*/ 	.word	0x00016900


	//   ....[196]....
        /*0954*/ 	.word	0x00016910


	//   ....[197]....
        /*0958*/ 	.word	0x00016950


	//   ....[198]....
        /*095c*/ 	.word	0x00017440


	//   ....[199]....
        /*0960*/ 	.word	0x00017a70


	//   ....[200]....
        /*0964*/ 	.word	0x00017b50


	//   ....[201]....
        /*0968*/ 	.word	0x00017c20


	//   ....[202]....
        /*096c*/ 	.word	0x00017cb0


	//   ....[203]....
        /*0970*/ 	.word	0x00017d80


	//   ....[204]....
        /*0974*/ 	.word	0x00017e10


	//   ....[205]....
        /*0978*/ 	.word	0x00017ec0


	//   ....[206]....
        /*097c*/ 	.word	0x00017f50


	//   ....[207]....
        /*0980*/ 	.word	0x00018000


	//   ....[208]....
        /*0984*/ 	.word	0x00018060


	//   ....[209]....
        /*0988*/ 	.word	0x00018160


	//   ....[210]....
        /*098c*/ 	.word	0x00018260


	//   ....[211]....
        /*0990*/ 	.word	0x00018310


	//   ....[212]....
        /*0994*/ 	.word	0x00018440


	//   ....[213]....
        /*0998*/ 	.word	0x000184f0


	//   ....[214]....
        /*099c*/ 	.word	0x000185f0


	//   ....[215]....
        /*09a0*/ 	.word	0x000186b0


	//   ....[216]....
        /*09a4*/ 	.word	0x00018710


	//   ....[217]....
        /*09a8*/ 	.word	0x000187b0


	//   ....[218]....
        /*09ac*/ 	.word	0x00018870


	//   ....[219]....
        /*09b0*/ 	.word	0x00018940


	//   ....[220]....
        /*09b4*/ 	.word	0x000189f0


	//   ....[221]....
        /*09b8*/ 	.word	0x00018a50


	//   ....[222]....
        /*09bc*/ 	.word	0x00018ab0


	//   ....[223]....
        /*09c0*/ 	.word	0x00018bb0


	//   ....[224]....
        /*09c4*/ 	.word	0x00018c10


	//   ....[225]....
        /*09c8*/ 	.word	0x00018d10


	//   ....[226]....
        /*09cc*/ 	.word	0x00018d70


	//   ....[227]....
        /*09d0*/ 	.word	0x00018e50


	//   ....[228]....
        /*09d4*/ 	.word	0x00018f80


	//   ....[229]....
        /*09d8*/ 	.word	0x00019030


	//   ....[230]....
        /*09dc*/ 	.word	0x00019090


	//   ....[231]....
        /*09e0*/ 	.word	0x00019150


	//   ....[232]....
        /*09e4*/ 	.word	0x000191b0


	//   ....[233]....
        /*09e8*/ 	.word	0x00019270


	//   ....[234]....
        /*09ec*/ 	.word	0x000192d0


	//   ....[235]....
        /*09f0*/ 	.word	0x00019390


	//   ....[236]....
        /*09f4*/ 	.word	0x000193f0


	//   ....[237]....
        /*09f8*/ 	.word	0x000194b0


	//   ....[238]....
        /*09fc*/ 	.word	0x000195a0


	//   ....[239]....
        /*0a00*/ 	.word	0x00019640


	//   ....[240]....
        /*0a04*/ 	.word	0x000196a0


	//   ....[241]....
        /*0a08*/ 	.word	0x00019770


	//   ....[242]....
        /*0a0c*/ 	.word	0x000197d0


	//   ....[243]....
        /*0a10*/ 	.word	0x000198a0


	//   ....[244]....
        /*0a14*/ 	.word	0x00019900


	//   ....[245]....
        /*0a18*/ 	.word	0x000199d0


	//   ....[246]....
        /*0a1c*/ 	.word	0x00019a30


	//   ....[247]....
        /*0a20*/ 	.word	0x00019b00


	//   ....[248]....
        /*0a24*/ 	.word	0x00019d60


	//----- nvinfo : EIATTR_REG_RECONFIG
	.align		4
.L_299:
        /*0a28*/ 	.byte	0x01, 0x54
	.zero		2


	//----- nvinfo : EIATTR_SYSCALL_OFFSETS
	.align		4
        /*0a2c*/ 	.byte	0x04, 0x46
        /*0a2e*/ 	.short	(.L_301 - .L_300)


	//   ....[0]....
.L_300:
        /*0a30*/ 	.word	0x00001f00


	//   ....[1]....
        /*0a34*/ 	.word	0x00012040


	//   ....[2]....
        /*0a38*/ 	.word	0x000121b0


	//   ....[3]....
        /*0a3c*/ 	.word	0x00012300


	//   ....[4]....
        /*0a40*/ 	.word	0x00012440


	//   ....[5]....
        /*0a44*/ 	.word	0x00013b10


	//----- nvinfo : EIATTR_MBARRIER_INSTR_OFFSETS
	.align		4
.L_301:
        /*0a48*/ 	.byte	0x04, 0x39
        /*0a4a*/ 	.short	(.L_303 - .L_302)


	//   ....[0]....
.L_302:
        /*0a4c*/ 	.word	0x00000180
        /*0a50*/ 	.word	0x000000ff
        /*0a54*/ 	.word	0x00029800
        /*0a58*/ 	.short	0x0100
        /*0a5a*/ 	.byte	0x08
	.zero		1


	//   ....[1]....
        /*0a5c*/ 	.word	0x00000190
        /*0a60*/ 	.word	0x000000ff
        /*0a64*/ 	.word	0x00029820
        /*0a68*/ 	.short	0x0100
        /*0a6a*/ 	.byte	0x08
	.zero		1


	//   ....[2]....
        /*0a6c*/ 	.word	0x00000280
        /*0a70*/ 	.word	0x000000ff
        /*0a74*/ 	.word	0x00029830
        /*0a78*/ 	.short	0x0100
        /*0a7a*/ 	.byte	0x08
	.zero		1


	//   ....[3]....
        /*0a7c*/ 	.word	0x00000290
        /*0a80*/ 	.word	0x000000ff
        /*0a84*/ 	.word	0x00029840
        /*0a88*/ 	.short	0x0100
        /*0a8a*/ 	.byte	0x08
	.zero		1


	//   ....[4]....
        /*0a8c*/ 	.word	0x000002a0
        /*0a90*/ 	.word	0x000000ff
        /*0a94*/ 	.word	0x00029838
        /*0a98*/ 	.short	0x0100
        /*0a9a*/ 	.byte	0x08
	.zero		1


	//   ....[5]....
        /*0a9c*/ 	.word	0x000002b0
        /*0aa0*/ 	.word	0x000000ff
        /*0aa4*/ 	.word	0x00029848
        /*0aa8*/ 	.short	0x0100
        /*0aaa*/ 	.byte	0x08
	.zero		1


	//   ....[6]....
        /*0aac*/ 	.word	0x000003e0
        /*0ab0*/ 	.word	0x000000ff
        /*0ab4*/ 	.word	0x00029850
        /*0ab8*/ 	.short	0x0100
        /*0aba*/ 	.byte	0x08
	.zero		1


	//   ....[7]....
        /*0abc*/ 	.word	0x000003f0
        /*0ac0*/ 	.word	0x000000ff
        /*0ac4*/ 	.word	0x00029860
        /*0ac8*/ 	.short	0x0100
        /*0aca*/ 	.byte	0x08
	.zero		1


	//   ....[8]....
        /*0acc*/ 	.word	0x00000400
        /*0ad0*/ 	.word	0x000000ff
        /*0ad4*/ 	.word	0x00029858
        /*0ad8*/ 	.short	0x0100
        /*0ada*/ 	.byte	0x08
	.zero		1


	//   ....[9]....
        /*0adc*/ 	.word	0x00000410
        /*0ae0*/ 	.word	0x000000ff
        /*0ae4*/ 	.word	0x00029868
        /*0ae8*/ 	.short	0x0100
        /*0aea*/ 	.byte	0x08
	.zero		1


	//   ....[10]....
        /*0aec*/ 	.word	0x00000500
        /*0af0*/ 	.word	0x000000ff
        /*0af4*/ 	.word	0x00029870
        /*0af8*/ 	.short	0x0100
        /*0afa*/ 	.byte	0x06
	.zero		1


	//   ....[11]....
        /*0afc*/ 	.word	0x00000510
        /*0b00*/ 	.word	0x000000ff
        /*0b04*/ 	.word	0x00029880
        /*0b08*/ 	.short	0x0100
        /*0b0a*/ 	.byte	0x06
	.zero		1


	//   ....[12]....
        /*0b0c*/ 	.word	0x00000520
        /*0b10*/ 	.word	0x000000ff
        /*0b14*/ 	.word	0x00029878
        /*0b18*/ 	.short	0x0100
        /*0b1a*/ 	.byte	0x06
	.zero		1


	//   ....[13]....
        /*0b1c*/ 	.word	0x00000530
        /*0b20*/ 	.word	0x000000ff
        /*0b24*/ 	.word	0x00029888
        /*0b28*/ 	.short	0x0100
        /*0b2a*/ 	.byte	0x06
	.zero		1


	//   ....[14]....
        /*0b2c*/ 	.word	0x00000660
        /*0b30*/ 	.word	0x000000ff
        /*0b34*/ 	.word	0x00029890
        /*0b38*/ 	.short	0x0100
        /*0b3a*/ 	.byte	0x08
	.zero		1


	//   ....[15]....
        /*0b3c*/ 	.word	0x00000670
        /*0b40*/ 	.word	0x000000ff
        /*0b44*/ 	.word	0x000298a0
        /*0b48*/ 	.short	0x0100
        /*0b4a*/ 	.byte	0x08
	.zero		1


	//   ....[16]....
        /*0b4c*/ 	.word	0x00000680
        /*0b50*/ 	.word	0x000000ff
        /*0b54*/ 	.word	0x00029898
        /*0b58*/ 	.short	0x0100
        /*0b5a*/ 	.byte	0x08
	.zero		1


	//   ....[17]....
        /*0b5c*/ 	.word	0x00000690
        /*0b60*/ 	.word	0x000000ff
        /*0b64*/ 	.word	0x000298a8
        /*0b68*/ 	.short	0x0100
        /*0b6a*/ 	.byte	0x08
	.zero		1


	//   ....[18]....
        /*0b6c*/ 	.word	0x000007e0
        /*0b70*/ 	.word	0x000000ff
        /*0b74*/ 	.word	0x000298b0
        /*0b78*/ 	.short	0x0100
        /*0b7a*/ 	.byte	0x08
	.zero		1


	//   ....[19]....
        /*0b7c*/ 	.word	0x000007f0
        /*0b80*/ 	.word	0x000000ff
        /*0b84*/ 	.word	0x000298c0
        /*0b88*/ 	.short	0x0100
        /*0b8a*/ 	.byte	0x08
	.zero		1


	//   ....[20]....
        /*0b8c*/ 	.word	0x00000800
        /*0b90*/ 	.word	0x000000ff
        /*0b94*/ 	.word	0x000298b8
        /*0b98*/ 	.short	0x0100
        /*0b9a*/ 	.byte	0x08
	.zero		1


	//   ....[21]....
        /*0b9c*/ 	.word	0x00000810
        /*0ba0*/ 	.word	0x000000ff
        /*0ba4*/ 	.word	0x000298c8
        /*0ba8*/ 	.short	0x0100
        /*0baa*/ 	.byte	0x08
	.zero		1


	//   ....[22]....
        /*0bac*/ 	.word	0x00001f80
        /*0bb0*/ 	.word	0x000000ff
        /*0bb4*/ 	.word	0x00029800
        /*0bb8*/ 	.short	0x010a
        /*0bba*/ 	.byte	0x27
	.zero		1


	//   ....[23]....
        /*0bbc*/ 	.word	0x00002000
        /*0bc0*/ 	.word	0x00000000
        /*0bc4*/ 	.word	0x00029830
        /*0bc8*/ 	.short	0x010a
        /*0bca*/ 	.byte	0x3f
	.zero		1


	//   ....[24]....
        /*0bcc*/ 	.word	0x00002040
        /*0bd0*/ 	.word	0x00000000
        /*0bd4*/ 	.word	0x00029830
        /*0bd8*/ 	.short	0x010a
        /*0bda*/ 	.byte	0x3f
	.zero		1


	//   ....[25]....
        /*0bdc*/ 	.word	0x00003110
        /*0be0*/ 	.word	0x000000ff
        /*0be4*/ 	.word	0x00000000
        /*0be8*/ 	.short	0x0101
        /*0bea*/ 	.byte	0x04
	.zero		1


	//   ....[26]....
        /*0bec*/ 	.word	0x00005730
        /*0bf0*/ 	.word	0x000000ff
        /*0bf4*/ 	.word	0x00029830
        /*0bf8*/ 	.short	0x010a
        /*0bfa*/ 	.byte	0x05
	.zero		1


	//   ....[27]....
        /*0bfc*/ 	.word	0x00005770
        /*0c00*/ 	.word	0x000000ff
        /*0c04*/ 	.word	0x00029830
        /*0c08*/ 	.short	0x010a
        /*0c0a*/ 	.byte	0x05
	.zero		1


	//   ....[28]....
        /*0c0c*/ 	.word	0x000063b0
        /*0c10*/ 	.word	0x000000ff
        /*0c14*/ 	.word	0x00029850
        /*0c18*/ 	.short	0x010a
        /*0c1a*/ 	.byte	0x05
	.zero		1


	//   ....[29]....
        /*0c1c*/ 	.word	0x000063f0
        /*0c20*/ 	.word	0x000000ff
        /*0c24*/ 	.word	0x00029850
        /*0c28*/ 	.short	0x010a
        /*0c2a*/ 	.byte	0x05
	.zero		1


	//   ....[30]....
        /*0c2c*/ 	.word	0x00006770
        /*0c30*/ 	.word	0x000000ff
        /*0c34*/ 	.word	0x00000000
        /*0c38*/ 	.short	0x0101
        /*0c3a*/ 	.byte	0x05
	.zero		1


	//   ....[31]....
        /*0c3c*/ 	.word	0x00008860
        /*0c40*/ 	.word	0x000000ff
        /*0c44*/ 	.word	0x00000000
        /*0c48*/ 	.short	0x0101
        /*0c4a*/ 	.byte	0x04
	.zero		1


	//   ....[32]....
        /*0c4c*/ 	.word	0x00008fb0
        /*0c50*/ 	.word	0x000000ff
        /*0c54*/ 	.word	0x00029830
        /*0c58*/ 	.short	0x010a
        /*0c5a*/ 	.byte	0x05
	.zero		1


	//   ....[33]....
        /*0c5c*/ 	.word	0x00008ff0
        /*0c60*/ 	.word	0x000000ff
        /*0c64*/ 	.word	0x00029830
        /*0c68*/ 	.short	0x010a
        /*0c6a*/ 	.byte	0x05
	.zero		1


	//   ....[34]....
        /*0c6c*/ 	.word	0x00009c00
        /*0c70*/ 	.word	0x000000ff
        /*0c74*/ 	.word	0x00029850
        /*0c78*/ 	.short	0x010a
        /*0c7a*/ 	.byte	0x05
	.zero		1


	//   ....[35]....
        /*0c7c*/ 	.word	0x00009c40
        /*0c80*/ 	.word	0x000000ff
        /*0c84*/ 	.word	0x00029850
        /*0c88*/ 	.short	0x010a
        /*0c8a*/ 	.byte	0x05
	.zero		1


	//   ....[36]....
        /*0c8c*/ 	.word	0x00009f90
        /*0c90*/ 	.word	0x000000ff
        /*0c94*/ 	.word	0x00000000
        /*0c98*/ 	.short	0x0101
        /*0c9a*/ 	.byte	0x05
	.zero		1


	//   ....[37]....
        /*0c9c*/ 	.word	0x0000b540
        /*0ca0*/ 	.word	0x000000ff
        /*0ca4*/ 	.word	0x00000000
        /*0ca8*/ 	.short	0x0101
        /*0caa*/ 	.byte	0x04
	.zero		1


	//   ....[38]....
        /*0cac*/ 	.word	0x0000bbc0
        /*0cb0*/ 	.word	0x000000ff
        /*0cb4*/ 	.word	0x00029850
        /*0cb8*/ 	.short	0x010a
        /*0cba*/ 	.byte	0x05
	.zero		1


	//   ....[39]....
        /*0cbc*/ 	.word	0x0000bc00
        /*0cc0*/ 	.word	0x000000ff
        /*0cc4*/ 	.word	0x00029850
        /*0cc8*/ 	.short	0x010a
        /*0cca*/ 	.byte	0x05
	.zero		1


	//   ....[40]....
        /*0ccc*/ 	.word	0x0000c1e0
        /*0cd0*/ 	.word	0x000000ff
        /*0cd4*/ 	.word	0x00000000
        /*0cd8*/ 	.short	0x0101
        /*0cda*/ 	.byte	0x04
	.zero		1


	//   ....[41]....
        /*0cdc*/ 	.word	0x0000e500
        /*0ce0*/ 	.word	0x00000003
        /*0ce4*/ 	.word	0x00000000
        /*0ce8*/ 	.short	0x0101
        /*0cea*/ 	.byte	0x3f
	.zero		1


	//   ....[42]....
        /*0cec*/ 	.word	0x0000e9a0
        /*0cf0*/ 	.word	0x00000002
        /*0cf4*/ 	.word	0x00000000
        /*0cf8*/ 	.short	0x0101
        /*0cfa*/ 	.byte	0x3f
	.zero		1


	//   ....[43]....
        /*0cfc*/ 	.word	0x00012b10
        /*0d00*/ 	.word	0x00000000
        /*0d04*/ 	.word	0x00029880
        /*0d08*/ 	.short	0x010a
        /*0d0a*/ 	.byte	0x3f
	.zero		1


	//   ....[44]....
        /*0d0c*/ 	.word	0x00013150
        /*0d10*/ 	.word	0x00000000
        /*0d14*/ 	.word	0x00029870
        /*0d18*/ 	.short	0x0107
        /*0d1a*/ 	.byte	0x3f
	.zero		1


	//   ....[45]....
        /*0d1c*/ 	.word	0x00013200
        /*0d20*/ 	.word	0x00000000
        /*0d24*/ 	.word	0x00029870
        /*0d28*/ 	.short	0x0101
        /*0d2a*/ 	.byte	0x3f
	.zero		1


	//   ....[46]....
        /*0d2c*/ 	.word	0x00013230
        /*0d30*/ 	.word	0x00000000
        /*0d34*/ 	.word	0x00029840
        /*0d38*/ 	.short	0x010a
        /*0d3a*/ 	.byte	0x3f
	.zero		1


	//   ....[47]....
        /*0d3c*/ 	.word	0x00013860
        /*0d40*/ 	.word	0x00000000
        /*0d44*/ 	.word	0x00029830
        /*0d48*/ 	.short	0x0107
        /*0d4a*/ 	.byte	0x3f
	.zero		1


	//   ....[48]....
        /*0d4c*/ 	.word	0x00013920
        /*0d50*/ 	.word	0x00000000
        /*0d54*/ 	.word	0x00029830
        /*0d58*/ 	.short	0x0101
        /*0d5a*/ 	.byte	0x3f
	.zero		1


	//   ....[49]....
        /*0d5c*/ 	.word	0x000141a0
        /*0d60*/ 	.word	0x00000010
        /*0d64*/ 	.word	0x00029800
        /*0d68*/ 	.short	0x0107
        /*0d6a*/ 	.byte	0x3f
	.zero		1


	//   ....[50]....
        /*0d6c*/ 	.word	0x000142a0
        /*0d70*/ 	.word	0x00000010
        /*0d74*/ 	.word	0x00029800
        /*0d78*/ 	.short	0x0101
        /*0d7a*/ 	.byte	0x3f
	.zero		1


	//   ....[51]....
        /*0d7c*/ 	.word	0x000142c0
        /*0d80*/ 	.word	0x00000010
        /*0d84*/ 	.word	0x00029820
        /*0d88*/ 	.short	0x010a
        /*0d8a*/ 	.byte	0x3f
	.zero		1


	//   ....[52]....
        /*0d8c*/ 	.word	0x000147e0
        /*0d90*/ 	.word	0x00000000
        /*0d94*/ 	.word	0x00029880
        /*0d98*/ 	.short	0x010a
        /*0d9a*/ 	.byte	0x3f
	.zero		1


	//   ....[53]....
        /*0d9c*/ 	.word	0x00014cc0
        /*0da0*/ 	.word	0x00000000
        /*0da4*/ 	.word	0x00029870
        /*0da8*/ 	.short	0x0107
        /*0daa*/ 	.byte	0x3f
	.zero		1


	//   ....[54]....
        /*0dac*/ 	.word	0x00014d70
        /*0db0*/ 	.word	0x00000000
        /*0db4*/ 	.word	0x00029870
        /*0db8*/ 	.short	0x0101
        /*0dba*/ 	.byte	0x3f
	.zero		1


	//   ....[55]....
        /*0dbc*/ 	.word	0x00014da0
        /*0dc0*/ 	.word	0x00000000
        /*0dc4*/ 	.word	0x00029840
        /*0dc8*/ 	.short	0x010a
        /*0dca*/ 	.byte	0x3f
	.zero		1


	//   ....[56]....
        /*0dcc*/ 	.word	0x000152a0
        /*0dd0*/ 	.word	0x00000000
        /*0dd4*/ 	.word	0x00029830
        /*0dd8*/ 	.short	0x0107
        /*0dda*/ 	.byte	0x3f
	.zero		1


	//   ....[57]....
        /*0ddc*/ 	.word	0x00015350
        /*0de0*/ 	.word	0x00000000
        /*0de4*/ 	.word	0x00029830
        /*0de8*/ 	.short	0x0101
        /*0dea*/ 	.byte	0x3f
	.zero		1


	//   ....[58]....
        /*0dec*/ 	.word	0x000153e0
        /*0df0*/ 	.word	0x00000000
        /*0df4*/ 	.word	0x00029870
        /*0df8*/ 	.short	0x010a
        /*0dfa*/ 	.byte	0x3f
	.zero		1


	//   ....[59]....
        /*0dfc*/ 	.word	0x00015460
        /*0e00*/ 	.word	0x00000000
        /*0e04*/ 	.word	0x00029860
        /*0e08*/ 	.short	0x010a
        /*0e0a*/ 	.byte	0x3f
	.zero		1


	//   ....[60]....
        /*0e0c*/ 	.word	0x00015960
        /*0e10*/ 	.word	0x00000000
        /*0e14*/ 	.word	0x00029850
        /*0e18*/ 	.short	0x0101
        /*0e1a*/ 	.byte	0x3f
	.zero		1


	//   ....[61]....
        /*0e1c*/ 	.word	0x000159f0
        /*0e20*/ 	.word	0x00000000
        /*0e24*/ 	.word	0x00000000
        /*0e28*/ 	.short	0x0101
        /*0e2a*/ 	.byte	0x3f
	.zero		1


	//   ....[62]....
        /*0e2c*/ 	.word	0x00015bc0
        /*0e30*/ 	.word	0x00000012
        /*0e34*/ 	.word	0x00029870
        /*0e38*/ 	.short	0x010a
        /*0e3a*/ 	.byte	0x3f
	.zero		1


	//   ....[63]....
        /*0e3c*/ 	.word	0x00015c30
        /*0e40*/ 	.word	0x00000012
        /*0e44*/ 	.word	0x00029860
        /*0e48*/ 	.short	0x010a
        /*0e4a*/ 	.byte	0x3f
	.zero		1


	//   ....[64]....
        /*0e4c*/ 	.word	0x00016140
        /*0e50*/ 	.word	0x00000012
        /*0e54*/ 	.word	0x00029850
        /*0e58*/ 	.short	0x0101
        /*0e5a*/ 	.byte	0x3f
	.zero		1


	//   ....[65]....
        /*0e5c*/ 	.word	0x00016200
        /*0e60*/ 	.word	0x00000012
        /*0e64*/ 	.word	0x00000000
        /*0e68*/ 	.short	0x0101
        /*0e6a*/ 	.byte	0x3f
	.zero		1


	//   ....[66]....
        /*0e6c*/ 	.word	0x000173c0
        /*0e70*/ 	.word	0x00000004
        /*0e74*/ 	.word	0x00029820
        /*0e78*/ 	.short	0x010a
        /*0e7a*/ 	.byte	0x3f
	.zero		1


	//   ....[67]....
        /*0e7c*/ 	.word	0x00017560
        /*0e80*/ 	.word	0x00000005
        /*0e84*/ 	.word	0x00029840
        /*0e88*/ 	.short	0x010a
        /*0e8a*/ 	.byte	0x3f
	.zero		1


	//   ....[68]....
        /*0e8c*/ 	.word	0x00017600
        /*0e90*/ 	.word	0x00000013
        /*0e94*/ 	.word	0x00029840
        /*0e98*/ 	.short	0x010a
        /*0e9a*/ 	.byte	0x3f
	.zero		1


	//   ....[69]....
        /*0e9c*/ 	.word	0x00017640
        /*0ea0*/ 	.word	0x00000005
        /*0ea4*/ 	.word	0x00029860
        /*0ea8*/ 	.short	0x010a
        /*0eaa*/ 	.byte	0x3f
	.zero		1


	//   ....[70]....
        /*0eac*/ 	.word	0x00017680
        /*0eb0*/ 	.word	0x00000013
        /*0eb4*/ 	.word	0x00029860
        /*0eb8*/ 	.short	0x010a
        /*0eba*/ 	.byte	0x3f
	.zero		1


	//   ....[71]....
        /*0ebc*/ 	.word	0x000176c0
        /*0ec0*/ 	.word	0x00000005
        /*0ec4*/ 	.word	0x00029880
        /*0ec8*/ 	.short	0x010a
        /*0eca*/ 	.byte	0x3f
	.zero		1


	//   ....[72]....
        /*0ecc*/ 	.word	0x00017700
        /*0ed0*/ 	.word	0x00000013
        /*0ed4*/ 	.word	0x00029880
        /*0ed8*/ 	.short	0x010a
        /*0eda*/ 	.byte	0x3f
	.zero		1


	//   ....[73]....
        /*0edc*/ 	.word	0x00017770
        /*0ee0*/ 	.word	0x00000003
        /*0ee4*/ 	.word	0x00029800
        /*0ee8*/ 	.short	0x010a
        /*0eea*/ 	.byte	0x3f
	.zero		1


	//   ....[74]....
        /*0eec*/ 	.word	0x000177c0
        /*0ef0*/ 	.word	0x00000000
        /*0ef4*/ 	.word	0x00029830
        /*0ef8*/ 	.short	0x010a
        /*0efa*/ 	.byte	0x3f
	.zero		1


	//   ....[75]....
        /*0efc*/ 	.word	0x00017820
        /*0f00*/ 	.word	0x00000004
        /*0f04*/ 	.word	0x00029830
        /*0f08*/ 	.short	0x010a
        /*0f0a*/ 	.byte	0x3f
	.zero		1


	//   ....[76]....
        /*0f0c*/ 	.word	0x00017880
        /*0f10*/ 	.word	0x00000004
        /*0f14*/ 	.word	0x00029850
        /*0f18*/ 	.short	0x010a
        /*0f1a*/ 	.byte	0x3f
	.zero		1


	//   ....[77]....
        /*0f1c*/ 	.word	0x000178e0
        /*0f20*/ 	.word	0x00000004
        /*0f24*/ 	.word	0x00029830
        /*0f28*/ 	.short	0x010a
        /*0f2a*/ 	.byte	0x3f
	.zero		1


	//   ....[78]....
        /*0f2c*/ 	.word	0x00017940
        /*0f30*/ 	.word	0x00000004
        /*0f34*/ 	.word	0x00029850
        /*0f38*/ 	.short	0x010a
        /*0f3a*/ 	.byte	0x3f
	.zero		1


	//   ....[79]....
        /*0f3c*/ 	.word	0x000179a0
        /*0f40*/ 	.word	0x00000006
        /*0f44*/ 	.word	0x00029850
        /*0f48*/ 	.short	0x010a
        /*0f4a*/ 	.byte	0x3f
	.zero		1


	//   ....[80]....
        /*0f4c*/ 	.word	0x00017aa0
        /*0f50*/ 	.word	0x00000000
        /*0f54*/ 	.word	0x00029880
        /*0f58*/ 	.short	0x010a
        /*0f5a*/ 	.byte	0x3f
	.zero		1


	//   ....[81]....
        /*0f5c*/ 	.word	0x000181b0
        /*0f60*/ 	.word	0x00000000
        /*0f64*/ 	.word	0x00029840
        /*0f68*/ 	.short	0x010a
        /*0f6a*/ 	.byte	0x3f
	.zero		1


	//   ....[82]....
        /*0f6c*/ 	.word	0x00018e80
        /*0f70*/ 	.word	0x00000010
        /*0f74*/ 	.word	0x00029820
        /*0f78*/ 	.short	0x010a
        /*0f7a*/ 	.byte	0x3f
	.zero		1


	//   ....[83]....
        /*0f7c*/ 	.word	0x00018ed0
        /*0f80*/ 	.word	0x00000000
        /*0f84*/ 	.word	0x00029880
        /*0f88*/ 	.short	0x010a
        /*0f8a*/ 	.byte	0x3f
	.zero		1


	//   ....[84]....
        /*0f8c*/ 	.word	0x000194f0
        /*0f90*/ 	.word	0x00000000
        /*0f94*/ 	.word	0x00029840
        /*0f98*/ 	.short	0x010a
        /*0f9a*/ 	.byte	0x3f
	.zero		1


	//   ....[85]....
        /*0f9c*/ 	.word	0x00019b40
        /*0fa0*/ 	.word	0x00000000
        /*0fa4*/ 	.word	0x00029870
        /*0fa8*/ 	.short	0x010a
        /*0faa*/ 	.byte	0x3f
	.zero		1


	//   ....[86]....
        /*0fac*/ 	.word	0x00019b90
        /*0fb0*/ 	.word	0x00000000
        /*0fb4*/ 	.word	0x00029860
        /*0fb8*/ 	.short	0x010a
        /*0fba*/ 	.byte	0x3f
	.zero		1


	//   ....[87]....
        /*0fbc*/ 	.word	0x00019be0
        /*0fc0*/ 	.word	0x00000012
        /*0fc4*/ 	.word	0x00029870
        /*0fc8*/ 	.short	0x010a
        /*0fca*/ 	.byte	0x3f
	.zero		1


	//   ....[88]....
        /*0fcc*/ 	.word	0x00019c30
        /*0fd0*/ 	.word	0x00000012
        /*0fd4*/ 	.word	0x00029860
        /*0fd8*/ 	.short	0x010a
        /*0fda*/ 	.byte	0x3f
	.zero		1


	//   ....[89]....
        /*0fdc*/ 	.word	0x00019c80
        /*0fe0*/ 	.word	0x00000004
        /*0fe4*/ 	.word	0x00029820
        /*0fe8*/ 	.short	0x010a
        /*0fea*/ 	.byte	0x3f
	.zero		1


	//   ....[90]....
        /*0fec*/ 	.word	0x00019e20
        /*0ff0*/ 	.word	0x00000005
        /*0ff4*/ 	.word	0x00029840
        /*0ff8*/ 	.short	0x010a
        /*0ffa*/ 	.byte	0x3f
	.zero		1


	//   ....[91]....
        /*0ffc*/ 	.word	0x00019e70
        /*1000*/ 	.word	0x00000013
        /*1004*/ 	.word	0x00029840
        /*1008*/ 	.short	0x010a
        /*100a*/ 	.byte	0x3f
	.zero		1


	//   ....[92]....
        /*100c*/ 	.word	0x00019ec0
        /*1010*/ 	.word	0x00000005
        /*1014*/ 	.word	0x00029860
        /*1018*/ 	.short	0x010a
        /*101a*/ 	.byte	0x3f
	.zero		1


	//   ....[93]....
        /*101c*/ 	.word	0x00019f10
        /*1020*/ 	.word	0x00000013
        /*1024*/ 	.word	0x00029860
        /*1028*/ 	.short	0x010a
        /*102a*/ 	.byte	0x3f
	.zero		1


	//   ....[94]....
        /*102c*/ 	.word	0x00019f60
        /*1030*/ 	.word	0x00000005
        /*1034*/ 	.word	0x00029880
        /*1038*/ 	.short	0x010a
        /*103a*/ 	.byte	0x3f
	.zero		1


	//----- nvinfo : EIATTR_NUM_MBARRIERS
	.align		4
.L_303:
        /*103c*/ 	.byte	0x03, 0x38
        /*103e*/ 	.short	0x0016


	//----- nvinfo : EIATTR_EXIT_INSTR_OFFSETS
	.align		4
        /*1040*/ 	.byte	0x04, 0x1c
        /*1042*/ 	.short	(.L_305 - .L_304)


	//   ....[0]....
.L_304:
        /*1044*/ 	.word	0x000009e0


	//   ....[1]....
        /*1048*/ 	.word	0x000100b0


	//   ....[2]....
        /*104c*/ 	.word	0x00017750


	//----- nvinfo : EIATTR_MAX_THREADS
	.align		4
.L_305:
        /*1050*/ 	.byte	0x04, 0x05
        /*1052*/ 	.short	(.L_307 - .L_306)
.L_306:
        /*1054*/ 	.word	0x00000180
        /*1058*/ 	.word	0x00000001
        /*105c*/ 	.word	0x00000001


	//----- nvinfo : EIATTR_CRS_STACK_SIZE
	.align		4
.L_307:
        /*1060*/ 	.byte	0x04, 0x1e
        /*1062*/ 	.short	(.L_309 - .L_308)
.L_308:
        /*1064*/ 	.word	0x00000000


	//----- nvinfo : EIATTR_CBANK_PARAM_SIZE
	.align		4
.L_309:
        /*1068*/ 	.byte	0x03, 0x19
        /*106a*/ 	.short	0x0af0


	//----- nvinfo : EIATTR_PARAM_CBANK
	.align		4
        /*106c*/ 	.byte	0x04, 0x0a
        /*106e*/ 	.short	(.L_311 - .L_310)
	.align		4
.L_310:
        /*1070*/ 	.word	index@(.nv.constant0._ZN7cutlass13device_kernelIN5flash11enable_sm90INS1_16FlashAttnFwdSm90INS1_25CollectiveMainloopFwdSm90ILi2EN4cute5tupleIJNS5_1CILi1EEES8_S8_EEENS6_IJNS7_ILi128EEENS7_ILi160EEENS7_ILi192EEEEEELi128ENS_12float_e4m3_tEfNS_4arch4Sm90ELb1ELb0ELb0ELb1ELb1ELb0ELb0ELb1ELb1ELb1ELb1ELb0EEENS1_21CollectiveEpilogueFwdINS6_IJSA_SA_SB_EEES9_NS_10bfloat16_tESG_Li256ELb1ELb1ELb1ELb1EEENS1_36VarlenDynamicPersistentTileSchedulerILi128ELi160ELi256ELi128ELb1ELb1ELb1ELb1ELb1ELb1EEEEEEEEEvNT_6ParamsE)
        /*1074*/ 	.short	0x0210
        /*1076*/ 	.short	0x0af0


	//----- nvinfo : EIATTR_SW_WAR
	.align		4
.L_311:
        /*1078*/ 	.byte	0x04, 0x36
        /*107a*/ 	.short	(.L_313 - .L_312)
.L_312:
        /*107c*/ 	.word	0x00000008
.L_313:


//--------------------- .nv.info._ZN7cutlass13device_kernelIN5flash11enable_sm90INS1_16FlashAttnFwdSm90INS1_25CollectiveMainloopFwdSm90ILi2EN4cute5tupleIJNS5_1CILi1EEES8_S8_EEENS6_IJNS7_ILi128EEENS7_ILi160EEENS7_ILi192EEEEEELi128ENS_12float_e4m3_tEfNS_4arch4Sm90ELb1ELb0ELb0ELb1ELb1ELb1ELb0ELb1ELb1ELb1ELb1ELb0EEENS1_21CollectiveEpilogueFwdINS6_IJSA_SA_SB_EEES9_NS_10bfloat16_tESG_Li256ELb1ELb1ELb1ELb1EEENS1_36VarlenDynamicPersistentTileSchedulerILi128ELi160ELi256ELi128ELb1ELb1ELb1ELb1ELb1ELb1EEEEEEEEEvNT_6ParamsE --------------------------
	.section	.nv.info._ZN7cutlass13device_kernelIN5flash11enable_sm90INS1_16FlashAttnFwdSm90INS1_25CollectiveMainloopFwdSm90ILi2EN4cute5tupleIJNS5_1CILi1EEES8_S8_EEENS6_IJNS7_ILi128EEENS7_ILi160EEENS7_ILi192EEEEEELi128ENS_12float_e4m3_tEfNS_4arch4Sm90ELb1ELb0ELb0ELb1ELb1ELb1ELb0ELb1ELb1ELb1ELb1ELb0EEENS1_21CollectiveEpilogueFwdINS6_IJSA_SA_SB_EEES9_NS_10bfloat16_tESG_Li256ELb1ELb1ELb1ELb1EEENS1_36VarlenDynamicPersistentTileSchedulerILi128ELi160ELi256ELi128ELb1ELb1ELb1ELb1ELb1ELb1EEEEEEEEEvNT_6ParamsE,"",@"SHT_CUDA_INFO"
	.sectionflags	@""
	.align	4


	//----- nvinfo : EIATTR_CUDA_API_VERSION
	.align		4
        /*0000*/ 	.byte	0x04, 0x37
        /*0002*/ 	.short	(.L_315 - .L_314)
.L_314:
        /*0004*/ 	.word	0x00000082


	//----- nvinfo : EIATTR_KPARAM_INFO
	.align		4
.L_315:
        /*0008*/ 	.byte	0x04, 0x17
        /*000a*/ 	.short	(.L_317 - .L_316)
.L_316:
        /*000c*/ 	.word	0x00000000
        /*0010*/ 	.short	0x0000
        /*0012*/ 	.short	0x0070
        /*0014*/ 	.byte	0x00, 0xf0, 0x01, 0x2a


	//----- nvinfo : EIATTR_SPARSE_MMA_MASK
	.align		4
.L_317:
        /*0018*/ 	.byte	0x03, 0x50
        /*001a*/ 	.short	0x0000


	//----- nvinfo : EIATTR_MAXREG_COUNT
	.align		4
        /*001c*/ 	.byte	0x03, 0x1b
        /*001e*/ 	.short	0x00a8


	//----- nvinfo : EIATTR_NUM_BARRIERS
	.align		4
        /*0020*/ 	.byte	0x02, 0x4c
        /*0022*/ 	.byte	0x10
	.zero		1


	//----- nvinfo : EIATTR_EXTERNS
	.align		4
        /*0024*/ 	.byte	0x04, 0x0f
        /*0026*/ 	.short	(.L_319 - .L_318)


	//   ....[0]....
	.align		4
.L_318:
        /*0028*/ 	.word	index@(__assertfail)


	//----- nvinfo : EIATTR_ANNOTATIONS
	.align		4
.L_319:
        /*002c*/ 	.byte	0x04, 0x55
        /*002e*/ 	.short	(.L_321 - .L_320)


	//   ....[0]....
.L_320:
        /* <DEDUP_REMOVED lines=36> */


	//----- nvinfo : EIATTR_MERCURY_ISA_VERSION
	.align		4
.L_321:
        /*0258*/ 	.byte	0x03, 0x5f
        /*025a*/ 	.short	0x0101


	//----- nvinfo : EIATTR_UNUSED_LOAD_BYTE_OFFSET
	.align		4
        /*025c*/ 	.byte	0x04, 0x44
        /*025e*/ 	.short	(.L_323 - .L_322)


	//   ....[0]....
.L_322:
        /*0260*/ 	.word	0x00000aa0
        /*0264*/ 	.word	0x0000fff0


	//   ....[1]....
        /*0268*/ 	.word	0x00023420
        /*026c*/ 	.word	0x0000fff0


	//----- nvinfo : EIATTR_INT_WARP_WIDE_INSTR_OFFSETS
	.align		4
.L_323:
        /*0270*/ 	.byte	0x04, 0x31
        /*0272*/ 	.short	(.L_325 - .L_324)


	//   ....[0]....
.L_324:
        /*0274*/ 	.word	0x00000130


	//   ....[1]....
        /*0278*/ 	.word	0x00000170


	//   ....[2]....
        /*027c*/ 	.word	0x000001e0


	//   ....[3]....
        /*0280*/ 	.word	0x0002a760


	//   ....[4]....
        /*0284*/ 	.word	0x0002a7f0


	//   ....[5]....
        /*0288*/ 	.word	0x0002e650


	//   ....[6]....
        /*028c*/ 	.word	0x0002e6e0


	//----- nvinfo : EIATTR_COOP_GROUP_MASK_REGIDS
	.align		4
.L_325:
        /*0290*/ 	.byte	0x04, 0x29
        /*0292*/ 	.short	(.L_327 - .L_326)


	//   ....[0]....
.L_326:
        /*0294*/ 	.word	0xffffffff


	//   ....[1]....
        /*0298*/ 	.word	0xffffffff


	//   ....[2]....
        /*029c*/ 	.word	0xffffffff


	//   ....[3]....
        /*02a0*/ 	.word	0xffffffff


	//   ....[4]....
        /*02a4*/ 	.word	0xffffffff


	//   ....[5]....
        /*02a8*/ 	.word	0xffffffff


	//   ....[6]....
        /*02ac*/ 	.word	0xffffffff


	//   ....[7]....
        /*02b0*/ 	.word	0xffffffff


	//   ....[8]....
        /*02b4*/ 	.word	0xffffffff


	//   ....[9]....
        /*02b8*/ 	.word	0xffffffff


	//   ....[10]....
        /*02bc*/ 	.word	0xffffffff


	//   ....[11]....
        /*02c0*/ 	.word	0xffffffff


	//   ....[12]....
        /*02c4*/ 	.word	0xffffffff


	//   ....[13]....
        /*02c8*/ 	.word	0xffffffff


	//   ....[14]....
        /*02cc*/ 	.word	0xffffffff


	//   ....[15]....
        /*02d0*/ 	.word	0xffffffff


	//   ....[16]....
        /*02d4*/ 	.word	0xffffffff


	//   ....[17]....
        /*02d8*/ 	.word	0xffffffff


	//   ....[18]....
        /*02dc*/ 	.word	0xffffffff


	//   ....[19]....
        /*02e0*/ 	.word	0xffffffff


	//   ....[20]....
        /*02e4*/ 	.word	0xffffffff


	//   ....[21]....
        /*02e8*/ 	.word	0xffffffff


	//   ....[22]....
        /*02ec*/ 	.word	0xffffffff


	//   ....[23]....
        /*02f0*/ 	.word	0xffffffff


	//   ....[24]....
        /*02f4*/ 	.word	0xffffffff


	//   ....[25]....
        /*02f8*/ 	.word	0xffffffff


	//   ....[26]....
        /*02fc*/ 	.word	0xffffffff


	//   ....[27]....
        /*0300*/ 	.word	0xffffffff


	//   ....[28]....
        /*0304*/ 	.word	0xffffffff


	//   ....[29]....
        /*0308*/ 	.word	0xffffffff


	//   ....[30]....
        /*030c*/ 	.word	0xffffffff


	//   ....[31]....
        /*0310*/ 	.word	0xffffffff


	//   ....[32]....
        /*0314*/ 	.word	0xffffffff


	//   ....[33]....
        /*0318*/ 	.word	0xffffffff


	//   ....[34]....
        /*031c*/ 	.word	0xffffffff


	//   ....[35]....
        /*0320*/ 	.word	0xffffffff


	//   ....[36]....
        /*0324*/ 	.word	0xffffffff


	//   ....[37]....
        /*0328*/ 	.word	0xffffffff


	//   ....[38]....
        /*032c*/ 	.word	0xffffffff


	//   ....[39]....
        /*0330*/ 	.word	0xffffffff


	//   ....[40]....
        /*0334*/ 	.word	0xffffffff


	//   ....[41]....
        /*0338*/ 	.word	0xffffffff


	//   ....[42]....
        /*033c*/ 	.word	0xffffffff


	//   ....[43]....
        /*0340*/ 	.word	0xffffffff


	//   ....[44]....
        /*0344*/ 	.word	0xffffffff


	//   ....[45]....
        /*0348*/ 	.word	0xffffffff


	//   ....[46]....
        /*034c*/ 	.word	0xffffffff


	//   ....[47]....
        /*0350*/ 	.word	0xffffffff


	//   ....[48]....
        /*0354*/ 	.word	0xffffffff


	//   ....[49]....
        /*0358*/ 	.word	0xffffffff


	//   ....[50]....
        /*035c*/ 	.word	0xffffffff


	//   ....[51]....
        /*0360*/ 	.word	0xffffffff


	//   ....[52]....
        /*0364*/ 	.word	0xffffffff


	//   ....[53]....
        /*0368*/ 	.word	0xffffffff


	//   ....[54]....
        /*036c*/ 	.word	0xffffffff


	//   ....[55]....
        /*0370*/ 	.word	0xffffffff


	//   ....[56]....
        /*0374*/ 	.word	0xffffffff


	//   ....[57]....
        /*0378*/ 	.word	0xffffffff


	//   ....[58]....
        /*037c*/ 	.word	0xffffffff


	//   ....[59]....
        /*0380*/ 	.word	0xffffffff


	//   ....[60]....
        /*0384*/ 	.word	0xffffffff


	//   ....[61]....
        /*0388*/ 	.word	0xffffffff


	//   ....[62]....
        /*038c*/ 	.word	0xffffffff


	//   ....[63]....
        /*0390*/ 	.word	0xffffffff


	//   ....[64]....
        /*0394*/ 	.word	0xffffffff


	//   ....[65]....
        /*0398*/ 	.word	0xffffffff


	//   ....[66]....
        /*039c*/ 	.word	0xffffffff


	//   ....[67]....
        /*03a0*/ 	.word	0xffffffff


	//   ....[68]....
        /*03a4*/ 	.word	0xffffffff


	//   ....[69]....
        /*03a8*/ 	.word	0xffffffff


	//   ....[70]....
        /*03ac*/ 	.word	0xffffffff


	//   ....[71]....
        /*03b0*/ 	.word	0xffffffff


	//   ....[72]....
        /*03b4*/ 	.word	0xffffffff


	//   ....[73]....
        /*03b8*/ 	.word	0xffffffff


	//   ....[74]....
        /*03bc*/ 	.word	0xffffffff


	//   ....[75]....
        /*03c0*/ 	.word	0xffffffff


	//   ....[76]....
        /*03c4*/ 	.word	0xffffffff


	//   ....[77]....
        /*03c8*/ 	.word	0xffffffff


	//   ....[78]....
        /*03cc*/ 	.word	0xffffffff


	//   ....[79]....
        /*03d0*/ 	.word	0xffffffff


	//   ....[80]....
        /*03d4*/ 	.word	0xffffffff


	//   ....[81]....
        /*03d8*/ 	.word	0xffffffff


	//   ....[82]....
        /*03dc*/ 	.word	0xffffffff


	//   ....[83]....
        /*03e0*/ 	.word	0xffffffff


	//   ....[84]....
        /*03e4*/ 	.word	0xffffffff


	//   ....[85]....
        /*03e8*/ 	.word	0xffffffff


	//   ....[86]....
        /*03ec*/ 	.word	0xffffffff


	//   ....[87]....
        /*03f0*/ 	.word	0xffffffff


	//   ....[88]....
        /*03f4*/ 	.word	0xffffffff


	//   ....[89]....
        /*03f8*/ 	.word	0xffffffff


	//   ....[90]....
        /*03fc*/ 	.word	0xffffffff


	//   ....[91]....
        /*0400*/ 	.word	0xffffffff


	//   ....[92]....
        /*0404*/ 	.word	0xffffffff


	//   ....[93]....
        /*0408*/ 	.word	0xffffffff


	//   ....[94]....
        /*040c*/ 	.word	0xffffffff


	//   ....[95]....
        /*0410*/ 	.word	0xffffffff


	//   ....[96]....
        /*0414*/ 	.word	0xffffffff


	//   ....[97]....
        /*0418*/ 	.word	0xffffffff


	//   ....[98]....
        /*041c*/ 	.word	0xffffffff


	//   ....[99]....
        /*0420*/ 	.word	0xffffffff


	//   ....[100]....
        /*0424*/ 	.word	0xffffffff


	//   ....[101]....
        /*0428*/ 	.word	0xffffffff


	//   ....[102]....
        /*042c*/ 	.word	0xffffffff


	//   ....[103]....
        /*0430*/ 	.word	0xffffffff


	//   ....[104]....
        /*0434*/ 	.word	0xffffffff


	//   ....[105]....
        /*0438*/ 	.word	0xffffffff


	//   ....[106]....
        /*043c*/ 	.word	0xffffffff


	//   ....[107]....
        /*0440*/ 	.word	0xffffffff


	//   ....[108]....
        /*0444*/ 	.word	0xffffffff


	//   ....[109]....
        /*0448*/ 	.word	0xffffffff


	//   ....[110]....
        /*044c*/ 	.word	0xffffffff


	//   ....[111]....
        /*0450*/ 	.word	0xffffffff


	//   ....[112]....
        /*0454*/ 	.word	0xffffffff


	//   ....[113]....
        /*0458*/ 	.word	0xffffffff


	//   ....[114]....
        /*045c*/ 	.word	0xffffffff


	//   ....[115]....
        /*0460*/ 	.word	0xffffffff


	//   ....[116]....
        /*0464*/ 	.word	0xffffffff


	//   ....[117]....
        /*0468*/ 	.word	0xffffffff


	//   ....[118]....
        /*046c*/ 	.word	0xffffffff


	//   ....[119]....
        /*0470*/ 	.word	0xffffffff


	//   ....[120]....
        /*0474*/ 	.word	0xffffffff


	//   ....[121]....
        /*0478*/ 	.word	0xffffffff


	//   ....[122]....
        /*047c*/ 	.word	0xffffffff


	//   ....[123]....
        /*0480*/ 	.word	0xffffffff


	//   ....[124]....
        /*0484*/ 	.word	0xffffffff


	//   ....[125]....
        /*0488*/ 	.word	0xffffffff


	//   ....[126]....
        /*048c*/ 	.word	0xffffffff


	//   ....[127]....
        /*0490*/ 	.word	0xffffffff


	//   ....[128]....
        /*0494*/ 	.word	0xffffffff


	//   ....[129]....
        /*0498*/ 	.word	0xffffffff


	//   ....[130]....
        /*049c*/ 	.word	0xffffffff


	//   ....[131]....
        /*04a0*/ 	.word	0xffffffff


	//   ....[132]....
        /*04a4*/ 	.word	0xffffffff


	//   ....[133]....
        /*04a8*/ 	.word	0xffffffff


	//   ....[134]....
        /*04ac*/ 	.word	0xffffffff


	//   ....[135]....
        /*04b0*/ 	.word	0xffffffff


	//   ....[136]....
        /*04b4*/ 	.word	0xffffffff


	//   ....[137]....
        /*04b8*/ 	.word	0xffffffff


	//   ....[138]....
        /*04bc*/ 	.word	0xffffffff


	//   ....[139]....
        /*04c0*/ 	.word	0xffffffff


	//   ....[140]....
        /*04c4*/ 	.word	0xffffffff


	//   ....[141]....
        /*04c8*/ 	.word	0xffffffff


	//   ....[142]....
        /*04cc*/ 	.word	0xffffffff


	//   ....[143]....
        /*04d0*/ 	.word	0xffffffff


	//   ....[144]....
        /*04d4*/ 	.word	0xffffffff


	//   ....[145]....
        /*04d8*/ 	.word	0xffffffff


	//   ....[146]....
        /*04dc*/ 	.word	0xffffffff


	//   ....[147]....
        /*04e0*/ 	.word	0xffffffff


	//   ....[148]....
        /*04e4*/ 	.word	0xffffffff


	//   ....[149]....
        /*04e8*/ 	.word	0xffffffff


	//   ....[150]....
        /*04ec*/ 	.word	0xffffffff


	//   ....[151]....
        /*04f0*/ 	.word	0xffffffff


	//   ....[152]....
        /*04f4*/ 	.word	0xffffffff


	//   ....[153]....
        /*04f8*/ 	.word	0xffffffff


	//   ....[154]....
        /*04fc*/ 	.word	0xffffffff


	//   ....[155]....
        /*0500*/ 	.word	0xffffffff


	//   ....[156]....
        /*0504*/ 	.word	0xffffffff


	//   ....[157]....
        /*0508*/ 	.word	0xffffffff


	//   ....[158]....
        /*050c*/ 	.word	0xffffffff


	//   ....[159]....
        /*0510*/ 	.word	0xffffffff


	//   ....[160]....
        /*0514*/ 	.word	0xffffffff


	//   ....[161]....
        /*0518*/ 	.word	0xffffffff


	//   ....[162]....
        /*051c*/ 	.word	0xffffffff


	//   ....[163]....
        /*0520*/ 	.word	0xffffffff


	//   ....[164]....
        /*0524*/ 	.word	0xffffffff


	//   ....[165]....
        /*0528*/ 	.word	0xffffffff


	//   ....[166]....
        /*052c*/ 	.word	0xffffffff


	//   ....[167]....
        /*0530*/ 	.word	0xffffffff


	//   ....[168]....
        /*0534*/ 	.word	0xffffffff


	//   ....[169]....
        /*0538*/ 	.word	0xffffffff


	//   ....[170]....
        /*053c*/ 	.word	0xffffffff


	//   ....[171]....
        /*0540*/ 	.word	0xffffffff


	//   ....[172]....
        /*0544*/ 	.word	0xffffffff


	//   ....[173]....
        /*0548*/ 	.word	0xffffffff


	//   ....[174]....
        /*054c*/ 	.word	0xffffffff


	//   ....[175]....
        /*0550*/ 	.word	0xffffffff


	//   ....[176]....
        /*0554*/ 	.word	0xffffffff


	//   ....[177]....
        /*0558*/ 	.word	0xffffffff


	//   ....[178]....
        /*055c*/ 	.word	0xffffffff


	//   ....[179]....
        /*0560*/ 	.word	0xffffffff


	//   ....[180]....
        /*0564*/ 	.word	0xffffffff


	//   ....[181]....
        /*0568*/ 	.word	0xffffffff


	//   ....[182]....
        /*056c*/ 	.word	0xffffffff


	//   ....[183]....
        /*0570*/ 	.word	0xffffffff


	//   ....[184]....
        /*0574*/ 	.word	0xffffffff


	//   ....[185]....
        /*0578*/ 	.word	0xffffffff


	//   ....[186]....
        /*057c*/ 	.word	0xffffffff


	//   ....[187]....
        /*0580*/ 	.word	0xffffffff


	//   ....[188]....
        /*0584*/ 	.word	0xffffffff


	//   ....[189]....
        /*0588*/ 	.word	0xffffffff


	//   ....[190]....
        /*058c*/ 	.word	0xffffffff


	//   ....[191]....
        /*0590*/ 	.word	0xffffffff


	//   ....[192]....
        /*0594*/ 	.word	0xffffffff


	//   ....[193]....
        /*0598*/ 	.word	0xffffffff


	//   ....[194]....
        /*059c*/ 	.word	0xffffffff


	//   ....[195]....
        /*05a0*/ 	.word	0xffffffff


	//   ....[196]....
        /*05a4*/ 	.word	0xffffffff


	//   ....[197]....
        /*05a8*/ 	.word	0xffffffff


	//   ....[198]....
        /*05ac*/ 	.word	0xffffffff


	//   ....[199]....
        /*05b0*/ 	.word	0xffffffff


	//   ....[200]....
        /*05b4*/ 	.word	0xffffffff


	//   ....[201]....
        /*05b8*/ 	.word	0xffffffff


	//   ....[202]....
        /*05bc*/ 	.word	0xffffffff


	//   ....[203]....
        /*05c0*/ 	.word	0xffffffff


	//   ....[204]....
        /*05c4*/ 	.word	0xffffffff


	//   ....[205]....
        /*05c8*/ 	.word	0xffffffff


	//   ....[206]....
        /*05cc*/ 	.word	0xffffffff


	//   ....[207]....
        /*05d0*/ 	.word	0xffffffff


	//   ....[208]....
        /*05d4*/ 	.word	0xffffffff


	//   ....[209]....
        /*05d8*/ 	.word	0xffffffff


	//   ....[210]....
        /*05dc*/ 	.word	0xffffffff


	//   ....[211]....
        /*05e0*/ 	.word	0xffffffff


	//   ....[212]....
        /*05e4*/ 	.word	0xffffffff


	//   ....[213]....
        /*05e8*/ 	.word	0xffffffff


	//   ....[214]....
        /*05ec*/ 	.word	0xffffffff


	//   ....[215]....
        /*05f0*/ 	.word	0xffffffff


	//   ....[216]....
        /*05f4*/ 	.word	0xffffffff


	//   ....[217]....
        /*05f8*/ 	.word	0xffffffff


	//   ....[218]....
        /*05fc*/ 	.word	0xffffffff


	//   ....[219]....
        /*0600*/ 	.word	0xffffffff


	//   ....[220]....
        /*0604*/ 	.word	0xffffffff


	//   ....[221]....
        /*0608*/ 	.word	0xffffffff


	//   ....[222]....
        /*060c*/ 	.word	0xffffffff


	//   ....[223]....
        /*0610*/ 	.word	0xffffffff


	//   ....[224]....
        /*0614*/ 	.word	0xffffffff


	//   ....[225]....
        /*0618*/ 	.word	0x0500000f


	//   ....[226]....
        /*061c*/ 	.word	0x0500000f


	//   ....[227]....
        /*0620*/ 	.word	0x0500000f


	//   ....[228]....
        /*0624*/ 	.word	0x0500000f


	//   ....[229]....
        /*0628*/ 	.word	0x0500000f


	//   ....[230]....
        /*062c*/ 	.word	0x0500000f


	//   ....[231]....
        /*0630*/ 	.word	0x0500000f


	//   ....[232]....
        /*0634*/ 	.word	0x0500000f


	//   ....[233]....
        /*0638*/ 	.word	0x0500000f


	//   ....[234]....
        /*063c*/ 	.word	0x0500000f


	//   ....[235]....
        /*0640*/ 	.word	0x0500000f


	//   ....[236]....
        /*0644*/ 	.word	0x0500000f


	//   ....[237]....
        /*0648*/ 	.word	0x0500000f


	//   ....[238]....
        /*064c*/ 	.word	0x0500000f


	//   ....[239]....
        /*0650*/ 	.word	0x0500000f


	//   ....[240]....
        /*0654*/ 	.word	0x0500000f


	//   ....[241]....
        /*0658*/ 	.word	0x0500000f


	//   ....[242]....
        /*065c*/ 	.word	0x0500000f


	//   ....[243]....
        /*0660*/ 	.word	0x0500000f


	//   ....[244]....
        /*0664*/ 	.word	0x0500000f


	//   ....[245]....
        /*0668*/ 	.word	0x0500000f


	//   ....[246]....
        /*066c*/ 	.word	0x0500000f


	//   ....[247]....
        /*0670*/ 	.word	0x0500000f


	//   ....[248]....
        /*0674*/ 	.word	0x0500000f


	//   ....[249]....
        /*0678*/ 	.word	0x0500000f


	//   ....[250]....
        /*067c*/ 	.word	0x0500000f


	//   ....[251]....
        /*0680*/ 	.word	0x0500000f


	//   ....[252]....
        /*0684*/ 	.word	0x0500000f


	//   ....[253]....
        /*0688*/ 	.word	0x0500000f


	//   ....[254]....
        /*068c*/ 	.word	0x0500000f


	//   ....[255]....
        /*0690*/ 	.word	0x0500000f


	//   ....[0]....
        /*0694*/ 	.word	0x0500000f


	//   ....[1]....
        /*0698*/ 	.word	0x0500000f


	//   ....[2]....
        /*069c*/ 	.word	0x0500000f


	//   ....[3]....
        /*06a0*/ 	.word	0x0500000f


	//   ....[4]....
        /*06a4*/ 	.word	0x0500000f


	//   ....[5]....
        /*06a8*/ 	.word	0x0500000f


	//   ....[6]....
        /*06ac*/ 	.word	0x0500000f


	//   ....[7]....
        /*06b0*/ 	.word	0x0500000f


	//   ....[8]....
        /*06b4*/ 	.word	0x0500000f


	//   ....[9]....
        /*06b8*/ 	.word	0x0500000f


	//   ....[10]....
        /*06bc*/ 	.word	0x0500000f


	//   ....[11]....
        /*06c0*/ 	.word	0x0500000f


	//   ....[12]....
        /*06c4*/ 	.word	0x0500000f


	//   ....[13]....
        /*06c8*/ 	.word	0x0500000f


	//   ....[14]....
        /*06cc*/ 	.word	0x0500000f


	//   ....[15]....
        /*06d0*/ 	.word	0x0500000f


	//   ....[16]....
        /*06d4*/ 	.word	0x0500000f


	//   ....[17]....
        /*06d8*/ 	.word	0x0500000f


	//   ....[18]....
        /*06dc*/ 	.word	0x0500000f


	//   ....[19]....
        /*06e0*/ 	.word	0x0500000f


	//   ....[20]....
        /*06e4*/ 	.word	0x0500000f


	//   ....[21]....
        /*06e8*/ 	.word	0x0500000f


	//   ....[22]....
        /*06ec*/ 	.word	0x0500000f


	//   ....[23]....
        /*06f0*/ 	.word	0x0500000f


	//   ....[24]....
        /*06f4*/ 	.word	0x0500000f


	//   ....[25]....
        /*06f8*/ 	.word	0x0500000f


	//   ....[26]....
        /*06fc*/ 	.word	0x0500000f


	//   ....[27]....
        /*0700*/ 	.word	0x0500000f


	//   ....[28]....
        /*0704*/ 	.word	0x0500000f


	//   ....[29]....
        /*0708*/ 	.word	0x0500000f


	//   ....[30]....
        /*070c*/ 	.word	0x0500000f


	//   ....[31]....
        /*0710*/ 	.word	0x0500000f


	//   ....[32]....
        /*0714*/ 	.word	0x0500000f


	//   ....[33]....
        /*0718*/ 	.word	0x0500000f


	//   ....[34]....
        /*071c*/ 	.word	0x0500000f


	//   ....[35]....
        /*0720*/ 	.word	0x0500000f


	//   ....[36]....
        /*0724*/ 	.word	0x0500000f


	//   ....[37]....
        /*0728*/ 	.word	0x0500000f


	//   ....[38]....
        /*072c*/ 	.word	0x0500000f


	//   ....[39]....
        /*0730*/ 	.word	0x0500000f


	//   ....[40]....
        /*0734*/ 	.word	0x0500000f


	//   ....[41]....
        /*0738*/ 	.word	0x0500000f


	//   ....[42]....
        /*073c*/ 	.word	0x0500000f


	//   ....[43]....
        /*0740*/ 	.word	0x0500000f


	//   ....[44]....
        /*0744*/ 	.word	0x0500000f


	//   ....[45]....
        /*0748*/ 	.word	0x0500000f


	//   ....[46]....
        /*074c*/ 	.word	0x0500000f


	//   ....[47]....
        /*0750*/ 	.word	0x0500000f


	//   ....[48]....
        /*0754*/ 	.word	0x0500000f


	//   ....[49]....
        /*0758*/ 	.word	0x0500000f


	//   ....[50]....
        /*075c*/ 	.word	0x0500000f


	//   ....[51]....
        /*0760*/ 	.word	0x0500000f


	//   ....[52]....
        /*0764*/ 	.word	0x0500000f


	//   ....[53]....
        /*0768*/ 	.word	0x0500000f


	//   ....[54]....
        /*076c*/ 	.word	0x0500000f


	//   ....[55]....
        /*0770*/ 	.word	0x0500000f


	//   ....[56]....
        /*0774*/ 	.word	0x0500000f


	//   ....[57]....
        /*0778*/ 	.word	0x0500000f


	//   ....[58]....
        /*077c*/ 	.word	0x0500000f


	//   ....[59]....
        /*0780*/ 	.word	0x0500000f


	//   ....[60]....
        /*0784*/ 	.word	0x0500000f


	//   ....[61]....
        /*0788*/ 	.word	0x0500000f


	//   ....[62]....
        /*078c*/ 	.word	0x0500000f


	//   ....[63]....
        /*0790*/ 	.word	0x0500000f


	//   ....[64]....
        /*0794*/ 	.word	0x0500000f


	//   ....[65]....
        /*0798*/ 	.word	0x0500000f


	//   ....[66]....
        /*079c*/ 	.word	0x0500000f


	//   ....[67]....
        /*07a0*/ 	.word	0x0500000f


	//   ....[68]....
        /*07a4*/ 	.word	0x0500000f


	//   ....[69]....
        /*07a8*/ 	.word	0x0500000f


	//   ....[70]....
        /*07ac*/ 	.word	0x0500000f


	//   ....[71]....
        /*07b0*/ 	.word	0x0500000f


	//   ....[72]....
        /*07b4*/ 	.word	0x0500000f


	//   ....[73]....
        /*07b8*/ 	.word	0x0500000f


	//   ....[74]....
        /*07bc*/ 	.word	0x0500000f


	//   ....[75]....
        /*07c0*/ 	.word	0x0500000f


	//   ....[76]....
        /*07c4*/ 	.word	0x0500000f


	//   ....[77]....
        /*07c8*/ 	.word	0x0500000f


	//   ....[78]....
        /*07cc*/ 	.word	0x0500000f


	//   ....[79]....
        /*07d0*/ 	.word	0x0500000f


	//   ....[80]....
        /*07d4*/ 	.word	0x0500000f


	//   ....[81]....
        /*07d8*/ 	.word	0x0500000f


	//   ....[82]....
        /*07dc*/ 	.word	0x0500000f


	//   ....[83]....
        /*07e0*/ 	.word	0x0500000f


	//   ....[84]....
        /*07e4*/ 	.word	0x0500000f


	//   ....[85]....
        /*07e8*/ 	.word	0x0500000f


	//   ....[86]....
        /*07ec*/ 	.word	0x0500000f


	//   ....[87]....
        /*07f0*/ 	.word	0x0500000f


	//   ....[88]....
        /*07f4*/ 	.word	0x0500000f


	//   ....[89]....
        /*07f8*/ 	.word	0x0500000f


	//   ....[90]....
        /*07fc*/ 	.word	0x0500000f


	//   ....[91]....
        /*0800*/ 	.word	0x0500000f


	//   ....[92]....
        /*0804*/ 	.word	0x0500000f


	//   ....[93]....
        /*0808*/ 	.word	0x0500000f


	//   ....[94]....
        /*080c*/ 	.word	0x0500000f


	//   ....[95]....
        /*0810*/ 	.word	0x0500000f


	//   ....[96]....
        /*0814*/ 	.word	0x0500000f


	//   ....[97]....
        /*0818*/ 	.word	0x0500000f


	//   ....[98]....
        /*081c*/ 	.word	0x0500000f


	//   ....[99]....
        /*0820*/ 	.word	0x0500000f


	//   ....[100]....
        /*0824*/ 	.word	0x0500000f


	//   ....[101]....
        /*0828*/ 	.word	0x0500000f


	//   ....[102]....
        /*082c*/ 	.word	0x0500000f


	//   ....[103]....
        /*0830*/ 	.word	0x0500000f


	//   ....[104]....
        /*0834*/ 	.word	0x0500000f


	//   ....[105]....
        /*0838*/ 	.word	0x0500000f


	//   ....[106]....
        /*083c*/ 	.word	0x0500000f


	//   ....[107]....
        /*0840*/ 	.word	0x0500000f


	//   ....[108]....
        /*0844*/ 	.word	0x0500000f


	//   ....[109]....
        /*0848*/ 	.word	0x0500000f


	//   ....[110]....
        /*084c*/ 	.word	0x0500000f


	//   ....[111]....
        /*0850*/ 	.word	0x0500000f


	//   ....[112]....
        /*0854*/ 	.word	0x0500000f


	//   ....[113]....
        /*0858*/ 	.word	0x0500000f


	//   ....[114]....
        /*085c*/ 	.word	0x0500000f


	//   ....[115]....
        /*0860*/ 	.word	0x0500000f


	//   ....[116]....
        /*0864*/ 	.word	0x0500000f


	//   ....[117]....
        /*0868*/ 	.word	0x0500000f


	//   ....[118]....
        /*086c*/ 	.word	0x0500000f


	//   ....[119]....
        /*0870*/ 	.word	0x0500000f


	//   ....[120]....
        /*0874*/ 	.word	0x0500000f


	//   ....[121]....
        /*0878*/ 	.word	0x0500000f


	//   ....[122]....
        /*087c*/ 	.word	0x0500000f


	//   ....[123]....
        /*0880*/ 	.word	0x0500000f


	//   ....[124]....
        /*0884*/ 	.word	0x0500000f


	//   ....[125]....
        /*0888*/ 	.word	0x0500000f


	//   ....[126]....
        /*088c*/ 	.word	0x0500000f


	//   ....[127]....
        /*0890*/ 	.word	0x0500000f


	//   ....[128]....
        /*0894*/ 	.word	0x0500000f


	//   ....[129]....
        /*0898*/ 	.word	0x0500000f


	//   ....[130]....
        /*089c*/ 	.word	0x0500000f


	//   ....[131]....
        /*08a0*/ 	.word	0x0500000f


	//   ....[132]....
        /*08a4*/ 	.word	0x0500000f


	//   ....[133]....
        /*08a8*/ 	.word	0x0500000f


	//   ....[134]....
        /*08ac*/ 	.word	0x0500000f


	//   ....[135]....
        /*08b0*/ 	.word	0x0500000f


	//   ....[136]....
        /*08b4*/ 	.word	0x0500000f


	//   ....[137]....
        /*08b8*/ 	.word	0x0500000f


	//   ....[138]....
        /*08bc*/ 	.word	0x0500000f


	//   ....[139]....
        /*08c0*/ 	.word	0x0500000f


	//   ....[140]....
        /*08c4*/ 	.word	0x0500000f


	//   ....[141]....
        /*08c8*/ 	.word	0x0500000f


	//   ....[142]....
        /*08cc*/ 	.word	0x0500000f


	//----- nvinfo : EIATTR_COOP_GROUP_INSTR_OFFSETS
	.align		4
.L_327:
        /*08d0*/ 	.byte	0x04, 0x28
        /*08d2*/ 	.short	(.L_329 - .L_328)


	//   ....[0]....
.L_328:
        /*08d4*/ 	.word	0x00000070


	//   ....[1]....
        /*08d8*/ 	.word	0x00000140


	//   ....[2]....
        /*08dc*/ 	.word	0x00000190


	//   ....[3]....
        /*08e0*/ 	.word	0x000003c0


	//   ....[4]....
        /*08e4*/ 	.word	0x00000520


	//   ....[5]....
        /*08e8*/ 	.word	0x00000640


	//   ....[6]....
        /*08ec*/ 	.word	0x000007a0


	//   ....[7]....
        /*08f0*/ 	.word	0x00003960


	//   ....[8]....
        /*08f4*/ 	.word	0x00003970


	//   ....[9]....
        /*08f8*/ 	.word	0x000065e0


	//   ....[10]....
        /*08fc*/ 	.word	0x000065f0


	//   ....[11]....
        /*0900*/ 	.word	0x00009970


	//   ....[12]....
        /*0904*/ 	.word	0x00009980


	//   ....[13]....
        /*0908*/ 	.word	0x0000c7d0


	//   ....[14]....
        /*090c*/ 	.word	0x0000c7e0


	//   ....[15]....
        /*0910*/ 	.word	0x0000f800


	//   ....[16]....
        /*0914*/ 	.word	0x0000f810


	//   ....[17]....
        /*0918*/ 	.word	0x0000fa80


	//   ....[18]....
        /*091c*/ 	.word	0x0000fa90


	//   ....[19]....
        /*0920*/ 	.word	0x0000ffa0


	//   ....[20]....
        /*0924*/ 	.word	0x0000ffc0


	//   ....[21]....
        /*0928*/ 	.word	0x00010160


	//   ....[22]....
        /*092c*/ 	.word	0x00010180


	//   ....[23]....
        /*0930*/ 	.word	0x00010d10


	//   ....[24]....
        /*0934*/ 	.word	0x000113d0


	//   ....[25]....
        /*0938*/ 	.word	0x000113e0


	//   ....[26]....
        /*093c*/ 	.word	0x000113f0


	//   ....[27]....
        /*0940*/ 	.word	0x00011400


	//   ....[28]....
        /*0944*/ 	.word	0x00014a30


	//   ....[29]....
        /*0948*/ 	.word	0x00014a40


	//   ....[30]....
        /*094c*/ 	.word	0x00014a50


	//   ....[31]....
        /*0950*/ 	.word	0x00014a60


	//   ....[32]....
        /*0954*/ 	.word	0x00019210


	//   ....[33]....
        /*0958*/ 	.word	0x00019750


	//   ....[34]....
        /*095c*/ 	.word	0x00019a00


	//   ....[35]....
        /*0960*/ 	.word	0x00019a50


	//   ....[36]....
        /*0964*/ 	.word	0x0001a610


	//   ....[37]....
        /*0968*/ 	.word	0x0001a740


	//   ....[38]....
        /*096c*/ 	.word	0x0001cef0


	//   ....[39]....
        /*0970*/ 	.word	0x0001cf10


	//   ....[40]....
        /*0974*/ 	.word	0x0001d940


	//   ....[41]....
        /*0978*/ 	.word	0x0001da40


	//   ....[42]....
        /*097c*/ 	.word	0x0001e300


	//   ....[43]....
        /*0980*/ 	.word	0x0001e360


	//   ....[44]....
        /*0984*/ 	.word	0x00020ee0


	//   ....[45]....
        /*0988*/ 	.word	0x00020f00


	//   ....[46]....
        /*098c*/ 	.word	0x000211c0


	//   ....[47]....
        /*0990*/ 	.word	0x000211e0


	//   ....[48]....
        /*0994*/ 	.word	0x00022c50


	//   ....[49]....
        /*0998*/ 	.word	0x00022c60


	//   ....[50]....
        /*099c*/ 	.word	0x00022ce0


	//   ....[51]....
        /*09a0*/ 	.word	0x00022cf0


	//   ....[52]....
        /*09a4*/ 	.word	0x000238a0


	//   ....[53]....
        /*09a8*/ 	.word	0x000238d0


	//   ....[54]....
        /*09ac*/ 	.word	0x00023900


	//   ....[55]....
        /*09b0*/ 	.word	0x00023930


	//   ....[56]....
        /*09b4*/ 	.word	0x00023970


	//   ....[57]....
        /*09b8*/ 	.word	0x000239a0


	//   ....[58]....
        /*09bc*/ 	.word	0x000239d0


	//   ....[59]....
        /*09c0*/ 	.word	0x00023a00


	//   ....[60]....
        /*09c4*/ 	.word	0x00023a30


	//   ....[61]....
        /*09c8*/ 	.word	0x00023a60


	//   ....[62]....
        /*09cc*/ 	.word	0x00023a90


	//   ....[63]....
        /*09d0*/ 	.word	0x00023ac0


	//   ....[64]....
        /*09d4*/ 	.word	0x00023af0


	//   ....[65]....
        /*09d8*/ 	.word	0x00023b20


	//   ....[66]....
        /*09dc*/ 	.word	0x00023b50


	//   ....[67]....
        /*09e0*/ 	.word	0x00023b80


	//   ....[68]....
        /*09e4*/ 	.word	0x00023bb0


	//   ....[69]....
        /*09e8*/ 	.word	0x00023be0


	//   ....[70]....
        /*09ec*/ 	.word	0x00023c10


	//   ....[71]....
        /*09f0*/ 	.word	0x00023c40


	//   ....[72]....
        /*09f4*/ 	.word	0x00023c70


	//   ....[73]....
        /*09f8*/ 	.word	0x00023ca0


	//   ....[74]....
        /*09fc*/ 	.word	0x00023cd0


	//   ....[75]....
        /*0a00*/ 	.word	0x00023d00


	//   ....[76]....
        /*0a04*/ 	.word	0x00023d30


	//   ....[77]....
        /*0a08*/ 	.word	0x00023d60


	//   ....[78]....
        /*0a0c*/ 	.word	0x00023d90


	//   ....[79]....
        /*0a10*/ 	.word	0x00023dc0


	//   ....[80]....
        /*0a14*/ 	.word	0x00023df0


	//   ....[81]....
        /*0a18*/ 	.word	0x00023e20


	//   ....[82]....
        /*0a1c*/ 	.word	0x00023e50


	//   ....[83]....
        /*0a20*/ 	.word	0x00023e80


	//   ....[84]....
        /*0a24*/ 	.word	0x00023eb0


	//   ....[85]....
        /*0a28*/ 	.word	0x00023ee0


	//   ....[86]....
        /*0a2c*/ 	.word	0x00023f10


	//   ....[87]....
        /*0a30*/ 	.word	0x00023f40


	//   ....[88]....
        /*0a34*/ 	.word	0x00023f70


	//   ....[89]....
        /*0a38*/ 	.word	0x00023fa0


	//   ....[90]....
        /*0a3c*/ 	.word	0x00023fd0


	//   ....[91]....
        /*0a40*/ 	.word	0x00024000


	//   ....[92]....
        /*0a44*/ 	.word	0x00024030


	//   ....[93]....
        /*0a48*/ 	.word	0x00024040


	//   ....[94]....
        /*0a4c*/ 	.word	0x00024050


	//   ....[95]....
        /*0a50*/ 	.word	0x00024060


	//   ....[96]....
        /*0a54*/ 	.word	0x00024070


	//   ....[97]....
        /*0a58*/ 	.word	0x00024080


	//   ....[98]....
        /*0a5c*/ 	.word	0x00024090


	//   ....[99]....
        /*0a60*/ 	.word	0x000240a0


	//   ....[100]....
        /*0a64*/ 	.word	0x000240b0


	//   ....[101]....
        /*0a68*/ 	.word	0x000240e0


	//   ....[102]....
        /*0a6c*/ 	.word	0x00024110


	//   ....[103]....
        /*0a70*/ 	.word	0x00024140


	//   ....[104]....
        /*0a74*/ 	.word	0x00024170


	//   ....[105]....
        /*0a78*/ 	.word	0x000241a0


	//   ....[106]....
        /*0a7c*/ 	.word	0x000241d0


	//   ....[107]....
        /*0a80*/ 	.word	0x00024200


	//   ....[108]....
        /*0a84*/ 	.word	0x00024230


	//   ....[109]....
        /*0a88*/ 	.word	0x00024260


	//   ....[110]....
        /*0a8c*/ 	.word	0x00024290


	//   ....[111]....
        /*0a90*/ 	.word	0x000242c0


	//   ....[112]....
        /*0a94*/ 	.word	0x000242f0


	//   ....[113]....
        /*0a98*/ 	.word	0x00024320


	//   ....[114]....
        /*0a9c*/ 	.word	0x00024350


	//   ....[115]....
        /*0aa0*/ 	.word	0x00024380


	//   ....[116]....
        /*0aa4*/ 	.word	0x00024bc0


	//   ....[117]....
        /*0aa8*/ 	.word	0x00024be0


	//   ....[118]....
        /*0aac*/ 	.word	0x00024bf0


	//   ....[119]....
        /*0ab0*/ 	.word	0x00024c00


	//   ....[120]....
        /*0ab4*/ 	.word	0x00025320


	//   ....[121]....
        /*0ab8*/ 	.word	0x00025330


	//   ....[122]....
        /*0abc*/ 	.word	0x00025440


	//   ....[123]....
        /*0ac0*/ 	.word	0x00025450


	//   ....[124]....
        /*0ac4*/ 	.word	0x00025560


	//   ....[125]....
        /*0ac8*/ 	.word	0x00025570


	//   ....[126]....
        /*0acc*/ 	.word	0x00025680


	//   ....[127]....
        /*0ad0*/ 	.word	0x00025690


	//   ....[128]....
        /*0ad4*/ 	.word	0x00025a40


	//   ....[129]....
        /*0ad8*/ 	.word	0x00025a80


	//   ....[130]....
        /*0adc*/ 	.word	0x000262c0


	//   ....[131]....
        /*0ae0*/ 	.word	0x000262d0


	//   ....[132]....
        /*0ae4*/ 	.word	0x00027230


	//   ....[133]....
        /*0ae8*/ 	.word	0x00027240


	//   ....[134]....
        /*0aec*/ 	.word	0x00027360


	//   ....[135]....
        /*0af0*/ 	.word	0x00027370


	//   ....[136]....
        /*0af4*/ 	.word	0x00027480


	//   ....[137]....
        /*0af8*/ 	.word	0x00027490


	//   ....[138]....
        /*0afc*/ 	.word	0x000275a0


	//   ....[139]....
        /*0b00*/ 	.word	0x000275b0


	//   ....[140]....
        /*0b04*/ 	.word	0x00027710


	//   ....[141]....
        /*0b08*/ 	.word	0x00027900


	//   ....[142]....
        /*0b0c*/ 	.word	0x00027930


	//   ....[143]....
        /*0b10*/ 	.word	0x00027960


	//   ....[144]....
        /*0b14*/ 	.word	0x00027990


	//   ....[145]....
        /*0b18*/ 	.word	0x000279c0


	//   ....[146]....
        /*0b1c*/ 	.word	0x000279f0


	//   ....[147]....
        /*0b20*/ 	.word	0x00027b80


	//   ....[148]....
        /*0b24*/ 	.word	0x00027bb0


	//   ....[149]....
        /*0b28*/ 	.word	0x00027be0


	//   ....[150]....
        /*0b2c*/ 	.word	0x00027c10


	//   ....[151]....
        /*0b30*/ 	.word	0x00027c40


	//   ....[152]....
        /*0b34*/ 	.word	0x00027c70


	//   ....[153]....
        /*0b38*/ 	.word	0x00027d00


	//   ....[154]....
        /*0b3c*/ 	.word	0x00027d30


	//   ....[155]....
        /*0b40*/ 	.word	0x00027d40


	//   ....[156]....
        /*0b44*/ 	.word	0x00027d80


	//   ....[157]....
        /*0b48*/ 	.word	0x00029400


	//   ....[158]....
        /*0b4c*/ 	.word	0x0002b770


	//   ....[159]....
        /*0b50*/ 	.word	0x0002b780


	//   ....[160]....
        /*0b54*/ 	.word	0x0002b830


	//   ....[161]....
        /*0b58*/ 	.word	0x0002b8a0


	//   ....[162]....
        /*0b5c*/ 	.word	0x0002b900


	//   ....[163]....
        /*0b60*/ 	.word	0x0002b920


	//   ....[164]....
        /*0b64*/ 	.word	0x0002b930


	//   ....[165]....
        /*0b68*/ 	.word	0x0002b940


	//   ....[166]....
        /*0b6c*/ 	.word	0x0002ba20


	//   ....[167]....
        /*0b70*/ 	.word	0x0002ba30


	//   ....[168]....
        /*0b74*/ 	.word	0x0002bed0


	//   ....[169]....
        /*0b78*/ 	.word	0x0002bef0


	//   ....[170]....
        /*0b7c*/ 	.word	0x0002bf10


	//   ....[171]....
        /*0b80*/ 	.word	0x0002bfd0


	//   ....[172]....
        /*0b84*/ 	.word	0x0002bff0


	//   ....[173]....
        /*0b88*/ 	.word	0x0002c080


	//   ....[174]....
        /*0b8c*/ 	.word	0x0002c0a0


	//   ....[175]....
        /*0b90*/ 	.word	0x0002c0b0


	//   ....[176]....
        /*0b94*/ 	.word	0x0002c140


	//   ....[177]....
        /*0b98*/ 	.word	0x0002c1a0


	//   ....[178]....
        /*0b9c*/ 	.word	0x0002c960


	//   ....[179]....
        /*0ba0*/ 	.word	0x0002c990


	//   ....[180]....
        /*0ba4*/ 	.word	0x0002ca50


	//   ....[181]....
        /*0ba8*/ 	.word	0x0002ca70


	//   ....[182]....
        /*0bac*/ 	.word	0x0002cb10


	//   ....[183]....
        /*0bb0*/ 	.word	0x0002cb30


	//   ....[184]....
        /*0bb4*/ 	.word	0x0002cb40


	//   ....[185]....
        /*0bb8*/ 	.word	0x0002cbd0


	//   ....[186]....
        /*0bbc*/ 	.word	0x0002d580


	//   ....[187]....
        /*0bc0*/ 	.word	0x0002d5b0


	//   ....[188]....
        /*0bc4*/ 	.word	0x0002d610


	//   ....[189]....
        /*0bc8*/ 	.word	0x0002d640


	//   ....[190]....
        /*0bcc*/ 	.word	0x0002d650


	//   ....[191]....
        /*0bd0*/ 	.word	0x0002d6a0


	//   ....[192]....
        /*0bd4*/ 	.word	0x0002d6b0


	//   ....[193]....
        /*0bd8*/ 	.word	0x0002d6c0


	//   ....[194]....
        /*0bdc*/ 	.word	0x0002d710


	//   ....[195]....
        /*0be0*/ 	.word	0x0002d760


	//   ....[196]....
        /*0be4*/ 	.word	0x0002dbb0


	//   ....[197]....
        /*0be8*/ 	.word	0x0002dbd0


	//   ....[198]....
        /*0bec*/ 	.word	0x0002dbe0


	//   ....[199]....
        /*0bf0*/ 	.word	0x0002dbf0


	//   ....[200]....
        /*0bf4*/ 	.word	0x0002dc50


	//   ....[201]....
        /*0bf8*/ 	.word	0x0002dc60


	//   ....[202]....
        /*0bfc*/ 	.word	0x0002dcc0


	//   ....[203]....
        /*0c00*/ 	.word	0x0002dcf0


	//   ....[204]....
        /*0c04*/ 	.word	0x0002dd30


	//   ....[205]....
        /*0c08*/ 	.word	0x0002dd90


	//   ....[206]....
        /*0c0c*/ 	.word	0x0002efc0


	//   ....[207]....
        /*0c10*/ 	.word	0x0002eff0


	//   ....[208]....
        /*0c14*/ 	.word	0x0002f050


	//   ....[209]....
        /*0c18*/ 	.word	0x0002f080


	//   ....[210]....
        /*0c1c*/ 	.word	0x0002f0b0


	//   ....[211]....
        /*0c20*/ 	.word	0x0002f0e0


	//   ....[212]....
        /*0c24*/ 	.word	0x0002f110


	//   ....[213]....
        /*0c28*/ 	.word	0x0002f140


	//   ....[214]....
        /*0c2c*/ 	.word	0x0002f2e0


	//   ....[215]....
        /*0c30*/ 	.word	0x0002f310


	//   ....[216]....
        /*0c34*/ 	.word	0x0002f340


	//   ....[217]....
        /*0c38*/ 	.word	0x0002f370


	//   ....[218]....
        /*0c3c*/ 	.word	0x0002f3a0


	//   ....[219]....
        /*0c40*/ 	.word	0x0002f3d0


	//   ....[220]....
        /*0c44*/ 	.word	0x0002f490


	//   ....[221]....
        /*0c48*/ 	.word	0x0002f4b0


	//   ....[222]....
        /*0c4c*/ 	.word	0x0002f4d0


	//   ....[223]....
        /*0c50*/ 	.word	0x0002f530


	//   ....[224]....
        /*0c54*/ 	.word	0x0002ff70


	//   ....[225]....
        /*0c58*/ 	.word	0x00030310


	//   ....[226]....
        /*0c5c*/ 	.word	0x000303a0


	//   ....[227]....
        /*0c60*/ 	.word	0x00030440


	//   ....[228]....
        /*0c64*/ 	.word	0x000304d0


	//   ....[229]....
        /*0c68*/ 	.word	0x000305c0


	//   ....[230]....
        /*0c6c*/ 	.word	0x00030650


	//   ....[231]....
        /*0c70*/ 	.word	0x000306f0


	//   ....[232]....
        /*0c74*/ 	.word	0x00030780


	//   ....[233]....
        /*0c78*/ 	.word	0x00030870


	//   ....[234]....
        /*0c7c*/ 	.word	0x00030900


	//   ....[235]....
        /*0c80*/ 	.word	0x000309a0


	//   ....[236]....
        /*0c84*/ 	.word	0x00030a30


	//   ....[237]....
        /*0c88*/ 	.word	0x00030b70


	//   ....[238]....
        /*0c8c*/ 	.word	0x00030c10


	//   ....[239]....
        /*0c90*/ 	.word	0x00030ca0


	//   ....[240]....
        /*0c94*/ 	.word	0x00030cf0


	//   ....[241]....
        /*0c98*/ 	.word	0x00030d40


	//   ....[242]....
        /*0c9c*/ 	.word	0x00030e10


	//   ....[243]....
        /*0ca0*/ 	.word	0x00030ea0


	//   ....[244]....
        /*0ca4*/ 	.word	0x00030ef0


	//   ....[245]....
        /*0ca8*/ 	.word	0x00030f40


	//   ....[246]....
        /*0cac*/ 	.word	0x00031240


	//   ....[247]....
        /*0cb0*/ 	.word	0x00031350


	//   ....[248]....
        /*0cb4*/ 	.word	0x00031480


	//   ....[249]....
        /*0cb8*/ 	.word	0x000315a0


	//   ....[250]....
        /*0cbc*/ 	.word	0x000316c0


	//   ....[251]....
        /*0cc0*/ 	.word	0x000317c0


	//   ....[252]....
        /*0cc4*/ 	.word	0x00031820


	//   ....[253]....
        /*0cc8*/ 	.word	0x00031870


	//   ....[254]....
        /*0ccc*/ 	.word	0x000318f0


	//   ....[255]....
        /*0cd0*/ 	.word	0x00031940


	//   ....[0]....
        /*0cd4*/ 	.word	0x000319a0


	//   ....[1]....
        /*0cd8*/ 	.word	0x00031a10


	//   ....[2]....
        /*0cdc*/ 	.word	0x00031a90


	//   ....[3]....
        /*0ce0*/ 	.word	0x00031b00


	//   ....[4]....
        /*0ce4*/ 	.word	0x00031b60


	//   ....[5]....
        /*0ce8*/ 	.word	0x00031bb0


	//   ....[6]....
        /*0cec*/ 	.word	0x00031c30


	//   ....[7]....
        /*0cf0*/ 	.word	0x00031ca0


	//   ....[8]....
        /*0cf4*/ 	.word	0x00031d00


	//   ....[9]....
        /*0cf8*/ 	.word	0x00031d50


	//   ....[10]....
        /*0cfc*/ 	.word	0x00031dd0


	//   ....[11]....
        /*0d00*/ 	.word	0x00031e20


	//   ....[12]....
        /*0d04*/ 	.word	0x00031e80


	//   ....[13]....
        /*0d08*/ 	.word	0x00031ed0


	//   ....[14]....
        /*0d0c*/ 	.word	0x00031f30


	//   ....[15]....
        /*0d10*/ 	.word	0x00031fa0


	//   ....[16]....
        /*0d14*/ 	.word	0x00032000


	//   ....[17]....
        /*0d18*/ 	.word	0x00032050


	//   ....[18]....
        /*0d1c*/ 	.word	0x000320d0


	//   ....[19]....
        /*0d20*/ 	.word	0x00032140


	//   ....[20]....
        /*0d24*/ 	.word	0x000321a0


	//   ....[21]....
        /*0d28*/ 	.word	0x000321f0


	//   ....[22]....
        /*0d2c*/ 	.word	0x00032250


	//   ....[23]....
        /*0d30*/ 	.word	0x000322c0


	//   ....[24]....
        /*0d34*/ 	.word	0x00032340


	//   ....[25]....
        /*0d38*/ 	.word	0x000323b0


	//   ....[26]....
        /*0d3c*/ 	.word	0x00032430


	//   ....[27]....
        /*0d40*/ 	.word	0x00032480


	//   ....[28]....
        /*0d44*/ 	.word	0x00032500


	//   ....[29]....
        /*0d48*/ 	.word	0x00032550


	//   ....[30]....
        /*0d4c*/ 	.word	0x000325b0


	//   ....[31]....
        /*0d50*/ 	.word	0x00032620


	//   ....[32]....
        /*0d54*/ 	.word	0x00032690


	//   ....[33]....
        /*0d58*/ 	.word	0x00032700


	//   ....[34]....
        /*0d5c*/ 	.word	0x00032760


	//   ....[35]....
        /*0d60*/ 	.word	0x000327c0


	//   ....[36]....
        /*0d64*/ 	.word	0x00032850


	//   ....[37]....
        /*0d68*/ 	.word	0x000328b0


	//   ....[38]....
        /*0d6c*/ 	.word	0x00032930


	//   ....[39]....
        /*0d70*/ 	.word	0x000329a0


	//   ....[40]....
        /*0d74*/ 	.word	0x00032a00


	//   ....[41]....
        /*0d78*/ 	.word	0x00032a50


	//   ....[42]....
        /*0d7c*/ 	.word	0x00032ad0


	//   ....[43]....
        /*0d80*/ 	.word	0x00032b40


	//   ....[44]....
        /*0d84*/ 	.word	0x00032ba0


	//   ....[45]....
        /*0d88*/ 	.word	0x00032bf0


	//   ....[46]....
        /*0d8c*/ 	.word	0x00032c70


	//   ....[47]....
        /*0d90*/ 	.word	0x00032ce0


	//   ....[48]....
        /*0d94*/ 	.word	0x00032d40


	//   ....[49]....
        /*0d98*/ 	.word	0x00032d90


	//   ....[50]....
        /*0d9c*/ 	.word	0x00032e10


	//   ....[51]....
        /*0da0*/ 	.word	0x00032e80


	//   ....[52]....
        /*0da4*/ 	.word	0x00032ee0


	//   ....[53]....
        /*0da8*/ 	.word	0x00032f30


	//   ....[54]....
        /*0dac*/ 	.word	0x00032fb0


	//   ....[55]....
        /*0db0*/ 	.word	0x00033000


	//   ....[56]....
        /*0db4*/ 	.word	0x00033090


	//   ....[57]....
        /*0db8*/ 	.word	0x00033120


	//   ....[58]....
        /*0dbc*/ 	.word	0x000331b0


	//   ....[59]....
        /*0dc0*/ 	.word	0x00033240


	//   ....[60]....
        /*0dc4*/ 	.word	0x000332d0


	//   ....[61]....
        /*0dc8*/ 	.word	0x00033360


	//   ....[62]....
        /*0dcc*/ 	.word	0x00033410


	//   ....[63]....
        /*0dd0*/ 	.word	0x000334a0


	//   ....[64]....
        /*0dd4*/ 	.word	0x00033540


	//   ....[65]....
        /*0dd8*/ 	.word	0x000335d0


	//   ....[66]....
        /*0ddc*/ 	.word	0x00033650


	//   ....[67]....
        /*0de0*/ 	.word	0x000336a0


	//   ....[68]....
        /*0de4*/ 	.word	0x00033730


	//   ....[69]....
        /*0de8*/ 	.word	0x000337c0


	//   ....[70]....
        /*0dec*/ 	.word	0x00033850


	//   ....[71]....
        /*0df0*/ 	.word	0x000338e0


	//   ....[72]....
        /*0df4*/ 	.word	0x00033970


	//   ....[73]....
        /*0df8*/ 	.word	0x00033a00


	//   ....[74]....
        /*0dfc*/ 	.word	0x00033ac0


	//   ....[75]....
        /*0e00*/ 	.word	0x00033d90


	//   ....[76]....
        /*0e04*/ 	.word	0x00033e90


	//   ....[77]....
        /*0e08*/ 	.word	0x00033f40


	//   ....[78]....
        /*0e0c*/ 	.word	0x00034090


	//   ....[79]....
        /*0e10*/ 	.word	0x000340f0


	//   ....[80]....
        /*0e14*/ 	.word	0x000341a0


	//   ....[81]....
        /*0e18*/ 	.word	0x00034260


	//   ....[82]....
        /*0e1c*/ 	.word	0x00034310


	//   ....[83]....
        /*0e20*/ 	.word	0x000343d0


	//   ....[84]....
        /*0e24*/ 	.word	0x00034480


	//   ....[85]....
        /*0e28*/ 	.word	0x00034530


	//   ....[86]....
        /*0e2c*/ 	.word	0x00034690


	//   ....[87]....
        /*0e30*/ 	.word	0x00034750


	//   ....[88]....
        /*0e34*/ 	.word	0x000348a0


	//   ....[89]....
        /*0e38*/ 	.word	0x00034950


	//   ....[90]....
        /*0e3c*/ 	.word	0x00034a50


	//   ....[91]....
        /*0e40*/ 	.word	0x00034b10


	//   ....[92]....
        /*0e44*/ 	.word	0x00034b70


	//   ....[93]....
        /*0e48*/ 	.word	0x00034c10


	//   ....[94]....
        /*0e4c*/ 	.word	0x00034cd0


	//   ....[95]....
        /*0e50*/ 	.word	0x00034da0


	//   ....[96]....
        /*0e54*/ 	.word	0x00034e50


	//   ....[97]....
        /*0e58*/ 	.word	0x00034ec0


	//   ....[98]....
        /*0e5c*/ 	.word	0x00034f20


	//   ....[99]....
        /*0e60*/ 	.word	0x00035030


	//   ....[100]....
        /*0e64*/ 	.word	0x00035090


	//   ....[101]....
        /*0e68*/ 	.word	0x000351b0


	//   ....[102]....
        /*0e6c*/ 	.word	0x00035210


	//   ....[103]....
        /*0e70*/ 	.word	0x000352b0


	//   ....[104]....
        /*0e74*/ 	.word	0x00035450


	//   ....[105]....
        /*0e78*/ 	.word	0x00035510


	//   ....[106]....
        /*0e7c*/ 	.word	0x000355c0


	//   ....[107]....
        /*0e80*/ 	.word	0x00035680


	//   ....[108]....
        /*0e84*/ 	.word	0x00035730


	//   ....[109]....
        /*0e88*/ 	.word	0x000357e0


	//   ....[110]....
        /*0e8c*/ 	.word	0x00035890


	//   ....[111]....
        /*0e90*/ 	.word	0x00035940


	//   ....[112]....
        /*0e94*/ 	.word	0x000359a0


	//   ....[113]....
        /*0e98*/ 	.word	0x00035a80


	//   ....[114]....
        /*0e9c*/ 	.word	0x00035b70


	//   ....[115]....
        /*0ea0*/ 	.word	0x00035c10


	//   ....[116]....
        /*0ea4*/ 	.word	0x00035c70


	//   ....[117]....
        /*0ea8*/ 	.word	0x00035d40


	//   ....[118]....
        /*0eac*/ 	.word	0x00035da0


	//   ....[119]....
        /*0eb0*/ 	.word	0x00035e70


	//   ....[120]....
        /*0eb4*/ 	.word	0x00035ed0


	//   ....[121]....
        /*0eb8*/ 	.word	0x00035fa0


	//   ....[122]....
        /*0ebc*/ 	.word	0x00036000


	//   ....[123]....
        /*0ec0*/ 	.word	0x000360d0


	//   ....[124]....
        /*0ec4*/ 	.word	0x000362b0


	//   ....[125]....
        /*0ec8*/ 	.word	0x00036350


	//   ....[126]....
        /*0ecc*/ 	.word	0x000364c0


	//   ....[127]....
        /*0ed0*/ 	.word	0x00036530


	//   ....[128]....
        /*0ed4*/ 	.word	0x000365a0


	//   ....[129]....
        /*0ed8*/ 	.word	0x00036610


	//   ....[130]....
        /*0edc*/ 	.word	0x00036680


	//   ....[131]....
        /*0ee0*/ 	.word	0x00036700


	//   ....[132]....
        /*0ee4*/ 	.word	0x00036780


	//   ....[133]....
        /*0ee8*/ 	.word	0x00036810


	//   ....[134]....
        /*0eec*/ 	.word	0x00036880


	//   ....[135]....
        /*0ef0*/ 	.word	0x000368f0


	//   ....[136]....
        /*0ef4*/ 	.word	0x00036960


	//   ....[137]....
        /*0ef8*/ 	.word	0x000369e0


	//   ....[138]....
        /*0efc*/ 	.word	0x00036a50


	//   ....[139]....
        /*0f00*/ 	.word	0x00036b00


	//   ....[140]....
        /*0f04*/ 	.word	0x00036b50


	//   ....[141]....
        /*0f08*/ 	.word	0x00036be0


	//   ....[142]....
        /*0f0c*/ 	.word	0x00036d10


	//----- nvinfo : EIATTR_REG_RECONFIG
	.align		4
.L_329:
        /*0f10*/ 	.byte	0x01, 0x54
	.zero		2


	//----- nvinfo : EIATTR_SYSCALL_OFFSETS
	.align		4
        /*0f14*/ 	.byte	0x04, 0x46
        /*0f16*/ 	.short	(.L_331 - .L_330)


	//   ....[0]....
.L_330:
        /*0f18*/ 	.word	0x00002010


	//   ....[1]....
        /*0f1c*/ 	.word	0x00002160


	//   ....[2]....
        /*0f20*/ 	.word	0x00010ea0


	//   ....[3]....
        /*0f24*/ 	.word	0x000111b0


	//   ....[4]....
        /*0f28*/ 	.word	0x0002a950


	//   ....[5]....
        /*0f2c*/ 	.word	0x0002aac0


	//   ....[6]....
        /*0f30*/ 	.word	0x0002ac10


	//   ....[7]....
        /*0f34*/ 	.word	0x0002ad50


	//   ....[8]....
        /*0f38*/ 	.word	0x0002c5d0


	//----- nvinfo : EIATTR_MBARRIER_INSTR_OFFSETS
	.align		4
.L_331:
        /*0f3c*/ 	.byte	0x04, 0x39
        /*0f3e*/ 	.short	(.L_333 - .L_332)


	//   ....[0]....
.L_332:
        /*0f40*/ 	.word	0x00000270
        /*0f44*/ 	.word	0x000000ff
        /*0f48*/ 	.word	0x00029800
        /*0f4c*/ 	.short	0x0100
        /*0f4e*/ 	.byte	0x08
	.zero		1


	//   ....[1]....
        /*0f50*/ 	.word	0x00000280
        /*0f54*/ 	.word	0x000000ff
        /*0f58*/ 	.word	0x00029820
        /*0f5c*/ 	.short	0x0100
        /*0f5e*/ 	.byte	0x08
	.zero		1


	//   ....[2]....
        /*0f60*/ 	.word	0x00000370
        /*0f64*/ 	.word	0x000000ff
        /*0f68*/ 	.word	0x00029830
        /*0f6c*/ 	.short	0x0100
        /*0f6e*/ 	.byte	0x08
	.zero		1


	//   ....[3]....
        /*0f70*/ 	.word	0x00000380
        /*0f74*/ 	.word	0x000000ff
        /*0f78*/ 	.word	0x00029840
        /*0f7c*/ 	.short	0x0100
        /*0f7e*/ 	.byte	0x08
	.zero		1


	//   ....[4]....
        /*0f80*/ 	.word	0x00000390
        /*0f84*/ 	.word	0x000000ff
        /*0f88*/ 	.word	0x00029838
        /*0f8c*/ 	.short	0x0100
        /*0f8e*/ 	.byte	0x08
	.zero		1


	//   ....[5]....
        /*0f90*/ 	.word	0x000003a0
        /*0f94*/ 	.word	0x000000ff
        /*0f98*/ 	.word	0x00029848
        /*0f9c*/ 	.short	0x0100
        /*0f9e*/ 	.byte	0x08
	.zero		1


	//   ....[6]....
        /*0fa0*/ 	.word	0x000004d0
        /*0fa4*/ 	.word	0x000000ff
        /*0fa8*/ 	.word	0x00029850
        /*0fac*/ 	.short	0x0100
        /*0fae*/ 	.byte	0x08
	.zero		1


	//   ....[7]....
        /*0fb0*/ 	.word	0x000004e0
        /*0fb4*/ 	.word	0x000000ff
        /*0fb8*/ 	.word	0x00029860
        /*0fbc*/ 	.short	0x0100
        /*0fbe*/ 	.byte	0x08
	.zero		1


	//   ....[8]....
        /*0fc0*/ 	.word	0x000004f0
        /*0fc4*/ 	.word	0x000000ff
        /*0fc8*/ 	.word	0x00029858
        /*0fcc*/ 	.short	0x0100
        /*0fce*/ 	.byte	0x08
	.zero		1


	//   ....[9]....
        /*0fd0*/ 	.word	0x00000500
        /*0fd4*/ 	.word	0x000000ff
        /*0fd8*/ 	.word	0x00029868
        /*0fdc*/ 	.short	0x0100
        /*0fde*/ 	.byte	0x08
	.zero		1


	//   ....[10]....
        /*0fe0*/ 	.word	0x000005f0
        /*0fe4*/ 	.word	0x000000ff
        /*0fe8*/ 	.word	0x00029870
        /*0fec*/ 	.short	0x0100
        /*0fee*/ 	.byte	0x06
	.zero		1


	//   ....[11]....
        /*0ff0*/ 	.word	0x00000600
        /*0ff4*/ 	.word	0x000000ff
        /*0ff8*/ 	.word	0x00029880
        /*0ffc*/ 	.short	0x0100
        /*0ffe*/ 	.byte	0x06
	.zero		1


	//   ....[12]....
        /*1000*/ 	.word	0x00000610
        /*1004*/ 	.word	0x000000ff
        /*1008*/ 	.word	0x00029878
        /*100c*/ 	.short	0x0100
        /*100e*/ 	.byte	0x06
	.zero		1


	//   ....[13]....
        /*1010*/ 	.word	0x00000620
        /*1014*/ 	.word	0x000000ff
        /*1018*/ 	.word	0x00029888
        /*101c*/ 	.short	0x0100
        /*101e*/ 	.byte	0x06
	.zero		1


	//   ....[14]....
        /*1020*/ 	.word	0x00000750
        /*1024*/ 	.word	0x000000ff
        /*1028*/ 	.word	0x00029890
        /*102c*/ 	.short	0x0100
        /*102e*/ 	.byte	0x08
	.zero		1


	//   ....[15]....
        /*1030*/ 	.word	0x00000760
        /*1034*/ 	.word	0x000000ff
        /*1038*/ 	.word	0x000298a0
        /*103c*/ 	.short	0x0100
        /*103e*/ 	.byte	0x08
	.zero		1


	//   ....[16]....
        /*1040*/ 	.word	0x00000770
        /*1044*/ 	.word	0x000000ff
        /*1048*/ 	.word	0x00029898
        /*104c*/ 	.short	0x0100
        /*104e*/ 	.byte	0x08
	.zero		1


	//   ....[17]....
        /*1050*/ 	.word	0x00000780
        /*1054*/ 	.word	0x000000ff
        /*1058*/ 	.word	0x000298a8
        /*105c*/ 	.short	0x0100
        /*105e*/ 	.byte	0x08
	.zero		1


	//   ....[18]....
        /*1060*/ 	.word	0x000008c0
        /*1064*/ 	.word	0x000000ff
        /*1068*/ 	.word	0x000298b0
        /*106c*/ 	.short	0x0100
        /*106e*/ 	.byte	0x08
	.zero		1


	//   ....[19]....
        /*1070*/ 	.word	0x000008d0
        /*1074*/ 	.word	0x000000ff
        /*1078*/ 	.word	0x000298c0
        /*107c*/ 	.short	0x0100
        /*107e*/ 	.byte	0x08
	.zero		1


	//   ....[20]....
        /*1080*/ 	.word	0x000008e0
        /*1084*/ 	.word	0x000000ff
        /*1088*/ 	.word	0x000298b8
        /*108c*/ 	.short	0x0100
        /*108e*/ 	.byte	0x08
	.zero		1


	//   ....[21]....
        /*1090*/ 	.word	0x000008f0
        /*1094*/ 	.word	0x000000ff
        /*1098*/ 	.word	0x000298c8
        /*109c*/ 	.short	0x0100
        /*109e*/ 	.byte	0x08
	.zero		1


	//   ....[22]....
        /*10a0*/ 	.word	0x00003910
        /*10a4*/ 	.word	0x0000005f
        /*10a8*/ 	.word	0x00029890
        /*10ac*/ 	.short	0x010a
        /*10ae*/ 	.byte	0x3f
	.zero		1


	//   ....[23]....
        /*10b0*/ 	.word	0x00009910
        /*10b4*/ 	.word	0x0000005f
        /*10b8*/ 	.word	0x00029890
        /*10bc*/ 	.short	0x010a
        /*10be*/ 	.byte	0x3f
	.zero		1


	//   ....[24]....
        /*10c0*/ 	.word	0x0000f660
        /*10c4*/ 	.word	0x0000005f
        /*10c8*/ 	.word	0x00029890
        /*10cc*/ 	.short	0x010a
        /*10ce*/ 	.byte	0x3f
	.zero		1


	//   ....[25]....
        /*10d0*/ 	.word	0x0000fdb0
        /*10d4*/ 	.word	0x0000000b
        /*10d8*/ 	.word	0x00000000
        /*10dc*/ 	.short	0x0101
        /*10de*/ 	.byte	0x3f
	.zero		1


	//   ....[26]....
        /*10e0*/ 	.word	0x0000fdf0
        /*10e4*/ 	.word	0x0000005f
        /*10e8*/ 	.word	0x000298b0
        /*10ec*/ 	.short	0x010a
        /*10ee*/ 	.byte	0x3f
	.zero		1


	//   ....[27]....
        /*10f0*/ 	.word	0x00010400
        /*10f4*/ 	.word	0x0000005f
        /*10f8*/ 	.word	0x00000000
        /*10fc*/ 	.short	0x0101
        /*10fe*/ 	.byte	0x3f
	.zero		1


	//   ....[28]....
        /*1100*/ 	.word	0x00010f30
        /*1104*/ 	.word	0x00000012
        /*1108*/ 	.word	0x00029800
        /*110c*/ 	.short	0x010a
        /*110e*/ 	.byte	0x3f
	.zero		1


	//   ....[29]....
        /*1110*/ 	.word	0x00010f80
        /*1114*/ 	.word	0x00000012
        /*1118*/ 	.word	0x00029800
        /*111c*/ 	.short	0x010a
        /*111e*/ 	.byte	0x3f
	.zero		1


	//   ....[30]....
        /*1120*/ 	.word	0x00011970
        /*1124*/ 	.word	0x00000012
        /*1128*/ 	.word	0x00029800
        /*112c*/ 	.short	0x010a
        /*112e*/ 	.byte	0x3f
	.zero		1


	//   ....[31]....
        /*1130*/ 	.word	0x00014e80
        /*1134*/ 	.word	0x00000012
        /*1138*/ 	.word	0x00029800
        /*113c*/ 	.short	0x010a
        /*113e*/ 	.byte	0x3f
	.zero		1


	//   ....[32]....
        /*1140*/ 	.word	0x00017fa0
        /*1144*/ 	.word	0x00000000
        /*1148*/ 	.word	0x00029830
        /*114c*/ 	.short	0x010a
        /*114e*/ 	.byte	0x3f
	.zero		1


	//   ....[33]....
        /*1150*/ 	.word	0x00017fe0
        /*1154*/ 	.word	0x00000000
        /*1158*/ 	.word	0x00029830
        /*115c*/ 	.short	0x010a
        /*115e*/ 	.byte	0x3f
	.zero		1


	//   ....[34]....
        /*1160*/ 	.word	0x0001a930
        /*1164*/ 	.word	0x00000050
        /*1168*/ 	.word	0x00000000
        /*116c*/ 	.short	0x0101
        /*116e*/ 	.byte	0x3f
	.zero		1


	//   ....[35]....
        /*1170*/ 	.word	0x0001b9a0
        /*1174*/ 	.word	0x0000000b
        /*1178*/ 	.word	0x00029830
        /*117c*/ 	.short	0x010a
        /*117e*/ 	.byte	0x3f
	.zero		1


	//   ....[36]....
        /*1180*/ 	.word	0x0001b9f0
        /*1184*/ 	.word	0x0000000b
        /*1188*/ 	.word	0x00029830
        /*118c*/ 	.short	0x010a
        /*118e*/ 	.byte	0x3f
	.zero		1


	//   ....[37]....
        /*1190*/ 	.word	0x0001caf0
        /*1194*/ 	.word	0x00000008
        /*1198*/ 	.word	0x00029850
        /*119c*/ 	.short	0x010a
        /*119e*/ 	.byte	0x3f
	.zero		1


	//   ....[38]....
        /*11a0*/ 	.word	0x0001cb30
        /*11a4*/ 	.word	0x00000008
        /*11a8*/ 	.word	0x00029850
        /*11ac*/ 	.short	0x010a
        /*11ae*/ 	.byte	0x3f
	.zero		1


	//   ....[39]....
        /*11b0*/ 	.word	0x0001e520
        /*11b4*/ 	.word	0x00000008
        /*11b8*/ 	.word	0x00000000
        /*11bc*/ 	.short	0x0101
        /*11be*/ 	.byte	0x3f
	.zero		1


	//   ....[40]....
        /*11c0*/ 	.word	0x0001f020
        /*11c4*/ 	.word	0x00000008
        /*11c8*/ 	.word	0x00000000
        /*11cc*/ 	.short	0x0101
        /*11ce*/ 	.byte	0x3f
	.zero		1


	//   ....[41]....
        /*11d0*/ 	.word	0x0001f7a0
        /*11d4*/ 	.word	0x00000004
        /*11d8*/ 	.word	0x00029830
        /*11dc*/ 	.short	0x010a
        /*11de*/ 	.byte	0x3f
	.zero		1


	//   ....[42]....
        /*11e0*/ 	.word	0x0001f7f0
        /*11e4*/ 	.word	0x00000004
        /*11e8*/ 	.word	0x00029830
        /*11ec*/ 	.short	0x010a
        /*11ee*/ 	.byte	0x3f
	.zero		1


	//   ....[43]....
        /*11f0*/ 	.word	0x000208c0
        /*11f4*/ 	.word	0x00000008
        /*11f8*/ 	.word	0x00029850
        /*11fc*/ 	.short	0x010a
        /*11fe*/ 	.byte	0x3f
	.zero		1


	//   ....[44]....
        /*1200*/ 	.word	0x00020900
        /*1204*/ 	.word	0x00000008
        /*1208*/ 	.word	0x00029850
        /*120c*/ 	.short	0x010a
        /*120e*/ 	.byte	0x3f
	.zero		1


	//   ....[45]....
        /*1210*/ 	.word	0x00020c60
        /*1214*/ 	.word	0x00000004
        /*1218*/ 	.word	0x00000000
        /*121c*/ 	.short	0x0101
        /*121e*/ 	.byte	0x3f
	.zero		1


	//   ....[46]....
        /*1220*/ 	.word	0x000222a0
        /*1224*/ 	.word	0x00000008
        /*1228*/ 	.word	0x00000000
        /*122c*/ 	.short	0x0101
        /*122e*/ 	.byte	0x3f
	.zero		1


	//   ....[47]....
        /*1230*/ 	.word	0x00022910
        /*1234*/ 	.word	0x00000014
        /*1238*/ 	.word	0x00029850
        /*123c*/ 	.short	0x010a
        /*123e*/ 	.byte	0x3f
	.zero		1


	//   ....[48]....
        /*1240*/ 	.word	0x00022990
        /*1244*/ 	.word	0x00000014
        /*1248*/ 	.word	0x00029850
        /*124c*/ 	.short	0x010a
        /*124e*/ 	.byte	0x3f
	.zero		1


	//   ....[49]....
        /*1250*/ 	.word	0x00022f90
        /*1254*/ 	.word	0x00000002
        /*1258*/ 	.word	0x00000000
        /*125c*/ 	.short	0x0101
        /*125e*/ 	.byte	0x3f
	.zero		1


	//   ....[50]....
        /*1260*/ 	.word	0x000252e0
        /*1264*/ 	.word	0x00000000
        /*1268*/ 	.word	0x00000000
        /*126c*/ 	.short	0x0101
        /*126e*/ 	.byte	0x3f
	.zero		1


	//   ....[51]....
        /*1270*/ 	.word	0x00025940
        /*1274*/ 	.word	0x0000000c
        /*1278*/ 	.word	0x00000000
        /*127c*/ 	.short	0x0101
        /*127e*/ 	.byte	0x3f
	.zero		1


	//   ....[52]....
        /*1280*/ 	.word	0x000294e0
        /*1284*/ 	.word	0x00000017
        /*1288*/ 	.word	0x00029820
        /*128c*/ 	.short	0x010a
        /*128e*/ 	.byte	0x3f
	.zero		1


	//   ....[53]....
        /*1290*/ 	.word	0x00029570
        /*1294*/ 	.word	0x00000009
        /*1298*/ 	.word	0x000298a0
        /*129c*/ 	.short	0x010a
        /*129e*/ 	.byte	0x3f
	.zero		1


	//   ....[54]....
        /*12a0*/ 	.word	0x000299a0
        /*12a4*/ 	.word	0x00000009
        /*12a8*/ 	.word	0x000298c0
        /*12ac*/ 	.short	0x010a
        /*12ae*/ 	.byte	0x3f
	.zero		1


	//   ....[55]....
        /*12b0*/ 	.word	0x00029ce0
        /*12b4*/ 	.word	0x00000009
        /*12b8*/ 	.word	0x000298a0
        /*12bc*/ 	.short	0x010a
        /*12be*/ 	.byte	0x3f
	.zero		1


	//   ....[56]....
        /*12c0*/ 	.word	0x0002a100
        /*12c4*/ 	.word	0x00000009
        /*12c8*/ 	.word	0x000298c0
        /*12cc*/ 	.short	0x010a
        /*12ce*/ 	.byte	0x3f
	.zero		1


	//   ....[57]....
        /*12d0*/ 	.word	0x0002b430
        /*12d4*/ 	.word	0x00000000
        /*12d8*/ 	.word	0x00029880
        /*12dc*/ 	.short	0x010a
        /*12de*/ 	.byte	0x3f
	.zero		1


	//   ....[58]....
        /*12e0*/ 	.word	0x0002bb30
        /*12e4*/ 	.word	0x00000000
        /*12e8*/ 	.word	0x00029870
        /*12ec*/ 	.short	0x0107
        /*12ee*/ 	.byte	0x3f
	.zero		1


	//   ....[59]....
        /*12f0*/ 	.word	0x0002bbf0
        /*12f4*/ 	.word	0x00000000
        /*12f8*/ 	.word	0x00029870
        /*12fc*/ 	.short	0x0101
        /*12fe*/ 	.byte	0x3f
	.zero		1


	//   ....[60]....
        /*1300*/ 	.word	0x0002bc40
        /*1304*/ 	.word	0x00000000
        /*1308*/ 	.word	0x00029840
        /*130c*/ 	.short	0x010a
        /*130e*/ 	.byte	0x3f
	.zero		1


	//   ....[61]....
        /*1310*/ 	.word	0x0002c2e0
        /*1314*/ 	.word	0x00000000
        /*1318*/ 	.word	0x00029830
        /*131c*/ 	.short	0x0107
        /*131e*/ 	.byte	0x3f
	.zero		1


	//   ....[62]....
        /*1320*/ 	.word	0x0002c3c0
        /*1324*/ 	.word	0x00000000
        /*1328*/ 	.word	0x00029830
        /*132c*/ 	.short	0x0101
        /*132e*/ 	.byte	0x3f
	.zero		1


	//   ....[63]....
        /*1330*/ 	.word	0x0002ccb0
        /*1334*/ 	.word	0x00000017
        /*1338*/ 	.word	0x00029800
        /*133c*/ 	.short	0x0107
        /*133e*/ 	.byte	0x3f
	.zero		1


	//   ....[64]....
        /*1340*/ 	.word	0x0002cdc0
        /*1344*/ 	.word	0x00000017
        /*1348*/ 	.word	0x00029800
        /*134c*/ 	.short	0x0101
        /*134e*/ 	.byte	0x3f
	.zero		1


	//   ....[65]....
        /*1350*/ 	.word	0x0002cde0
        /*1354*/ 	.word	0x00000017
        /*1358*/ 	.word	0x00029820
        /*135c*/ 	.short	0x010a
        /*135e*/ 	.byte	0x3f
	.zero		1


	//   ....[66]....
        /*1360*/ 	.word	0x0002d2c0
        /*1364*/ 	.word	0x00000000
        /*1368*/ 	.word	0x00029880
        /*136c*/ 	.short	0x010a
        /*136e*/ 	.byte	0x3f
	.zero		1


	//   ....[67]....
        /*1370*/ 	.word	0x0002d820
        /*1374*/ 	.word	0x00000000
        /*1378*/ 	.word	0x00029870
        /*137c*/ 	.short	0x0107
        /*137e*/ 	.byte	0x3f
	.zero		1


	//   ....[68]....
        /*1380*/ 	.word	0x0002d8e0
        /*1384*/ 	.word	0x00000000
        /*1388*/ 	.word	0x00029870
        /*138c*/ 	.short	0x0101
        /*138e*/ 	.byte	0x3f
	.zero		1


	//   ....[69]....
        /*1390*/ 	.word	0x0002d910
        /*1394*/ 	.word	0x00000000
        /*1398*/ 	.word	0x00029840
        /*139c*/ 	.short	0x010a
        /*139e*/ 	.byte	0x3f
	.zero		1


	//   ....[70]....
        /*13a0*/ 	.word	0x0002de30
        /*13a4*/ 	.word	0x00000000
        /*13a8*/ 	.word	0x00029830
        /*13ac*/ 	.short	0x0107
        /*13ae*/ 	.byte	0x3f
	.zero		1


	//   ....[71]....
        /*13b0*/ 	.word	0x0002def0
        /*13b4*/ 	.word	0x00000000
        /*13b8*/ 	.word	0x00029830
        /*13bc*/ 	.short	0x0101
        /*13be*/ 	.byte	0x3f
	.zero		1


	//   ....[72]....
        /*13c0*/ 	.word	0x0002df80
        /*13c4*/ 	.word	0x00000003
        /*13c8*/ 	.word	0x00029870
        /*13cc*/ 	.short	0x010a
        /*13ce*/ 	.byte	0x3f
	.zero		1


	//   ....[73]....
        /*13d0*/ 	.word	0x0002e010
        /*13d4*/ 	.word	0x00000003
        /*13d8*/ 	.word	0x00029860
        /*13dc*/ 	.short	0x010a
        /*13de*/ 	.byte	0x3f
	.zero		1


	//   ....[74]....
        /*13e0*/ 	.word	0x0002e520
        /*13e4*/ 	.word	0x00000003
        /*13e8*/ 	.word	0x00029850
        /*13ec*/ 	.short	0x0101
        /*13ee*/ 	.byte	0x3f
	.zero		1


	//   ....[75]....
        /*13f0*/ 	.word	0x0002e5b0
        /*13f4*/ 	.word	0x00000003
        /*13f8*/ 	.word	0x00000000
        /*13fc*/ 	.short	0x0101
        /*13fe*/ 	.byte	0x3f
	.zero		1


	//   ....[76]....
        /*1400*/ 	.word	0x0002e770
        /*1404*/ 	.word	0x00000011
        /*1408*/ 	.word	0x00029870
        /*140c*/ 	.short	0x010a
        /*140e*/ 	.byte	0x3f
	.zero		1


	//   ....[77]....
        /*1410*/ 	.word	0x0002e7f0
        /*1414*/ 	.word	0x00000011
        /*1418*/ 	.word	0x00029860
        /*141c*/ 	.short	0x010a
        /*141e*/ 	.byte	0x3f
	.zero		1


	//   ....[78]....
        /*1420*/ 	.word	0x0002ed10
        /*1424*/ 	.word	0x00000011
        /*1428*/ 	.word	0x00029850
        /*142c*/ 	.short	0x0101
        /*142e*/ 	.byte	0x3f
	.zero		1


	//   ....[79]....
        /*1430*/ 	.word	0x0002edc0
        /*1434*/ 	.word	0x00000011
        /*1438*/ 	.word	0x00000000
        /*143c*/ 	.short	0x0101
        /*143e*/ 	.byte	0x3f
	.zero		1


	//   ....[80]....
        /*1440*/ 	.word	0x0002fef0
        /*1444*/ 	.word	0x00000005
        /*1448*/ 	.word	0x00029820
        /*144c*/ 	.short	0x010a
        /*144e*/ 	.byte	0x3f
	.zero		1


	//   ....[81]....
        /*1450*/ 	.word	0x00030060
        /*1454*/ 	.word	0x00000003
        /*1458*/ 	.word	0x00029840
        /*145c*/ 	.short	0x010a
        /*145e*/ 	.byte	0x3f
	.zero		1


	//   ....[82]....
        /*1460*/ 	.word	0x00030100
        /*1464*/ 	.word	0x00000005
        /*1468*/ 	.word	0x00029840
        /*146c*/ 	.short	0x010a
        /*146e*/ 	.byte	0x3f
	.zero		1


	//   ....[83]....
        /*1470*/ 	.word	0x00030140
        /*1474*/ 	.word	0x00000003
        /*1478*/ 	.word	0x00029860
        /*147c*/ 	.short	0x010a
        /*147e*/ 	.byte	0x3f
	.zero		1


	//   ....[84]....
        /*1480*/ 	.word	0x00030180
        /*1484*/ 	.word	0x00000005
        /*1488*/ 	.word	0x00029860
        /*148c*/ 	.short	0x010a
        /*148e*/ 	.byte	0x3f
	.zero		1


	//   ....[85]....
        /*1490*/ 	.word	0x000301c0
        /*1494*/ 	.word	0x00000003
        /*1498*/ 	.word	0x00029880
        /*149c*/ 	.short	0x010a
        /*149e*/ 	.byte	0x3f
	.zero		1


	//   ....[86]....
        /*14a0*/ 	.word	0x00030200
        /*14a4*/ 	.word	0x00000005
        /*14a8*/ 	.word	0x00029880
        /*14ac*/ 	.short	0x010a
        /*14ae*/ 	.byte	0x3f
	.zero		1


	//   ....[87]....
        /*14b0*/ 	.word	0x00030260
        /*14b4*/ 	.word	0x0000005f
        /*14b8*/ 	.word	0x00029890
        /*14bc*/ 	.short	0x010a
        /*14be*/ 	.byte	0x3f
	.zero		1


	//   ....[88]....
        /*14c0*/ 	.word	0x00030510
        /*14c4*/ 	.word	0x0000005f
        /*14c8*/ 	.word	0x00029890
        /*14cc*/ 	.short	0x010a
        /*14ce*/ 	.byte	0x3f
	.zero		1


	//   ....[89]....
        /*14d0*/ 	.word	0x000307c0
        /*14d4*/ 	.word	0x0000005f
        /*14d8*/ 	.word	0x00029890
        /*14dc*/ 	.short	0x010a
        /*14de*/ 	.byte	0x3f
	.zero		1


	//   ....[90]....
        /*14e0*/ 	.word	0x00030a70
        /*14e4*/ 	.word	0x0000005f
        /*14e8*/ 	.word	0x000298b0
        /*14ec*/ 	.short	0x010a
        /*14ee*/ 	.byte	0x3f
	.zero		1


	//   ....[91]....
        /*14f0*/ 	.word	0x00030d70
        /*14f4*/ 	.word	0x00000012
        /*14f8*/ 	.word	0x00029800
        /*14fc*/ 	.short	0x010a
        /*14fe*/ 	.byte	0x3f
	.zero		1


	//   ....[92]....
        /*1500*/ 	.word	0x00030f80
        /*1504*/ 	.word	0x00000012
        /*1508*/ 	.word	0x00029800
        /*150c*/ 	.short	0x010a
        /*150e*/ 	.byte	0x3f
	.zero		1


	//   ....[93]....
        /*1510*/ 	.word	0x00030fd0
        /*1514*/ 	.word	0x00000000
        /*1518*/ 	.word	0x00029830
        /*151c*/ 	.short	0x010a
        /*151e*/ 	.byte	0x3f
	.zero		1


	//   ....[94]....
        /*1520*/ 	.word	0x00031020
        /*1524*/ 	.word	0x0000000b
        /*1528*/ 	.word	0x00029830
        /*152c*/ 	.short	0x010a
        /*152e*/ 	.byte	0x3f
	.zero		1


	//   ....[95]....
        /*1530*/ 	.word	0x00031070
        /*1534*/ 	.word	0x00000008
        /*1538*/ 	.word	0x00029850
        /*153c*/ 	.short	0x010a
        /*153e*/ 	.byte	0x3f
	.zero		1


	//   ....[96]....
        /*1540*/ 	.word	0x000310c0
        /*1544*/ 	.word	0x00000004
        /*1548*/ 	.word	0x00029830
        /*154c*/ 	.short	0x010a
        /*154e*/ 	.byte	0x3f
	.zero		1


	//   ....[97]....
        /*1550*/ 	.word	0x00031110
        /*1554*/ 	.word	0x00000008
        /*1558*/ 	.word	0x00029850
        /*155c*/ 	.short	0x010a
        /*155e*/ 	.byte	0x3f
	.zero		1


	//   ....[98]....
        /*1560*/ 	.word	0x00031160
        /*1564*/ 	.word	0x00000014
        /*1568*/ 	.word	0x00029850
        /*156c*/ 	.short	0x010a
        /*156e*/ 	.byte	0x3f
	.zero		1


	//   ....[99]....
        /*1570*/ 	.word	0x00033b80
        /*1574*/ 	.word	0x00000017
        /*1578*/ 	.word	0x00029820
        /*157c*/ 	.short	0x010a
        /*157e*/ 	.byte	0x3f
	.zero		1


	//   ....[100]....
        /*1580*/ 	.word	0x00033bd0
        /*1584*/ 	.word	0x00000009
        /*1588*/ 	.word	0x000298a0
        /*158c*/ 	.short	0x010a
        /*158e*/ 	.byte	0x3f
	.zero		1


	//   ....[101]....
        /*1590*/ 	.word	0x00033c20
        /*1594*/ 	.word	0x00000009
        /*1598*/ 	.word	0x000298c0
        /*159c*/ 	.short	0x010a
        /*159e*/ 	.byte	0x3f
	.zero		1


	//   ....[102]....
        /*15a0*/ 	.word	0x00033c70
        /*15a4*/ 	.word	0x00000009
        /*15a8*/ 	.word	0x000298a0
        /*15ac*/ 	.short	0x010a
        /*15ae*/ 	.byte	0x3f
	.zero		1


	//   ....[103]....
        /*15b0*/ 	.word	0x00033cc0
        /*15b4*/ 	.word	0x00000009
        /*15b8*/ 	.word	0x000298c0
        /*15bc*/ 	.short	0x010a
        /*15be*/ 	.byte	0x3f
	.zero		1


	//   ....[104]....
        /*15c0*/ 	.word	0x00033de0
        /*15c4*/ 	.word	0x00000000
        /*15c8*/ 	.word	0x00029880
        /*15cc*/ 	.short	0x010a
        /*15ce*/ 	.byte	0x3f
	.zero		1


	//   ....[105]....
        /*15d0*/ 	.word	0x000345e0
        /*15d4*/ 	.word	0x00000000
        /*15d8*/ 	.word	0x00029840
        /*15dc*/ 	.short	0x010a
        /*15de*/ 	.byte	0x3f
	.zero		1


	//   ....[106]....
        /*15e0*/ 	.word	0x00035350
        /*15e4*/ 	.word	0x00000017
        /*15e8*/ 	.word	0x00029820
        /*15ec*/ 	.short	0x010a
        /*15ee*/ 	.byte	0x3f
	.zero		1


	//   ....[107]....
        /*15f0*/ 	.word	0x000353a0
        /*15f4*/ 	.word	0x00000000
        /*15f8*/ 	.word	0x00029880
        /*15fc*/ 	.short	0x010a
        /*15fe*/ 	.byte	0x3f
	.zero		1


	//   ....[108]....
        /*1600*/ 	.word	0x00035ac0
        /*1604*/ 	.word	0x00000000
        /*1608*/ 	.word	0x00029840
        /*160c*/ 	.short	0x010a
        /*160e*/ 	.byte	0x3f
	.zero		1


	//   ....[109]....
        /*1610*/ 	.word	0x00036110
        /*1614*/ 	.word	0x00000003
        /*1618*/ 	.word	0x00029870
        /*161c*/ 	.short	0x010a
        /*161e*/ 	.byte	0x3f
	.zero		1


	//   ....[110]....
        /*1620*/ 	.word	0x00036160
        /*1624*/ 	.word	0x00000003
        /*1628*/ 	.word	0x00029860
        /*162c*/ 	.short	0x010a
        /*162e*/ 	.byte	0x3f
	.zero		1


	//   ....[111]....
        /*1630*/ 	.word	0x000361b0
        /*1634*/ 	.word	0x00000011
        /*1638*/ 	.word	0x00029870
        /*163c*/ 	.short	0x010a
        /*163e*/ 	.byte	0x3f
	.zero		1


	//   ....[112]....
        /*1640*/ 	.word	0x00036200
        /*1644*/ 	.word	0x00000011
        /*1648*/ 	.word	0x00029860
        /*164c*/ 	.short	0x010a
        /*164e*/ 	.byte	0x3f
	.zero		1


	//   ....[113]....
        /*1650*/ 	.word	0x00036c30
        /*1654*/ 	.word	0x00000005
        /*1658*/ 	.word	0x00029820
        /*165c*/ 	.short	0x010a
        /*165e*/ 	.byte	0x3f
	.zero		1


	//   ....[114]....
        /*1660*/ 	.word	0x00036dd0
        /*1664*/ 	.word	0x00000003
        /*1668*/ 	.word	0x00029840
        /*166c*/ 	.short	0x010a
        /*166e*/ 	.byte	0x3f
	.zero		1


	//   ....[115]....
        /*1670*/ 	.word	0x00036e20
        /*1674*/ 	.word	0x00000005
        /*1678*/ 	.word	0x00029840
        /*167c*/ 	.short	0x010a
        /*167e*/ 	.byte	0x3f
	.zero		1


	//   ....[116]....
        /*1680*/ 	.word	0x00036e70
        /*1684*/ 	.word	0x00000003
        /*1688*/ 	.word	0x00029860
        /*168c*/ 	.short	0x010a
        /*168e*/ 	.byte	0x3f
	.zero		1


	//   ....[117]....
        /*1690*/ 	.word	0x00036ec0
        /*1694*/ 	.word	0x00000005
        /*1698*/ 	.word	0x00029860
        /*169c*/ 	.short	0x010a
        /*169e*/ 	.byte	0x3f
	.zero		1


	//   ....[118]....
        /*16a0*/ 	.word	0x00036f10
        /*16a4*/ 	.word	0x00000003
        /*16a8*/ 	.word	0x00029880
        /*16ac*/ 	.short	0x010a
        /*16ae*/ 	.byte	0x3f
	.zero		1


	//----- nvinfo : EIATTR_NUM_MBARRIERS
	.align		4
.L_333:
        /*16b0*/ 	.byte	0x03, 0x38
        /*16b2*/ 	.short	0x0016


	//----- nvinfo : EIATTR_EXIT_INSTR_OFFSETS
	.align		4
        /*16b4*/ 	.byte	0x04, 0x1c
        /*16b6*/ 	.short	(.L_335 - .L_334)


	//   ....[0]....
.L_334:
        /*16b8*/ 	.word	0x00030250


	//----- nvinfo : EIATTR_MAX_THREADS
	.align		4
.L_335:
        /*16bc*/ 	.byte	0x04, 0x05
        /*16be*/ 	.short	(.L_337 - .L_336)
.L_336:
        /*16c0*/ 	.word	0x00000180
        /*16c4*/ 	.word	0x00000001
        /*16c8*/ 	.word	0x00000001


	//----- nvinfo : EIATTR_CRS_STACK_SIZE
	.align		4
.L_337:
        /*16cc*/ 	.byte	0x04, 0x1e
        /*16ce*/ 	.short	(.L_339 - .L_338)
.L_338:
        /*16d0*/ 	.word	0x00000000


	//----- nvinfo : EIATTR_CBANK_PARAM_SIZE
	.align		4
.L_339:
        /*16d4*/ 	.byte	0x03, 0x19
        /*16d6*/ 	.short	0x0af0


	//----- nvinfo : EIATTR_PARAM_CBANK
	.align		4
        /*16d8*/ 	.byte	0x04, 0x0a
        /*16da*/ 	.short	(.L_341 - .L_340)
	.align		4
.L_340:
        /*16dc*/ 	.word	index@(.nv.constant0._ZN7cutlass13device_kernelIN5flash11enable_sm90INS1_16FlashAttnFwdSm90INS1_25CollectiveMainloopFwdSm90ILi2EN4cute5tupleIJNS5_1CILi1EEES8_S8_EEENS6_IJNS7_ILi128EEENS7_ILi160EEENS7_ILi192EEEEEELi128ENS_12float_e4m3_tEfNS_4arch4Sm90ELb1ELb0ELb0ELb1ELb1ELb1ELb0ELb1ELb1ELb1ELb1ELb0EEENS1_21CollectiveEpilogueFwdINS6_IJSA_SA_SB_EEES9_NS_10bfloat16_tESG_Li256ELb1ELb1ELb1ELb1EEENS1_36VarlenDynamicPersistentTileSchedulerILi128ELi160ELi256ELi128ELb1ELb1ELb1ELb1ELb1ELb1EEEEEEEEEvNT_6ParamsE)
        /*16e0*/ 	.short	0x0210
        /*16e2*/ 	.short	0x0af0


	//----- nvinfo : EIATTR_SW_WAR
	.align		4
.L_341:
        /*16e4*/ 	.byte	0x04, 0x36
        /*16e6*/ 	.short	(.L_343 - .L_342)
.L_342:
        /*16e8*/ 	.word	0x00000008
.L_343:


//--------------------- .nv.callgraph             --------------------------
	.section	.nv.callgraph,"",@"SHT_CUDA_CALLGRAPH"
	.align	4
	.sectionentsize	8
	.align		4
        /*0000*/ 	.word	0x00000000
	.align		4
        /*0004*/ 	.word	0xffffffff
	.align		4
        /*0008*/ 	.word	index@(_ZN7cutlass13device_kernelIN5flash11enable_sm90INS1_16FlashAttnFwdSm90INS1_25CollectiveMainloopFwdSm90ILi2EN4cute5tupleIJNS5_1CILi1EEES8_S8_EEENS6_IJNS7_ILi128EEENS7_ILi160EEENS7_ILi192EEEEEELi128ENS_12float_e4m3_tEfNS_4arch4Sm90ELb0ELb0ELb0ELb0ELb1ELb0ELb0ELb1ELb1ELb1ELb1ELb0EEENS1_21CollectiveEpilogueFwdINS6_IJSA_SA_SB_EEES9_NS_10bfloat16_tESG_Li256ELb0ELb1ELb1ELb1EEENS1_19SingleTileSchedulerILb0ELb1ELb1ELi128EEEEEEEEEvNT_6ParamsE)
	.align		4
        /*000c*/ 	.word	index@(__assertfail)
	.align		4
        /*0010*/ 	.word	index@(_ZN7cutlass13device_kernelIN5flash11enable_sm90INS1_16FlashAttnFwdSm90INS1_25CollectiveMainloopFwdSm90ILi2EN4cute5tupleIJNS5_1CILi1EEES8_S8_EEENS6_IJNS7_ILi128EEENS7_ILi160EEENS7_ILi192EEEEEELi128ENS_12float_e4m3_tEfNS_4arch4Sm90ELb0ELb0ELb0ELb1ELb1ELb0ELb0ELb1ELb1ELb1ELb1ELb0EEENS1_21CollectiveEpilogueFwdINS6_IJSA_SA_SB_EEES9_NS_10bfloat16_tESG_Li256ELb1ELb1ELb1ELb1EEENS1_36VarlenDynamicPersistentTileSchedulerILi128ELi160ELi256ELi128ELb1ELb1ELb1ELb0ELb1ELb1EEEEEEEEEvNT_6ParamsE)
	.align		4
        /*0014*/ 	.word	index@(__assertfail)
	.align		4
        /*0018*/ 	.word	index@(_ZN7cutlass13device_kernelIN5flash11enable_sm90INS1_16FlashAttnFwdSm90INS1_25CollectiveMainloopFwdSm90ILi2EN4cute5tupleIJNS5_1CILi1EEES8_S8_EEENS6_IJNS7_ILi128EEENS7_ILi160EEENS7_ILi192EEEEEELi128ENS_12float_e4m3_tEfNS_4arch4Sm90ELb0ELb0ELb0ELb1ELb1ELb1ELb0ELb1ELb1ELb1ELb1ELb0EEENS1_21CollectiveEpilogueFwdINS6_IJSA_SA_SB_EEES9_NS_10bfloat16_tESG_Li256ELb1ELb1ELb1ELb1EEENS1_36VarlenDynamicPersistentTileSchedulerILi128ELi160ELi256ELi128ELb1ELb1ELb1ELb0ELb1ELb1EEEEEEEEEvNT_6ParamsE)
	.align		4
        /*001c*/ 	.word	index@(__assertfail)
	.align		4
        /*0020*/ 	.word	index@(_ZN7cutlass13device_kernelIN5flash11enable_sm90INS1_16FlashAttnFwdSm90INS1_25CollectiveMainloopFwdSm90ILi2EN4cute5tupleIJNS5_1CILi1EEES8_S8_EEENS6_IJNS7_ILi128EEESA_NS7_ILi192EEEEEELi128ENS_12float_e4m3_tEfNS_4arch4Sm90ELb0ELb1ELb0ELb0ELb1ELb0ELb0ELb1ELb1ELb1ELb1ELb0EEENS1_21CollectiveEpilogueFwdINS6_IJSA_SA_SA_EEES9_NS_10bfloat16_tESF_Li256ELb0ELb1ELb1ELb1EEENS1_19SingleTileSchedulerILb0ELb1ELb1ELi128EEEEEEEEEvNT_6ParamsE)
	.align		4
        /*0024*/ 	.word	index@(__assertfail)
	.align		4
        /*0028*/ 	.word	index@(_ZN7cutlass13device_kernelIN5flash11enable_sm90INS1_16FlashAttnFwdSm90INS1_25CollectiveMainloopFwdSm90ILi2EN4cute5tupleIJNS5_1CILi1EEES8_S8_EEENS6_IJNS7_ILi128EEESA_NS7_ILi192EEEEEELi128ENS_12float_e4m3_tEfNS_4arch4Sm90ELb0ELb1ELb0ELb1ELb1ELb0ELb0ELb1ELb1ELb1ELb1ELb0EEENS1_21CollectiveEpilogueFwdINS6_IJSA_SA_SA_EEES9_NS_10bfloat16_tESF_Li256ELb1ELb1ELb1ELb1EEENS1_36VarlenDynamicPersistentTileSchedulerILi128ELi128ELi256ELi128ELb1ELb1ELb1ELb1ELb0ELb1EEEEEEEEEvNT_6ParamsE)
	.align		4
        /*002c*/ 	.word	index@(__assertfail)
	.align		4
        /*0030*/ 	.word	index@(_ZN7cutlass13device_kernelIN5flash11enable_sm90INS1_16FlashAttnFwdSm90INS1_25CollectiveMainloopFwdSm90ILi2EN4cute5tupleIJNS5_1CILi1EEES8_S8_EEENS6_IJNS7_ILi128EEESA_NS7_ILi192EEEEEELi128ENS_12float_e4m3_tEfNS_4arch4Sm90ELb0ELb1ELb0ELb1ELb1ELb1ELb0ELb1ELb1ELb1ELb1ELb0EEENS1_21CollectiveEpilogueFwdINS6_IJSA_SA_SA_EEES9_NS_10bfloat16_tESF_Li256ELb1ELb1ELb1ELb1EEENS1_36VarlenDynamicPersistentTileSchedulerILi128ELi128ELi256ELi128ELb1ELb1ELb1ELb1ELb0ELb1EEEEEEEEEvNT_6ParamsE)
	.align		4
        /*0034*/ 	.word	index@(__assertfail)
	.align		4
        /*0038*/ 	.word	index@(_ZN7cutlass13device_kernelIN5flash11enable_sm90INS1_16FlashAttnFwdSm90INS1_25CollectiveMainloopFwdSm90ILi2EN4cute5tupleIJNS5_1CILi1EEES8_S8_EEENS6_IJNS7_ILi128EEENS7_ILi160EEENS7_ILi192EEEEEELi128ENS_12float_e4m3_tEfNS_4arch4Sm90ELb1ELb0ELb0ELb0ELb1ELb0ELb0ELb1ELb1ELb1ELb1ELb0EEENS1_21CollectiveEpilogueFwdINS6_IJSA_SA_SB_EEES9_NS_10bfloat16_tESG_Li256ELb0ELb1ELb1ELb1EEENS1_19SingleTileSchedulerILb0ELb1ELb1ELi128EEEEEEEEEvNT_6ParamsE)
	.align		4
        /*003c*/ 	.word	index@(__assertfail)
	.align		4
        /*0040*/ 	.word	index@(_ZN7cutlass13device_kernelIN5flash11enable_sm90INS1_16FlashAttnFwdSm90INS1_25CollectiveMainloopFwdSm90ILi2EN4cute5tupleIJNS5_1CILi1EEES8_S8_EEENS6_IJNS7_ILi128EEENS7_ILi160EEENS7_ILi192EEEEEELi128ENS_12float_e4m3_tEfNS_4arch4Sm90ELb1ELb0ELb0ELb1ELb1ELb0ELb0ELb1ELb1ELb1ELb1ELb0EEENS1_21CollectiveEpilogueFwdINS6_IJSA_SA_SB_EEES9_NS_10bfloat16_tESG_Li256ELb1ELb1ELb1ELb1EEENS1_36VarlenDynamicPersistentTileSchedulerILi128ELi160ELi256ELi128ELb1ELb1ELb1ELb1ELb1ELb1EEEEEEEEEvNT_6ParamsE)
	.align		4
        /*0044*/ 	.word	index@(__assertfail)
	.align		4
        /*0048*/ 	.word	index@(_ZN7cutlass13device_kernelIN5flash11enable_sm90INS1_16FlashAttnFwdSm90INS1_25CollectiveMainloopFwdSm90ILi2EN4cute5tupleIJNS5_1CILi1EEES8_S8_EEENS6_IJNS7_ILi128EEENS7_ILi160EEENS7_ILi192EEEEEELi128ENS_12float_e4m3_tEfNS_4arch4Sm90ELb1ELb0ELb0ELb1ELb1ELb1ELb0ELb1ELb1ELb1ELb1ELb0EEENS1_21CollectiveEpilogueFwdINS6_IJSA_SA_SB_EEES9_NS_10bfloat16_tESG_Li256ELb1ELb1ELb1ELb1EEENS1_36VarlenDynamicPersistentTileSchedulerILi128ELi160ELi256ELi128ELb1ELb1ELb1ELb1ELb1ELb1EEEEEEEEEvNT_6ParamsE)
	.align		4
        /*004c*/ 	.word	index@(__assertfail)
	.align		4
        /*0050*/ 	.word	0x00000000
	.align		4
        /*0054*/ 	.word	0xfffffffe
	.align		4
        /*0058*/ 	.word	0x00000000
	.align		4
        /*005c*/ 	.word	0xfffffffd
	.align		4
        /*0060*/ 	.word	0x00000000
	.align		4
        /*0064*/ 	.word	0xfffffffc


//--------------------- .nv.constant4             --------------------------
	.section	.nv.constant4,"a",@progbits
	.align	8
	.align		8
.nv.constant4:
        /*0000*/ 	.dword	__assertfail
	.align		8
        /*0008*/ 	.dword	__unnamed_1
	.align		8
        /*0010*/ 	.dword	__unnamed_2
	.align		8
        /*0018*/ 	.dword	__unnamed_3
	.align		8
        /*0020*/ 	.dword	__unnamed_4
	.align		8
        /*0028*/ 	.dword	__unnamed_5
	.align		8
        /*0030*/ 	.dword	__unnamed_6
	.align		8
        /*0038*/ 	.dword	__unnamed_7
	.align		8
        /*0040*/ 	.dword	_ZZN5flash28permute_output_fp8_VcolmajorIN4cute6TensorINS1_11ArrayEngineIfLm64EEENS1_6LayoutINS1_5tupleIJNS6_IJNS1_1CILi2EEES8_NS7_ILi16EEEEEENS7_ILi1EEESB_EEENS6_IJNS6_IJSB_S8_NS7_ILi4EEEEEENS7_ILi0EEESF_EEEEEEEEEvRT_E9upper_map
	.align		8
        /*0048*/ 	.dword	__unnamed_8
	.align		8
        /*0050*/ 	.dword	__unnamed_9
	.align		8
        /*0058*/ 	.dword	__unnamed_10
	.align		8
        /*0060*/ 	.dword	__unnamed_11
	.align		8
        /*0068*/ 	.dword	__unnamed_12
	.align		8
        /*0070*/ 	.dword	_ZN79_INTERNAL_250443a5_43_flash_fwd_hdimdiff_e4m3_paged_split_sm90_cu_4cb42ef5_39774cuda3std3__45__cpo5beginE
	.align		8
        /*0078*/ 	.dword	_ZN79_INTERNAL_250443a5_43_flash_fwd_hdimdiff_e4m3_paged_split_sm90_cu_4cb42ef5_39774cuda3std3__45__cpo3endE
	.align		8
        /*0080*/ 	.dword	_ZN79_INTERNAL_250443a5_43_flash_fwd_hdimdiff_e4m3_paged_split_sm90_cu_4cb42ef5_39774cuda3std3__45__cpo6cbeginE
	.align		8
        /*0088*/ 	.dword	_ZN79_INTERNAL_250443a5_43_flash_fwd_hdimdiff_e4m3_paged_split_sm90_cu_4cb42ef5_39774cuda3std3__45__cpo4cendE
	.align		8
        /*0090*/ 	.dword	_ZN79_INTERNAL_250443a5_43_flash_fwd_hdimdiff_e4m3_paged_split_sm90_cu_4cb42ef5_39774cuda3std3__481_GLOBAL__N__250443a5_43_flash_fwd_hdimdiff_e4m3_paged_split_sm90_cu_4cb42ef5_39776ignoreE
	.align		8
        /*0098*/ 	.dword	_ZN79_INTERNAL_250443a5_43_flash_fwd_hdimdiff_e4m3_paged_split_sm90_cu_4cb42ef5_39774cuda3std3__419piecewise_constructE
	.align		8
        /*00a0*/ 	.dword	_ZN79_INTERNAL_250443a5_43_flash_fwd_hdimdiff_e4m3_paged_split_sm90_cu_4cb42ef5_39774cuda3std3__48in_placeE
	.align		8
        /*00a8*/ 	.dword	_ZN79_INTERNAL_250443a5_43_flash_fwd_hdimdiff_e4m3_paged_split_sm90_cu_4cb42ef5_39774cuda3std6ranges3__45__cpo4swapE
	.align		8
        /*00b0*/ 	.dword	_ZN79_INTERNAL_250443a5_43_flash_fwd_hdimdiff_e4m3_paged_split_sm90_cu_4cb42ef5_39774cuda3std6ranges3__45__cpo9iter_moveE
	.align		8
        /*00b8*/ 	.dword	_ZN79_INTERNAL_250443a5_43_flash_fwd_hdimdiff_e4m3_paged_split_sm90_cu_4cb42ef5_39774cute7productE
	.align		8
        /*00c0*/ 	.dword	_ZN79_INTERNAL_250443a5_43_flash_fwd_hdimdiff_e4m3_paged_split_sm90_cu_4cb42ef5_39774cute1_E
	.align		8
        /*00c8*/ 	.dword	$str$23
	.align		8
        /*00d0*/ 	.dword	$str$24


//--------------------- .text._ZN7cutlass13device_kernelIN5flash11enable_sm90INS1_16FlashAttnFwdSm90INS1_25CollectiveMainloopFwdSm90ILi2EN4cute5tupleIJNS5_1CILi1EEES8_S8_EEENS6_IJNS7_ILi128EEENS7_ILi160EEENS7_ILi192EEEEEELi128ENS_12float_e4m3_tEfNS_4arch4Sm90ELb0ELb0ELb0ELb0ELb1ELb0ELb0ELb1ELb1ELb1ELb1ELb0EEENS1_21CollectiveEpilogueFwdINS6_IJSA_SA_SB_EEES9_NS_10bfloat16_tESG_Li256ELb0ELb1ELb1ELb1EEENS1_19SingleTileSchedulerILb0ELb1ELb1ELi128EEEEEEEEEvNT_6ParamsE --------------------------
	.section	.text._ZN7cutlass13device_kernelIN5flash11enable_sm90INS1_16FlashAttnFwdSm90INS1_25CollectiveMainloopFwdSm90ILi2EN4cute5tupleIJNS5_1CILi1EEES8_S8_EEENS6_IJNS7_ILi128EEENS7_ILi160EEENS7_ILi192EEEEEELi128ENS_12float_e4m3_tEfNS_4arch4Sm90ELb0ELb0ELb0ELb0ELb1ELb0ELb0ELb1ELb1ELb1ELb1ELb0EEENS1_21CollectiveEpilogueFwdINS6_IJSA_SA_SB_EEES9_NS_10bfloat16_tESG_Li256ELb0ELb1ELb1ELb1EEENS1_19SingleTileSchedulerILb0ELb1ELb1ELi128EEEEEEEEEvNT_6ParamsE,"ax",@progbits
	.align	128
.text._ZN7cutlass13device_kernelIN5flash11enable_sm90INS1_16FlashAttnFwdSm90INS1_25CollectiveMainloopFwdSm90ILi2EN4cute5tupleIJNS5_1CILi1EEES8_S8_EEENS6_IJNS7_ILi128EEENS7_ILi160EEENS7_ILi192EEEEEELi128ENS_12float_e4m3_tEfNS_4arch4Sm90ELb0ELb0ELb0ELb0ELb1ELb0ELb0ELb1ELb1ELb1ELb1ELb0EEENS1_21CollectiveEpilogueFwdINS6_IJSA_SA_SB_EEES9_NS_10bfloat16_tESG_Li256ELb0ELb1ELb1ELb1EEENS1_19SingleTileSchedulerILb0ELb1ELb1ELi128EEEEEEEEEvNT_6ParamsE:
        .type           _ZN7cutlass13device_kernelIN5flash11enable_sm90INS1_16FlashAttnFwdSm90INS1_25CollectiveMainloopFwdSm90ILi2EN4cute5tupleIJNS5_1CILi1EEES8_S8_EEENS6_IJNS7_ILi128EEENS7_ILi160EEENS7_ILi192EEEEEELi128ENS_12float_e4m3_tEfNS_4arch4Sm90ELb0ELb0ELb0ELb0ELb1ELb0ELb0ELb1ELb1ELb1ELb1ELb0EEENS1_21CollectiveEpilogueFwdINS6_IJSA_SA_SB_EEES9_NS_10bfloat16_tESG_Li256ELb0ELb1ELb1ELb1EEENS1_19SingleTileSchedulerILb0ELb1ELb1ELi128EEEEEEEEEvNT_6ParamsE,@function
        .size           _ZN7cutlass13device_kernelIN5flash11enable_sm90INS1_16FlashAttnFwdSm90INS1_25CollectiveMainloopFwdSm90ILi2EN4cute5tupleIJNS5_1CILi1EEES8_S8_EEENS6_IJNS7_ILi128EEENS7_ILi160EEENS7_ILi192EEEEEELi128ENS_12float_e4m3_tEfNS_4arch4Sm90ELb0ELb0ELb0ELb0ELb1ELb0ELb0ELb1ELb1ELb1ELb1ELb0EEENS1_21CollectiveEpilogueFwdINS6_IJSA_SA_SB_EEES9_NS_10bfloat16_tESG_Li256ELb0ELb1ELb1ELb1EEENS1_19SingleTileSchedulerILb0ELb1ELb1ELi128EEEEEEEEEvNT_6ParamsE,(.L_x_3314 - _ZN7cutlass13device_kernelIN5flash11enable_sm90INS1_16FlashAttnFwdSm90INS1_25CollectiveMainloopFwdSm90ILi2EN4cute5tupleIJNS5_1CILi1EEES8_S8_EEENS6_IJNS7_ILi128EEENS7_ILi160EEENS7_ILi192EEEEEELi128ENS_12float_e4m3_tEfNS_4arch4Sm90ELb0ELb0ELb0ELb0ELb1ELb0ELb0ELb1ELb1ELb1ELb1ELb0EEENS1_21CollectiveEpilogueFwdINS6_IJSA_SA_SB_EEES9_NS_10bfloat16_tESG_Li256ELb0ELb1ELb1ELb1EEENS1_19SingleTileSchedulerILb0ELb1ELb1ELi128EEEEEEEEEvNT_6ParamsE)
        .other          _ZN7cutlass13device_kernelIN5flash11enable_sm90INS1_16FlashAttnFwdSm90INS1_25CollectiveMainloopFwdSm90ILi2EN4cute5tupleIJNS5_1CILi1EEES8_S8_EEENS6_IJNS7_ILi128EEENS7_ILi160EEENS7_ILi192EEEEEELi128ENS_12float_e4m3_tEfNS_4arch4Sm90ELb0ELb0ELb0ELb0ELb1ELb0ELb0ELb1ELb1ELb1ELb1ELb0EEENS1_21CollectiveEpilogueFwdINS6_IJSA_SA_SB_EEES9_NS_10bfloat16_tESG_Li256ELb0ELb1ELb1ELb1EEENS1_19SingleTileSchedulerILb0ELb1ELb1ELi128EEEEEEEEEvNT_6ParamsE,@"STO_CUDA_ENTRY STV_DEFAULT"
_ZN7cutlass13device_kernelIN5flash11enable_sm90INS1_16FlashAttnFwdSm90INS1_25CollectiveMainloopFwdSm90ILi2EN4cute5tupleIJNS5_1CILi1EEES8_S8_EEENS6_IJNS7_ILi128EEENS7_ILi160EEENS7_ILi192EEEEEELi128ENS_12float_e4m3_tEfNS_4arch4Sm90ELb0ELb0ELb0ELb0ELb1ELb0ELb0ELb1ELb1ELb1ELb1ELb0EEENS1_21CollectiveEpilogueFwdINS6_IJSA_SA_SB_EEES9_NS_10bfloat16_tESG_Li256ELb0ELb1ELb1ELb1EEENS1_19SingleTileSchedulerILb0ELb1ELb1ELi128EEEEEEEEEvNT_6ParamsE:
[----:B------:R-:W0:Y:S02]  /*0000*/  LDC R1, c[0x0][0x28] ;  /* 0x00000a00ff017b82 */ /* 0x000e240000000800 */
[----:B0-----:R-:W-:Y:S01]  /*0010*/  VIADD R1, R1, 0xfffffff0 ;  /* 0xfffffff001017836 */ /* 0x001fe20000000000 */
[----:B------:R-:W0:Y:S01]  /*0020*/  S2R R31, SR_TID.X ;  /* 0x00000000001f7919 */ /* 0x000e220000002100 */
[----:B------:R-:W-:Y:S01]  /*0030*/  ELECT P0, URZ, PT ;  /* 0x00000000003f782f */ /* 0x000fe20003800000 */
[----:B------:R-:W-:Y:S01]  /*0040*/  UMOV UR4, 0x80 ;  /* 0x0000008000047882 */ /* 0x000fe20000000000 */
[----:B------:R-:W-:Y:S01]  /*0050*/  UMOV UR7, 0x100 ;  /* 0x0000010000077882 */ /* 0x000fe20000000000 */
[----:B0-----:R-:W-:-:S05]  /*0060*/  SHF.R.U32.HI R0, RZ, 0x5, R31 ;  /* 0x00000005ff007819 */ /* 0x001fca000001161f */
[----:B------:R-:W0:Y:S02]  /*0070*/  SHFL.IDX PT, R2, R0, RZ, 0x1f ;  /* 0x00001fff00027589 */ /* 0x000e2400000e0000 */
[C---:B0-----:R-:W-:Y:S02]  /*0080*/  ISETP.NE.OR P0, PT, R2.reuse, RZ, !P0 ;  /* 0x000000ff0200720c */ /* 0x041fe40004705670 */
[----:B------:R-:W-:Y:S02]  /*0090*/  ISETP.NE.AND P1, PT, R2, RZ, PT ;  /* 0x000000ff0200720c */ /* 0x000fe40003f25270 */
[----:B------:R-:W-:-:S05]  /*00a0*/  SHF.R.U32.HI R2, RZ, 0x7, R31 ;  /* 0x00000007ff027819 */ /* 0x000fca000001161f */
[----:B------:R0:W1:Y:S04]  /*00b0*/  SHFL.IDX PT, R4, R2, RZ, 0x1f ;  /* 0x00001fff02047589 */ /* 0x00006800000e0000 */
[----:B------:R-:W-:Y:S01]  /*00c0*/  VOTEU.ALL UP0, P0 ;  /* 0x00000000003f7886 */ /* 0x000fe20000000000 */
[----:B------:R-:W-:-:S04]  /*00d0*/  VOTEU.ALL UP1, P0 ;  /* 0x00000000003f7886 */ /* 0x000fc80000020000 */
[----:B------:R-:W2:Y:S01]  /*00e0*/  @!UP0 S2UR UR8, SR_CgaCtaId ;  /* 0x00000000000889c3 */ /* 0x000ea20000008800 */
[----:B------:R-:W-:Y:S01]  /*00f0*/  @!UP0 UMOV UR6, 0x400 ;  /* 0x0000040000068882 */ /* 0x000fe20000000000 */
[----:B------:R-:W-:-:S04]  /*0100*/  @!UP0 UIADD3 UR4, -UR4, 0x100000, URZ ;  /* 0x0010000004048890 */ /* 0x000fc8000fffe13f */
[----:B------:R-:W-:Y:S02]  /*0110*/  @!UP0 USHF.L.U32 UR5, UR4, 0xb, URZ ;  /* 0x0000000b04058899 */ /* 0x000fe4000800063f */
[----:B------:R-:W-:Y:S02]  /*0120*/  @!UP0 USHF.L.U32 UR4, UR4, 0x1, URZ ;  /* 0x0000000104048899 */ /* 0x000fe4000800063f */
[----:B--2---:R-:W-:Y:S02]  /*0130*/  @!UP0 ULEA UR8, UR8, UR6, 0x18 ;  /* 0x0000000608088291 */ /* 0x004fe4000f8ec03f */
[----:B------:R-:W-:-:S04]  /*0140*/  @!UP0 UIADD3 UR6, -UR7, 0x100000, URZ ;  /* 0x0010000007068890 */ /* 0x000fc8000fffe13f */
[----:B------:R-:W-:Y:S02]  /*0150*/  @!UP0 USHF.L.U32 UR7, UR6, 0xb, URZ ;  /* 0x0000000b06078899 */ /* 0x000fe4000800063f */
[----:B------:R-:W-:Y:S01]  /*0160*/  @!UP0 USHF.L.U32 UR6, UR6, 0x1, URZ ;  /* 0x0000000106068899 */ /* 0x000fe2000800063f */
[----:B------:R-:W-:-:S05]  /*0170*/  VOTEU.ALL UP0, P0 ;  /* 0x00000000003f7886 */ /* 0x000fca0000000000 */
[----:B------:R0:W2:Y:S06]  /*0180*/  @!UP0 SYNCS.EXCH.64 URZ, [UR8+0x29800], UR4 ;  /* 0x02980004083f85b2 */ /* 0x0000ac0008000100 */
[----:B------:R0:W3:Y:S02]  /*0190*/  @!UP1 SYNCS.EXCH.64 URZ, [UR8+0x29820], UR6 ;  /* 0x02982006083f95b2 */ /* 0x0000e40008000100 */
[----:B01----:R-:W-:Y:S05]  /*01a0*/  @P1 BRA `(.L_x_0) ;  /* 0x0000000000481947 */ /* 0x003fea0003800000 */
[----:B------:R-:W0:Y:S01]  /*01b0*/  S2UR UR5, SR_CgaCtaId ;  /* 0x00000000000579c3 */ /* 0x000e220000008800 */
[----:B------:R-:W-:Y:S01]  /*01c0*/  UMOV UR4, 0x400 ;  /* 0x0000040000047882 */ /* 0x000fe20000000000 */
[----:B------:R-:W-:Y:S01]  /*01d0*/  UMOV UR6, 0x80 ;  /* 0x0000008000067882 */ /* 0x000fe20000000000 */
[----:B------:R-:W-:Y:S01]  /*01e0*/  UMOV UR7, 0x100 ;  /* 0x0000010000077882 */ /* 0x000fe20000000000 */
[----:B------:R-:W-:Y:S01]  /*01f0*/  ELECT P0, URZ, PT ;  /* 0x00000000003f782f */ /* 0x000fe20003800000 */
[----:B0-----:R-:W-:Y:S02]  /*0200*/  ULEA UR8, UR5, UR4, 0x18 ;  /* 0x0000000405087291 */ /* 0x001fe4000f8ec03f */
[----:B------:R-:W-:-:S04]  /*0210*/  UIADD3 UR4, -UR6, 0x100000, URZ ;  /* 0x0010000006047890 */ /* 0x000fc8000fffe13f */
[----:B------:R-:W-:Y:S02]  /*0220*/  USHF.L.U32 UR5, UR4, 0xb, URZ ;  /* 0x0000000b04057899 */ /* 0x000fe4000800063f */
[----:B------:R-:W-:Y:S02]  /*0230*/  USHF.L.U32 UR4, UR4, 0x1, URZ ;  /* 0x0000000104047899 */ /* 0x000fe4000800063f */
[----:B------:R-:W-:-:S04]  /*0240*/  UIADD3 UR6, -UR7, 0x100000, URZ ;  /* 0x0010000007067890 */ /* 0x000fc8000fffe13f */
[----:B------:R-:W-:Y:S02]  /*0250*/  USHF.L.U32 UR7, UR6, 0xb, URZ ;  /* 0x0000000b06077899 */ /* 0x000fe4000800063f */
[----:B------:R-:W-:Y:S01]  /*0260*/  USHF.L.U32 UR6, UR6, 0x1, URZ ;  /* 0x0000000106067899 */ /* 0x000fe2000800063f */
[----:B------:R-:W0:Y:S03]  /*0270*/  FENCE.VIEW.ASYNC.S ;  /* 0x00000000000073c6 */ /* 0x000e260000000000 */
[----:B0-----:R0:W1:Y:S08]  /*0280*/  SYNCS.EXCH.64 URZ, [UR8+0x29830], UR4 ;  /* 0x02983004083f75b2 */ /* 0x0010700008000100 */
[----:B------:R0:W4:Y:S01]  /*0290*/  SYNCS.EXCH.64 URZ, [UR8+0x29840], UR6 ;  /* 0x02984006083f75b2 */ /* 0x0001220008000100 */
[----:B------:R0:W0:Y:S01]  /*02a0*/  SYNCS.EXCH.64 URZ, [UR8+0x29838], UR4 ;  /* 0x02983804083f75b2 */ /* 0x0000220008000100 */
[----:B------:R0:W0:Y:S01]  /*02b0*/  SYNCS.EXCH.64 URZ, [UR8+0x29848], UR6 ;  /* 0x02984806083f75b2 */ /* 0x0000220008000100 */
[----:B------:R-:W-:Y:S01]  /*02c0*/  NOP ;  /* 0x0000000000007918 */ /* 0x000fe20000000000 */
.L_x_0:
[----:B------:R-:W5:Y:S01]  /*02d0*/  SHFL.IDX PT, R3, R0, RZ, 0x1f ;  /* 0x00001fff00037589 */ /* 0x000f6200000e0000 */
[----:B------:R-:W-:Y:S01]  /*02e0*/  NOP ;  /* 0x0000000000007918 */ /* 0x000fe20000000000 */
[----:B-----5:R-:W-:-:S13]  /*02f0*/  ISETP.NE.AND P0, PT, R3, RZ, PT ;  /* 0x000000ff0300720c */ /* 0x020fda0003f05270 */
[----:B------:R-:W-:Y:S05]  /*0300*/  @P0 BRA `(.L_x_1) ;  /* 0x0000000000480947 */ /* 0x000fea0003800000 */
[----:B0-----:R-:W0:Y:S01]  /*0310*/  S2UR UR5, SR_CgaCtaId ;  /* 0x00000000000579c3 */ /* 0x001e220000008800 */
        /* <DEDUP_REMOVED lines=12> */
[----:B0-----:R0:W0:Y:S08]  /*03e0*/  SYNCS.EXCH.64 URZ, [UR8+0x29850], UR4 ;  /* 0x02985004083f75b2 */ /* 0x0010300008000100 */
[----:B------:R0:W0:Y:S01]  /*03f0*/  SYNCS.EXCH.64 URZ, [UR8+0x29860], UR6 ;  /* 0x02986006083f75b2 */ /* 0x0000220008000100 */
[----:B------:R0:W0:Y:S01]  /*0400*/  SYNCS.EXCH.64 URZ, [UR8+0x29858], UR4 ;  /* 0x02985804083f75b2 */ /* 0x0000220008000100 */
[----:B------:R0:W0:Y:S01]  /*0410*/  SYNCS.EXCH.64 URZ, [UR8+0x29868], UR6 ;  /* 0x02986806083f75b2 */ /* 0x0000220008000100 */
[----:B------:R-:W-:Y:S01]  /*0420*/  NOP ;  /* 0x0000000000007918 */ /* 0x000fe20000000000 */
.L_x_1:
[----:B------:R-:W5:Y:S01]  /*0430*/  SHFL.IDX PT, R3, R0, RZ, 0x1f ;  /* 0x00001fff00037589 */ /* 0x000f6200000e0000 */
[----:B------:R-:W-:Y:S01]  /*0440*/  NOP ;  /* 0x0000000000007918 */ /* 0x000fe20000000000 */
[----:B-----5:R-:W-:-:S13]  /*0450*/  ISETP.NE.AND P0, PT, R3, RZ, PT ;  /* 0x000000ff0300720c */ /* 0x020fda0003f05270 */
[----:B------:R-:W-:Y:S05]  /*0460*/  @P0 BRA `(.L_x_2) ;  /* 0x0000000000380947 */ /* 0x000fea0003800000 */
[----:B0-----:R-:W0:Y:S01]  /*0470*/  S2UR UR5, SR_CgaCtaId ;  /* 0x00000000000579c3 */ /* 0x001e220000008800 */
[----:B------:R-:W-:Y:S01]  /*0480*/  UMOV UR4, 0x400 ;  /* 0x0000040000047882 */ /* 0x000fe20000000000 */
[----:B------:R-:W-:Y:S01]  /*0490*/  UMOV UR7, 0x80 ;  /* 0x0000008000077882 */ /* 0x000fe20000000000 */
[----:B------:R-:W-:Y:S01]  /*04a0*/  ELECT P0, URZ, PT ;  /* 0x00000000003f782f */ /* 0x000fe20003800000 */
[----:B0-----:R-:W-:Y:S02]  /*04b0*/  ULEA UR6, UR5, UR4, 0x18 ;  /* 0x0000000405067291 */ /* 0x001fe4000f8ec03f */
[----:B------:R-:W-:-:S04]  /*04c0*/  UIADD3 UR4, -UR7, 0x100000, URZ ;  /* 0x0010000007047890 */ /* 0x000fc8000fffe13f */
[----:B------:R-:W-:Y:S02]  /*04d0*/  USHF.L.U32 UR5, UR4, 0xb, URZ ;  /* 0x0000000b04057899 */ /* 0x000fe4000800063f */
[----:B------:R-:W-:Y:S01]  /*04e0*/  USHF.L.U32 UR4, UR4, 0x1, URZ ;  /* 0x0000000104047899 */ /* 0x000fe2000800063f */
[----:B------:R-:W0:Y:S11]  /*04f0*/  FENCE.VIEW.ASYNC.S ;  /* 0x00000000000073c6 */ /* 0x000e360000000000 */
[----:B0-----:R0:W0:Y:S01]  /*0500*/  SYNCS.EXCH.64 URZ, [UR6+0x29870], UR4 ;  /* 0x02987004063f75b2 */ /* 0x0010220008000100 */
[----:B------:R0:W0:Y:S01]  /*0510*/  SYNCS.EXCH.64 URZ, [UR6+0x29880], UR4 ;  /* 0x02988004063f75b2 */ /* 0x0000220008000100 */
[----:B------:R0:W0:Y:S01]  /*0520*/  SYNCS.EXCH.64 URZ, [UR6+0x29878], UR4 ;  /* 0x02987804063f75b2 */ /* 0x0000220008000100 */
[----:B------:R0:W0:Y:S01]  /*0530*/  SYNCS.EXCH.64 URZ, [UR6+0x29888], UR4 ;  /* 0x02988804063f75b2 */ /* 0x0000220008000100 */
[----:B------:R-:W-:Y:S01]  /*0540*/  NOP ;  /* 0x0000000000007918 */ /* 0x000fe20000000000 */
.L_x_2:
        /* <DEDUP_REMOVED lines=22> */
.L_x_3:
[----:B------:R-:W5:Y:S01]  /*06b0*/  SHFL.IDX PT, R3, R0, RZ, 0x1f ;  /* 0x00001fff00037589 */ /* 0x000f6200000e0000 */
[----:B------:R-:W-:Y:S01]  /*06c0*/  R2UR UR9, R4 ;  /* 0x00000000040972ca */ /* 0x000fe200000e0000 */
        /* <DEDUP_REMOVED lines=21> */
.L_x_4:
[----:B------:R-:W-:Y:S01]  /*0820*/  UISETP.NE.AND UP0, UPT, UR9, URZ, UPT ;  /* 0x0000003f0900728c */ /* 0x000fe2000bf05270 */
[----:B------:R-:W-:Y:S01]  /*0830*/  NOP ;  /* 0x0000000000007918 */ /* 0x000fe20000000000 */
[----:B------:R-:W-:Y:S01]  /*0840*/  UMOV UR48, 0x1 ;  /* 0x0000000100307882 */ /* 0x000fe20000000000 */
[----:B------:R-:W-:Y:S01]  /*0850*/  ULDC.64 UR56, c[0x0][0x208] ;  /* 0x0000820000387ab9 */ /* 0x000fe20000000a00 */
[----:B------:R-:W-:Y:S01]  /*0860*/  USEL UR48, UR48, 0x2, !UP0 ;  /* 0x0000000230307887 */ /* 0x000fe2000c000000 */
[----:B------:R-:W-:Y:S01]  /*0870*/  BSSY B6, `(.L_x_5) ;  /* 0x0000ea9000067945 */ /* 0x000fe20003800000 */
[----:B01234-:R-:W-:Y:S01]  /*0880*/  BAR.SYNC.DEFER_BLOCKING 0x0 ;  /* 0x0000000000007b1d */ /* 0x01ffe20000010000 */
[----:B------:R-:W-:-:S13]  /*0890*/  PLOP3.LUT P0, PT, PT, PT, UP0, 0x80, 0x0 ;  /* 0x000000000000781c */ /* 0x000fda0003f0f008 */
[----:B------:R-:W-:Y:S05]  /*08a0*/  @!P0 BRA `(.L_x_6) ;  /* 0x0000009c00c08947 */ /* 0x000fea0003800000 */
.L_x_7:
[----:B------:R-:W-:-:S08]  /*08b0*/  NOP ;  /* 0x0000000000007918 */ /* 0x000fd00000000000 */
[----:B------:R-:W0:Y:S02]  /*08c0*/  USETMAXREG.TRY_ALLOC.CTAPOOL UP0, 0xe8 ;  /* 0x000000e8000079c8 */ /* 0x000e240008000600 */
[----:B0-----:R-:W-:-:S13]  /*08d0*/  PLOP3.LUT P0, PT, PT, PT, UP0, 0x80, 0x0 ;  /* 0x000000000000781c */ /* 0x001fda0003f0f008 */
[----:B------:R-:W-:Y:S05]  /*08e0*/  @!P0 BRA `(.L_x_7) ;  /* 0xfffffffc00f08947 */ /* 0x000fea000383ffff */
[----:B------:R-:W0:Y:S01]  /*08f0*/  S2UR UR6, SR_CTAID.Y ;  /* 0x00000000000679c3 */ /* 0x000e220000002600 */
[----:B------:R-:W-:Y:S01]  /*0900*/  LOP3.LUT R0, R31, 0xffffff80, RZ, 0xc0, !PT ;  /* 0xffffff801f007812 */ /* 0x000fe200078ec0ff */
[----:B------:R-:W-:Y:S02]  /*0910*/  ULDC UR8, c[0x0][0xc50] ;  /* 0x0003140000087ab9 */ /* 0x000fe40000000800 */
[----:B------:R-:W-:-:S04]  /*0920*/  UISETP.NE.AND UP0, UPT, UR8, 0x1, UPT ;  /* 0x000000010800788c */ /* 0x000fc8000bf05270 */
[----:B------:R-:W-:Y:S08]  /*0930*/  BAR.ARV 0x8, 0x180 ;  /* 0x0206000000007b1d */ /* 0x000ff00000002000 */
[----:B------:R-:W1:Y:S01]  /*0940*/  S2UR UR49, SR_CTAID.Z ;  /* 0x00000000003179c3 */ /* 0x000e620000002700 */
[----:B------:R-:W-:Y:S01]  /*0950*/  ISETP.NE.AND P0, PT, R0, 0x80, PT ;  /* 0x000000800000780c */ /* 0x000fe20003f05270 */
[----:B------:R-:W-:Y:S01]  /*0960*/  @UP0 ULDC UR4, c[0x0][0xc54] ;  /* 0x0003150000040ab9 */ /* 0x000fe20000000800 */
[----:B------:R-:W-:Y:S01]  /*0970*/  @UP0 ULDC UR7, c[0x0][0xc58] ;  /* 0x0003160000070ab9 */ /* 0x000fe20000000800 */
[----:B0-----:R-:W-:-:S10]  /*0980*/  UIMAD.WIDE.U32 UR4, UR6, UR4, URZ ;  /* 0x00000004060472a5 */ /* 0x001fd4000f8e003f */
[----:B------:R-:W-:Y:S06]  /*0990*/  @!P0 BAR.ARV 0x9, 0x100 ;  /* 0x0244000000008b1d */ /* 0x000fec0000002000 */
[----:B------:R-:W-:Y:S01]  /*09a0*/  UMOV UR51, UR6 ;  /* 0x0000000600337c82 */ /* 0x000fe20008000000 */
[----:B------:R-:W-:Y:S01]  /*09b0*/  @UP0 USHF.R.U32.HI UR51, URZ, UR7, UR5 ;  /* 0x000000073f330299 */ /* 0x000fe20008011605 */
[----:B-1----:R-:W-:-:S03]  /*09c0*/  ISETP.LE.AND P0, PT, RZ, UR49, PT ;  /* 0x00000031ff007c0c */ /* 0x002fc6000bf03270 */
[----:B------:R-:W-:-:S04]  /*09d0*/  UIADD3 UR4, -UR51, URZ, URZ ;  /* 0x0000003f33047290 */ /* 0x000fc8000fffe13f */
[----:B------:R-:W-:-:S06]  /*09e0*/  UIMAD UR8, UR8, UR4, UR6 ;  /* 0x00000004080872a4 */ /* 0x000fcc000f8e0206 */
[----:B------:R-:W-:Y:S06]  /*09f0*/  @!P0 BRA `(.L_x_8) ;  /* 0x000000e800408947 */ /* 0x000fec0003800000 */
[----:B------:R-:W-:Y:S01]  /*0a00*/  ULDC.64 UR4, c[0x0][0x990] ;  /* 0x0002640000047ab9 */ /* 0x000fe20000000a00 */
[----:B------:R-:W-:Y:S01]  /*0a10*/  ULDC.64 UR6, c[0x0][0x998] ;  /* 0x0002660000067ab9 */ /* 0x000fe20000000a00 */
[----:B------:R-:W-:Y:S01]  /*0a20*/  UISETP.NE.U32.AND UP0, UPT, UR4, URZ, UPT ;  /* 0x0000003f0400728c */ /* 0x000fe2000bf05070 */
[----:B------:R-:W-:Y:S01]  /*0a30*/  IMAD.MOV.U32 R0, RZ, RZ, 0x3f800000 ;  /* 0x3f800000ff007424 */ /* 0x000fe200078e00ff */
[----:B------:R-:W-:Y:S01]  /*0a40*/  UISETP.NE.U32.AND UP1, UPT, UR6, URZ, UPT ;  /* 0x0000003f0600728c */ /* 0x000fe2000bf25070 */
[----:B------:R-:W-:Y:S01]  /*0a50*/  IMAD.MOV.U32 R3, RZ, RZ, 0x3f800000 ;  /* 0x3f800000ff037424 */ /* 0x000fe200078e00ff */
[----:B------:R-:W-:Y:S02]  /*0a60*/  UISETP.NE.AND.EX UP0, UPT, UR5, URZ, UPT, UP0 ;  /* 0x0000003f0500728c */ /* 0x000fe4000bf05300 */
[----:B------:R-:W-:Y:S02]  /*0a70*/  UISETP.NE.AND.EX UP1, UPT, UR7, URZ, UPT, UP1 ;  /* 0x0000003f0700728c */ /* 0x000fe4000bf25310 */
[----:B------:R-:W-:-:S02]  /*0a80*/  USHF.R.S32.HI UR39, URZ, 0x1f, UR49 ;  /* 0x0000001f3f277899 */ /* 0x000fc40008011431 */
[----:B------:R-:W-:Y:S01]  /*0a90*/  PLOP3.LUT P0, PT, PT, PT, UP0, 0x80, 0x0 ;  /* 0x000000000000781c */ /* 0x000fe20003f0f008 */
[----:B------:R-:W-:Y:S01]  /*0aa0*/  ULDC UR55, c[0x0][0x424] ;  /* 0x0001090000377ab9 */ /* 0x000fe20000000800 */
[----:B------:R-:W-:-:S03]  /*0ab0*/  PLOP3.LUT P1, PT, PT, PT, UP1, 0x80, 0x0 ;  /* 0x000000000000781c */ /* 0x000fc60003f2f018 */
[----:B------:R-:W-:Y:S02]  /*0ac0*/  @UP0 ULDC.64 UR12, c[0x0][0x9a8] ;  /* 0x00026a00000c0ab9 */ /* 0x000fe40000000a00 */
[----:B------:R-:W-:Y:S01]  /*0ad0*/  @UP1 ULDC.64 UR16, c[0x0][0x9b8] ;  /* 0x00026e0000101ab9 */ /* 0x000fe20000000a00 */
[----:B------:R-:W-:Y:S02]  /*0ae0*/  @UP0 UIMAD UR9, UR39, UR12, URZ ;  /* 0x0000000c270902a4 */ /* 0x000fe4000f8e023f */
[----:B------:R-:W-:Y:S02]  /*0af0*/  @UP1 UIMAD UR15, UR39, UR16, URZ ;  /* 0x00000010270f12a4 */ /* 0x000fe4000f8e023f */
[----:B------:R-:W-:Y:S02]  /*0b00*/  @UP0 UIMAD UR14, UR49, UR13, UR9 ;  /* 0x0000000d310e02a4 */ /* 0x000fe4000f8e0209 */
[----:B------:R-:W-:Y:S02]  /*0b10*/  @UP0 UIMAD.WIDE.U32 UR10, UR49, UR12, URZ ;  /* 0x0000000c310a02a5 */ /* 0x000fe4000f8e003f */
[----:B------:R-:W-:-:S02]  /*0b20*/  @UP0 USHF.R.S32.HI UR9, URZ, 0x1f, UR51 ;  /* 0x0000001f3f090899 */ /* 0x000fc40008011433 */
[----:B------:R-:W-:Y:S02]  /*0b30*/  @UP1 UIMAD.WIDE.U32 UR12, UR49, UR16, URZ ;  /* 0x00000010310c12a5 */ /* 0x000fe4000f8e003f */
[----:B------:R-:W-:Y:S02]  /*0b40*/  @UP1 UIMAD UR15, UR49, UR17, UR15 ;  /* 0x00000011310f12a4 */ /* 0x000fe4000f8e020f */
[----:B------:R-:W-:Y:S01]  /*0b50*/  @UP1 USHF.R.S32.HI UR20, URZ, 0x1f, UR51 ;  /* 0x0000001f3f141899 */ /* 0x000fe20008011433 */
[----:B------:R-:W-:Y:S01]  /*0b60*/  @UP0 ULDC.64 UR16, c[0x0][0x9b0] ;  /* 0x00026c0000100ab9 */ /* 0x000fe20000000a00 */
[----:B------:R-:W-:Y:S01]  /*0b70*/  @UP1 ULDC.64 UR18, c[0x0][0x9c0] ;  /* 0x0002700000121ab9 */ /* 0x000fe20000000a00 */
[----:B------:R-:W-:Y:S02]  /*0b80*/  @UP0 UIMAD UR9, UR9, UR16, URZ ;  /* 0x00000010090902a4 */ /* 0x000fe4000f8e023f */
[----:B------:R-:W-:Y:S02]  /*0b90*/  @UP0 UIADD3 UR11, UR11, UR14, URZ ;  /* 0x0000000e0b0b0290 */ /* 0x000fe4000fffe03f */
[----:B------:R-:W-:-:S02]  /*0ba0*/  @UP1 UIMAD UR14, UR20, UR18, URZ ;  /* 0x00000012140e12a4 */ /* 0x000fc4000f8e023f */
[----:B------:R-:W-:Y:S02]  /*0bb0*/  @UP1 UIADD3 UR13, UR13, UR15, URZ ;  /* 0x0000000f0d0d1290 */ /* 0x000fe4000fffe03f */
[----:B------:R-:W-:Y:S02]  /*0bc0*/  @UP0 UIMAD UR9, UR51, UR17, UR9 ;  /* 0x00000011330902a4 */ /* 0x000fe4000f8e0209 */
[----:B------:R-:W-:Y:S02]  /*0bd0*/  @UP0 UIMAD.WIDE.U32 UR10, UR51, UR16, UR10 ;  /* 0x00000010330a02a5 */ /* 0x000fe4000f8e000a */
[----:B------:R-:W-:Y:S02]  /*0be0*/  @UP1 UIMAD UR14, UR51, UR19, UR14 ;  /* 0x00000013330e12a4 */ /* 0x000fe4000f8e020e */
[----:B------:R-:W-:Y:S02]  /*0bf0*/  @UP1 UIMAD.WIDE.U32 UR12, UR51, UR18, UR12 ;  /* 0x00000012330c12a5 */ /* 0x000fe4000f8e000c */
[----:B------:R-:W-:-:S02]  /*0c00*/  @UP0 UIADD3 UR11, UR11, UR9, URZ ;  /* 0x000000090b0b0290 */ /* 0x000fc4000fffe03f */
[----:B------:R-:W-:Y:S02]  /*0c10*/  @UP1 UIADD3 UR9, UR13, UR14, URZ ;  /* 0x0000000e0d091290 */ /* 0x000fe4000fffe03f */
[----:B------:R-:W-:Y:S02]  /*0c20*/  @UP1 ULEA UR6, UP3, UR12, UR6, 0x2 ;  /* 0x000000060c061291 */ /* 0x000fe4000f86103f */
[----:B------:R-:W-:Y:S02]  /*0c30*/  @UP0 ULEA UR4, UP2, UR10, UR4, 0x2 ;  /* 0x000000040a040291 */ /* 0x000fe4000f84103f */
[----:B------:R-:W-:Y:S02]  /*0c40*/  @UP1 ULEA.HI.X UR7, UR12, UR7, UR9, 0x2, UP3 ;  /* 0x000000070c071291 */ /* 0x000fe400098f1409 */
[----:B------:R-:W-:Y:S01]  /*0c50*/  IMAD.U32 R6, RZ, RZ, UR6 ;  /* 0x00000006ff067e24 */ /* 0x000fe2000f8e00ff */
[----:B------:R-:W-:Y:S01]  /*0c60*/  @UP0 ULEA.HI.X UR5, UR10, UR5, UR11, 0x2, UP2 ;  /* 0x000000050a050291 */ /* 0x000fe200090f140b */
[----:B------:R-:W-:-:S02]  /*0c70*/  IMAD.U32 R4, RZ, RZ, UR4 ;  /* 0x00000004ff047e24 */ /* 0x000fc4000f8e00ff */
[----:B------:R-:W-:-:S03]  /*0c80*/  IMAD.U32 R7, RZ, RZ, UR7 ;  /* 0x00000007ff077e24 */ /* 0x000fc6000f8e00ff */
[----:B------:R-:W-:Y:S01]  /*0c90*/  IMAD.U32 R5, RZ, RZ, UR5 ;  /* 0x00000005ff057e24 */ /* 0x000fe2000f8e00ff */
[----:B------:R-:W-:Y:S01]  /*0ca0*/  ULDC.64 UR4, c[0x0][0x418] ;  /* 0x0001060000047ab9 */ /* 0x000fe20000000a00 */
[----:B------:R0:W5:Y:S01]  /*0cb0*/  @P1 LDG.E R0, desc[UR56][R6.64] ;  /* 0x0000003806001981 */ /* 0x000162000c1e1900 */
[----:B------:R-:W-:-:S03]  /*0cc0*/  UISETP.NE.U32.AND UP0, UPT, UR4, URZ, UPT ;  /* 0x0000003f0400728c */ /* 0x000fc6000bf05070 */
[----:B------:R-:W-:Y:S01]  /*0cd0*/  ULDC UR4, c[0x0][0x2f0] ;  /* 0x0000bc0000047ab9 */ /* 0x000fe20000000800 */
[----:B------:R-:W-:Y:S01]  /*0ce0*/  UISETP.NE.AND.EX UP0, UPT, UR5, URZ, UPT, UP0 ;  /* 0x0000003f0500728c */ /* 0x000fe2000bf05300 */
[----:B------:R0:W5:Y:S03]  /*0cf0*/  @P0 LDG.E R3, desc[UR56][R4.64] ;  /* 0x0000003804030981 */ /* 0x000166000c1e1900 */
[----:B------:R-:W-:-:S04]  /*0d00*/  USEL UR55, UR55, 0x1, UP0 ;  /* 0x0000000137377887 */ /* 0x000fc80008000000 */
[----:B------:R-:W-:-:S04]  /*0d10*/  UIMAD UR55, UR55, UR4, URZ ;  /* 0x00000004373772a4 */ /* 0x000fc8000f8e023f */
[----:B------:R-:W-:Y:S02]  /*0d20*/  UISETP.GE.AND UP0, UPT, UR55, 0x1, UPT ;  /* 0x000000013700788c */ /* 0x000fe4000bf06270 */
[----:B------:R-:W-:-:S04]  /*0d30*/  UIADD3 UR4, UR55, 0x9f, URZ ;  /* 0x0000009f37047890 */ /* 0x000fc8000fffe03f */
[----:B------:R-:W-:Y:S01]  /*0d40*/  PLOP3.LUT P0, PT, PT, PT, UP0, 0x80, 0x0 ;  /* 0x000000000000781c */ /* 0x000fe20003f0f008 */
[----:B------:R-:W-:-:S04]  /*0d50*/  UIMAD.WIDE UR4, UR4, 0x66666667, URZ ;  /* 0x66666667040478a5 */ /* 0x000fc8000f8e023f */
[----:B------:R-:W-:Y:S02]  /*0d60*/  USHF.R.U32.HI UR6, URZ, 0x1f, UR5 ;  /* 0x0000001f3f067899 */ /* 0x000fe40008011605 */
[----:B------:R-:W-:Y:S01]  /*0d70*/  ULOP3.LUT UR38, UR8, 0xffff, URZ, 0xc0, !UPT ;  /* 0x0000ffff08267892 */ /* 0x000fe2000f8ec03f */
[----:B------:R-:W-:Y:S01]  /*0d80*/  UMOV UR4, URZ ;  /* 0x0000003f00047c82 */ /* 0x000fe20008000000 */
[----:B------:R-:W-:-:S04]  /*0d90*/  ULEA.HI.SX32 UR6, UR5, UR6, 0x1a ;  /* 0x0000000605067291 */ /* 0x000fc8000f8fd23f */
[----:B0-----:R-:W-:Y:S08]  /*0da0*/  @!P0 BRA `(.L_x_9) ;  /* 0x0000000000908947 */ /* 0x001ff00003800000 */
[----:B------:R-:W-:Y:S01]  /*0db0*/  USHF.R.U32.HI UR8, URZ, 0x10, UR8 ;  /* 0x000000103f087899 */ /* 0x000fe20008011608 */
[----:B------:R-:W-:-:S03]  /*0dc0*/  UMOV UR4, URZ ;  /* 0x0000003f00047c82 */ /* 0x000fc60008000000 */
[----:B------:R-:W-:-:S11]  /*0dd0*/  UISETP.NE.AND UP0, UPT, UR8, URZ, UPT ;  /* 0x0000003f0800728c */ /* 0x000fd6000bf05270 */
[----:B------:R-:W-:Y:S02]  /*0de0*/  @!UP0 ULDC UR8, c[0x0][0x9f0] ;  /* 0x00027c0000088ab9 */ /* 0x000fe40000000800 */
[----:B------:R-:W-:Y:S01]  /*0df0*/  IMAD.U32 R6, RZ, RZ, UR8 ;  /* 0x00000008ff067e24 */ /* 0x000fe2000f8e00ff */
[----:B------:R-:W-:-:S04]  /*0e00*/  UIADD3 UR7, UR6, -0x1, UR8 ;  /* 0xffffffff06077890 */ /* 0x000fc8000fffe008 */
[-C--:B------:R-:W-:Y:S02]  /*0e10*/  IABS R4, R6.reuse ;  /* 0x0000000600047213 */ /* 0x080fe40000000000 */
[----:B------:R-:W-:Y:S01]  /*0e20*/  IMAD.U32 R7, RZ, RZ, UR7 ;  /* 0x00000007ff077e24 */ /* 0x000fe2000f8e00ff */
[----:B------:R-:W-:Y:S01]  /*0e30*/  IABS R8, R6 ;  /* 0x0000000600087213 */ /* 0x000fe20000000000 */
[----:B------:R-:W-:Y:S01]  /*0e40*/  ULOP3.LUT UR7, UR7, UR8, URZ, 0x3c, !UPT ;  /* 0x0000000807077292 */ /* 0x000fe2000f8e3c3f */
[----:B------:R-:W-:Y:S02]  /*0e50*/  R2UR UR11, R4 ;  /* 0x00000000040b72ca */ /* 0x000fe400000e0000 */
[----:B------:R-:W-:-:S05]  /*0e60*/  IABS R7, R7 ;  /* 0x0000000700077213 */ /* 0x000fca0000000000 */
[----:B------:R-:W-:-:S05]  /*0e70*/  IMAD.MOV.U32 R6, RZ, RZ, R7 ;  /* 0x000000ffff067224 */ /* 0x000fca00078e0007 */
[----:B------:R-:W-:Y:S01]  /*0e80*/  R2UR UR10, R6 ;  /* 0x00000000060a72ca */ /* 0x000fe200000e0000 */
[----:B------:R-:W0:Y:S08]  /*0e90*/  I2F.RP R4, UR11 ;  /* 0x0000000b00047d06 */ /* 0x000e300008209400 */
[----:B0-----:R-:W0:Y:S02]  /*0ea0*/  MUFU.RCP R4, R4 ;  /* 0x0000000400047308 */ /* 0x001e240000001000 */
[----:B0-----:R-:W-:-:S02]  /*0eb0*/  VIADD R5, R4, 0xffffffe ;  /* 0x0ffffffe04057836 */ /* 0x001fc40000000000 */
[----:B------:R-:W-:-:S04]  /*0ec0*/  IMAD.MOV R4, RZ, RZ, -R8 ;  /* 0x000000ffff047224 */ /* 0x000fc800078e0a08 */
[----:B------:R-:W0:Y:S02]  /*0ed0*/  F2I.FTZ.U32.TRUNC.NTZ R5, R5 ;  /* 0x0000000500057305 */ /* 0x000e24000021f000 */
[----:B0-----:R-:W-:-:S13]  /*0ee0*/  R2UR UR5, R5 ;  /* 0x00000000050572ca */ /* 0x001fda00000e0000 */
[----:B------:R-:W-:-:S04]  /*0ef0*/  UIADD3 UR9, URZ, -UR5, URZ ;  /* 0x800000053f097290 */ /* 0x000fc8000fffe03f */
[----:B------:R-:W-:-:S04]  /*0f00*/  UIMAD UR9, UR9, UR11, URZ ;  /* 0x0000000b090972a4 */ /* 0x000fc8000f8e023f */
[----:B------:R-:W-:-:S03]  /*0f10*/  UIMAD.WIDE.U32 UR4, UR5, UR9, UR4 ;  /* 0x00000009050472a5 */ /* 0x000fc6000f8e0004 */
[----:B------:R-:W-:Y:S01]  /*0f20*/  R2UR UR9, R4 ;  /* 0x00000000040972ca */ /* 0x000fe200000e0000 */
[----:B------:R-:W-:-:S12]  /*0f30*/  UIMAD.WIDE.U32 UR4, UR5, UR10, URZ ;  /* 0x0000000a050472a5 */ /* 0x000fd8000f8e003f */
[----:B------:R-:W-:-:S04]  /*0f40*/  UIMAD UR4, UR5, UR9, UR10 ;  /* 0x00000009050472a4 */ /* 0x000fc8000f8e020a */
[----:B------:R-:W-:-:S11]  /*0f50*/  UISETP.GT.U32.AND UP1, UPT, UR11, UR4, UPT ;  /* 0x000000040b00728c */ /* 0x000fd6000bf24070 */
[----:B------:R-:W-:Y:S02]  /*0f60*/  @!UP1 UIADD3 UR4, UR4, -UR11, URZ ;  /* 0x8000000b04049290 */ /* 0x000fe4000fffe03f */
[----:B------:R-:W-:Y:S02]  /*0f70*/  @!UP1 UIADD3 UR5, UR5, 0x1, URZ ;  /* 0x0000000105059890 */ /* 0x000fe4000fffe03f */
[----:B------:R-:W-:Y:S02]  /*0f80*/  UISETP.GE.U32.AND UP0, UPT, UR4, UR11, UPT ;  /* 0x0000000b0400728c */ /* 0x000fe4000bf06070 */
[----:B------:R-:W-:-:S09]  /*0f90*/  UISETP.GE.AND UP1, UPT, UR7, URZ, UPT ;  /* 0x0000003f0700728c */ /* 0x000fd2000bf26270 */
[----:B------:R-:W-:Y:S02]  /*0fa0*/  @UP0 UIADD3 UR5, UR5, 0x1, URZ ;  /* 0x0000000105050890 */ /* 0x000fe4000fffe03f */
[----:B------:R-:W-:-:S05]  /*0fb0*/  UISETP.NE.AND UP0, UPT, UR8, URZ, UPT ;  /* 0x0000003f0800728c */ /* 0x000fca000bf05270 */
[----:B------:R-:W-:Y:S02]  /*0fc0*/  UMOV UR4, UR5 ;  /* 0x0000000500047c82 */ /* 0x000fe40008000000 */
[----:B------:R-:W-:-:S04]  /*0fd0*/  @!UP1 UIADD3 UR4, -UR4, URZ, URZ ;  /* 0x0000003f04049290 */ /* 0x000fc8000fffe13f */
[----:B------:R-:W-:-:S12]  /*0fe0*/  @!UP0 ULOP3.LUT UR4, URZ, UR8, URZ, 0x33, !UPT ;  /* 0x000000083f048292 */ /* 0x000fd8000f8e333f */
.L_x_9:
[----:B------:R-:W-:Y:S01]  /*0ff0*/  UIMAD UR38, UR38, UR4, URZ ;  /* 0x00000004262672a4 */ /* 0x000fe2000f8e023f */
[----:B------:R-:W-:Y:S02]  /*1000*/  IMAD.U32 R4, RZ, RZ, UR6 ;  /* 0x00000006ff047e24 */ /* 0x000fe4000f8e00ff */
[----:B-----5:R-:W-:Y:S01]  /*1010*/  FMUL.FTZ R0, R3, R0 ;  /* 0x0000000003007220 */ /* 0x020fe20000410000 */
[----:B------:R-:W-:Y:S01]  /*1020*/  IMAD.U32 R5, RZ, RZ, UR4 ;  /* 0x00000004ff057e24 */ /* 0x000fe2000f8e00ff */
[----:B------:R-:W-:Y:S01]  /*1030*/  ULDC UR4, c[0x0][0x988] ;  /* 0x0002620000047ab9 */ /* 0x000fe20000000800 */
[----:B------:R-:W-:Y:S02]  /*1040*/  VIADD R16, R31, 0xffffff80 ;  /* 0xffffff801f107836 */ /* 0x000fe40000000000 */
[----:B------:R-:W-:Y:S01]  /*1050*/  FMUL.FTZ R0, R0, UR4 ;  /* 0x0000000400007c20 */ /* 0x000fe20008410000 */
[----:B------:R-:W-:Y:S01]  /*1060*/  PLOP3.LUT P0, PT, PT, PT, PT, 0x80, 0x0 ;  /* 0x000000000000781c */ /* 0x000fe20003f0f070 */
[----:B------:R-:W-:Y:S01]  /*1070*/  IMAD.MOV.U32 R3, RZ, RZ, RZ ;  /* 0x000000ffff037224 */ /* 0x000fe200078e00ff */
[----:B------:R-:W-:-:S02]  /*1080*/  VIADDMNMX R4, R5, UR38, R4, PT ;  /* 0x0000002605047c46 */ /* 0x000fc4000b800104 */
[----:B------:R-:W-:Y:S02]  /*1090*/  CS2R R30, SRZ ;  /* 0x00000000001e7805 */ /* 0x000fe4000001ff00 */
[----:B------:R-:W-:Y:S01]  /*10a0*/  R2UR UR37, R0 ;  /* 0x00000000002572ca */ /* 0x000fe200000e0000 */
[----:B------:R-:W-:Y:S01]  /*10b0*/  IMAD.MOV.U32 R0, RZ, RZ, RZ ;  /* 0x000000ffff007224 */ /* 0x000fe200078e00ff */
[----:B------:R-:W-:Y:S02]  /*10c0*/  R2UR UR54, R4 ;  /* 0x00000000043672ca */ /* 0x000fe400000e0000 */
[----:B------:R-:W-:Y:S02]  /*10d0*/  CS2R R4, SRZ ;  /* 0x0000000000047805 */ /* 0x000fe4000001ff00 */
[----:B------:R-:W-:Y:S02]  /*10e0*/  CS2R R26, SRZ ;  /* 0x00000000001a7805 */ /* 0x000fe4000001ff00 */
[----:B------:R-:W-:Y:S01]  /*10f0*/  CS2R R8, SRZ ;  /* 0x0000000000087805 */ /* 0x000fe2000001ff00 */
[----:B------:R-:W-:Y:S01]  /*1100*/  IMAD.MOV.U32 R36, RZ, RZ, RZ ;  /* 0x000000ffff247224 */ /* 0x000fe200078e00ff */
[----:B------:R-:W-:-:S02]  /*1110*/  CS2R R10, SRZ ;  /* 0x00000000000a7805 */ /* 0x000fc4000001ff00 */
[----:B------:R-:W-:Y:S02]  /*1120*/  CS2R R38, SRZ ;  /* 0x0000000000267805 */ /* 0x000fe4000001ff00 */
[----:B------:R-:W-:Y:S01]  /*1130*/  CS2R R34, SRZ ;  /* 0x0000000000227805 */ /* 0x000fe2000001ff00 */
[----:B------:R-:W-:Y:S01]  /*1140*/  IMAD.MOV.U32 R33, RZ, RZ, RZ ;  /* 0x000000ffff217224 */ /* 0x000fe200078e00ff */
[----:B------:R-:W-:Y:S02]  /*1150*/  MOV R44, RZ ;  /* 0x000000ff002c7202 */ /* 0x000fe40000000f00 */
[----:B------:R-:W-:Y:S02]  /*1160*/  CS2R R12, SRZ ;  /* 0x00000000000c7805 */ /* 0x000fe4000001ff00 */
[----:B------:R-:W-:Y:S02]  /*1170*/  CS2R R46, SRZ ;  /* 0x00000000002e7805 */ /* 0x000fe4000001ff00 */
[----:B------:R-:W-:Y:S01]  /*1180*/  CS2R R42, SRZ ;  /* 0x00000000002a7805 */ /* 0x000fe2000001ff00 */
[----:B------:R-:W-:Y:S01]  /*1190*/  UISETP.GT.AND UP0, UPT, UR54, UR38, UPT ;  /* 0x000000263600728c */ /* 0x000fe2000bf04270 */
[----:B------:R-:W-:Y:S01]  /*11a0*/  IMAD.MOV.U32 R41, RZ, RZ, RZ ;  /* 0x000000ffff297224 */ /* 0x000fe200078e00ff */
[----:B------:R-:W-:Y:S01]  /*11b0*/  CS2R R14, SRZ ;  /* 0x00000000000e7805 */ /* 0x000fe2000001ff00 */
[----:B------:R-:W-:Y:S01]  /*11c0*/  IMAD.MOV.U32 R52, RZ, RZ, RZ ;  /* 0x000000ffff347224 */ /* 0x000fe200078e00ff */
[----:B------:R-:W-:-:S02]  /*11d0*/  CS2R R54, SRZ ;  /* 0x0000000000367805 */ /* 0x000fc4000001ff00 */
[----:B------:R-:W-:Y:S02]  /*11e0*/  CS2R R50, SRZ ;  /* 0x0000000000327805 */ /* 0x000fe4000001ff00 */
[----:B------:R-:W-:Y:S01]  /*11f0*/  PLOP3.LUT P1, PT, PT, PT, UP0, 0x80, 0x0 ;  /* 0x000000000000781c */ /* 0x000fe20003f2f008 */
[----:B------:R-:W-:Y:S01]  /*1200*/  IMAD.MOV.U32 R49, RZ, RZ, RZ ;  /* 0x000000ffff317224 */ /* 0x000fe200078e00ff */
[----:B------:R-:W-:Y:S01]  /*1210*/  CS2R R62, SRZ ;  /* 0x00000000003e7805 */ /* 0x000fe2000001ff00 */
[----:B------:R-:W-:Y:S01]  /*1220*/  IMAD.MOV.U32 R60, RZ, RZ, RZ ;  /* 0x000000ffff3c7224 */ /* 0x000fe200078e00ff */
[----:B------:R-:W-:Y:S01]  /*1230*/  CS2R R58, SRZ ;  /* 0x00000000003a7805 */ /* 0x000fe2000001ff00 */
[----:B------:R-:W-:Y:S01]  /*1240*/  IMAD.MOV.U32 R17, RZ, RZ, RZ ;  /* 0x000000ffff117224 */ /* 0x000fe200078e00ff */
[----:B------:R-:W-:Y:S01]  /*1250*/  CS2R R18, SRZ ;  /* 0x0000000000127805 */ /* 0x000fe2000001ff00 */
[----:B------:R-:W-:Y:S01]  /*1260*/  IMAD.MOV.U32 R68, RZ, RZ, RZ ;  /* 0x000000ffff447224 */ /* 0x000fe200078e00ff */
[----:B------:R-:W-:-:S02]  /*1270*/  CS2R R20, SRZ ;  /* 0x0000000000147805 */ /* 0x000fc4000001ff00 */
[----:B------:R-:W-:Y:S02]  /*1280*/  CS2R R70, SRZ ;  /* 0x0000000000467805 */ /* 0x000fe4000001ff00 */
[----:B------:R-:W-:Y:S01]  /*1290*/  CS2R R66, SRZ ;  /* 0x0000000000427805 */ /* 0x000fe2000001ff00 */
[----:B------:R-:W-:Y:S01]  /*12a0*/  IMAD.MOV.U32 R65, RZ, RZ, RZ ;  /* 0x000000ffff417224 */ /* 0x000fe200078e00ff */
[----:B------:R-:W-:Y:S01]  /*12b0*/  CS2R R22, SRZ ;  /* 0x0000000000167805 */ /* 0x000fe2000001ff00 */
[----:B------:R-:W-:Y:S01]  /*12c0*/  IMAD.MOV.U32 R76, RZ, RZ, RZ ;  /* 0x000000ffff4c7224 */ /* 0x000fe200078e00ff */
[----:B------:R-:W-:Y:S02]  /*12d0*/  CS2R R78, SRZ ;  /* 0x00000000004e7805 */ /* 0x000fe4000001ff00 */
[----:B------:R-:W-:Y:S01]  /*12e0*/  CS2R R74, SRZ ;  /* 0x00000000004a7805 */ /* 0x000fe2000001ff00 */
[----:B------:R-:W-:Y:S01]  /*12f0*/  IMAD.MOV.U32 R73, RZ, RZ, RZ ;  /* 0x000000ffff497224 */ /* 0x000fe200078e00ff */
[----:B------:R-:W-:Y:S01]  /*1300*/  CS2R R86, SRZ ;  /* 0x0000000000567805 */ /* 0x000fe2000001ff00 */
[----:B------:R-:W-:Y:S01]  /*1310*/  IMAD.MOV.U32 R84, RZ, RZ, RZ ;  /* 0x000000ffff547224 */ /* 0x000fe200078e00ff */
[----:B------:R-:W-:Y:S01]  /*1320*/  CS2R R82, SRZ ;  /* 0x0000000000527805 */ /* 0x000fe2000001ff00 */
[----:B------:R-:W-:-:S02]  /*1330*/  IMAD.MOV.U32 R24, RZ, RZ, RZ ;  /* 0x000000ffff187224 */ /* 0x000fc400078e00ff */
[----:B------:R-:W-:Y:S02]  /*1340*/  IMAD.MOV.U32 R29, RZ, RZ, RZ ;  /* 0x000000ffff1d7224 */ /* 0x000fe400078e00ff */
[----:B------:R-:W-:Y:S01]  /*1350*/  IMAD.MOV.U32 R81, RZ, RZ, RZ ;  /* 0x000000ffff517224 */ /* 0x000fe200078e00ff */
[----:B------:R-:W-:Y:S06]  /*1360*/  @!P1 BRA `(.L_x_10) ;  /* 0x0000006c00b89947 */ /* 0x000fec0003800000 */
[----:B------:R-:W-:Y:S01]  /*1370*/  SHF.R.S32.HI R3, RZ, 0x1f, R16 ;  /* 0x0000001fff037819 */ /* 0x000fe20000011410 */
[----:B------:R-:W0:Y:S01]  /*1380*/  S2UR UR53, SR_CgaCtaId ;  /* 0x00000000003579c3 */ /* 0x000e220000008800 */
[----:B------:R-:W-:Y:S02]  /*1390*/  UMOV UR36, 0x400 ;  /* 0x0000040000247882 */ /* 0x000fe40000000000 */
[----:B------:R-:W-:-:S04]  /*13a0*/  LEA.HI R17, R3, R16, RZ, 0x7 ;  /* 0x0000001003117211 */ /* 0x000fc800078f38ff */
[----:B------:R-:W-:-:S06]  /*13b0*/  SHF.R.S32.HI R0, RZ, 0x7, R17 ;  /* 0x00000007ff007819 */ /* 0x000fcc0000011411 */
[----:B------:R-:W1:Y:S01]  /*13c0*/  SHFL.IDX PT, R0, R0, RZ, 0x1f ;  /* 0x00001fff00007589 */ /* 0x000e6200000e0000 */
[----:B0-----:R-:W-:-:S04]  /*13d0*/  ULEA UR36, UR53, UR36, 0x18 ;  /* 0x0000002435247291 */ /* 0x001fc8000f8ec03f */
[----:B------:R-:W-:-:S04]  /*13e0*/  UIADD3 UR5, UR36, 0x14400, URZ ;  /* 0x0001440024057890 */ /* 0x000fc8000fffe03f */
[----:B------:R-:W-:Y:S01]  /*13f0*/  ULOP3.LUT UP0, URZ, UR5, 0x9f, URZ, 0xc0, !UPT ;  /* 0x0000009f053f7892 */ /* 0x000fe2000f80c03f */
[----:B-1----:R-:W-:-:S05]  /*1400*/  R2UR UR50, R0 ;  /* 0x00000000003272ca */ /* 0x002fca00000e0000 */
[----:B------:R-:W-:-:S08]  /*1410*/  PLOP3.LUT P0, PT, PT, PT, UP0, 0x80, 0x0 ;  /* 0x000000000000781c */ /* 0x000fd00003f0f008 */
[----:B------:R-:W-:-:S04]  /*1420*/  ULEA.HI UR4, UR50, UR50, URZ, 0x1 ;  /* 0x0000003232047291 */ /* 0x000fc8000f8f083f */
[----:B------:R-:W-:-:S04]  /*1430*/  ULOP3.LUT UR4, UR4, 0x3e, URZ, 0xc0, !UPT ;  /* 0x0000003e04047892 */ /* 0x000fc8000f8ec03f */
[----:B------:R-:W-:-:S04]  /*1440*/  UIADD3 UR4, UR50, -UR4, URZ ;  /* 0x8000000432047290 */ /* 0x000fc8000fffe03f */
[----:B------:R-:W-:-:S04]  /*1450*/  ULEA UR4, UR4, UR5, 0xc ;  /* 0x0000000504047291 */ /* 0x000fc8000f8e603f */
[----:B------:R-:W-:-:S04]  /*1460*/  USHF.R.U32.HI UR4, URZ, 0x4, UR4 ;  /* 0x000000043f047899 */ /* 0x000fc80008011604 */
[----:B------:R-:W-:Y:S01]  /*1470*/  ULOP3.LUT UR40, UR4, 0x3fff, URZ, 0xc0, !UPT ;  /* 0x00003fff04287892 */ /* 0x000fe2000f8ec03f */
[----:B------:R-:W-:Y:S11]  /*1480*/  @!P0 BRA `(.L_x_11) ;  /* 0x0000000000408947 */ /* 0x000ff60003800000 */
[----:B------:R-:W-:Y:S01]  /*1490*/  MOV R0, 0x0 ;  /* 0x0000000000007802 */ /* 0x000fe20000000f00 */
[----:B------:R-:W-:Y:S01]  /*14a0*/  ULDC.64 UR4, c[0x4][0xc8] ;  /* 0x0100320000047ab9 */ /* 0x000fe20000000a00 */
[----:B------:R-:W-:Y:S01]  /*14b0*/  ULDC.64 UR6, c[0x4][0x38] ;  /* 0x01000e0000067ab9 */ /* 0x000fe20000000a00 */
[----:B------:R-:W-:Y:S01]  /*14c0*/  IMAD.U32 R4, RZ, RZ, UR4 ;  /* 0x00000004ff047e24 */ /* 0x000fe2000f8e00ff */
[----:B------:R0:W1:Y:S01]  /*14d0*/  LDC.64 R14, c[0x4][R0] ;  /* 0x01000000000e7b82 */ /* 0x0000620000000a00 */
[----:B------:R-:W-:Y:S01]  /*14e0*/  IMAD.U32 R5, RZ, RZ, UR5 ;  /* 0x00000005ff057e24 */ /* 0x000fe2000f8e00ff */
[----:B------:R-:W-:Y:S01]  /*14f0*/  ULDC.64 UR4, c[0x4][0xd0] ;  /* 0x0100340000047ab9 */ /* 0x000fe20000000a00 */
[----:B------:R-:W-:Y:S01]  /*1500*/  IMAD.U32 R10, RZ, RZ, UR6 ;  /* 0x00000006ff0a7e24 */ /* 0x000fe2000f8e00ff */
[----:B------:R-:W-:Y:S01]  /*1510*/  MOV R11, UR7 ;  /* 0x00000007000b7c02 */ /* 0x000fe20008000f00 */
[----:B------:R-:W-:Y:S02]  /*1520*/  IMAD.U32 R6, RZ, RZ, UR4 ;  /* 0x00000004ff067e24 */ /* 0x000fe4000f8e00ff */
[----:B------:R-:W-:-:S02]  /*1530*/  IMAD.U32 R7, RZ, RZ, UR5 ;  /* 0x00000005ff077e24 */ /* 0x000fc4000f8e00ff */
[----:B------:R-:W-:Y:S02]  /*1540*/  IMAD.MOV.U32 R8, RZ, RZ, 0x70 ;  /* 0x00000070ff087424 */ /* 0x000fe400078e00ff */
[----:B------:R-:W-:Y:S02]  /*1550*/  IMAD.MOV.U32 R12, RZ, RZ, 0x1 ;  /* 0x00000001ff0c7424 */ /* 0x000fe400078e00ff */
[----:B0-----:R-:W-:-:S07]  /*1560*/  IMAD.MOV.U32 R13, RZ, RZ, RZ ;  /* 0x000000ffff0d7224 */ /* 0x001fce00078e00ff */
[----:B------:R-:W-:-:S07]  /*1570*/  LEPC R20, `(.L_x_11) ;  /* 0x000000001014794e */ /* 0x000fce0000000000 */
[----:B-1----:R-:W-:Y:S05]  /*1580*/  CALL.ABS.NOINC R14 ;  /* 0x000000000e007343 */ /* 0x002fea0003c00000 */
.L_x_11:
[----:B------:R-:W-:-:S04]  /*1590*/  SHF.L.U32 R0, RZ, 0x1f, RZ ;  /* 0x0000001fff007819 */ /* 0x000fc800000006ff */
[----:B------:R-:W0:Y:S02]  /*15a0*/  SYNCS.PHASECHK.TRANS64.TRYWAIT P0, [UR36+0x29800], R0 ;  /* 0x02980000ff0075a7 */ /* 0x000e240008000164 */
[----:B0-----:R-:W-:Y:S05]  /*15b0*/  @!P0 BRA `(.L_x_12) ;  /* 0x000000dc00588947 */ /* 0x001fea0003800000 */
.L_x_98:
[----:B------:R-:W-:-:S06]  /*15c0*/  ULOP3.LUT UR4, UR48, 0x1, URZ, 0xfc, !UPT ;  /* 0x0000000130047892 */ /* 0x000fcc000f8efc3f */
[----:B0-----:R-:W-:-:S05]  /*15d0*/  IMAD.U32 R3, RZ, RZ, UR4 ;  /* 0x00000004ff037e24 */ /* 0x001fca000f8e00ff */
[----:B------:R-:W-:-:S13]  /*15e0*/  ISETP.NE.AND P0, PT, R3, 0x3, PT ;  /* 0x000000030300780c */ /* 0x000fda0003f05270 */
[----:B------:R-:W-:Y:S05]  /*15f0*/  @!P0 BRA `(.L_x_13) ;  /* 0x0000000000048947 */ /* 0x000fea0003800000 */
[----:B------:R-:W-:Y:S01]  /*1600*/  BPT.TRAP 0x1 ;  /* 0x000000040000795c */ /* 0x000fe20000300000 */
.L_x_13:
[----:B------:R0:W1:Y:S01]  /*1610*/  SYNCS.PHASECHK.TRANS64.TRYWAIT P1, [UR36+0x29830], R0 ;  /* 0x02983000ff0075a7 */ /* 0x0000620008020164 */
[----:B------:R-:W-:Y:S05]  /*1620*/  @!P0 BRA `(.L_x_14) ;  /* 0x0000000000048947 */ /* 0x000fea0003800000 */
[----:B------:R-:W-:Y:S01]  /*1630*/  BPT.TRAP 0x1 ;  /* 0x000000040000795c */ /* 0x000fe20000300000 */
.L_x_14:
[----:B------:R-:W-:Y:S02]  /*1640*/  IMAD.U32 R4, RZ, RZ, UR40 ;  /* 0x00000028ff047e24 */ /* 0x000fe4000f8e00ff */
[----:B------:R-:W-:Y:S01]  /*1650*/  IMAD.MOV.U32 R3, RZ, RZ, RZ ;  /* 0x000000ffff037224 */ /* 0x000fe200078e00ff */
[----:B-1----:R-:W-:Y:S06]  /*1660*/  @P1 BRA `(.L_x_15) ;  /* 0x0000000000081947 */ /* 0x002fec0003800000 */
[----:B------:R-:W1:Y:S02]  /*1670*/  SYNCS.PHASECHK.TRANS64.TRYWAIT P1, [UR36+0x29830], R0 ;  /* 0x02983000ff0075a7 */ /* 0x000e640008020164 */
[----:B-1----:R-:W-:Y:S05]  /*1680*/  @!P1 BRA `(.L_x_16) ;  /* 0x000000dc003c9947 */ /* 0x002fea0003800000 */
.L_x_15:
[----:B------:R-:W-:Y:S05]  /*1690*/  WARPSYNC.ALL ;  /* 0x0000000000007948 */ /* 0x000fea0003800000 */
[----:B------:R-:W-:Y:S01]  /*16a0*/  IMAD.MOV.U32 R25, RZ, RZ, RZ ;  /* 0x000000ffff197224 */ /* 0x000fe200078e00ff */
[----:B------:R-:W-:Y:S01]  /*16b0*/  LOP3.LUT R4, R4, 0x10000, RZ, 0xfc, !PT ;  /* 0x0001000004047812 */ /* 0x000fe200078efcff */
[----:B-1----:R-:W-:Y:S01]  /*16c0*/  IMAD.MOV.U32 R5, RZ, RZ, -0x7fffffe0 ;  /* 0x80000020ff057424 */ /* 0x002fe200078e00ff */
[----:B------:R-:W-:-:S04]  /*16d0*/  UIADD3 UR4, UR36, 0x1a400, URZ ;  /* 0x0001a40024047890 */ /* 0x000fc8000fffe03f */
[C---:B------:R-:W-:Y:S01]  /*16e0*/  R2UR UR5, R5.reuse ;  /* 0x00000000050572ca */ /* 0x040fe200000e0000 */
[----:B------:R-:W-:Y:S01]  /*16f0*/  WARPGROUP.ARRIVE ;  /* 0x00000000000079c5 */ /* 0x000fe20000000000 */
[----:B------:R-:W-:Y:S01]  /*1700*/  UMOV UR7, 0x80000020 ;  /* 0x8000002000077882 */ /* 0x000fe20000000000 */
[----:B------:R-:W-:Y:S01]  /*1710*/  USHF.R.U32.HI UR6, URZ, 0x4, UR4 ;  /* 0x000000043f067899 */ /* 0x000fe20008011604 */
[C---:B------:R-:W-:Y:S01]  /*1720*/  R2UR UR8, R4.reuse ;  /* 0x00000000040872ca */ /* 0x040fe200000e0000 */
[----:B------:R-:W-:Y:S01]  /*1730*/  UMOV UR11, 0x80000020 ;  /* 0x80000020000b7882 */ /* 0x000fe20000000000 */
[C---:B------:R-:W-:Y:S01]  /*1740*/  R2UR UR4, R4.reuse ;  /* 0x00000000040472ca */ /* 0x040fe200000e0000 */
[----:B------:R-:W-:Y:S01]  /*1750*/  ULOP3.LUT UR6, UR6, 0x3fff, URZ, 0xc0, !UPT ;  /* 0x00003fff06067892 */ /* 0x000fe2000f8ec03f */
[C---:B------:R-:W-:Y:S01]  /*1760*/  R2UR UR9, R5.reuse ;  /* 0x00000000050972ca */ /* 0x040fe200000e0000 */
[----:B------:R-:W-:Y:S01]  /*1770*/  UMOV UR15, 0x80000020 ;  /* 0x80000020000f7882 */ /* 0x000fe20000000000 */
[C---:B------:R-:W-:Y:S01]  /*1780*/  R2UR UR12, R4.reuse ;  /* 0x00000000040c72ca */ /* 0x040fe200000e0000 */
[----:B------:R-:W-:Y:S01]  /*1790*/  ULOP3.LUT UR52, UR6, 0x10000, URZ, 0xfc, !UPT ;  /* 0x0001000006347892 */ /* 0x000fe2000f8efc3f */
[C---:B------:R-:W-:Y:S01]  /*17a0*/  R2UR UR13, R5.reuse ;  /* 0x00000000050d72ca */ /* 0x040fe200000e0000 */
[----:B------:R-:W-:Y:S01]  /*17b0*/  UMOV UR19, 0x80000020 ;  /* 0x8000002000137882 */ /* 0x000fe20000000000 */
[C---:B------:R-:W-:Y:S01]  /*17c0*/  R2UR UR16, R4.reuse ;  /* 0x00000000041072ca */ /* 0x040fe200000e0000 */
[----:B------:R-:W-:Y:S01]  /*17d0*/  UIADD3 UR10, UR52, 0x80, URZ ;  /* 0x00000080340a7890 */ /* 0x000fe2000fffe03f */
[C---:B------:R-:W-:Y:S01]  /*17e0*/  R2UR UR17, R5.reuse ;  /* 0x00000000051172ca */ /* 0x040fe200000e0000 */
[----:B------:R-:W-:Y:S01]  /*17f0*/  UIADD3 UR14, UR52, 0x100, URZ ;  /* 0x00000100340e7890 */ /* 0x000fe2000fffe03f */
[----:B------:R-:W-:Y:S01]  /*1800*/  R2UR UR20, R4 ;  /* 0x00000000041472ca */ /* 0x000fe200000e0000 */
[----:B------:R-:W-:Y:S01]  /*1810*/  UMOV UR6, UR52 ;  /* 0x0000003400067c82 */ /* 0x000fe20008000000 */
[----:B------:R-:W-:Y:S01]  /*1820*/  UIADD3 UR18, UR52, 0x180, URZ ;  /* 0x0000018034127890 */ /* 0x000fe2000fffe03f */
[----:B------:R-:W-:Y:S01]  /*1830*/  QGMMA.64x32x32.F32.E4M3.E4M3 R92, gdesc[UR4], RZ, !UPT, gsb0 ;  /* 0x00600000045c79f3 */ /* 0x000fe2000c0008ff */
[----:B------:R-:W-:Y:S01]  /*1840*/  R2UR UR21, R5 ;  /* 0x00000000051572ca */ /* 0x000fe200000e0000 */
[----:B------:R-:W-:Y:S01]  /*1850*/  UIADD3 UR22, UR52, 0x200, URZ ;  /* 0x0000020034167890 */ /* 0x000fe2000fffe03f */
[----:B------:R-:W-:Y:S01]  /*1860*/  UMOV UR23, 0x80000020 ;  /* 0x8000002000177882 */ /* 0x000fe20000000000 */
[----:B------:R-:W-:Y:S01]  /*1870*/  UIADD3 UR26, UR52, 0x2, URZ ;  /* 0x00000002341a7890 */ /* 0x000fe2000fffe03f */
[----:B------:R-:W-:Y:S01]  /*1880*/  UMOV UR25, 0x80000020 ;  /* 0x8000002000197882 */ /* 0x000fe20000000000 */
[----:B------:R-:W-:Y:S01]  /*1890*/  UMOV UR27, 0x80000020 ;  /* 0x80000020001b7882 */ /* 0x000fe20000000000 */
[----:B------:R-:W-:Y:S01]  /*18a0*/  UIADD3 UR6, UR52, 0x82, URZ ;  /* 0x0000008234067890 */ /* 0x000fe2000fffe03f */
[----:B------:R-:W-:Y:S01]  /*18b0*/  UMOV UR5, UR25 ;  /* 0x0000001900057c82 */ /* 0x000fe20008000000 */
[----:B------:R-:W-:Y:S01]  /*18c0*/  UMOV UR7, 0x80000020 ;  /* 0x8000002000077882 */ /* 0x000fe20000000000 */
[----:B------:R-:W-:Y:S01]  /*18d0*/  UIADD3 UR30, UR52, 0x280, URZ ;  /* 0x00000280341e7890 */ /* 0x000fe2000fffe03f */
[----:B------:R-:W-:Y:S01]  /*18e0*/  UMOV UR29, 0x80000020 ;  /* 0x80000020001d7882 */ /* 0x000fe20000000000 */
        /* <DEDUP_REMOVED lines=10> */
[----:B------:R-:W-:-:S02]  /*1990*/  WARPGROUP.DEPBAR.LE gsb0, 0x0 ;  /* 0x00008000000079c5 */ /* 0x000fc40000010000 */
[----:B------:R-:W-:-:S06]  /*19a0*/  WARPGROUP.ARRIVE ;  /* 0x00000000000079c5 */ /* 0x000fcc0000000000 */
[----:B------:R-:W-:Y:S01]  /*19b0*/  QGMMA.64x32x32.F32.E4M3.E4M3 R76, gdesc[UR8], RZ, !UPT, gsb0 ;  /* 0x00600000084c79f3 */ /* 0x000fe2000c0008ff */
[----:B------:R-:W-:Y:S01]  /*19c0*/  UIADD3 UR10, UR52, 0x102, URZ ;  /* 0x00000102340a7890 */ /* 0x000fe2000fffe03f */
[----:B------:R-:W-:Y:S01]  /*19d0*/  UMOV UR9, UR25 ;  /* 0x0000001900097c82 */ /* 0x000fe20008000000 */
[----:B------:R-:W-:Y:S01]  /*19e0*/  UMOV UR11, 0x80000020 ;  /* 0x80000020000b7882 */ /* 0x000fe20000000000 */
[----:B------:R-:W-:Y:S02]  /*19f0*/  WARPGROUP.DEPBAR.LE gsb0, 0x0 ;  /* 0x00008000000079c5 */ /* 0x000fe40000010000 */
[----:B------:R-:W-:-:S06]  /*1a00*/  WARPGROUP.ARRIVE ;  /* 0x00000000000079c5 */ /* 0x000fcc0000000000 */
[----:B------:R-:W-:Y:S01]  /*1a10*/  QGMMA.64x32x32.F32.E4M3.E4M3 R60, gdesc[UR12], RZ, !UPT, gsb0 ;  /* 0x006000000c3c79f3 */ /* 0x000fe2000c0008ff */
[----:B------:R-:W-:-:S13]  /*1a20*/  R2UR UR12, R4 ;  /* 0x00000000040c72ca */ /* 0x000fda00000e0000 */
[----:B------:R-:W-:Y:S02]  /*1a30*/  UIADD3 UR24, UR12, 0x2, URZ ;  /* 0x000000020c187890 */ /* 0x000fe4000fffe03f */
[----:B------:R-:W-:Y:S02]  /*1a40*/  UIADD3 UR28, UR12, 0x200, URZ ;  /* 0x000002000c1c7890 */ /* 0x000fe4000fffe03f */
[----:B------:R-:W-:Y:S02]  /*1a50*/  UIADD3 UR32, UR12, 0x202, URZ ;  /* 0x000002020c207890 */ /* 0x000fe4000fffe03f */
[----:B------:R-:W-:Y:S01]  /*1a60*/  UIADD3 UR40, UR12, 0x400, URZ ;  /* 0x000004000c287890 */ /* 0x000fe2000fffe03f */
[----:B------:R-:W-:Y:S01]  /*1a70*/  UMOV UR4, UR24 ;  /* 0x0000001800047c82 */ /* 0x000fe20008000000 */
[----:B------:R-:W-:Y:S01]  /*1a80*/  UMOV UR8, UR24 ;  /* 0x0000001800087c82 */ /* 0x000fe20008000000 */
[----:B------:R-:W-:Y:S01]  /*1a90*/  UIADD3 UR44, UR12, 0x402, URZ ;  /* 0x000004020c2c7890 */ /* 0x000fe2000fffe03f */
[----:B------:R-:W-:-:S02]  /*1aa0*/  WARPGROUP.DEPBAR.LE gsb0, 0x0 ;  /* 0x00008000000079c5 */ /* 0x000fc40000010000 */
[----:B------:R-:W-:-:S06]  /*1ab0*/  WARPGROUP.ARRIVE ;  /* 0x00000000000079c5 */ /* 0x000fcc0000000000 */
[----:B------:R-:W-:Y:S03]  /*1ac0*/  QGMMA.64x32x32.F32.E4M3.E4M3 R44, gdesc[UR16], RZ, !UPT, gsb0 ;  /* 0x00600000102c79f3 */ /* 0x000fe6000c0008ff */
[----:B------:R-:W-:Y:S02]  /*1ad0*/  WARPGROUP.DEPBAR.LE gsb0, 0x0 ;  /* 0x00008000000079c5 */ /* 0x000fe40000010000 */
[----:B------:R-:W-:-:S06]  /*1ae0*/  WARPGROUP.ARRIVE ;  /* 0x00000000000079c5 */ /* 0x000fcc0000000000 */
[----:B------:R-:W-:Y:S03]  /*1af0*/  QGMMA.64x32x32.F32.E4M3.E4M3 R28, gdesc[UR20], RZ, !UPT, gsb0 ;  /* 0x00600000141c79f3 */ /* 0x000fe6000c0008ff */
[----:B------:R-:W-:Y:S02]  /*1b00*/  WARPGROUP.DEPBAR.LE gsb0, 0x0 ;  /* 0x00008000000079c5 */ /* 0x000fe40000010000 */
[----:B------:R-:W-:-:S06]  /*1b10*/  WARPGROUP.ARRIVE ;  /* 0x00000000000079c5 */ /* 0x000fcc0000000000 */
[----:B------:R-:W-:Y:S01]  /*1b20*/  QGMMA.64x32x32.F32.E4M3.E4M3 R92, gdesc[UR24], R92, gsb0 ;  /* 0x00600000185c79f3 */ /* 0x000fe2000800085c */
[----:B------:R-:W-:Y:S01]  /*1b30*/  UIADD3 UR26, UR52, 0x182, URZ ;  /* 0x00000182341a7890 */ /* 0x000fe2000fffe03f */
[----:B------:R-:W-:Y:S01]  /*1b40*/  UMOV UR27, 0x80000020 ;  /* 0x80000020001b7882 */ /* 0x000fe20000000000 */
[----:B------:R-:W-:Y:S02]  /*1b50*/  WARPGROUP.DEPBAR.LE gsb0, 0x0 ;  /* 0x00008000000079c5 */ /* 0x000fe40000010000 */
[----:B------:R-:W-:-:S06]  /*1b60*/  WARPGROUP.ARRIVE ;  /* 0x00000000000079c5 */ /* 0x000fcc0000000000 */
[----:B------:R-:W-:Y:S01]  /*1b70*/  QGMMA.64x32x32.F32.E4M3.E4M3 R76, gdesc[UR4], R76, gsb0 ;  /* 0x00600000044c79f3 */ /* 0x000fe2000800084c */
[----:B------:R-:W-:Y:S02]  /*1b80*/  UIADD3 UR4, UR52, 0x202, URZ ;  /* 0x0000020234047890 */ /* 0x000fe4000fffe03f */
[----:B------:R-:W-:Y:S01]  /*1b90*/  UIADD3 UR6, UR52, 0x300, URZ ;  /* 0x0000030034067890 */ /* 0x000fe2000fffe03f */
[----:B------:R-:W-:Y:S01]  /*1ba0*/  UMOV UR5, UR29 ;  /* 0x0000001d00057c82 */ /* 0x000fe20008000000 */
[----:B------:R-:W-:Y:S01]  /*1bb0*/  UMOV UR7, 0x80000020 ;  /* 0x8000002000077882 */ /* 0x000fe20000000000 */
[----:B------:R-:W-:Y:S02]  /*1bc0*/  WARPGROUP.DEPBAR.LE gsb0, 0x0 ;  /* 0x00008000000079c5 */ /* 0x000fe40000010000 */
[----:B------:R-:W-:-:S06]  /*1bd0*/  WARPGROUP.ARRIVE ;  /* 0x00000000000079c5 */ /* 0x000fcc0000000000 */
[----:B------:R-:W-:Y:S01]  /*1be0*/  QGMMA.64x32x32.F32.E4M3.E4M3 R60, gdesc[UR8], R60, gsb0 ;  /* 0x00600000083c79f3 */ /* 0x000fe2000800083c */
[----:B------:R-:W-:Y:S01]  /*1bf0*/  UIADD3 UR10, UR52, 0x380, URZ ;  /* 0x00000380340a7890 */ /* 0x000fe2000fffe03f */
[----:B------:R-:W-:Y:S01]  /*1c00*/  UMOV UR8, UR28 ;  /* 0x0000001c00087c82 */ /* 0x000fe20008000000 */
[----:B------:R-:W-:Y:S01]  /*1c10*/  UMOV UR9, UR29 ;  /* 0x0000001d00097c82 */ /* 0x000fe20008000000 */
[----:B------:R-:W-:Y:S01]  /*1c20*/  UMOV UR11, 0x80000020 ;  /* 0x80000020000b7882 */ /* 0x000fe20000000000 */
[----:B------:R-:W-:Y:S02]  /*1c30*/  WARPGROUP.DEPBAR.LE gsb0, 0x0 ;  /* 0x00008000000079c5 */ /* 0x000fe40000010000 */
[----:B------:R-:W-:-:S06]  /*1c40*/  WARPGROUP.ARRIVE ;  /* 0x00000000000079c5 */ /* 0x000fcc0000000000 */
[----:B------:R-:W-:Y:S01]  /*1c50*/  QGMMA.64x32x32.F32.E4M3.E4M3 R44, gdesc[UR24], R44, gsb0 ;  /* 0x00600000182c79f3 */ /* 0x000fe2000800082c */
[----:B------:R-:W-:Y:S01]  /*1c60*/  UMOV UR26, UR4 ;  /* 0x00000004001a7c82 */ /* 0x000fe20008000000 */
[----:B------:R-:W-:Y:S01]  /*1c70*/  UMOV UR27, 0x80000020 ;  /* 0x80000020001b7882 */ /* 0x000fe20000000000 */
[----:B------:R-:W-:Y:S01]  /*1c80*/  UMOV UR4, UR28 ;  /* 0x0000001c00047c82 */ /* 0x000fe20008000000 */
[----:B------:R-:W-:Y:S02]  /*1c90*/  WARPGROUP.DEPBAR.LE gsb0, 0x0 ;  /* 0x00008000000079c5 */ /* 0x000fe40000010000 */
[----:B------:R-:W-:-:S06]  /*1ca0*/  WARPGROUP.ARRIVE ;  /* 0x00000000000079c5 */ /* 0x000fcc0000000000 */
[----:B------:R-:W-:Y:S03]  /*1cb0*/  QGMMA.64x32x32.F32.E4M3.E4M3 R28, gdesc[UR24], R28, gsb0 ;  /* 0x00600000181c79f3 */ /* 0x000fe6000800081c */
        /* <DEDUP_REMOVED lines=93> */
[----:B------:R-:W-:Y:S02]  /*2290*/  WARPGROUP.DEPBAR.LE gsb0, 0x0 ;  /* 0x00008000000079c5 */ /* 0x000fe40000010000 */
[----:B------:R-:W-:-:S06]  /*22a0*/  WARPGROUP.ARRIVE ;  /* 0x00000000000079c5 */ /* 0x000fcc0000000000 */
[----:B------:R-:W-:Y:S03]  /*22b0*/  QGMMA.64x32x32.F32.E4M3.E4M3 R60, gdesc[UR8], R60, gsb0 ;  /* 0x00600000083c79f3 */ /* 0x000fe6000800083c */
[----:B------:R-:W-:Y:S02]  /*22c0*/  WARPGROUP.DEPBAR.LE gsb0, 0x0 ;  /* 0x00008000000079c5 */ /* 0x000fe40000010000 */
[----:B------:R-:W-:-:S06]  /*22d0*/  WARPGROUP.ARRIVE ;  /* 0x00000000000079c5 */ /* 0x000fcc0000000000 */
[----:B------:R-:W-:Y:S01]  /*22e0*/  QGMMA.64x32x32.F32.E4M3.E4M3 R44, gdesc[UR44], R44, gsb0 ;  /* 0x006000002c2c79f3 */ /* 0x000fe2000800082c */
[----:B------:R-:W-:Y:S01]  /*22f0*/  UMOV UR46, UR4 ;  /* 0x00000004002e7c82 */ /* 0x000fe20008000000 */
[----:B------:R-:W-:Y:S01]  /*2300*/  UMOV UR47, 0x80000020 ;  /* 0x80000020002f7882 */ /* 0x000fe20000000000 */
[----:B------:R-:W-:Y:S02]  /*2310*/  WARPGROUP.DEPBAR.LE gsb0, 0x0 ;  /* 0x00008000000079c5 */ /* 0x000fe40000010000 */
[----:B------:R-:W-:-:S06]  /*2320*/  WARPGROUP.ARRIVE ;  /* 0x00000000000079c5 */ /* 0x000fcc0000000000 */
[----:B------:R-:W-:Y:S03]  /*2330*/  QGMMA.64x32x32.F32.E4M3.E4M3 R28, gdesc[UR44], R28, gsb0 ;  /* 0x006000002c1c79f3 */ /* 0x000fe6000800081c */
[----:B------:R-:W-:Y:S02]  /*2340*/  WARPGROUP.DEPBAR.LE gsb0, 0x0 ;  /* 0x00008000000079c5 */ /* 0x000fe40000010000 */
[----:B------:R-:W-:Y:S05]  /*2350*/  @!P0 BRA `(.L_x_17) ;  /* 0x0000000000048947 */ /* 0x000fea0003800000 */
[----:B------:R-:W-:Y:S01]  /*2360*/  BPT.TRAP 0x1 ;  /* 0x000000040000795c */ /* 0x000fe20000300000 */
.L_x_17:
[----:B------:R-:W-:Y:S01]  /*2370*/  LOP3.LUT R17, R17, 0xffffff80, RZ, 0xc0, !PT ;  /* 0xffffff8011117812 */ /* 0x000fe200078ec0ff */
[----:B------:R-:W-:Y:S01]  /*2380*/  IMAD.MOV.U32 R7, RZ, RZ, -0x2 ;  /* 0xfffffffeff077424 */ /* 0x000fe200078e00ff */
[----:B------:R-:W-:Y:S01]  /*2390*/  P2R R18, PR, RZ, 0x1 ;  /* 0x00000001ff127803 */ /* 0x000fe20000000000 */
[----:B------:R-:W-:Y:S02]  /*23a0*/  UIADD3 UR58, UR54, -0x2, URZ ;  /* 0xfffffffe363a7890 */ /* 0x000fe4000fffe03f */
[----:B------:R-:W-:Y:S01]  /*23b0*/  IMAD.IADD R17, R16, 0x1, -R17 ;  /* 0x0000000110117824 */ /* 0x000fe200078e0a11 */
[----:B------:R-:W-:Y:S02]  /*23c0*/  UIADD3 UR4, UR36, 0x29840, URZ ;  /* 0x0002984024047890 */ /* 0x000fe4000fffe03f */
[----:B------:R-:W-:Y:S02]  /*23d0*/  UISETP.GE.AND UP0, UPT, UR58, UR38, UPT ;  /* 0x000000263a00728c */ /* 0x000fe4000bf06270 */
[----:B0-----:R-:W-:Y:S01]  /*23e0*/  SHF.R.S32.HI R0, RZ, 0x1f, R17 ;  /* 0x0000001fff007819 */ /* 0x001fe20000011411 */
[----:B------:R-:W-:-:S03]  /*23f0*/  UPRMT UR4, UR53, 0x654, UR4 ;  /* 0x0000065435047896 */ /* 0x000fc60008000004 */
[----:B------:R-:W-:-:S04]  /*2400*/  LEA.HI R0, R0, R17, RZ, 0x2 ;  /* 0x0000001100007211 */ /* 0x000fc800078f10ff */
[----:B------:R-:W-:Y:S02]  /*2410*/  LOP3.LUT R0, R0, 0x7ffffffc, RZ, 0xc0, !PT ;  /* 0x7ffffffc00007812 */ /* 0x000fe400078ec0ff */
[----:B------:R-:W-:Y:S03]  /*2420*/  SYNCS.ARRIVE.TRANS64.RED.A1T0 RZ, [UR4], RZ ;  /* 0x000000ffffff79a7 */ /* 0x000fe60008100404 */
[----:B------:R-:W-:-:S04]  /*2430*/  IMAD.IADD R0, R17, 0x1, -R0 ;  /* 0x0000000111007824 */ /* 0x000fc800078e0a00 */
[----:B------:R-:W-:Y:S02]  /*2440*/  IMAD R0, R0, R7, 0xa0 ;  /* 0x000000a000007424 */ /* 0x000fe400078e0207 */
[----:B------:R-:W-:Y:S01]  /*2450*/  IMAD.U32 R7, RZ, RZ, UR54 ;  /* 0x00000036ff077e24 */ /* 0x000fe2000f8e00ff */
[----:B------:R-:W0:Y:S01]  /*2460*/  S2UR UR54, SR_CgaCtaId ;  /* 0x00000000003679c3 */ /* 0x000e220000008800 */
[----:B------:R-:W-:Y:S01]  /*2470*/  VIADD R0, R0, UR55 ;  /* 0x0000003700007c36 */ /* 0x000fe20008000000 */
[----:B------:R-:W-:-:S03]  /*2480*/  UMOV UR55, URZ ;  /* 0x0000003f00377c82 */ /* 0x000fc60008000000 */
[----:B------:R-:W-:-:S05]  /*2490*/  IMAD R7, R7, -0xa0, R0 ;  /* 0xffffff6007077824 */ /* 0x000fca00078e0200 */
[C---:B------:R-:W-:Y:S02]  /*24a0*/  ISETP.GT.AND P6, PT, R7.reuse, RZ, PT ;  /* 0x000000ff0700720c */ /* 0x040fe40003fc4270 */
[C---:B------:R-:W-:Y:S02]  /*24b0*/  ISETP.GT.AND P5, PT, R7.reuse, 0x1, PT ;  /* 0x000000010700780c */ /* 0x040fe40003fa4270 */
[----:B------:R-:W-:Y:S02]  /*24c0*/  ISETP.GT.AND P4, PT, R7, 0x8, PT ;  /* 0x000000080700780c */ /* 0x000fe40003f84270 */
[----:B------:R-:W-:Y:S02]  /*24d0*/  FSEL R94, R94, -INF , P6 ;  /* 0xff8000005e5e7808 */ /* 0x000fe40003000000 */
[----:B------:R-:W-:Y:S02]  /*24e0*/  FSEL R95, R95, -INF , P5 ;  /* 0xff8000005f5f7808 */ /* 0x000fe40002800000 */
[----:B------:R-:W-:-:S02]  /*24f0*/  ISETP.GT.AND P3, PT, R7, 0x9, PT ;  /* 0x000000090700780c */ /* 0x000fc40003f64270 */
[----:B------:R-:W-:Y:S02]  /*2500*/  FSEL R98, R98, -INF , P4 ;  /* 0xff80000062627808 */ /* 0x000fe40002000000 */
[----:B------:R-:W-:Y:S02]  /*2510*/  FMNMX.FTZ R9, R94, R95, !PT ;  /* 0x0000005f5e097209 */ /* 0x000fe40007810000 */
[----:B------:R-:W-:Y:S02]  /*2520*/  ISETP.GT.AND P1, PT, R7, 0x10, PT ;  /* 0x000000100700780c */ /* 0x000fe40003f24270 */
[----:B------:R-:W-:Y:S02]  /*2530*/  FSEL R99, R99, -INF , P3 ;  /* 0xff80000063637808 */ /* 0x000fe40001800000 */
[----:B------:R-:W-:Y:S02]  /*2540*/  FMNMX.FTZ R0, R98, R9, !PT ;  /* 0x0000000962007209 */ /* 0x000fe40007810000 */
[----:B------:R-:W-:-:S02]  /*2550*/  ISETP.GT.AND P2, PT, R7, 0x11, PT ;  /* 0x000000110700780c */ /* 0x000fc40003f44270 */
[----:B------:R-:W-:Y:S02]  /*2560*/  FSEL R102, R102, -INF , P1 ;  /* 0xff80000066667808 */ /* 0x000fe40000800000 */
[----:B------:R-:W-:Y:S02]  /*2570*/  FMNMX.FTZ R9, R99, R0, !PT ;  /* 0x0000000063097209 */ /* 0x000fe40007810000 */
[----:B------:R-:W-:Y:S02]  /*2580*/  FSEL R92, R92, -INF , P6 ;  /* 0xff8000005c5c7808 */ /* 0x000fe40003000000 */
[----:B------:R-:W-:Y:S02]  /*2590*/  ISETP.GT.AND P6, PT, R7, 0x18, PT ;  /* 0x000000180700780c */ /* 0x000fe40003fc4270 */
[----:B------:R-:W-:Y:S02]  /*25a0*/  FSEL R103, R103, -INF , P2 ;  /* 0xff80000067677808 */ /* 0x000fe40001000000 */
[----:B------:R-:W-:-:S02]  /*25b0*/  FMNMX.FTZ R0, R102, R9, !PT ;  /* 0x0000000966007209 */ /* 0x000fc40007810000 */
[----:B------:R-:W-:Y:S02]  /*25c0*/  FSEL R93, R93, -INF , P5 ;  /* 0xff8000005d5d7808 */ /* 0x000fe40002800000 */
[----:B------:R-:W-:Y:S02]  /*25d0*/  ISETP.GT.AND P5, PT, R7, 0x19, PT ;  /* 0x000000190700780c */ /* 0x000fe40003fa4270 */
[----:B------:R-:W-:Y:S02]  /*25e0*/  FSEL R106, R106, -INF , P6 ;  /* 0xff8000006a6a7808 */ /* 0x000fe40003000000 */
[----:B------:R-:W-:Y:S02]  /*25f0*/  FMNMX.FTZ R9, R103, R0, !PT ;  /* 0x0000000067097209 */ /* 0x000fe40007810000 */
[----:B------:R-:W-:Y:S02]  /*2600*/  FSEL R96, R96, -INF , P4 ;  /* 0xff80000060607808 */ /* 0x000fe40002000000 */
        /* <DEDUP_REMOVED lines=87> */
[C---:B------:R-:W-:Y:S02]  /*2b80*/  ISETP.GT.AND P0, PT, R7.reuse, 0x79, PT ;  /* 0x000000790700780c */ /* 0x040fe40003f04270 */
[----:B------:R-:W-:Y:S02]  /*2b90*/  FSEL R44, R44, -INF , P6 ;  /* 0xff8000002c2c7808 */ /* 0x000fe40003000000 */
[----:B------:R-:W-:Y:S02]  /*2ba0*/  ISETP.GT.AND P6, PT, R7, 0x78, PT ;  /* 0x000000780700780c */ /* 0x000fe40003fc4270 */
[----:B------:R-:W-:-:S02]  /*2bb0*/  FSEL R55, R55, -INF , P2 ;  /* 0xff80000037377808 */ /* 0x000fc40001000000 */
[----:B------:R-:W-:Y:S02]  /*2bc0*/  FMNMX.FTZ R0, R54, R9, !PT ;  /* 0x0000000936007209 */ /* 0x000fe40007810000 */
[----:B------:R-:W-:Y:S02]  /*2bd0*/  FSEL R46, R59, -INF , P0 ;  /* 0xff8000003b2e7808 */ /* 0x000fe40000000000 */
[----:B------:R-:W-:Y:S02]  /*2be0*/  ISETP.GT.AND P0, PT, R7, 0x81, PT ;  /* 0x000000810700780c */ /* 0x000fe40003f04270 */
[----:B------:R-:W-:Y:S02]  /*2bf0*/  FSEL R6, R58, -INF , P6 ;  /* 0xff8000003a067808 */ /* 0x000fe40003000000 */
[----:B------:R-:W-:Y:S02]  /*2c00*/  FMNMX.FTZ R9, R55, R0, !PT ;  /* 0x0000000037097209 */ /* 0x000fe40007810000 */
[----:B------:R-:W-:-:S02]  /*2c10*/  FSEL R45, R45, -INF , P5 ;  /* 0xff8000002d2d7808 */ /* 0x000fc40002800000 */
[----:B------:R-:W-:Y:S02]  /*2c20*/  FSEL R63, R31, -INF , P0 ;  /* 0xff8000001f3f7808 */ /* 0x000fe40000000000 */
[----:B------:R-:W-:Y:S02]  /*2c30*/  P2R R15, PR, RZ, 0x1 ;  /* 0x00000001ff0f7803 */ /* 0x000fe40000000000 */
[C---:B------:R-:W-:Y:S02]  /*2c40*/  ISETP.GT.AND P5, PT, R7.reuse, 0x80, PT ;  /* 0x000000800700780c */ /* 0x040fe40003fa4270 */
[----:B------:R-:W-:Y:S02]  /*2c50*/  FMNMX.FTZ R9, R6, R9, !PT ;  /* 0x0000000906097209 */ /* 0x000fe40007810000 */
[----:B------:R-:W-:Y:S02]  /*2c60*/  ISETP.GT.AND P0, PT, R7, 0x80, PT ;  /* 0x000000800700780c */ /* 0x000fe40003f04270 */
[----:B------:R-:W-:-:S02]  /*2c70*/  FSEL R66, R30, -INF , P5 ;  /* 0xff8000001e427808 */ /* 0x000fc40002800000 */
[----:B------:R-:W-:Y:S02]  /*2c80*/  FMNMX.FTZ R9, R46, R9, !PT ;  /* 0x000000092e097209 */ /* 0x000fe40007810000 */
[----:B------:R-:W-:Y:S02]  /*2c90*/  FSEL R28, R28, -INF , P0 ;  /* 0xff8000001c1c7808 */ /* 0x000fe40000000000 */
[----:B------:R-:W-:Y:S02]  /*2ca0*/  ISETP.NE.AND P0, PT, R15, RZ, PT ;  /* 0x000000ff0f00720c */ /* 0x000fe40003f05270 */
[----:B------:R-:W-:Y:S02]  /*2cb0*/  FMNMX.FTZ R15, R92, R93, !PT ;  /* 0x0000005d5c0f7209 */ /* 0x000fe40007810000 */
[----:B------:R-:W-:Y:S02]  /*2cc0*/  FSEL R52, R52, -INF , P1 ;  /* 0xff80000034347808 */ /* 0x000fe40000800000 */
[----:B------:R-:W-:-:S02]  /*2cd0*/  ISETP.GT.AND P1, PT, R7, 0x88, PT ;  /* 0x000000880700780c */ /* 0x000fc40003f24270 */
[----:B------:R-:W-:Y:S02]  /*2ce0*/  FMNMX.FTZ R0, R66, R9, !PT ;  /* 0x0000000942007209 */ /* 0x000fe40007810000 */
[----:B------:R-:W-:Y:S02]  /*2cf0*/  FMNMX.FTZ R16, R96, R15, !PT ;  /* 0x0000000f60107209 */ /* 0x000fe40007810000 */
[----:B------:R-:W-:Y:S02]  /*2d00*/  FSEL R53, R53, -INF , P2 ;  /* 0xff80000035357808 */ /* 0x000fe40001000000 */
[----:B------:R-:W-:Y:S02]  /*2d10*/  ISETP.GT.AND P2, PT, R7, 0x89, PT ;  /* 0x000000890700780c */ /* 0x000fe40003f44270 */
[----:B------:R-:W-:Y:S02]  /*2d20*/  FSEL R70, R34, -INF , P1 ;  /* 0xff80000022467808 */ /* 0x000fe40000800000 */
[----:B------:R-:W-:-:S02]  /*2d30*/  FMNMX.FTZ R9, R63, R0, !PT ;  /* 0x000000003f097209 */ /* 0x000fc40007810000 */
[----:B------:R-:W-:Y:S02]  /*2d40*/  FMNMX.FTZ R15, R97, R16, !PT ;  /* 0x00000010610f7209 */ /* 0x000fe40007810000 */
[----:B------:R-:W-:Y:S02]  /*2d50*/  FSEL R49, R49, -INF , P3 ;  /* 0xff80000031317808 */ /* 0x000fe40001800000 */
[----:B------:R-:W-:Y:S02]  /*2d60*/  FSEL R71, R35, -INF , P2 ;  /* 0xff80000023477808 */ /* 0x000fe40001000000 */
[----:B------:R-:W-:Y:S02]  /*2d70*/  FMNMX.FTZ R0, R70, R9, !PT ;  /* 0x0000000946007209 */ /* 0x000fe40007810000 */
[----:B------:R-:W-:Y:S02]  /*2d80*/  ISETP.GT.AND P3, PT, R7, 0x90, PT ;  /* 0x000000900700780c */ /* 0x000fe40003f64270 */
[----:B------:R-:W-:-:S02]  /*2d90*/  FMNMX.FTZ R16, R100, R15, !PT ;  /* 0x0000000f64107209 */ /* 0x000fc40007810000 */
[----:B------:R-:W-:Y:S02]  /*2da0*/  FSEL R48, R48, -INF , P4 ;  /* 0xff80000030307808 */ /* 0x000fe40002000000 */
[----:B------:R-:W-:Y:S02]  /*2db0*/  FSEL R74, R38, -INF , P3 ;  /* 0xff800000264a7808 */ /* 0x000fe40001800000 */
[----:B------:R-:W-:Y:S02]  /*2dc0*/  FMNMX.FTZ R9, R71, R0, !PT ;  /* 0x0000000047097209 */ /* 0x000fe40007810000 */
[----:B------:R-:W-:Y:S02]  /*2dd0*/  ISETP.GT.AND P4, PT, R7, 0x91, PT ;  /* 0x000000910700780c */ /* 0x000fe40003f84270 */
[----:B------:R-:W-:Y:S02]  /*2de0*/  FMNMX.FTZ R17, R101, R16, !PT ;  /* 0x0000001065117209 */ /* 0x000fe40007810000 */
[----:B------:R-:W-:-:S02]  /*2df0*/  FSEL R67, R39, -INF , P4 ;  /* 0xff80000027437808 */ /* 0x000fc40002000000 */
[----:B------:R-:W-:Y:S02]  /*2e00*/  FMNMX.FTZ R0, R74, R9, !PT ;  /* 0x000000094a007209 */ /* 0x000fe40007810000 */
[----:B------:R-:W-:Y:S02]  /*2e10*/  ISETP.GT.AND P5, PT, R7, 0x98, PT ;  /* 0x000000980700780c */ /* 0x000fe40003fa4270 */
[----:B------:R-:W-:Y:S02]  /*2e20*/  FSEL R29, R29, -INF , P0 ;  /* 0xff8000001d1d7808 */ /* 0x000fe40000000000 */
[----:B------:R-:W-:Y:S02]  /*2e30*/  ISETP.NE.AND P0, PT, R18, RZ, PT ;  /* 0x000000ff1200720c */ /* 0x000fe40003f05270 */
[----:B------:R-:W-:Y:S02]  /*2e40*/  FMNMX.FTZ R18, R104, R17, !PT ;  /* 0x0000001168127209 */ /* 0x000fe40007810000 */
[----:B------:R-:W-:-:S02]  /*2e50*/  FSEL R59, R42, -INF , P5 ;  /* 0xff8000002a3b7808 */ /* 0x000fc40002800000 */
[----:B------:R-:W-:Y:S02]  /*2e60*/  FMNMX.FTZ R0, R67, R0, !PT ;  /* 0x0000000043007209 */ /* 0x000fe40007810000 */
[----:B------:R-:W-:Y:S02]  /*2e70*/  ISETP.GT.AND P6, PT, R7, 0x99, PT ;  /* 0x000000990700780c */ /* 0x000fe40003fc4270 */
[----:B------:R-:W-:Y:S02]  /*2e80*/  FMNMX.FTZ R17, R105, R18, !PT ;  /* 0x0000001269117209 */ /* 0x000fe40007810000 */
[----:B------:R-:W-:Y:S02]  /*2e90*/  FSEL R58, R43, -INF , P6 ;  /* 0xff8000002b3a7808 */ /* 0x000fe40003000000 */
[----:B------:R-:W-:Y:S02]  /*2ea0*/  FMNMX.FTZ R9, R59, R0, !PT ;  /* 0x000000003b097209 */ /* 0x000fe40007810000 */
[----:B------:R-:W-:-:S02]  /*2eb0*/  FMNMX.FTZ R18, R76, R17, !PT ;  /* 0x000000114c127209 */ /* 0x000fc40007810000 */
[----:B------:R-:W-:Y:S02]  /*2ec0*/  FMNMX.FTZ R9, R58, R9, !PT ;  /* 0x000000093a097209 */ /* 0x000fe40007810000 */
[----:B------:R-:W-:Y:S02]  /*2ed0*/  FMNMX.FTZ R19, R77, R18, !PT ;  /* 0x000000124d137209 */ /* 0x000fe40007810000 */
[----:B------:R-:W-:Y:S01]  /*2ee0*/  P2R R12, PR, RZ, 0x8 ;  /* 0x00000008ff0c7803 */ /* 0x000fe20000000000 */
[----:B------:R-:W1:Y:S01]  /*2ef0*/  SHFL.BFLY PT, R0, R9, 0x2, 0x1f ;  /* 0x0c401f0009007f89 */ /* 0x000e6200000e0000 */
[----:B------:R-:W-:Y:S02]  /*2f00*/  FMNMX.FTZ R18, R80, R19, !PT ;  /* 0x0000001350127209 */ /* 0x000fe40007810000 */
[----:B------:R-:W-:Y:S02]  /*2f10*/  P2R R13, PR, RZ, 0x4 ;  /* 0x00000004ff0d7803 */ /* 0x000fe40000000000 */
[----:B------:R-:W-:-:S02]  /*2f20*/  FMNMX.FTZ R19, R81, R18, !PT ;  /* 0x0000001251137209 */ /* 0x000fc40007810000 */
[----:B------:R-:W-:Y:S02]  /*2f30*/  ISETP.GT.AND P2, PT, R7, 0x78, PT ;  /* 0x000000780700780c */ /* 0x000fe40003f44270 */
[----:B------:R-:W-:Y:S02]  /*2f40*/  FMNMX.FTZ R24, R84, R19, !PT ;  /* 0x0000001354187209 */ /* 0x000fe40007810000 */
[----:B------:R-:W-:Y:S02]  /*2f50*/  P2R R14, PR, RZ, 0x2 ;  /* 0x00000002ff0e7803 */ /* 0x000fe40000000000 */
[----:B------:R-:W-:Y:S02]  /*2f60*/  FMNMX.FTZ R19, R85, R24, !PT ;  /* 0x0000001855137209 */ /* 0x000fe40007810000 */
[----:B------:R-:W-:Y:S02]  /*2f70*/  ISETP.GT.AND P1, PT, R7, 0x79, PT ;  /* 0x000000790700780c */ /* 0x000fe40003f24270 */
[----:B------:R-:W-:-:S02]  /*2f80*/  FMNMX.FTZ R24, R88, R19, !PT ;  /* 0x0000001358187209 */ /* 0x000fc40007810000 */
[----:B------:R-:W-:Y:S02]  /*2f90*/  FSEL R56, R56, -INF , P2 ;  /* 0xff80000038387808 */ /* 0x000fe40001000000 */
[----:B------:R-:W-:Y:S02]  /*2fa0*/  FMNMX.FTZ R21, R89, R24, !PT ;  /* 0x0000001859157209 */ /* 0x000fe40007810000 */
[----:B------:R-:W-:Y:S02]  /*2fb0*/  FSEL R57, R57, -INF , P1 ;  /* 0xff80000039397808 */ /* 0x000fe40000800000 */
[----:B-1----:R-:W-:Y:S02]  /*2fc0*/  FMNMX.FTZ R8, R9, R0, !PT ;  /* 0x0000000009087209 */ /* 0x002fe40007810000 */
[----:B------:R-:W-:Y:S02]  /*2fd0*/  FMNMX.FTZ R24, R60, R21, !PT ;  /* 0x000000153c187209 */ /* 0x000fe40007810000 */
[----:B------:R-:W-:Y:S01]  /*2fe0*/  ISETP.NE.AND P1, PT, R14, RZ, PT ;  /* 0x000000ff0e00720c */ /* 0x000fe20003f25270 */
[----:B------:R-:W1:Y:S01]  /*2ff0*/  SHFL.BFLY PT, R11, R8, 0x1, 0x1f ;  /* 0x0c201f00080b7f89 */ /* 0x000e6200000e0000 */
[----:B------:R-:W-:-:S02]  /*3000*/  FMNMX.FTZ R31, R61, R24, !PT ;  /* 0x000000183d1f7209 */ /* 0x000fc40007810000 */
[----:B------:R-:W-:Y:S02]  /*3010*/  ISETP.NE.AND P2, PT, R13, RZ, PT ;  /* 0x000000ff0d00720c */ /* 0x000fe40003f45270 */
[----:B------:R-:W-:-:S04]  /*3020*/  FMNMX.FTZ R30, R64, R31, !PT ;  /* 0x0000001f401e7209 */ /* 0x000fc80007810000 */
[----:B------:R-:W-:-:S04]  /*3030*/  FMNMX.FTZ R31, R65, R30, !PT ;  /* 0x0000001e411f7209 */ /* 0x000fc80007810000 */
[----:B------:R-:W-:-:S04]  /*3040*/  FMNMX.FTZ R30, R68, R31, !PT ;  /* 0x0000001f441e7209 */ /* 0x000fc80007810000 */
[----:B------:R-:W-:-:S04]  /*3050*/  FMNMX.FTZ R31, R69, R30, !PT ;  /* 0x0000001e451f7209 */ /* 0x000fc80007810000 */
[----:B------:R-:W-:Y:S02]  /*3060*/  FMNMX.FTZ R30, R72, R31, !PT ;  /* 0x0000001f481e7209 */ /* 0x000fe40007810000 */
[----:B-1----:R-:W-:Y:S01]  /*3070*/  FMNMX.FTZ R0, R8, R11, !PT ;  /* 0x0000000b08007209 */ /* 0x002fe20007810000 */
[----:B------:R-:W-:Y:S01]  /*3080*/  IMAD.U32 R11, RZ, RZ, UR37 ;  /* 0x00000025ff0b7e24 */ /* 0x000fe2000f8e00ff */
[----:B------:R-:W-:Y:S02]  /*3090*/  FMNMX.FTZ R31, R73, R30, !PT ;  /* 0x0000001e491f7209 */ /* 0x000fe40007810000 */
[C---:B------:R-:W-:Y:S01]  /*30a0*/  FSETP.NEU.FTZ.AND P3, PT, R0.reuse, -INF , PT ;  /* 0xff8000000000780b */ /* 0x040fe20003f7d000 */
[----:B------:R-:W-:Y:S01]  /*30b0*/  FFMA.FTZ R10, R0, R11, -8 ;  /* 0xc1000000000a7423 */ /* 0x000fe2000001000b */
[----:B------:R-:W-:-:S04]  /*30c0*/  FMNMX.FTZ R30, R44, R31, !PT ;  /* 0x0000001f2c1e7209 */ /* 0x000fc80007810000 */
[----:B------:R-:W-:Y:S02]  /*30d0*/  FMNMX.FTZ R31, R45, R30, !PT ;  /* 0x0000001e2d1f7209 */ /* 0x000fe40007810000 */
[----:B------:R-:W-:Y:S02]  /*30e0*/  FSEL R111, R10, RZ, P3 ;  /* 0x000000ff0a6f7208 */ /* 0x000fe40001800000 */
[----:B------:R-:W-:Y:S02]  /*30f0*/  FMNMX.FTZ R30, R48, R31, !PT ;  /* 0x0000001f301e7209 */ /* 0x000fe40007810000 */
[----:B------:R-:W-:Y:S01]  /*3100*/  ISETP.NE.AND P3, PT, R12, RZ, PT ;  /* 0x000000ff0c00720c */ /* 0x000fe20003f65270 */
[--C-:B------:R-:W-:Y:S01]  /*3110*/  FFMA.FTZ R38, R27, UR37, -R111.reuse ;  /* 0x000000251b267c23 */ /* 0x100fe2000801086f */
[----:B------:R-:W-:Y:S01]  /*3120*/  FMNMX.FTZ R27, R49, R30, !PT ;  /* 0x0000001e311b7209 */ /* 0x000fe20007810000 */
[--C-:B------:R-:W-:Y:S01]  /*3130*/  FFMA.FTZ R78, R78, UR37, -R111.reuse ;  /* 0x000000254e4e7c23 */ /* 0x100fe2000801086f */
[--C-:B------:R-:W-:Y:S01]  /*3140*/  FFMA.FTZ R16, R79, UR37, -R111.reuse ;  /* 0x000000254f107c23 */ /* 0x100fe2000801086f */
[----:B------:R-:W-:Y:S01]  /*3150*/  FSEL R79, R33, -INF , P2 ;  /* 0xff800000214f7808 */ /* 0x000fe20001000000 */
[--C-:B------:R-:W-:Y:S01]  /*3160*/  FFMA.FTZ R82, R82, UR37, -R111.reuse ;  /* 0x0000002552527c23 */ /* 0x100fe2000801086f */
[----:B------:R-:W-:Y:S01]  /*3170*/  FMNMX.FTZ R30, R52, R27, !PT ;  /* 0x0000001b341e7209 */ /* 0x000fe20007810000 */
[----:B------:R1:W-:Y:S01]  /*3180*/  MUFU.EX2 R15, R78 ;  /* 0x0000004e000f7308 */ /* 0x0003e20000000800 */
[--C-:B------:R-:W-:Y:S01]  /*3190*/  FFMA.FTZ R33, R75, UR37, -R111.reuse ;  /* 0x000000254b217c23 */ /* 0x100fe2000801086f */
[----:B------:R-:W-:Y:S01]  /*31a0*/  FSEL R75, R36, -INF , P3 ;  /* 0xff800000244b7808 */ /* 0x000fe20001800000 */
[--C-:B------:R-:W-:Y:S01]  /*31b0*/  FFMA.FTZ R20, R83, UR37, -R111.reuse ;  /* 0x0000002553147c23 */ /* 0x100fe2000801086f */
[----:B------:R-:W-:Y:S01]  /*31c0*/  FMNMX.FTZ R35, R53, R30, !PT ;  /* 0x0000001e35237209 */ /* 0x000fe20007810000 */
[--C-:B------:R-:W-:Y:S01]  /*31d0*/  FFMA.FTZ R18, R86, UR37, -R111.reuse ;  /* 0x0000002556127c23 */ /* 0x100fe2000801086f */
[----:B------:R-:W-:Y:S01]  /*31e0*/  FSEL R83, R40, -INF , P5 ;  /* 0xff80000028537808 */ /* 0x000fe20002800000 */
[--C-:B------:R-:W-:Y:S01]  /*31f0*/  FFMA.FTZ R39, R51, UR37, -R111.reuse ;  /* 0x0000002533277c23 */ /* 0x100fe2000801086f */
[----:B------:R-:W-:Y:S01]  /*3200*/  FMNMX.FTZ R34, R56, R35, !PT ;  /* 0x0000002338227209 */ /* 0x000fe20007810000 */
[----:B------:R2:W-:Y:S01]  /*3210*/  MUFU.EX2 R17, R82 ;  /* 0x0000005200117308 */ /* 0x0005e20000000800 */
[----:B-1----:R-:W-:Y:S01]  /*3220*/  FSEL R78, R32, -INF , P1 ;  /* 0xff800000204e7808 */ /* 0x002fe20000800000 */
[--C-:B------:R-:W-:Y:S01]  /*3230*/  FFMA.FTZ R40, R6, UR37, -R111.reuse ;  /* 0x0000002506287c23 */ /* 0x100fe2000801086f */
[----:B------:R-:W-:Y:S01]  /*3240*/  FMNMX.FTZ R35, R57, R34, !PT ;  /* 0x0000002239237209 */ /* 0x000fe20007810000 */
[--C-:B------:R-:W-:Y:S01]  /*3250*/  FFMA.FTZ R62, R62, UR37, -R111.reuse ;  /* 0x000000253e3e7c23 */ /* 0x100fe2000801086f */
[----:B------:R-:W-:Y:S01]  /*3260*/  FSEL R86, R41, -INF , P6 ;  /* 0xff80000029567808 */ /* 0x000fe20003000000 */
[--C-:B------:R-:W-:Y:S01]  /*3270*/  FFMA.FTZ R7, R94, UR37, -R111.reuse ;  /* 0x000000255e077c23 */ /* 0x100fe2000801086f */
[----:B------:R-:W-:Y:S01]  /*3280*/  FMNMX.FTZ R34, R28, R35, !PT ;  /* 0x000000231c227209 */ /* 0x000fe20007810000 */
[----:B------:R1:W-:Y:S01]  /*3290*/  MUFU.EX2 R31, R38 ;  /* 0x00000026001f7308 */ /* 0x0003e20000000800 */
[----:B--2---:R-:W-:Y:S01]  /*32a0*/  FSEL R82, R37, -INF , P4 ;  /* 0xff80000025527808 */ /* 0x004fe20002000000 */
[--C-:B------:R-:W-:Y:S01]  /*32b0*/  FFMA.FTZ R8, R95, UR37, -R111.reuse ;  /* 0x000000255f087c23 */ /* 0x100fe2000801086f */
[----:B------:R-:W-:Y:S01]  /*32c0*/  FMNMX.FTZ R35, R29, R34, !PT ;  /* 0x000000221d237209 */ /* 0x000fe20007810000 */
[--C-:B------:R-:W-:Y:S01]  /*32d0*/  FFMA.FTZ R9, R98, UR37, -R111.reuse ;  /* 0x0000002562097c23 */ /* 0x100fe2000801086f */
[--C-:B------:R-:W-:Y:S01]  /*32e0*/  FFMA.FTZ R10, R99, UR37, -R111.reuse ;  /* 0x00000025630a7c23 */ /* 0x100fe2000801086f */
[--C-:B------:R-:W-:Y:S01]  /*32f0*/  FFMA.FTZ R11, R102, UR37, -R111.reuse ;  /* 0x00000025660b7c23 */ /* 0x100fe2000801086f */
[----:B------:R-:W-:Y:S01]  /*3300*/  FMNMX.FTZ R34, R78, R35, !PT ;  /* 0x000000234e227209 */ /* 0x000fe20007810000 */
[--C-:B------:R-:W-:Y:S01]  /*3310*/  FFMA.FTZ R12, R103, UR37, -R111.reuse ;  /* 0x00000025670c7c23 */ /* 0x100fe2000801086f */
[--C-:B-1----:R-:W-:Y:S01]  /*3320*/  FFMA.FTZ R38, R55, UR37, -R111.reuse ;  /* 0x0000002537267c23 */ /* 0x102fe2000801086f */
[----:B------:R-:W-:Y:S01]  /*3330*/  IMAD.U32 R55, RZ, RZ, UR37 ;  /* 0x00000025ff377e24 */ /* 0x000fe2000f8e00ff */
[----:B------:R-:W-:Y:S01]  /*3340*/  FMNMX.FTZ R34, R79, R34, !PT ;  /* 0x000000224f227209 */ /* 0x000fe20007810000 */
[--C-:B------:R-:W-:Y:S01]  /*3350*/  FFMA.FTZ R13, R106, UR37, -R111.reuse ;  /* 0x000000256a0d7c23 */ /* 0x100fe2000801086f */
[--C-:B------:R-:W-:Y:S01]  /*3360*/  FFMA.FTZ R14, R107, UR37, -R111.reuse ;  /* 0x000000256b0e7c23 */ /* 0x100fe2000801086f */
[--C-:B------:R-:W-:Y:S01]  /*3370*/  FFMA.FTZ R87, R87, UR37, -R111.reuse ;  /* 0x0000002557577c23 */ /* 0x100fe2000801086f */
[----:B------:R-:W-:Y:S01]  /*3380*/  FMNMX.FTZ R35, R75, R34, !PT ;  /* 0x000000224b237209 */ /* 0x000fe20007810000 */
[--C-:B------:R-:W-:Y:S01]  /*3390*/  FFMA.FTZ R90, R90, UR37, -R111.reuse ;  /* 0x000000255a5a7c23 */ /* 0x100fe2000801086f */
[----:B------:R1:W-:Y:S01]  /*33a0*/  MUFU.EX2 R34, R62 ;  /* 0x0000003e00227308 */ /* 0x0003e20000000800 */
[--C-:B------:R-:W-:Y:S01]  /*33b0*/  FFMA.FTZ R24, R91, UR37, -R111.reuse ;  /* 0x000000255b187c23 */ /* 0x100fe2000801086f */
[----:B------:R-:W-:Y:S01]  /*33c0*/  FMNMX.FTZ R36, R82, R35, !PT ;  /* 0x0000002352247209 */ /* 0x000fe20007810000 */
[--C-:B------:R-:W-:Y:S01]  /*33d0*/  FFMA.FTZ R35, R47, UR37, -R111.reuse ;  /* 0x000000252f237c23 */ /* 0x100fe2000801086f */
[--C-:B------:R-:W-:Y:S01]  /*33e0*/  FFMA.FTZ R22, R22, UR37, -R111.reuse ;  /* 0x0000002516167c23 */ /* 0x100fe2000801086f */
[--C-:B------:R-:W-:Y:S01]  /*33f0*/  FFMA.FTZ R23, R23, UR37, -R111.reuse ;  /* 0x0000002517177c23 */ /* 0x100fe2000801086f */
[----:B------:R-:W-:Y:S01]  /*3400*/  FMNMX.FTZ R37, R83, R36, !PT ;  /* 0x0000002453257209 */ /* 0x000fe20007810000 */
[--C-:B------:R-:W-:Y:S01]  /*3410*/  FFMA.FTZ R36, R50, UR37, -R111.reuse ;  /* 0x0000002532247c23 */ /* 0x100fe2000801086f */
[--C-:B------:R-:W-:Y:S01]  /*3420*/  FFMA.FTZ R50, R46, UR37, -R111.reuse ;  /* 0x000000252e327c23 */ /* 0x100fe2000801086f */
[--C-:B-1----:R-:W-:Y:S01]  /*3430*/  FFMA.FTZ R62, R74, UR37, -R111.reuse ;  /* 0x000000254a3e7c23 */ /* 0x102fe2000801086f */
[----:B------:R-:W-:Y:S01]  /*3440*/  FMNMX.FTZ R41, R86, R37, !PT ;  /* 0x0000002556297209 */ /* 0x000fe20007810000 */
[--C-:B------:R-:W-:Y:S01]  /*3450*/  FFMA.FTZ R37, R54, UR37, -R111.reuse ;  /* 0x0000002536257c23 */ /* 0x100fe2000801086f */
[--C-:B------:R-:W-:Y:S01]  /*3460*/  FFMA.FTZ R26, R26, UR37, -R111.reuse ;  /* 0x000000251a1a7c23 */ /* 0x100fe2000801086f */
[--C-:B------:R-:W-:Y:S01]  /*3470*/  FFMA.FTZ R108, R108, UR37, -R111.reuse ;  /* 0x000000256c6c7c23 */ /* 0x100fe2000801086f */
[--C-:B------:R-:W-:Y:S01]  /*3480*/  FFMA.FTZ R30, R109, UR37, -R111.reuse ;  /* 0x000000256d1e7c23 */ /* 0x100fe2000801086f */
[----:B------:R-:W1:Y:S01]  /*3490*/  SHFL.BFLY PT, R42, R41, 0x2, 0x1f ;  /* 0x0c401f00292a7f89 */ /* 0x000e6200000e0000 */
[--C-:B------:R-:W-:Y:S01]  /*34a0*/  FFMA.FTZ R110, R110, UR37, -R111.reuse ;  /* 0x000000256e6e7c23 */ /* 0x100fe2000801086f */
[--C-:B------:R-:W-:Y:S01]  /*34b0*/  FFMA.FTZ R43, R63, UR37, -R111.reuse ;  /* 0x000000253f2b7c23 */ /* 0x100fe2000801086f */
[--C-:B------:R-:W-:Y:S01]  /*34c0*/  FFMA.FTZ R46, R70, UR37, -R111.reuse ;  /* 0x00000025462e7c23 */ /* 0x100fe2000801086f */
[--C-:B------:R-:W-:Y:S01]  /*34d0*/  FFMA.FTZ R47, R71, UR37, -R111.reuse ;  /* 0x00000025472f7c23 */ /* 0x100fe2000801086f */
[--C-:B------:R-:W-:Y:S01]  /*34e0*/  FFMA.FTZ R54, R59, UR37, -R111.reuse ;  /* 0x000000253b367c23 */ /* 0x100fe2000801086f */
[----:B------:R-:W-:Y:S08]  /*34f0*/  MUFU.EX2 R7, R7 ;  /* 0x0000000700077308 */ /* 0x000ff00000000800 */
[----:B------:R-:W2:Y:S08]  /*3500*/  MUFU.EX2 R8, R8 ;  /* 0x0000000800087308 */ /* 0x000eb00000000800 */
[----:B------:R-:W3:Y:S01]  /*3510*/  MUFU.EX2 R9, R9 ;  /* 0x0000000900097308 */ /* 0x000ee20000000800 */
[----:B-1----:R-:W-:Y:S01]  /*3520*/  FMNMX.FTZ R51, R41, R42, !PT ;  /* 0x0000002a29337209 */ /* 0x002fe20007810000 */
[----:B------:R-:W-:-:S04]  /*3530*/  FFMA.FTZ R42, R66, UR37, -R111 ;  /* 0x00000025422a7c23 */ /* 0x000fc8000801086f */
[----:B------:R-:W1:Y:S02]  /*3540*/  SHFL.BFLY PT, R6, R51, 0x1, 0x1f ;  /* 0x0c201f0033067f89 */ /* 0x000e6400000e0000 */
[----:B------:R-:W-:Y:S08]  /*3550*/  MUFU.EX2 R41, R50 ;  /* 0x0000003200297308 */ /* 0x000ff00000000800 */
[----:B------:R4:W-:Y:S08]  /*3560*/  MUFU.EX2 R50, R62 ;  /* 0x0000003e00327308 */ /* 0x0009f00000000800 */
[----:B------:R-:W5:Y:S01]  /*3570*/  MUFU.EX2 R10, R10 ;  /* 0x0000000a000a7308 */ /* 0x000f620000000800 */
[----:B-1----:R-:W-:Y:S01]  /*3580*/  FMNMX.FTZ R6, R51, R6, !PT ;  /* 0x0000000633067209 */ /* 0x002fe20007810000 */
[--C-:B------:R-:W-:Y:S01]  /*3590*/  FFMA.FTZ R51, R67, UR37, -R111.reuse ;  /* 0x0000002543337c23 */ /* 0x100fe2000801086f */
[----:B------:R-:W-:-:S05]  /*35a0*/  FFMA.FTZ R111, R58, UR37, -R111 ;  /* 0x000000253a6f7c23 */ /* 0x000fca000801086f */
[----:B------:R-:W1:Y:S01]  /*35b0*/  MUFU.EX2 R11, R11 ;  /* 0x0000000b000b7308 */ /* 0x000e620000000800 */
[C---:B------:R-:W-:Y:S01]  /*35c0*/  FSETP.NEU.FTZ.AND P1, PT, R6.reuse, -INF , PT ;  /* 0xff8000000600780b */ /* 0x040fe20003f3d000 */
[----:B------:R-:W-:-:S05]  /*35d0*/  FFMA.FTZ R55, R6, R55, -8 ;  /* 0xc100000006377423 */ /* 0x000fca0000010037 */
[----:B------:R-:W-:Y:S01]  /*35e0*/  FSEL R74, R55, RZ, P1 ;  /* 0x000000ff374a7208 */ /* 0x000fe20000800000 */
[----:B------:R-:W0:Y:S01]  /*35f0*/  MUFU.EX2 R12, R12 ;  /* 0x0000000c000c7308 */ /* 0x000e220000000800 */
[----:B------:R-:W-:-:S03]  /*3600*/  PLOP3.LUT P1, PT, PT, PT, UP0, 0x80, 0x0 ;  /* 0x000000000000781c */ /* 0x000fc60003f2f008 */
[--C-:B------:R-:W-:Y:S01]  /*3610*/  FFMA.FTZ R58, R92, UR37, -R74.reuse ;  /* 0x000000255c3a7c23 */ /* 0x100fe2000801084a */
[--C-:B------:R-:W-:Y:S01]  /*3620*/  FFMA.FTZ R59, R93, UR37, -R74.reuse ;  /* 0x000000255d3b7c23 */ /* 0x100fe2000801084a */
[--C-:B------:R-:W-:Y:S01]  /*3630*/  FFMA.FTZ R96, R96, UR37, -R74.reuse ;  /* 0x0000002560607c23 */ /* 0x100fe2000801084a */
[--C-:B------:R-:W-:Y:S01]  /*3640*/  FFMA.FTZ R97, R97, UR37, -R74.reuse ;  /* 0x0000002561617c23 */ /* 0x100fe2000801084a */
[--C-:B----4-:R-:W-:Y:S01]  /*3650*/  FFMA.FTZ R62, R100, UR37, -R74.reuse ;  /* 0x00000025643e7c23 */ /* 0x110fe2000801084a */
[--C-:B------:R-:W-:Y:S01]  /*3660*/  FFMA.FTZ R63, R101, UR37, -R74.reuse ;  /* 0x00000025653f7c23 */ /* 0x100fe2000801084a */
[----:B------:R-:W-:Y:S01]  /*3670*/  MUFU.EX2 R58, R58 ;  /* 0x0000003a003a7308 */ /* 0x000fe20000000800 */
[--C-:B------:R-:W-:Y:S01]  /*3680*/  FFMA.FTZ R104, R104, UR37, -R74.reuse ;  /* 0x0000002568687c23 */ /* 0x100fe2000801084a */
[--C-:B------:R-:W-:Y:S01]  /*3690*/  FFMA.FTZ R66, R76, UR37, -R74.reuse ;  /* 0x000000254c427c23 */ /* 0x100fe2000801084a */
[----:B------:R-:W-:Y:S01]  /*36a0*/  FFMA.FTZ R67, R77, UR37, -R74 ;  /* 0x000000254d437c23 */ /* 0x000fe2000801084a */
[----:B--2---:R-:W-:Y:S01]  /*36b0*/  FADD.FTZ R76, R7, R8 ;  /* 0x00000008074c7221 */ /* 0x004fe20000010000 */
[--C-:B------:R-:W-:Y:S01]  /*36c0*/  FFMA.FTZ R105, R105, UR37, -R74.reuse ;  /* 0x0000002569697c23 */ /* 0x100fe2000801084a */
[--C-:B------:R-:W-:Y:S01]  /*36d0*/  FFMA.FTZ R71, R85, UR37, -R74.reuse ;  /* 0x0000002555477c23 */ /* 0x100fe2000801084a */
[----:B------:R-:W-:Y:S01]  /*36e0*/  FFMA.FTZ R70, R84, UR37, -R74 ;  /* 0x0000002554467c23 */ /* 0x000fe2000801084a */
[----:B------:R-:W2:Y:S01]  /*36f0*/  MUFU.EX2 R59, R59 ;  /* 0x0000003b003b7308 */ /* 0x000ea20000000800 */
[----:B---3--:R-:W-:Y:S01]  /*3700*/  FADD.FTZ R85, R9, R76 ;  /* 0x0000004c09557221 */ /* 0x008fe20000010000 */
[--C-:B------:R-:W-:Y:S01]  /*3710*/  FFMA.FTZ R80, R80, UR37, -R74.reuse ;  /* 0x0000002550507c23 */ /* 0x100fe2000801084a */
[--C-:B------:R-:W-:Y:S01]  /*3720*/  FFMA.FTZ R81, R81, UR37, -R74.reuse ;  /* 0x0000002551517c23 */ /* 0x100fe2000801084a */
[--C-:B------:R-:W-:Y:S01]  /*3730*/  FFMA.FTZ R88, R88, UR37, -R74.reuse ;  /* 0x0000002558587c23 */ /* 0x100fe2000801084a */
[----:B-----5:R-:W-:Y:S01]  /*3740*/  FADD.FTZ R84, R10, R85 ;  /* 0x000000550a547221 */ /* 0x020fe20000010000 */
[--C-:B------:R-:W-:Y:S01]  /*3750*/  FFMA.FTZ R89, R89, UR37, -R74.reuse ;  /* 0x0000002559597c23 */ /* 0x100fe2000801084a */
[----:B------:R-:W-:Y:S01]  /*3760*/  FFMA.FTZ R60, R60, UR37, -R74 ;  /* 0x000000253c3c7c23 */ /* 0x000fe2000801084a */
[----:B------:R-:W3:Y:S01]  /*3770*/  MUFU.EX2 R96, R96 ;  /* 0x0000006000607308 */ /* 0x000ee20000000800 */
[----:B-1----:R-:W-:Y:S01]  /*3780*/  FADD.FTZ R85, R11, R84 ;  /* 0x000000540b557221 */ /* 0x002fe20000010000 */
[--C-:B------:R-:W-:Y:S01]  /*3790*/  FFMA.FTZ R61, R61, UR37, -R74.reuse ;  /* 0x000000253d3d7c23 */ /* 0x100fe2000801084a */
[--C-:B------:R-:W-:Y:S01]  /*37a0*/  FFMA.FTZ R64, R64, UR37, -R74.reuse ;  /* 0x0000002540407c23 */ /* 0x100fe2000801084a */
[--C-:B------:R-:W-:Y:S01]  /*37b0*/  FFMA.FTZ R65, R65, UR37, -R74.reuse ;  /* 0x0000002541417c23 */ /* 0x100fe2000801084a */
[----:B0-----:R-:W-:Y:S01]  /*37c0*/  FADD.FTZ R84, R12, R85 ;  /* 0x000000550c547221 */ /* 0x001fe20000010000 */
[--C-:B------:R-:W-:Y:S01]  /*37d0*/  FFMA.FTZ R68, R68, UR37, -R74.reuse ;  /* 0x0000002544447c23 */ /* 0x100fe2000801084a */
[--C-:B------:R-:W-:Y:S01]  /*37e0*/  FFMA.FTZ R69, R69, UR37, -R74.reuse ;  /* 0x0000002545457c23 */ /* 0x100fe2000801084a */
[----:B------:R-:W0:Y:S01]  /*37f0*/  MUFU.EX2 R97, R97 ;  /* 0x0000006100617308 */ /* 0x000e220000000800 */
[----:B--2---:R-:W-:Y:S01]  /*3800*/  FADD.FTZ R77, R58, R59 ;  /* 0x0000003b3a4d7221 */ /* 0x004fe20000010000 */
[--C-:B------:R-:W-:Y:S01]  /*3810*/  FFMA.FTZ R72, R72, UR37, -R74.reuse ;  /* 0x0000002548487c23 */ /* 0x100fe2000801084a */
[--C-:B------:R-:W-:Y:S01]  /*3820*/  FFMA.FTZ R73, R73, UR37, -R74.reuse ;  /* 0x0000002549497c23 */ /* 0x100fe2000801084a */
[--C-:B------:R-:W-:Y:S01]  /*3830*/  FFMA.FTZ R44, R44, UR37, -R74.reuse ;  /* 0x000000252c2c7c23 */ /* 0x100fe2000801084a */
[--C-:B------:R-:W-:Y:S01]  /*3840*/  FFMA.FTZ R45, R45, UR37, -R74.reuse ;  /* 0x000000252d2d7c23 */ /* 0x100fe2000801084a */
[--C-:B------:R-:W-:Y:S01]  /*3850*/  FFMA.FTZ R48, R48, UR37, -R74.reuse ;  /* 0x0000002530307c23 */ /* 0x100fe2000801084a */
[--C-:B------:R-:W-:Y:S01]  /*3860*/  FFMA.FTZ R49, R49, UR37, -R74.reuse ;  /* 0x0000002531317c23 */ /* 0x100fe2000801084a */
[----:B------:R-:W1:Y:S01]  /*3870*/  MUFU.EX2 R62, R62 ;  /* 0x0000003e003e7308 */ /* 0x000e620000000800 */
[----:B---3--:R-:W-:Y:S01]  /*3880*/  FADD.FTZ R76, R96, R77 ;  /* 0x0000004d604c7221 */ /* 0x008fe20000010000 */
[--C-:B------:R-:W-:Y:S01]  /*3890*/  FFMA.FTZ R52, R52, UR37, -R74.reuse ;  /* 0x0000002534347c23 */ /* 0x100fe2000801084a */
[--C-:B------:R-:W-:Y:S01]  /*38a0*/  FFMA.FTZ R53, R53, UR37, -R74.reuse ;  /* 0x0000002535357c23 */ /* 0x100fe2000801084a */
[--C-:B------:R-:W-:Y:S01]  /*38b0*/  FFMA.FTZ R56, R56, UR37, -R74.reuse ;  /* 0x0000002538387c23 */ /* 0x100fe2000801084a */
[--C-:B------:R-:W-:Y:S01]  /*38c0*/  FFMA.FTZ R57, R57, UR37, -R74.reuse ;  /* 0x0000002539397c23 */ /* 0x100fe2000801084a */
[--C-:B------:R-:W-:Y:S01]  /*38d0*/  FFMA.FTZ R28, R28, UR37, -R74.reuse ;  /* 0x000000251c1c7c23 */ /* 0x100fe2000801084a */
[----:B------:R-:W-:Y:S01]  /*38e0*/  FFMA.FTZ R29, R29, UR37, -R74 ;  /* 0x000000251d1d7c23 */ /* 0x000fe2000801084a */
[----:B------:R-:W2:Y:S01]  /*38f0*/  MUFU.EX2 R63, R63 ;  /* 0x0000003f003f7308 */ /* 0x000ea20000000800 */
[----:B0-----:R-:W-:Y:S01]  /*3900*/  FADD.FTZ R77, R97, R76 ;  /* 0x0000004c614d7221 */ /* 0x001fe20000010000 */
[--C-:B------:R-:W-:Y:S01]  /*3910*/  FFMA.FTZ R78, R78, UR37, -R74.reuse ;  /* 0x000000254e4e7c23 */ /* 0x100fe2000801084a */
[--C-:B------:R-:W-:Y:S01]  /*3920*/  FFMA.FTZ R79, R79, UR37, -R74.reuse ;  /* 0x000000254f4f7c23 */ /* 0x100fe2000801084a */
[--C-:B------:R-:W-:Y:S01]  /*3930*/  FFMA.FTZ R75, R75, UR37, -R74.reuse ;  /* 0x000000254b4b7c23 */ /* 0x100fe2000801084a */
[--C-:B------:R-:W-:Y:S01]  /*3940*/  FFMA.FTZ R82, R82, UR37, -R74.reuse ;  /* 0x0000002552527c23 */ /* 0x100fe2000801084a */
[--C-:B------:R-:W-:Y:S01]  /*3950*/  FFMA.FTZ R83, R83, UR37, -R74.reuse ;  /* 0x0000002553537c23 */ /* 0x100fe2000801084a */
[----:B------:R-:W-:Y:S01]  /*3960*/  FFMA.FTZ R74, R86, UR37, -R74 ;  /* 0x00000025564a7c23 */ /* 0x000fe2000801084a */
[----:B------:R-:W0:Y:S01]  /*3970*/  MUFU.EX2 R13, R13 ;  /* 0x0000000d000d7308 */ /* 0x000e220000000800 */
[----:B-1----:R-:W-:Y:S01]  /*3980*/  FADD.FTZ R76, R62, R77 ;  /* 0x0000004d3e4c7221 */ /* 0x002fe20000010000 */
[----:B------:R-:W-:Y:S01]  /*3990*/  F2FP.SATFINITE.E4M3.F32.PACK_AB_MERGE_C R96, R97, R96, RZ ;  /* 0x000000606160723e */ /* 0x000fe200048070ff */
[----:B------:R-:W-:-:S03]  /*39a0*/  IMAD.MOV.U32 R86, RZ, RZ, R25 ;  /* 0x000000ffff567224 */ /* 0x000fc600078e0019 */
[----:B------:R-:W-:Y:S01]  /*39b0*/  F2FP.SATFINITE.E4M3.F32.PACK_AB_MERGE_C R184, R59, R58, R96 ;  /* 0x0000003a3bb8723e */ /* 0x000fe20004807060 */
[--C-:B------:R-:W-:Y:S01]  /*39c0*/  IMAD.MOV.U32 R59, RZ, RZ, R25.reuse ;  /* 0x000000ffff3b7224 */ /* 0x100fe200078e0019 */
[----:B------:R-:W1:Y:S01]  /*39d0*/  MUFU.EX2 R104, R104 ;  /* 0x0000006800687308 */ /* 0x000e620000000800 */
[----:B--2---:R-:W-:Y:S01]  /*39e0*/  FADD.FTZ R77, R63, R76 ;  /* 0x0000004c3f4d7221 */ /* 0x004fe20000010000 */
[----:B------:R-:W-:-:S06]  /*39f0*/  IMAD.MOV.U32 R58, RZ, RZ, R25 ;  /* 0x000000ffff3a7224 */ /* 0x000fcc00078e0019 */
[----:B------:R-:W2:Y:S01]  /*3a00*/  MUFU.EX2 R14, R14 ;  /* 0x0000000e000e7308 */ /* 0x000ea20000000800 */
[----:B0-----:R-:W-:-:S07]  /*3a10*/  FADD.FTZ R85, R13, R84 ;  /* 0x000000540d557221 */ /* 0x001fce0000010000 */
[----:B------:R-:W0:Y:S01]  /*3a20*/  MUFU.EX2 R105, R105 ;  /* 0x0000006900697308 */ /* 0x000e220000000800 */
[----:B-1----:R-:W-:-:S07]  /*3a30*/  FADD.FTZ R76, R104, R77 ;  /* 0x0000004d684c7221 */ /* 0x002fce0000010000 */
[----:B------:R-:W1:Y:S01]  /*3a40*/  MUFU.EX2 R66, R66 ;  /* 0x0000004200427308 */ /* 0x000e620000000800 */
[----:B--2---:R-:W-:-:S04]  /*3a50*/  FADD.FTZ R84, R14, R85 ;  /* 0x000000550e547221 */ /* 0x004fc80000010000 */
[----:B------:R-:W-:-:S03]  /*3a60*/  FADD.FTZ R85, R15, R84 ;  /* 0x000000540f557221 */ /* 0x000fc60000010000 */
[----:B------:R-:W2:Y:S01]  /*3a70*/  MUFU.EX2 R16, R16 ;  /* 0x0000001000107308 */ /* 0x000ea20000000800 */
[C---:B0-----:R-:W-:Y:S01]  /*3a80*/  FADD.FTZ R77, R105.reuse, R76 ;  /* 0x0000004c694d7221 */ /* 0x041fe20000010000 */
[----:B------:R-:W-:-:S04]  /*3a90*/  F2FP.SATFINITE.E4M3.F32.PACK_AB_MERGE_C R104, R105, R104, RZ ;  /* 0x000000686968723e */ /* 0x000fc800048070ff */
[----:B------:R-:W-:Y:S01]  /*3aa0*/  F2FP.SATFINITE.E4M3.F32.PACK_AB_MERGE_C R186, R63, R62, R104 ;  /* 0x0000003e3fba723e */ /* 0x000fe20004807068 */
[----:B------:R-:W-:Y:S01]  /*3ab0*/  IMAD.MOV.U32 R63, RZ, RZ, R25 ;  /* 0x000000ffff3f7224 */ /* 0x000fe200078e0019 */
[----:B------:R-:W0:Y:S01]  /*3ac0*/  MUFU.EX2 R67, R67 ;  /* 0x0000004300437308 */ /* 0x000e220000000800 */
[----:B-1----:R-:W-:Y:S01]  /*3ad0*/  FADD.FTZ R76, R66, R77 ;  /* 0x0000004d424c7221 */ /* 0x002fe20000010000 */
[----:B------:R-:W-:-:S06]  /*3ae0*/  IMAD.MOV.U32 R62, RZ, RZ, R25 ;  /* 0x000000ffff3e7224 */ /* 0x000fcc00078e0019 */
[----:B------:R-:W1:Y:S01]  /*3af0*/  MUFU.EX2 R80, R80 ;  /* 0x0000005000507308 */ /* 0x000e620000000800 */
[----:B--2---:R-:W-:-:S04]  /*3b00*/  FADD.FTZ R84, R16, R85 ;  /* 0x0000005510547221 */ /* 0x004fc80000010000 */
[----:B------:R-:W-:-:S03]  /*3b10*/  FADD.FTZ R85, R17, R84 ;  /* 0x0000005411557221 */ /* 0x000fc60000010000 */
[----:B------:R-:W2:Y:S01]  /*3b20*/  MUFU.EX2 R20, R20 ;  /* 0x0000001400147308 */ /* 0x000ea20000000800 */
[----:B0-----:R-:W-:-:S07]  /*3b30*/  FADD.FTZ R77, R67, R76 ;  /* 0x0000004c434d7221 */ /* 0x001fce0000010000 */
[----:B------:R-:W0:Y:S01]  /*3b40*/  MUFU.EX2 R81, R81 ;  /* 0x0000005100517308 */ /* 0x000e220000000800 */
[----:B-1----:R-:W-:-:S07]  /*3b50*/  FADD.FTZ R76, R80, R77 ;  /* 0x0000004d504c7221 */ /* 0x002fce0000010000 */
[----:B------:R-:W1:Y:S01]  /*3b60*/  MUFU.EX2 R18, R18 ;  /* 0x0000001200127308 */ /* 0x000e620000000800 */
[C---:B--2---:R-:W-:Y:S01]  /*3b70*/  FADD.FTZ R85, R20.reuse, R85 ;  /* 0x0000005514557221 */ /* 0x044fe20000010000 */
[----:B------:R-:W-:-:S04]  /*3b80*/  F2FP.SATFINITE.E4M3.F32.PACK_AB_MERGE_C R17, R20, R17, RZ ;  /* 0x000000111411723e */ /* 0x000fc800048070ff */
[----:B------:R-:W-:Y:S02]  /*3b90*/  F2FP.SATFINITE.E4M3.F32.PACK_AB_MERGE_C R181, R16, R15, R17 ;  /* 0x0000000f10b5723e */ /* 0x000fe40004807011 */
[----:B------:R-:W2:Y:S01]  /*3ba0*/  MUFU.EX2 R70, R70 ;  /* 0x0000004600467308 */ /* 0x000ea20000000800 */
[C---:B0-----:R-:W-:Y:S01]  /*3bb0*/  FADD.FTZ R77, R81.reuse, R76 ;  /* 0x0000004c514d7221 */ /* 0x041fe20000010000 */
[----:B------:R-:W-:Y:S01]  /*3bc0*/  F2FP.SATFINITE.E4M3.F32.PACK_AB_MERGE_C R80, R81, R80, RZ ;  /* 0x000000505150723e */ /* 0x000fe200048070ff */
[----:B------:R-:W-:-:S03]  /*3bd0*/  IMAD.MOV.U32 R81, RZ, RZ, R25 ;  /* 0x000000ffff517224 */ /* 0x000fc600078e0019 */
[----:B------:R-:W-:Y:S01]  /*3be0*/  F2FP.SATFINITE.E4M3.F32.PACK_AB_MERGE_C R180, R67, R66, R80 ;  /* 0x0000004243b4723e */ /* 0x000fe20004807050 */
[----:B------:R-:W-:Y:S01]  /*3bf0*/  IMAD.MOV.U32 R66, RZ, RZ, R25 ;  /* 0x000000ffff427224 */ /* 0x000fe200078e0019 */
[----:B------:R0:W3:Y:S01]  /*3c00*/  MUFU.EX2 R19, R87 ;  /* 0x0000005700137308 */ /* 0x0000e20000000800 */
[----:B-1----:R-:W-:Y:S01]  /*3c10*/  FADD.FTZ R84, R18, R85 ;  /* 0x0000005512547221 */ /* 0x002fe20000010000 */
[----:B------:R-:W-:Y:S01]  /*3c20*/  MOV R67, R25 ;  /* 0x0000001900437202 */ /* 0x000fe20000000f00 */
[----:B------:R-:W-:-:S05]  /*3c30*/  IMAD.MOV.U32 R80, RZ, RZ, R25 ;  /* 0x000000ffff507224 */ /* 0x000fca00078e0019 */
[----:B------:R-:W1:Y:S01]  /*3c40*/  MUFU.EX2 R71, R71 ;  /* 0x0000004700477308 */ /* 0x000e620000000800 */
[----:B--2---:R-:W-:Y:S01]  /*3c50*/  FADD.FTZ R76, R70, R77 ;  /* 0x0000004d464c7221 */ /* 0x004fe20000010000 */
[----:B0-----:R-:W-:-:S06]  /*3c60*/  IMAD.MOV.U32 R87, RZ, RZ, R25 ;  /* 0x000000ffff577224 */ /* 0x001fcc00078e0019 */
[----:B------:R-:W0:Y:S01]  /*3c70*/  MUFU.EX2 R21, R90 ;  /* 0x0000005a00157308 */ /* 0x000e220000000800 */
[----:B---3--:R-:W-:-:S07]  /*3c80*/  FADD.FTZ R84, R19, R84 ;  /* 0x0000005413547221 */ /* 0x008fce0000010000 */
[----:B------:R-:W2:Y:S01]  /*3c90*/  MUFU.EX2 R88, R88 ;  /* 0x0000005800587308 */ /* 0x000ea20000000800 */
[----:B-1----:R-:W-:-:S07]  /*3ca0*/  FADD.FTZ R77, R71, R76 ;  /* 0x0000004c474d7221 */ /* 0x002fce0000010000 */
[----:B------:R-:W1:Y:S01]  /*3cb0*/  MUFU.EX2 R24, R24 ;  /* 0x0000001800187308 */ /* 0x000e620000000800 */
[----:B0-----:R-:W-:Y:S01]  /*3cc0*/  FADD.FTZ R85, R21, R84 ;  /* 0x0000005415557221 */ /* 0x001fe20000010000 */
[----:B------:R-:W-:-:S04]  /*3cd0*/  F2FP.SATFINITE.E4M3.F32.PACK_AB_MERGE_C R84, R14, R13, RZ ;  /* 0x0000000d0e54723e */ /* 0x000fc800048070ff */
[----:B------:R-:W-:Y:S02]  /*3ce0*/  F2FP.SATFINITE.E4M3.F32.PACK_AB_MERGE_C R187, R12, R11, R84 ;  /* 0x0000000b0cbb723e */ /* 0x000fe40004807054 */
[----:B------:R-:W0:Y:S01]  /*3cf0*/  MUFU.EX2 R89, R89 ;  /* 0x0000005900597308 */ /* 0x000e220000000800 */
[----:B--2---:R-:W-:Y:S01]  /*3d00*/  FADD.FTZ R76, R88, R77 ;  /* 0x0000004d584c7221 */ /* 0x004fe20000010000 */
[----:B------:R-:W-:Y:S02]  /*3d10*/  F2FP.SATFINITE.E4M3.F32.PACK_AB_MERGE_C R77, R10, R9, RZ ;  /* 0x000000090a4d723e */ /* 0x000fe400048070ff */
[----:B------:R-:W-:Y:S02]  /*3d20*/  MOV R84, R25 ;  /* 0x0000001900547202 */ /* 0x000fe40000000f00 */
[----:B------:R-:W-:Y:S01]  /*3d30*/  F2FP.SATFINITE.E4M3.F32.PACK_AB_MERGE_C R185, R8, R7, R77 ;  /* 0x0000000708b9723e */ /* 0x000fe2000480704d */
[----:B------:R-:W-:Y:S01]  /*3d40*/  IMAD.MOV.U32 R77, RZ, RZ, R25 ;  /* 0x000000ffff4d7224 */ /* 0x000fe200078e0019 */
[----:B------:R-:W2:Y:S01]  /*3d50*/  MUFU.EX2 R22, R22 ;  /* 0x0000001600167308 */ /* 0x000ea20000000800 */
[C---:B-1----:R-:W-:Y:S01]  /*3d60*/  FADD.FTZ R85, R24.reuse, R85 ;  /* 0x0000005518557221 */ /* 0x042fe20000010000 */
[----:B------:R-:W-:Y:S01]  /*3d70*/  F2FP.SATFINITE.E4M3.F32.PACK_AB_MERGE_C R21, R24, R21, RZ ;  /* 0x000000151815723e */ /* 0x000fe200048070ff */
[----:B------:R-:W-:-:S03]  /*3d80*/  IMAD.MOV.U32 R24, RZ, RZ, R25 ;  /* 0x000000ffff187224 */ /* 0x000fc600078e0019 */
[----:B------:R-:W-:Y:S02]  /*3d90*/  F2FP.SATFINITE.E4M3.F32.PACK_AB_MERGE_C R183, R19, R18, R21 ;  /* 0x0000001213b7723e */ /* 0x000fe40004807015 */
[----:B------:R-:W1:Y:S01]  /*3da0*/  MUFU.EX2 R60, R60 ;  /* 0x0000003c003c7308 */ /* 0x000e620000000800 */
[C---:B0-----:R-:W-:Y:S01]  /*3db0*/  FADD.FTZ R9, R89.reuse, R76 ;  /* 0x0000004c59097221 */ /* 0x041fe20000010000 */
[----:B------:R-:W-:-:S04]  /*3dc0*/  F2FP.SATFINITE.E4M3.F32.PACK_AB_MERGE_C R88, R89, R88, RZ ;  /* 0x000000585958723e */ /* 0x000fc800048070ff */
[----:B------:R-:W-:Y:S01]  /*3dd0*/  F2FP.SATFINITE.E4M3.F32.PACK_AB_MERGE_C R182, R71, R70, R88 ;  /* 0x0000004647b6723e */ /* 0x000fe20004807058 */
[----:B------:R-:W-:Y:S01]  /*3de0*/  IMAD.MOV.U32 R71, RZ, RZ, R25 ;  /* 0x000000ffff477224 */ /* 0x000fe200078e0019 */
[----:B------:R-:W0:Y:S01]  /*3df0*/  MUFU.EX2 R23, R23 ;  /* 0x0000001700177308 */ /* 0x000e220000000800 */
[----:B--2---:R-:W-:Y:S01]  /*3e00*/  FADD.FTZ R76, R22, R85 ;  /* 0x00000055164c7221 */ /* 0x004fe20000010000 */
[--C-:B------:R-:W-:Y:S02]  /*3e10*/  IMAD.MOV.U32 R70, RZ, RZ, R25.reuse ;  /* 0x000000ffff467224 */ /* 0x100fe400078e0019 */
[----:B------:R-:W-:-:S04]  /*3e20*/  IMAD.MOV.U32 R85, RZ, RZ, R25 ;  /* 0x000000ffff557224 */ /* 0x000fc800078e0019 */
[----:B------:R-:W2:Y:S01]  /*3e30*/  MUFU.EX2 R61, R61 ;  /* 0x0000003d003d7308 */ /* 0x000ea20000000800 */
[----:B-1----:R-:W-:-:S07]  /*3e40*/  FADD.FTZ R10, R60, R9 ;  /* 0x000000093c0a7221 */ /* 0x002fce0000010000 */
[----:B------:R-:W1:Y:S01]  /*3e50*/  MUFU.EX2 R26, R26 ;  /* 0x0000001a001a7308 */ /* 0x000e620000000800 */
[----:B0-----:R-:W-:Y:S01]  /*3e60*/  FADD.FTZ R13, R23, R76 ;  /* 0x0000004c170d7221 */ /* 0x001fe20000010000 */
[----:B------:R-:W-:-:S06]  /*3e70*/  IMAD.MOV.U32 R76, RZ, RZ, R25 ;  /* 0x000000ffff4c7224 */ /* 0x000fcc00078e0019 */
[----:B------:R-:W0:Y:S01]  /*3e80*/  MUFU.EX2 R64, R64 ;  /* 0x0000004000407308 */ /* 0x000e220000000800 */
[----:B--2---:R-:W-:-:S07]  /*3e90*/  FADD.FTZ R9, R61, R10 ;  /* 0x0000000a3d097221 */ /* 0x004fce0000010000 */
[----:B------:R-:W2:Y:S01]  /*3ea0*/  MUFU.EX2 R65, R65 ;  /* 0x0000004100417308 */ /* 0x000ea20000000800 */
[----:B-1----:R-:W-:Y:S01]  /*3eb0*/  FADD.FTZ R14, R26, R13 ;  /* 0x0000000d1a0e7221 */ /* 0x002fe20000010000 */
[----:B------:R-:W-:-:S03]  /*3ec0*/  F2FP.SATFINITE.E4M3.F32.PACK_AB_MERGE_C R26, R31, R26, RZ ;  /* 0x0000001a1f1a723e */ /* 0x000fc600048070ff */
[----:B------:R-:W-:Y:S01]  /*3ed0*/  FADD.FTZ R14, R31, R14 ;  /* 0x0000000e1f0e7221 */ /* 0x000fe20000010000 */
[----:B------:R-:W-:Y:S01]  /*3ee0*/  F2FP.SATFINITE.E4M3.F32.PACK_AB_MERGE_C R177, R23, R22, R26 ;  /* 0x0000001617b1723e */ /* 0x000fe2000480701a */
[----:B------:R-:W-:Y:S01]  /*3ef0*/  IMAD.MOV.U32 R26, RZ, RZ, R25 ;  /* 0x000000ffff1a7224 */ /* 0x000fe200078e0019 */
[----:B------:R-:W1:Y:S01]  /*3f00*/  MUFU.EX2 R27, R108 ;  /* 0x0000006c001b7308 */ /* 0x000e620000000800 */
[----:B0-----:R-:W-:Y:S01]  /*3f10*/  FADD.FTZ R10, R64, R9 ;  /* 0x00000009400a7221 */ /* 0x001fe20000010000 */
[----:B------:R-:W-:-:S06]  /*3f20*/  IMAD.MOV.U32 R31, RZ, RZ, R25 ;  /* 0x000000ffff1f7224 */ /* 0x000fcc00078e0019 */
[----:B------:R-:W0:Y:S01]  /*3f30*/  MUFU.EX2 R68, R68 ;  /* 0x0000004400447308 */ /* 0x000e220000000800 */
[C---:B--2---:R-:W-:Y:S01]  /*3f40*/  FADD.FTZ R9, R65.reuse, R10 ;  /* 0x0000000a41097221 */ /* 0x044fe20000010000 */
[----:B------:R-:W-:Y:S01]  /*3f50*/  F2FP.SATFINITE.E4M3.F32.PACK_AB_MERGE_C R64, R65, R64, RZ ;  /* 0x000000404140723e */ /* 0x000fe200048070ff */
[----:B------:R-:W-:-:S03]  /*3f60*/  IMAD.MOV.U32 R65, RZ, RZ, R25 ;  /* 0x000000ffff417224 */ /* 0x000fc600078e0019 */
[----:B------:R-:W-:Y:S01]  /*3f70*/  F2FP.SATFINITE.E4M3.F32.PACK_AB_MERGE_C R176, R61, R60, R64 ;  /* 0x0000003c3db0723e */ /* 0x000fe20004807040 */
[--C-:B------:R-:W-:Y:S01]  /*3f80*/  IMAD.MOV.U32 R61, RZ, RZ, R25.reuse ;  /* 0x000000ffff3d7224 */ /* 0x100fe200078e0019 */
[----:B------:R-:W2:Y:S01]  /*3f90*/  MUFU.EX2 R30, R30 ;  /* 0x0000001e001e7308 */ /* 0x000ea20000000800 */
[----:B-1----:R-:W-:Y:S01]  /*3fa0*/  FADD.FTZ R13, R27, R14 ;  /* 0x0000000e1b0d7221 */ /* 0x002fe20000010000 */
[--C-:B------:R-:W-:Y:S02]  /*3fb0*/  IMAD.MOV.U32 R60, RZ, RZ, R25.reuse ;  /* 0x000000ffff3c7224 */ /* 0x100fe400078e0019 */
[----:B------:R-:W-:-:S04]  /*3fc0*/  IMAD.MOV.U32 R64, RZ, RZ, R25 ;  /* 0x000000ffff407224 */ /* 0x000fc800078e0019 */
[----:B------:R-:W1:Y:S01]  /*3fd0*/  MUFU.EX2 R69, R69 ;  /* 0x0000004500457308 */ /* 0x000e620000000800 */
[----:B0-----:R-:W-:-:S07]  /*3fe0*/  FADD.FTZ R10, R68, R9 ;  /* 0x00000009440a7221 */ /* 0x001fce0000010000 */
[----:B------:R-:W0:Y:S01]  /*3ff0*/  MUFU.EX2 R32, R110 ;  /* 0x0000006e00207308 */ /* 0x000e220000000800 */
[----:B--2---:R-:W-:-:S07]  /*4000*/  FADD.FTZ R13, R30, R13 ;  /* 0x0000000d1e0d7221 */ /* 0x004fce0000010000 */
[----:B------:R-:W2:Y:S01]  /*4010*/  MUFU.EX2 R72, R72 ;  /* 0x0000004800487308 */ /* 0x000ea20000000800 */
[----:B-1----:R-:W-:-:S07]  /*4020*/  FADD.FTZ R9, R69, R10 ;  /* 0x0000000a45097221 */ /* 0x002fce0000010000 */
[----:B------:R-:W1:Y:S01]  /*4030*/  MUFU.EX2 R33, R33 ;  /* 0x0000002100217308 */ /* 0x000e620000000800 */
[----:B0-----:R-:W-:-:S07]  /*4040*/  FADD.FTZ R10, R32, R13 ;  /* 0x0000000d200a7221 */ /* 0x001fce0000010000 */
[----:B------:R-:W0:Y:S01]  /*4050*/  MUFU.EX2 R73, R73 ;  /* 0x0000004900497308 */ /* 0x000e220000000800 */
[----:B--2---:R-:W-:-:S07]  /*4060*/  FADD.FTZ R8, R72, R9 ;  /* 0x0000000948087221 */ /* 0x004fce0000010000 */
[----:B------:R-:W2:Y:S01]  /*4070*/  MUFU.EX2 R44, R44 ;  /* 0x0000002c002c7308 */ /* 0x000ea20000000800 */
[C---:B-1----:R-:W-:Y:S01]  /*4080*/  F2FP.SATFINITE.E4M3.F32.PACK_AB_MERGE_C R32, R33.reuse, R32, RZ ;  /* 0x000000202120723e */ /* 0x042fe200048070ff */
[----:B------:R-:W-:-:S03]  /*4090*/  FADD.FTZ R33, R33, R10 ;  /* 0x0000000a21217221 */ /* 0x000fc60000010000 */
[----:B------:R-:W-:Y:S01]  /*40a0*/  F2FP.SATFINITE.E4M3.F32.PACK_AB_MERGE_C R179, R30, R27, R32 ;  /* 0x0000001b1eb3723e */ /* 0x000fe20004807020 */
[----:B------:R-:W-:Y:S01]  /*40b0*/  FADD.FTZ R10, R34, R33 ;  /* 0x00000021220a7221 */ /* 0x000fe20000010000 */
[--C-:B------:R-:W-:Y:S01]  /*40c0*/  IMAD.MOV.U32 R27, RZ, RZ, R25.reuse ;  /* 0x000000ffff1b7224 */ /* 0x100fe200078e0019 */
[----:B------:R-:W1:Y:S01]  /*40d0*/  MUFU.EX2 R35, R35 ;  /* 0x0000002300237308 */ /* 0x000e620000000800 */
[C---:B0-----:R-:W-:Y:S01]  /*40e0*/  F2FP.SATFINITE.E4M3.F32.PACK_AB_MERGE_C R72, R73.reuse, R72, RZ ;  /* 0x000000484948723e */ /* 0x041fe200048070ff */
[----:B------:R-:W-:Y:S01]  /*40f0*/  FADD.FTZ R73, R73, R8 ;  /* 0x0000000849497221 */ /* 0x000fe20000010000 */
[--C-:B------:R-:W-:Y:S02]  /*4100*/  IMAD.MOV.U32 R30, RZ, RZ, R25.reuse ;  /* 0x000000ffff1e7224 */ /* 0x100fe400078e0019 */
[----:B------:R-:W-:Y:S01]  /*4110*/  F2FP.SATFINITE.E4M3.F32.PACK_AB_MERGE_C R178, R69, R68, R72 ;  /* 0x0000004445b2723e */ /* 0x000fe20004807048 */
[----:B------:R-:W-:Y:S02]  /*4120*/  IMAD.MOV.U32 R33, RZ, RZ, R25 ;  /* 0x000000ffff217224 */ /* 0x000fe400078e0019 */
[----:B------:R-:W0:Y:S01]  /*4130*/  MUFU.EX2 R45, R45 ;  /* 0x0000002d002d7308 */ /* 0x000e220000000800 */
[----:B--2---:R-:W-:Y:S01]  /*4140*/  FADD.FTZ R8, R44, R73 ;  /* 0x000000492c087221 */ /* 0x004fe20000010000 */
[----:B------:R-:W-:-:S02]  /*4150*/  IMAD.MOV.U32 R32, RZ, RZ, R25 ;  /* 0x000000ffff207224 */ /* 0x000fc400078e0019 */
[--C-:B------:R-:W-:Y:S02]  /*4160*/  IMAD.MOV.U32 R69, RZ, RZ, R25.reuse ;  /* 0x000000ffff457224 */ /* 0x100fe400078e0019 */
[--C-:B------:R-:W-:Y:S02]  /*4170*/  IMAD.MOV.U32 R68, RZ, RZ, R25.reuse ;  /* 0x000000ffff447224 */ /* 0x100fe400078e0019 */
        /* <DEDUP_REMOVED lines=11> */
[C---:B0-----:R-:W-:Y:S01]  /*4230*/  FADD.FTZ R10, R39.reuse, R10 ;  /* 0x0000000a270a7221 */ /* 0x041fe20000010000 */
[----:B------:R-:W-:Y:S01]  /*4240*/  F2FP.SATFINITE.E4M3.F32.PACK_AB_MERGE_C R36, R39, R36, RZ ;  /* 0x000000242724723e */ /* 0x000fe200048070ff */
[----:B------:R-:W-:-:S03]  /*4250*/  IMAD.MOV.U32 R39, RZ, RZ, R25 ;  /* 0x000000ffff277224 */ /* 0x000fc600078e0019 */
[----:B------:R-:W-:Y:S01]  /*4260*/  F2FP.SATFINITE.E4M3.F32.PACK_AB_MERGE_C R173, R35, R34, R36 ;  /* 0x0000002223ad723e */ /* 0x000fe20004807024 */
[--C-:B------:R-:W-:Y:S01]  /*4270*/  IMAD.MOV.U32 R35, RZ, RZ, R25.reuse ;  /* 0x000000ffff237224 */ /* 0x100fe200078e0019 */
[----:B------:R-:W0:Y:S01]  /*4280*/  MUFU.EX2 R52, R52 ;  /* 0x0000003400347308 */ /* 0x000e220000000800 */
[C---:B--2---:R-:W-:Y:S01]  /*4290*/  F2FP.SATFINITE.E4M3.F32.PACK_AB_MERGE_C R48, R49.reuse, R48, RZ ;  /* 0x000000303130723e */ /* 0x044fe200048070ff */
[----:B------:R-:W-:Y:S01]  /*42a0*/  FADD.FTZ R49, R49, R8 ;  /* 0x0000000831317221 */ /* 0x000fe20000010000 */
[--C-:B------:R-:W-:Y:S02]  /*42b0*/  IMAD.MOV.U32 R34, RZ, RZ, R25.reuse ;  /* 0x000000ffff227224 */ /* 0x100fe400078e0019 */
[----:B------:R-:W-:Y:S01]  /*42c0*/  F2FP.SATFINITE.E4M3.F32.PACK_AB_MERGE_C R172, R45, R44, R48 ;  /* 0x0000002c2dac723e */ /* 0x000fe20004807030 */
[--C-:B------:R-:W-:Y:S02]  /*42d0*/  IMAD.MOV.U32 R36, RZ, RZ, R25.reuse ;  /* 0x000000ffff247224 */ /* 0x100fe400078e0019 */
[----:B------:R-:W2:Y:S01]  /*42e0*/  MUFU.EX2 R38, R38 ;  /* 0x0000002600267308 */ /* 0x000ea20000000800 */
[----:B-1----:R-:W-:Y:S01]  /*42f0*/  FADD.FTZ R7, R37, R10 ;  /* 0x0000000a25077221 */ /* 0x002fe20000010000 */
[----:B------:R-:W-:-:S02]  /*4300*/  IMAD.MOV.U32 R45, RZ, RZ, R25 ;  /* 0x000000ffff2d7224 */ /* 0x000fc400078e0019 */
[--C-:B------:R-:W-:Y:S02]  /*4310*/  IMAD.MOV.U32 R44, RZ, RZ, R25.reuse ;  /* 0x000000ffff2c7224 */ /* 0x100fe400078e0019 */
[----:B------:R-:W-:Y:S02]  /*4320*/  IMAD.MOV.U32 R48, RZ, RZ, R25 ;  /* 0x000000ffff307224 */ /* 0x000fe400078e0019 */
[----:B------:R-:W1:Y:S01]  /*4330*/  MUFU.EX2 R53, R53 ;  /* 0x0000003500357308 */ /* 0x000e620000000800 */
[----:B0-----:R-:W-:Y:S01]  /*4340*/  FADD.FTZ R8, R52, R49 ;  /* 0x0000003134087221 */ /* 0x001fe20000010000 */
[----:B------:R-:W-:-:S06]  /*4350*/  IMAD.MOV.U32 R49, RZ, RZ, R25 ;  /* 0x000000ffff317224 */ /* 0x000fcc00078e0019 */
[----:B------:R-:W0:Y:S01]  /*4360*/  MUFU.EX2 R40, R40 ;  /* 0x0000002800287308 */ /* 0x000e220000000800 */
[----:B--2---:R-:W-:-:S07]  /*4370*/  FADD.FTZ R9, R38, R7 ;  /* 0x0000000726097221 */ /* 0x004fce0000010000 */
[----:B------:R-:W2:Y:S01]  /*4380*/  MUFU.EX2 R56, R56 ;  /* 0x0000003800387308 */ /* 0x000ea20000000800 */
[----:B-1----:R-:W-:-:S07]  /*4390*/  FADD.FTZ R7, R53, R8 ;  /* 0x0000000835077221 */ /* 0x002fce0000010000 */
[----:B------:R-:W1:Y:S01]  /*43a0*/  MUFU.EX2 R57, R57 ;  /* 0x0000003900397308 */ /* 0x000e620000000800 */
[----:B0-----:R-:W-:Y:S01]  /*43b0*/  F2FP.SATFINITE.E4M3.F32.PACK_AB_MERGE_C R10, R41, R40, RZ ;  /* 0x00000028290a723e */ /* 0x001fe200048070ff */
[----:B------:R-:W-:-:S03]  /*43c0*/  FADD.FTZ R40, R40, R9 ;  /* 0x0000000928287221 */ /* 0x000fc60000010000 */
[----:B------:R-:W-:Y:S01]  /*43d0*/  F2FP.SATFINITE.E4M3.F32.PACK_AB_MERGE_C R175, R38, R37, R10 ;  /* 0x0000002526af723e */ /* 0x000fe2000480700a */
[----:B------:R-:W-:Y:S01]  /*43e0*/  FADD.FTZ R41, R41, R40 ;  /* 0x0000002829297221 */ /* 0x000fe20000010000 */
[----:B------:R-:W-:Y:S01]  /*43f0*/  IMAD.MOV.U32 R37, RZ, RZ, R25 ;  /* 0x000000ffff257224 */ /* 0x000fe200078e0019 */
[----:B------:R-:W-:Y:S01]  /*4400*/  MUFU.EX2 R46, R46 ;  /* 0x0000002e002e7308 */ /* 0x000fe20000000800 */
[----:B--2---:R-:W-:Y:S01]  /*4410*/  FADD.FTZ R8, R56, R7 ;  /* 0x0000000738087221 */ /* 0x004fe20000010000 */
[--C-:B------:R-:W-:Y:S02]  /*4420*/  IMAD.MOV.U32 R38, RZ, RZ, R25.reuse ;  /* 0x000000ffff267224 */ /* 0x100fe400078e0019 */
[----:B------:R-:W-:-:S04]  /*4430*/  IMAD.MOV.U32 R40, RZ, RZ, R25 ;  /* 0x000000ffff287224 */ /* 0x000fc800078e0019 */
[----:B------:R-:W0:Y:S01]  /*4440*/  MUFU.EX2 R47, R47 ;  /* 0x0000002f002f7308 */ /* 0x000e220000000800 */
[C---:B-1----:R-:W-:Y:S01]  /*4450*/  F2FP.SATFINITE.E4M3.F32.PACK_AB_MERGE_C R56, R57.reuse, R56, RZ ;  /* 0x000000383938723e */ /* 0x042fe200048070ff */
[----:B------:R-:W-:-:S03]  /*4460*/  FADD.FTZ R57, R57, R8 ;  /* 0x0000000839397221 */ /* 0x000fc60000010000 */
[----:B------:R-:W-:Y:S01]  /*4470*/  F2FP.SATFINITE.E4M3.F32.PACK_AB_MERGE_C R174, R53, R52, R56 ;  /* 0x0000003435ae723e */ /* 0x000fe20004807038 */
[--C-:B------:R-:W-:Y:S02]  /*4480*/  IMAD.MOV.U32 R53, RZ, RZ, R25.reuse ;  /* 0x000000ffff357224 */ /* 0x100fe400078e0019 */
[----:B------:R-:W1:Y:S01]  /*4490*/  MUFU.EX2 R42, R42 ;  /* 0x0000002a002a7308 */ /* 0x000e620000000800 */
[--C-:B------:R-:W-:Y:S02]  /*44a0*/  IMAD.MOV.U32 R52, RZ, RZ, R25.reuse ;  /* 0x000000ffff347224 */ /* 0x100fe400078e0019 */
[----:B------:R-:W-:-:S05]  /*44b0*/  IMAD.MOV.U32 R56, RZ, RZ, R25 ;  /* 0x000000ffff387224 */ /* 0x000fca00078e0019 */
[----:B------:R-:W2:Y:S01]  /*44c0*/  MUFU.EX2 R28, R28 ;  /* 0x0000001c001c7308 */ /* 0x000ea20000000800 */
[----:B0-----:R-:W-:-:S07]  /*44d0*/  F2FP.SATFINITE.E4M3.F32.PACK_AB_MERGE_C R7, R47, R46, RZ ;  /* 0x0000002e2f07723e */ /* 0x001fce00048070ff */
[----:B------:R-:W0:Y:S01]  /*44e0*/  MUFU.EX2 R43, R43 ;  /* 0x0000002b002b7308 */ /* 0x000e220000000800 */
[----:B-1----:R-:W-:Y:S01]  /*44f0*/  FADD.FTZ R10, R42, R41 ;  /* 0x000000292a0a7221 */ /* 0x002fe20000010000 */
[----:B------:R-:W-:-:S06]  /*4500*/  IMAD.MOV.U32 R41, RZ, RZ, R25 ;  /* 0x000000ffff297224 */ /* 0x000fcc00078e0019 */
[----:B------:R-:W1:Y:S01]  /*4510*/  MUFU.EX2 R29, R29 ;  /* 0x0000001d001d7308 */ /* 0x000e620000000800 */
[----:B--2---:R-:W-:Y:S01]  /*4520*/  FADD.FTZ R8, R28, R57 ;  /* 0x000000391c087221 */ /* 0x004fe20000010000 */
[----:B------:R-:W-:-:S06]  /*4530*/  IMAD.MOV.U32 R57, RZ, RZ, R25 ;  /* 0x000000ffff397224 */ /* 0x000fcc00078e0019 */
[----:B------:R-:W2:Y:S01]  /*4540*/  MUFU.EX2 R78, R78 ;  /* 0x0000004e004e7308 */ /* 0x000ea20000000800 */
[C---:B0-----:R-:W-:Y:S01]  /*4550*/  F2FP.SATFINITE.E4M3.F32.PACK_AB_MERGE_C R169, R43.reuse, R42, R7 ;  /* 0x0000002a2ba9723e */ /* 0x041fe20004807007 */
[----:B------:R-:W-:Y:S01]  /*4560*/  FADD.FTZ R43, R43, R10 ;  /* 0x0000000a2b2b7221 */ /* 0x000fe20000010000 */
[----:B------:R-:W-:-:S03]  /*4570*/  IMAD.MOV.U32 R42, RZ, RZ, R25 ;  /* 0x000000ffff2a7224 */ /* 0x000fc600078e0019 */
[----:B------:R-:W-:Y:S01]  /*4580*/  FADD.FTZ R46, R46, R43 ;  /* 0x0000002b2e2e7221 */ /* 0x000fe20000010000 */
[----:B------:R-:W-:Y:S01]  /*4590*/  IMAD.MOV.U32 R43, RZ, RZ, R25 ;  /* 0x000000ffff2b7224 */ /* 0x000fe200078e0019 */
[----:B------:R-:W0:Y:S01]  /*45a0*/  MUFU.EX2 R79, R79 ;  /* 0x0000004f004f7308 */ /* 0x000e220000000800 */
[----:B-1----:R-:W-:Y:S01]  /*45b0*/  FADD.FTZ R7, R29, R8 ;  /* 0x000000081d077221 */ /* 0x002fe20000010000 */
[----:B------:R-:W-:Y:S01]  /*45c0*/  FADD.FTZ R47, R47, R46 ;  /* 0x0000002e2f2f7221 */ /* 0x000fe20000010000 */
[----:B------:R-:W-:-:S03]  /*45d0*/  MOV R46, R25 ;  /* 0x00000019002e7202 */ /* 0x000fc60000000f00 */
[----:B------:R-:W-:Y:S01]  /*45e0*/  FADD.FTZ R10, R50, R47 ;  /* 0x0000002f320a7221 */ /* 0x000fe20000010000 */
[----:B------:R-:W-:Y:S01]  /*45f0*/  IMAD.MOV.U32 R47, RZ, RZ, R25 ;  /* 0x000000ffff2f7224 */ /* 0x000fe200078e0019 */
[----:B------:R-:W-:Y:S01]  /*4600*/  MUFU.EX2 R54, R54 ;  /* 0x0000003600367308 */ /* 0x000fe20000000800 */
[----:B--2---:R-:W-:-:S07]  /*4610*/  FADD.FTZ R8, R78, R7 ;  /* 0x000000074e087221 */ /* 0x004fce0000010000 */
[----:B------:R-:W1:Y:S01]  /*4620*/  MUFU.EX2 R55, R111 ;  /* 0x0000006f00377308 */ /* 0x000e620000000800 */
[C---:B0-----:R-:W-:Y:S01]  /*4630*/  FADD.FTZ R8, R79.reuse, R8 ;  /* 0x000000084f087221 */ /* 0x041fe20000010000 */
[----:B------:R-:W-:Y:S01]  /*4640*/  F2FP.SATFINITE.E4M3.F32.PACK_AB_MERGE_C R78, R79, R78, RZ ;  /* 0x0000004e4f4e723e */ /* 0x000fe200048070ff */
[----:B------:R-:W-:-:S03]  /*4650*/  IMAD.MOV.U32 R79, RZ, RZ, R25 ;  /* 0x000000ffff4f7224 */ /* 0x000fc600078e0019 */
[----:B------:R-:W-:Y:S01]  /*4660*/  F2FP.SATFINITE.E4M3.F32.PACK_AB_MERGE_C R168, R29, R28, R78 ;  /* 0x0000001c1da8723e */ /* 0x000fe2000480704e */
[--C-:B------:R-:W-:Y:S01]  /*4670*/  IMAD.MOV.U32 R28, RZ, RZ, R25.reuse ;  /* 0x000000ffff1c7224 */ /* 0x100fe200078e0019 */
[----:B------:R-:W0:Y:S01]  /*4680*/  MUFU.EX2 R75, R75 ;  /* 0x0000004b004b7308 */ /* 0x000e220000000800 */
[----:B------:R-:W-:Y:S01]  /*4690*/  MOV R29, R25 ;  /* 0x00000019001d7202 */ /* 0x000fe20000000f00 */
[----:B------:R-:W-:-:S06]  /*46a0*/  IMAD.MOV.U32 R78, RZ, RZ, R25 ;  /* 0x000000ffff4e7224 */ /* 0x000fcc00078e0019 */
[----:B------:R-:W2:Y:S01]  /*46b0*/  MUFU.EX2 R51, R51 ;  /* 0x0000003300337308 */ /* 0x000ea20000000800 */
[----:B-1----:R-:W-:-:S07]  /*46c0*/  F2FP.SATFINITE.E4M3.F32.PACK_AB_MERGE_C R9, R55, R54, RZ ;  /* 0x000000363709723e */ /* 0x002fce00048070ff */
[----:B------:R-:W1:Y:S01]  /*46d0*/  MUFU.EX2 R82, R82 ;  /* 0x0000005200527308 */ /* 0x000e620000000800 */
[----:B0-----:R-:W-:-:S07]  /*46e0*/  FADD.FTZ R7, R75, R8 ;  /* 0x000000084b077221 */ /* 0x001fce0000010000 */
[----:B------:R-:W0:Y:S01]  /*46f0*/  MUFU.EX2 R83, R83 ;  /* 0x0000005300537308 */ /* 0x000e220000000800 */
[C---:B--2---:R-:W-:Y:S01]  /*4700*/  F2FP.SATFINITE.E4M3.F32.PACK_AB_MERGE_C R171, R51.reuse, R50, R9 ;  /* 0x0000003233ab723e */ /* 0x044fe20004807009 */
[----:B------:R-:W-:Y:S01]  /*4710*/  FADD.FTZ R51, R51, R10 ;  /* 0x0000000a33337221 */ /* 0x000fe20000010000 */
[----:B------:R-:W-:-:S03]  /*4720*/  IMAD.MOV.U32 R50, RZ, RZ, R25 ;  /* 0x000000ffff327224 */ /* 0x000fc600078e0019 */
[----:B------:R-:W-:Y:S01]  /*4730*/  FADD.FTZ R54, R54, R51 ;  /* 0x0000003336367221 */ /* 0x000fe20000010000 */
[----:B------:R-:W-:Y:S01]  /*4740*/  IMAD.MOV.U32 R51, RZ, RZ, R25 ;  /* 0x000000ffff337224 */ /* 0x000fe200078e0019 */
[----:B------:R-:W2:Y:S01]  /*4750*/  MUFU.EX2 R74, R74 ;  /* 0x0000004a004a7308 */ /* 0x000ea20000000800 */
[----:B-1----:R-:W-:-:S04]  /*4760*/  FADD.FTZ R8, R82, R7 ;  /* 0x0000000752087221 */ /* 0x002fc80000010000 */
[----:B0-----:R-:W-:Y:S01]  /*4770*/  FADD.FTZ R7, R83, R8 ;  /* 0x0000000853077221 */ /* 0x001fe20000010000 */
[----:B------:R-:W-:Y:S01]  /*4780*/  FADD.FTZ R8, R55, R54 ;  /* 0x0000003637087221 */ /* 0x000fe20000010000 */
[--C-:B------:R-:W-:Y:S02]  /*4790*/  IMAD.MOV.U32 R55, RZ, RZ, R25.reuse ;  /* 0x000000ffff377224 */ /* 0x100fe400078e0019 */
[----:B------:R-:W-:Y:S01]  /*47a0*/  IMAD.MOV.U32 R54, RZ, RZ, R25 ;  /* 0x000000ffff367224 */ /* 0x000fe200078e0019 */
[C---:B--2---:R-:W-:Y:S01]  /*47b0*/  F2FP.SATFINITE.E4M3.F32.PACK_AB_MERGE_C R9, R74.reuse, R83, RZ ;  /* 0x000000534a09723e */ /* 0x044fe200048070ff */
[----:B------:R-:W-:Y:S01]  /*47c0*/  FADD.FTZ R7, R74, R7 ;  /* 0x000000074a077221 */ /* 0x000fe20000010000 */
[----:B------:R-:W-:Y:S02]  /*47d0*/  IMAD.MOV.U32 R74, RZ, RZ, R25 ;  /* 0x000000ffff4a7224 */ /* 0x000fe400078e0019 */
[----:B------:R-:W-:Y:S01]  /*47e0*/  F2FP.SATFINITE.E4M3.F32.PACK_AB_MERGE_C R170, R82, R75, R9 ;  /* 0x0000004b52aa723e */ /* 0x000fe20004807009 */
[----:B------:R-:W-:-:S02]  /*47f0*/  IMAD.MOV.U32 R75, RZ, RZ, R25 ;  /* 0x000000ffff4b7224 */ /* 0x000fc400078e0019 */
[--C-:B------:R-:W-:Y:S02]  /*4800*/  IMAD.MOV.U32 R83, RZ, RZ, R25.reuse ;  /* 0x000000ffff537224 */ /* 0x100fe400078e0019 */
[----:B------:R-:W-:Y:S01]  /*4810*/  IMAD.MOV.U32 R82, RZ, RZ, R25 ;  /* 0x000000ffff527224 */ /* 0x000fe200078e0019 */
[----:B------:R-:W-:Y:S06]  /*4820*/  @!P1 BRA `(.L_x_18) ;  /* 0x0000002c00dc9947 */ /* 0x000fec0003800000 */
[----:B------:R-:W-:Y:S01]  /*4830*/  IMAD.MOV.U32 R11, RZ, RZ, R0 ;  /* 0x000000ffff0b7224 */ /* 0x000fe200078e0000 */
[----:B------:R-:W-:Y:S01]  /*4840*/  CS2R R86, SRZ ;  /* 0x0000000000567805 */ /* 0x000fe2000001ff00 */
[----:B------:R-:W-:Y:S01]  /*4850*/  IMAD.MOV.U32 R9, RZ, RZ, R6 ;  /* 0x000000ffff097224 */ /* 0x000fe200078e0006 */
[----:B------:R-:W-:Y:S02]  /*4860*/  CS2R R84, SRZ ;  /* 0x0000000000547805 */ /* 0x000fe4000001ff00 */
[----:B------:R-:W-:Y:S02]  /*4870*/  CS2R R82, SRZ ;  /* 0x0000000000527805 */ /* 0x000fe4000001ff00 */
[----:B------:R-:W-:Y:S02]  /*4880*/  CS2R R80, SRZ ;  /* 0x0000000000507805 */ /* 0x000fe4000001ff00 */
[----:B------:R-:W-:Y:S02]  /*4890*/  CS2R R78, SRZ ;  /* 0x00000000004e7805 */ /* 0x000fe4000001ff00 */
[----:B------:R-:W-:-:S02]  /*48a0*/  CS2R R76, SRZ ;  /* 0x00000000004c7805 */ /* 0x000fc4000001ff00 */
[----:B------:R-:W-:Y:S02]  /*48b0*/  CS2R R74, SRZ ;  /* 0x00000000004a7805 */ /* 0x000fe4000001ff00 */
        /* <DEDUP_REMOVED lines=24> */
[----:B------:R-:W-:Y:S01]  /*4a40*/  CS2R R24, SRZ ;  /* 0x0000000000187805 */ /* 0x000fe2000001ff00 */
[----:B------:R-:W-:Y:S01]  /*4a50*/  UMOV UR60, URZ ;  /* 0x0000003f003c7c82 */ /* 0x000fe20008000000 */
[----:B------:R-:W-:-:S05]  /*4a60*/  UMOV UR53, URZ ;  /* 0x0000003f00357c82 */ /* 0x000fca0008000000 */
.L_x_29:
[----:B------:R-:W-:Y:S01]  /*4a70*/  ISETP.NE.AND P2, PT, RZ, UR50, PT ;  /* 0x00000032ff007c0c */ /* 0x000fe2000bf45270 */
[----:B------:R-:W-:-:S04]  /*4a80*/  UISETP.NE.AND UP0, UPT, UR53, 0x1, UPT ;  /* 0x000000013500788c */ /* 0x000fc8000bf05270 */
[----:B------:R-:W-:-:S04]  /*4a90*/  USEL UR55, URZ, 0x1, UP0 ;  /* 0x000000013f377887 */ /* 0x000fc80008000000 */
[----:B------:R-:W-:-:S04]  /*4aa0*/  ULOP3.LUT UR55, UR60, UR55, URZ, 0x3c, !UPT ;  /* 0x000000373c377292 */ /* 0x000fc8000f8e3c3f */
[----:B------:R-:W-:Y:S08]  /*4ab0*/  @P2 BRA `(.L_x_19) ;  /* 0x0000000000382947 */ /* 0x000ff00003800000 */
[----:B------:R-:W-:Y:S05]  /*4ac0*/  @!P0 BRA `(.L_x_20) ;  /* 0x0000000000048947 */ /* 0x000fea0003800000 */
[----:B------:R-:W-:Y:S01]  /*4ad0*/  BPT.TRAP 0x1 ;  /* 0x000000040000795c */ /* 0x000fe20000300000 */
.L_x_20:
[----:B------:R-:W-:Y:S01]  /*4ae0*/  UIADD3 UR4, UR53, 0x1, URZ ;  /* 0x0000000135047890 */ /* 0x000fe2000fffe03f */
[----:B------:R-:W-:-:S03]  /*4af0*/  IMAD.U32 R0, RZ, RZ, UR55 ;  /* 0x00000037ff007e24 */ /* 0x000fc6000f8e00ff */
[----:B------:R-:W-:Y:S02]  /*4b00*/  UISETP.NE.AND UP0, UPT, UR4, 0x2, UPT ;  /* 0x000000020400788c */ /* 0x000fe4000bf05270 */
[----:B------:R-:W-:Y:S02]  /*4b10*/  SHF.L.U32 R0, R0, 0x1f, RZ ;  /* 0x0000001f00007819 */ /* 0x000fe400000006ff */
[----:B------:R-:W-:-:S04]  /*4b20*/  USEL UR4, UR4, URZ, UP0 ;  /* 0x0000003f04047287 */ /* 0x000fc80008000000 */
[----:B------:R-:W-:-:S09]  /*4b30*/  ULEA UR4, UR4, UR36, 0x3 ;  /* 0x0000002404047291 */ /* 0x000fd2000f8e183f */
[----:B------:R0:W1:Y:S01]  /*4b40*/  SYNCS.PHASECHK.TRANS64.TRYWAIT P1, [UR4+0x29830], R0 ;  /* 0x02983000ff0075a7 */ /* 0x0000620008020144 */
[----:B------:R-:W-:Y:S05]  /*4b50*/  @!P0 BRA `(.L_x_21) ;  /* 0x0000000000048947 */ /* 0x000fea0003800000 */
[----:B------:R-:W-:Y:S01]  /*4b60*/  BPT.TRAP 0x1 ;  /* 0x000000040000795c */ /* 0x000fe20000300000 */
.L_x_21:
[----:B-1----:R-:W-:Y:S05]  /*4b70*/  @P1 BRA `(.L_x_19) ;  /* 0x0000000000081947 */ /* 0x002fea0003800000 */
[----:B------:R-:W1:Y:S02]  /*4b80*/  SYNCS.PHASECHK.TRANS64.TRYWAIT P1, [UR4+0x29830], R0 ;  /* 0x02983000ff0075a7 */ /* 0x000e640008020144 */
[----:B-1----:R-:W-:Y:S05]  /*4b90*/  @!P1 BRA `(.L_x_22) ;  /* 0x000000a800109947 */ /* 0x002fea0003800000 */
.L_x_19:
[----:B01----:R-:W-:Y:S01]  /*4ba0*/  VIADD R0, R2, 0x8 ;  /* 0x0000000802007836 */ /* 0x003fe20000000000 */
[----:B------:R-:W-:Y:S01]  /*4bb0*/  UIADD3 UR59, UR53, 0x1, URZ ;  /* 0x00000001353b7890 */ /* 0x000fe2000fffe03f */
[C---:B------:R-:W-:Y:S01]  /*4bc0*/  R2UR UR4, R4.reuse ;  /* 0x00000000040472ca */ /* 0x040fe200000e0000 */
[----:B------:R-:W-:Y:S01]  /*4bd0*/  UMOV UR7, 0x80000020 ;  /* 0x8000002000077882 */ /* 0x000fe20000000000 */
[C---:B------:R-:W-:Y:S01]  /*4be0*/  R2UR UR5, R5.reuse ;  /* 0x00000000050572ca */ /* 0x040fe200000e0000 */
[----:B------:R0:W-:Y:S01]  /*4bf0*/  BAR.SYNC.DEFER_BLOCKING R0, 0x100 ;  /* 0x000400000000751d */ /* 0x0001e20000010000 */
[----:B------:R-:W-:Y:S01]  /*4c00*/  UISETP.NE.AND UP0, UPT, UR59, 0x2, UPT ;  /* 0x000000023b00788c */ /* 0x000fe2000bf05270 */
[C---:B------:R-:W-:Y:S02]  /*4c10*/  R2UR UR8, R4.reuse ;  /* 0x00000000040872ca */ /* 0x040fe400000e0000 */
[C---:B------:R-:W-:Y:S01]  /*4c20*/  R2UR UR9, R5.reuse ;  /* 0x00000000050972ca */ /* 0x040fe200000e0000 */
[----:B------:R-:W-:Y:S01]  /*4c30*/  USEL UR59, UR59, URZ, UP0 ;  /* 0x0000003f3b3b7287 */ /* 0x000fe20008000000 */
[C---:B------:R-:W-:Y:S01]  /*4c40*/  R2UR UR12, R4.reuse ;  /* 0x00000000040c72ca */ /* 0x040fe200000e0000 */
[----:B------:R-:W-:Y:S01]  /*4c50*/  UMOV UR11, 0x80000020 ;  /* 0x80000020000b7882 */ /* 0x000fe20000000000 */
[C---:B------:R-:W-:Y:S01]  /*4c60*/  R2UR UR13, R5.reuse ;  /* 0x00000000050d72ca */ /* 0x040fe200000e0000 */
[----:B------:R-:W-:Y:S01]  /*4c70*/  UIMAD UR61, UR59, 0x780, UR52 ;  /* 0x000007803b3d78a4 */ /* 0x000fe2000f8e0234 */
[C---:B------:R-:W-:Y:S01]  /*4c80*/  R2UR UR16, R4.reuse ;  /* 0x00000000041072ca */ /* 0x040fe200000e0000 */
[----:B------:R-:W-:Y:S01]  /*4c90*/  UMOV UR15, 0x80000020 ;  /* 0x80000020000f7882 */ /* 0x000fe20000000000 */
[C---:B------:R-:W-:Y:S01]  /*4ca0*/  R2UR UR17, R5.reuse ;  /* 0x00000000051172ca */ /* 0x040fe200000e0000 */
[----:B------:R-:W-:Y:S01]  /*4cb0*/  UIADD3 UR10, UR61, 0x80, URZ ;  /* 0x000000803d0a7890 */ /* 0x000fe2000fffe03f */
[----:B------:R-:W-:Y:S01]  /*4cc0*/  R2UR UR20, R4 ;  /* 0x00000000041472ca */ /* 0x000fe200000e0000 */
[----:B------:R-:W-:Y:S01]  /*4cd0*/  UIADD3 UR14, UR61, 0x100, URZ ;  /* 0x000001003d0e7890 */ /* 0x000fe2000fffe03f */
[----:B------:R-:W-:Y:S01]  /*4ce0*/  R2UR UR21, R5 ;  /* 0x00000000051572ca */ /* 0x000fe200000e0000 */
[----:B------:R-:W-:Y:S01]  /*4cf0*/  UMOV UR6, UR61 ;  /* 0x0000003d00067c82 */ /* 0x000fe20008000000 */
[----:B------:R-:W-:Y:S01]  /*4d00*/  UIADD3 UR18, UR61, 0x180, URZ ;  /* 0x000001803d127890 */ /* 0x000fe2000fffe03f */
[----:B------:R-:W-:Y:S01]  /*4d10*/  IMAD.U32 R3, RZ, RZ, UR59 ;  /* 0x0000003bff037e24 */ /* 0x000fe2000f8e00ff */
[----:B------:R-:W-:Y:S01]  /*4d20*/  UMOV UR19, 0x80000020 ;  /* 0x8000002000137882 */ /* 0x000fe20000000000 */
[----:B------:R-:W-:Y:S01]  /*4d30*/  UIADD3 UR22, UR61, 0x200, URZ ;  /* 0x000002003d167890 */ /* 0x000fe2000fffe03f */
[----:B------:R-:W-:Y:S01]  /*4d40*/  UMOV UR23, 0x80000020 ;  /* 0x8000002000177882 */ /* 0x000fe20000000000 */
[----:B------:R-:W-:Y:S01]  /*4d50*/  WARPGROUP.ARRIVE ;  /* 0x00000000000079c5 */ /* 0x000fe20000000000 */
[----:B------:R-:W-:Y:S01]  /*4d60*/  UIADD3 UR26, UR61, 0x2, URZ ;  /* 0x000000023d1a7890 */ /* 0x000fe2000fffe03f */
[----:B------:R-:W-:Y:S01]  /*4d70*/  UMOV UR27, 0x80000020 ;  /* 0x80000020001b7882 */ /* 0x000fe20000000000 */
[----:B------:R-:W-:-:S03]  /*4d80*/  UIADD3 UR30, UR61, 0x280, URZ ;  /* 0x000002803d1e7890 */ /* 0x000fc6000fffe03f */
[----:B------:R-:W-:Y:S01]  /*4d90*/  QGMMA.64x32x32.F32.E4M3.E4M3 R152, gdesc[UR4], RZ, !UPT, gsb0 ;  /* 0x00600000049879f3 */ /* 0x000fe2000c0008ff */
[----:B------:R-:W-:Y:S01]  /*4da0*/  UIADD3 UR6, UR61, 0x82, URZ ;  /* 0x000000823d067890 */ /* 0x000fe2000fffe03f */
[----:B------:R-:W-:Y:S01]  /*4db0*/  UMOV UR4, UR24 ;  /* 0x0000001800047c82 */ /* 0x000fe20008000000 */
[----:B------:R-:W-:Y:S01]  /*4dc0*/  UMOV UR5, UR25 ;  /* 0x0000001900057c82 */ /* 0x000fe20008000000 */
[----:B------:R-:W-:Y:S01]  /*4dd0*/  UMOV UR7, 0x80000020 ;  /* 0x8000002000077882 */ /* 0x000fe20000000000 */
[----:B------:R-:W-:Y:S01]  /*4de0*/  UMOV UR31, 0x80000020 ;  /* 0x80000020001f7882 */ /* 0x000fe20000000000 */
[----:B------:R-:W-:Y:S01]  /*4df0*/  UIADD3 UR34, UR61, 0x282, URZ ;  /* 0x000002823d227890 */ /* 0x000fe2000fffe03f */
[----:B------:R-:W-:Y:S01]  /*4e00*/  UMOV UR35, 0x80000020 ;  /* 0x8000002000237882 */ /* 0x000fe20000000000 */
[----:B------:R-:W-:Y:S01]  /*4e10*/  UIADD3 UR42, UR61, 0x500, URZ ;  /* 0x000005003d2a7890 */ /* 0x000fe2000fffe03f */
[----:B------:R-:W-:Y:S01]  /*4e20*/  UMOV UR43, 0x80000020 ;  /* 0x80000020002b7882 */ /* 0x000fe20000000000 */
[----:B------:R-:W-:Y:S01]  /*4e30*/  UIADD3 UR46, UR61, 0x502, URZ ;  /* 0x000005023d2e7890 */ /* 0x000fe2000fffe03f */
[----:B------:R-:W-:Y:S01]  /*4e40*/  UMOV UR47, 0x80000020 ;  /* 0x80000020002f7882 */ /* 0x000fe20000000000 */
[----:B------:R-:W-:-:S02]  /*4e50*/  WARPGROUP.DEPBAR.LE gsb0, 0x0 ;  /* 0x00008000000079c5 */ /* 0x000fc40000010000 */
[----:B------:R-:W-:-:S06]  /*4e60*/  WARPGROUP.ARRIVE ;  /* 0x00000000000079c5 */ /* 0x000fcc0000000000 */
[----:B------:R-:W-:Y:S01]  /*4e70*/  QGMMA.64x32x32.F32.E4M3.E4M3 R136, gdesc[UR8], RZ, !UPT, gsb0 ;  /* 0x00600000088879f3 */ /* 0x000fe2000c0008ff */
[----:B------:R-:W-:Y:S02]  /*4e80*/  UIADD3 UR8, UR61, 0x102, URZ ;  /* 0x000001023d087890 */ /* 0x000fe4000fffe03f */
[----:B------:R-:W-:Y:S02]  /*4e90*/  UIADD3 UR9, UR61, 0x182, URZ ;  /* 0x000001823d097890 */ /* 0x000fe4000fffe03f */
[----:B------:R-:W-:Y:S01]  /*4ea0*/  UIADD3 UR10, UR61, 0x202, URZ ;  /* 0x000002023d0a7890 */ /* 0x000fe2000fffe03f */
[----:B------:R-:W-:Y:S02]  /*4eb0*/  WARPGROUP.DEPBAR.LE gsb0, 0x0 ;  /* 0x00008000000079c5 */ /* 0x000fe40000010000 */
[----:B------:R-:W-:-:S06]  /*4ec0*/  WARPGROUP.ARRIVE ;  /* 0x00000000000079c5 */ /* 0x000fcc0000000000 */
[----:B------:R-:W-:Y:S03]  /*4ed0*/  QGMMA.64x32x32.F32.E4M3.E4M3 R120, gdesc[UR12], RZ, !UPT, gsb0 ;  /* 0x006000000c7879f3 */ /* 0x000fe6000c0008ff */
        /* <DEDUP_REMOVED lines=9> */
[----:B------:R-:W-:Y:S01]  /*4f70*/  UMOV UR26, UR6 ;  /* 0x00000006001a7c82 */ /* 0x000fe20008000000 */
[----:B------:R-:W-:Y:S01]  /*4f80*/  UMOV UR27, 0x80000020 ;  /* 0x80000020001b7882 */ /* 0x000fe20000000000 */
[----:B------:R-:W-:Y:S01]  /*4f90*/  UMOV UR6, UR8 ;  /* 0x0000000800067c82 */ /* 0x000fe20008000000 */
[----:B------:R-:W-:Y:S01]  /*4fa0*/  UIADD3 UR8, UR61, 0x380, URZ ;  /* 0x000003803d087890 */ /* 0x000fe2000fffe03f */
[----:B------:R-:W-:Y:S02]  /*4fb0*/  WARPGROUP.DEPBAR.LE gsb0, 0x0 ;  /* 0x00008000000079c5 */ /* 0x000fe40000010000 */
[----:B------:R-:W-:-:S06]  /*4fc0*/  WARPGROUP.ARRIVE ;  /* 0x00000000000079c5 */ /* 0x000fcc0000000000 */
[----:B------:R-:W-:Y:S01]  /*4fd0*/  QGMMA.64x32x32.F32.E4M3.E4M3 R136, gdesc[UR24], R136, gsb0 ;  /* 0x00600000188879f3 */ /* 0x000fe20008000888 */
[----:B------:R-:W-:Y:S01]  /*4fe0*/  UMOV UR26, UR9 ;  /* 0x00000009001a7c82 */ /* 0x000fe20008000000 */
[----:B------:R-:W-:Y:S01]  /*4ff0*/  UMOV UR27, 0x80000020 ;  /* 0x80000020001b7882 */ /* 0x000fe20000000000 */
[----:B------:R-:W-:Y:S01]  /*5000*/  UIADD3 UR9, UR61, 0x400, URZ ;  /* 0x000004003d097890 */ /* 0x000fe2000fffe03f */
        /* <DEDUP_REMOVED lines=94> */
[----:B------:R-:W-:Y:S01]  /*55f0*/  UIADD3 UR61, UR61, 0x702, URZ ;  /* 0x000007023d3d7890 */ /* 0x000fe2000fffe03f */
        /* <DEDUP_REMOVED lines=31> */
[----:B0-----:R-:W-:Y:S05]  /*57f0*/  @P2 BRA `(.L_x_23) ;  /* 0x00000000002c2947 */ /* 0x001fea0003800000 */
[----:B------:R-:W-:Y:S05]  /*5800*/  @!P0 BRA `(.L_x_24) ;  /* 0x0000000000048947 */ /* 0x000fea0003800000 */
[----:B------:R-:W-:Y:S01]  /*5810*/  BPT.TRAP 0x1 ;  /* 0x000000040000795c */ /* 0x000fe20000300000 */
.L_x_24:
[----:B------:R-:W-:Y:S01]  /*5820*/  ULEA UR4, UR53, UR36, 0x3 ;  /* 0x0000002435047291 */ /* 0x000fe2000f8e183f */
[----:B------:R-:W-:-:S05]  /*5830*/  IMAD.U32 R0, RZ, RZ, UR60 ;  /* 0x0000003cff007e24 */ /* 0x000fca000f8e00ff */
[----:B------:R-:W-:-:S04]  /*5840*/  SHF.L.U32 R0, R0, 0x1f, RZ ;  /* 0x0000001f00007819 */ /* 0x000fc800000006ff */
[----:B------:R0:W1:Y:S01]  /*5850*/  SYNCS.PHASECHK.TRANS64.TRYWAIT P1, [UR4+0x29850], R0 ;  /* 0x02985000ff0075a7 */ /* 0x0000620008020144 */
[----:B------:R-:W-:Y:S05]  /*5860*/  @!P0 BRA `(.L_x_25) ;  /* 0x0000000000048947 */ /* 0x000fea0003800000 */
[----:B------:R-:W-:Y:S01]  /*5870*/  BPT.TRAP 0x1 ;  /* 0x000000040000795c */ /* 0x000fe20000300000 */
.L_x_25:
[----:B-1----:R-:W-:Y:S05]  /*5880*/  @P1 BRA `(.L_x_23) ;  /* 0x0000000000081947 */ /* 0x002fea0003800000 */
[----:B------:R-:W1:Y:S02]  /*5890*/  SYNCS.PHASECHK.TRANS64.TRYWAIT P1, [UR4+0x29850], R0 ;  /* 0x02985000ff0075a7 */ /* 0x000e640008020144 */
[----:B-1----:R-:W-:Y:S05]  /*58a0*/  @!P1 BRA `(.L_x_26) ;  /* 0x0000009800e49947 */ /* 0x002fea0003800000 */
.L_x_23:
[----:B------:R-:W-:Y:S01]  /*58b0*/  UIADD3 UR4, UR36, 0x400, URZ ;  /* 0x0000040024047890 */ /* 0x000fe2000fffe03f */
[----:B------:R-:W-:Y:S01]  /*58c0*/  WARPGROUP.ARRIVE ;  /* 0x00000000000079c5 */ /* 0x000fe20000000000 */
[----:B------:R-:W-:Y:S01]  /*58d0*/  UMOV UR7, 0xc0000010 ;  /* 0xc000001000077882 */ /* 0x000fe20000000000 */
[----:B01----:R-:W-:Y:S01]  /*58e0*/  IADD3 R0, -R2, 0xb, RZ ;  /* 0x0000000b02007810 */ /* 0x003fe20007ffe1ff */
[----:B------:R-:W-:-:S04]  /*58f0*/  USHF.R.U32.HI UR4, URZ, 0x4, UR4 ;  /* 0x000000043f047899 */ /* 0x000fc80008011604 */
[----:B------:R-:W-:-:S04]  /*5900*/  ULOP3.LUT UR4, UR4, 0x3fff, URZ, 0xc0, !UPT ;  /* 0x00003fff04047892 */ /* 0x000fc8000f8ec03f */
[----:B------:R-:W-:-:S04]  /*5910*/  ULOP3.LUT UR4, UR4, 0x10000, URZ, 0xfc, !UPT ;  /* 0x0001000004047892 */ /* 0x000fc8000f8efc3f */
[----:B------:R-:W-:-:S07]  /*5920*/  UIMAD UR4, UR53, 0x500, UR4 ;  /* 0x00000500350478a4 */ /* 0x000fce000f8e0204 */
[----:B------:R-:W-:Y:S02]  /*5930*/  UMOV UR6, UR4 ;  /* 0x0000000400067c82 */ /* 0x000fe40008000000 */
[----:B------:R-:W-:Y:S01]  /*5940*/  QGMMA.64x128x32.F32.E4M3.E4M3 R24, R184, gdesc[UR4], R24, gsb0 ;  /* 0x01e00004b8187df3 */ /* 0x000fe20008000818 */
[----:B------:R-:W-:Y:S01]  /*5950*/  UIADD3 UR6, UR4, 0x100, URZ ;  /* 0x0000010004067890 */ /* 0x000fe2000fffe03f */
[----:B------:R-:W-:Y:S01]  /*5960*/  UMOV UR7, 0xc0000010 ;  /* 0xc000001000077882 */ /* 0x000fe20000000000 */
[----:B------:R-:W-:Y:S02]  /*5970*/  WARPGROUP.DEPBAR.LE gsb0, 0x0 ;  /* 0x00008000000079c5 */ /* 0x000fe40000010000 */
[----:B------:R-:W-:-:S07]  /*5980*/  WARPGROUP.ARRIVE ;  /* 0x00000000000079c5 */ /* 0x000fce0000000000 */
        /* <DEDUP_REMOVED lines=15> */
[----:B------:R-:W-:Y:S03]  /*5a80*/  QGMMA.64x128x32.F32.E4M3.E4M3 R24, R168, gdesc[UR4], R24, gsb0 ;  /* 0x01e00004a8187df3 */ /* 0x000fe60008000818 */
[----:B------:R-:W-:Y:S02]  /*5a90*/  WARPGROUP.DEPBAR.LE gsb0, 0x0 ;  /* 0x00008000000079c5 */ /* 0x000fe40000010000 */
[----:B------:R0:W-:Y:S06]  /*5aa0*/  BAR.ARV R0, 0x100 ;  /* 0x000400000000751d */ /* 0x0001ec0000002000 */
[----:B------:R-:W-:Y:S05]  /*5ab0*/  @!P0 BRA `(.L_x_27) ;  /* 0x0000000000048947 */ /* 0x000fea0003800000 */
[----:B------:R-:W-:Y:S01]  /*5ac0*/  BPT.TRAP 0x1 ;  /* 0x000000040000795c */ /* 0x000fe20000300000 */
.L_x_27:
[----:B0-----:R-:W-:Y:S01]  /*5ad0*/  FMNMX.FTZ R0, R152, R9, !PT ;  /* 0x0000000998007209 */ /* 0x001fe20007810000 */
[----:B------:R-:W-:Y:S01]  /*5ae0*/  IMAD.U32 R17, RZ, RZ, UR37 ;  /* 0x00000025ff117e24 */ /* 0x000fe2000f8e00ff */
[----:B------:R-:W-:Y:S02]  /*5af0*/  FMNMX.FTZ R6, R154, R11, !PT ;  /* 0x0000000b9a067209 */ /* 0x000fe40007810000 */
[----:B------:R-:W-:Y:S02]  /*5b00*/  FMNMX.FTZ R13, R153, R0, !PT ;  /* 0x00000000990d7209 */ /* 0x000fe40007810000 */
[----:B------:R-:W-:Y:S02]  /*5b10*/  FMNMX.FTZ R15, R155, R6, !PT ;  /* 0x000000069b0f7209 */ /* 0x000fe40007810000 */
[----:B------:R-:W-:Y:S02]  /*5b20*/  FMNMX.FTZ R0, R156, R13, !PT ;  /* 0x0000000d9c007209 */ /* 0x000fe40007810000 */
[----:B------:R-:W-:-:S02]  /*5b30*/  FMNMX.FTZ R6, R158, R15, !PT ;  /* 0x0000000f9e067209 */ /* 0x000fc40007810000 */
[----:B------:R-:W-:Y:S02]  /*5b40*/  FMNMX.FTZ R13, R157, R0, !PT ;  /* 0x000000009d0d7209 */ /* 0x000fe40007810000 */
        /* <DEDUP_REMOVED lines=73> */
[----:B------:R-:W-:Y:S01]  /*5fe0*/  R2UR UR4, R3 ;  /* 0x00000000030472ca */ /* 0x000fe200000e0000 */
[----:B------:R-:W0:Y:S04]  /*5ff0*/  SHFL.BFLY PT, R13, R10, 0x2, 0x1f ;  /* 0x0c401f000a0d7f89 */ /* 0x000e2800000e0000 */
[----:B------:R-:W1:Y:S08]  /*6000*/  SHFL.BFLY PT, R15, R12, 0x2, 0x1f ;  /* 0x0c401f000c0f7f89 */ /* 0x000e7000000e0000 */
[----:B------:R-:W-:-:S04]  /*6010*/  ULEA UR4, UR4, UR36, 0x3 ;  /* 0x0000002404047291 */ /* 0x000fc8000f8e183f */
[----:B------:R-:W-:-:S04]  /*6020*/  UIADD3 UR4, UR4, 0x29840, URZ ;  /* 0x0002984004047890 */ /* 0x000fc8000fffe03f */
[----:B------:R-:W-:Y:S01]  /*6030*/  UPRMT UR4, UR54, 0x654, UR4 ;  /* 0x0000065436047896 */ /* 0x000fe20008000004 */
[----:B0-----:R-:W-:Y:S02]  /*6040*/  FMNMX.FTZ R13, R10, R13, !PT ;  /* 0x0000000d0a0d7209 */ /* 0x001fe40007810000 */
[----:B-1----:R-:W-:-:S03]  /*6050*/  FMNMX.FTZ R15, R12, R15, !PT ;  /* 0x0000000f0c0f7209 */ /* 0x002fc60007810000 */
[----:B------:R-:W0:Y:S03]  /*6060*/  SHFL.BFLY PT, R6, R13, 0x1, 0x1f ;  /* 0x0c201f000d067f89 */ /* 0x000e2600000e0000 */
[----:B------:R-:W-:Y:S01]  /*6070*/  SYNCS.ARRIVE.TRANS64.RED.A1T0 RZ, [UR4], RZ ;  /* 0x000000ffffff79a7 */ /* 0x000fe20008100404 */
[----:B------:R-:W1:Y:S01]  /*6080*/  SHFL.BFLY PT, R0, R15, 0x1, 0x1f ;  /* 0x0c201f000f007f89 */ /* 0x000e6200000e0000 */
[----:B0-----:R-:W-:Y:S02]  /*6090*/  FMNMX.FTZ R6, R13, R6, !PT ;  /* 0x000000060d067209 */ /* 0x001fe40007810000 */
[----:B-1----:R-:W-:-:S03]  /*60a0*/  FMNMX.FTZ R0, R15, R0, !PT ;  /* 0x000000000f007209 */ /* 0x002fc60007810000 */
[C---:B------:R-:W-:Y:S01]  /*60b0*/  FFMA.FTZ R168, R6.reuse, R17, -8 ;  /* 0xc100000006a87423 */ /* 0x040fe20000010011 */
[----:B------:R-:W-:-:S03]  /*60c0*/  FADD.FTZ R9, -R6, R9 ;  /* 0x0000000906097221 */ /* 0x000fc60000010100 */
[--C-:B------:R-:W-:Y:S01]  /*60d0*/  FFMA.FTZ R19, R136, UR37, -R168.reuse ;  /* 0x0000002588137c23 */ /* 0x100fe200080108a8 */
[----:B------:R-:W-:-:S01]  /*60e0*/  FFMA.FTZ R136, R145, UR37, -R168 ;  /* 0x0000002591887c23 */ /* 0x000fc200080108a8 */
[----:B------:R-:W-:Y:S02]  /*60f0*/  IMAD.U32 R145, RZ, RZ, UR37 ;  /* 0x00000025ff917e24 */ /* 0x000fe4000f8e00ff */
[----:B------:R-:W-:-:S01]  /*6100*/  FFMA.FTZ R22, R141, UR37, -R168 ;  /* 0x000000258d167c23 */ /* 0x000fc200080108a8 */
[----:B------:R-:W-:Y:S01]  /*6110*/  FMUL.FTZ R14, R9, UR37 ;  /* 0x00000025090e7c20 */ /* 0x000fe20008410000 */
[----:B------:R-:W-:-:S01]  /*6120*/  FFMA.FTZ R141, R101, UR37, -R168 ;  /* 0x00000025658d7c23 */ /* 0x000fc200080108a8 */
[C---:B------:R-:W-:Y:S01]  /*6130*/  FADD.FTZ R9, -R0.reuse, R11 ;  /* 0x0000000b00097221 */ /* 0x040fe20000010100 */
[----:B------:R-:W-:-:S01]  /*6140*/  FFMA.FTZ R101, R0, R145, -8 ;  /* 0xc100000000657423 */ /* 0x000fc20000010091 */
[--C-:B------:R-:W-:Y:S01]  /*6150*/  FFMA.FTZ R11, R152, UR37, -R168.reuse ;  /* 0x00000025980b7c23 */ /* 0x100fe200080108a8 */
[----:B------:R-:W-:-:S01]  /*6160*/  FFMA.FTZ R23, R144, UR37, -R168 ;  /* 0x0000002590177c23 */ /* 0x000fc200080108a8 */
[----:B------:R-:W-:Y:S01]  /*6170*/  FMUL.FTZ R9, R9, UR37 ;  /* 0x0000002509097c20 */ /* 0x000fe20008410000 */
[----:B------:R-:W-:-:S01]  /*6180*/  FFMA.FTZ R144, R154, UR37, -R101 ;  /* 0x000000259a907c23 */ /* 0x000fc20008010865 */
[----:B------:R-:W-:Y:S01]  /*6190*/  FFMA.FTZ R12, R153, UR37, -R168 ;  /* 0x00000025990c7c23 */ /* 0x000fe200080108a8 */
[----:B------:R-:W-:-:S01]  /*61a0*/  FFMA.FTZ R145, R155, UR37, -R101 ;  /* 0x000000259b917c23 */ /* 0x000fc20008010865 */
[----:B------:R-:W-:Y:S01]  /*61b0*/  MUFU.EX2 R10, R14 ;  /* 0x0000000e000a7308 */ /* 0x000fe20000000800 */
[----:B------:R-:W-:-:S01]  /*61c0*/  FFMA.FTZ R20, R137, UR37, -R168 ;  /* 0x0000002589147c23 */ /* 0x000fc200080108a8 */
[--C-:B------:R-:W-:Y:S01]  /*61d0*/  FFMA.FTZ R13, R156, UR37, -R168.reuse ;  /* 0x000000259c0d7c23 */ /* 0x100fe200080108a8 */
[----:B------:R-:W-:-:S01]  /*61e0*/  FFMA.FTZ R137, R148, UR37, -R168 ;  /* 0x0000002594897c23 */ /* 0x000fc200080108a8 */
[----:B------:R-:W-:Y:S01]  /*61f0*/  FFMA.FTZ R148, R158, UR37, -R101 ;  /* 0x000000259e947c23 */ /* 0x000fe20008010865 */
[----:B------:R-:W-:-:S01]  /*6200*/  FFMA.FTZ R21, R140, UR37, -R168 ;  /* 0x000000258c157c23 */ /* 0x000fc200080108a8 */
[----:B------:R-:W-:Y:S01]  /*6210*/  FFMA.FTZ R140, R149, UR37, -R168 ;  /* 0x00000025958c7c23 */ /* 0x000fe200080108a8 */
[----:B------:R-:W-:-:S01]  /*6220*/  FFMA.FTZ R149, R159, UR37, -R101 ;  /* 0x000000259f957c23 */ /* 0x000fc20008010865 */
[----:B------:R-:W0:Y:S01]  /*6230*/  MUFU.EX2 R11, R11 ;  /* 0x0000000b000b7308 */ /* 0x000e220000000800 */
[----:B------:R-:W-:-:S01]  /*6240*/  FFMA.FTZ R157, R157, UR37, -R168 ;  /* 0x000000259d9d7c23 */ /* 0x000fc200080108a8 */
[----:B------:R-:W-:Y:S01]  /*6250*/  FFMA.FTZ R15, R160, UR37, -R168 ;  /* 0x00000025a00f7c23 */ /* 0x000fe200080108a8 */
[----:B------:R-:W-:-:S01]  /*6260*/  FFMA.FTZ R152, R162, UR37, -R101 ;  /* 0x00000025a2987c23 */ /* 0x000fc20008010865 */
[----:B------:R-:W-:Y:S01]  /*6270*/  FFMA.FTZ R16, R161, UR37, -R168 ;  /* 0x00000025a1107c23 */ /* 0x000fe200080108a8 */
[----:B------:R-:W-:-:S01]  /*6280*/  FFMA.FTZ R153, R163, UR37, -R101 ;  /* 0x00000025a3997c23 */ /* 0x000fc20008010865 */
[----:B------:R-:W-:Y:S01]  /*6290*/  FFMA.FTZ R17, R164, UR37, -R168 ;  /* 0x00000025a4117c23 */ /* 0x000fe200080108a8 */
[----:B------:R-:W-:-:S01]  /*62a0*/  FFMA.FTZ R154, R166, UR37, -R101 ;  /* 0x00000025a69a7c23 */ /* 0x000fc20008010865 */
[----:B------:R-:W-:Y:S01]  /*62b0*/  MUFU.EX2 R9, R9 ;  /* 0x0000000900097308 */ /* 0x000fe20000000800 */
[----:B------:R-:W-:-:S01]  /*62c0*/  FFMA.FTZ R18, R165, UR37, -R168 ;  /* 0x00000025a5127c23 */ /* 0x000fc200080108a8 */
[--C-:B------:R-:W-:Y:S01]  /*62d0*/  FFMA.FTZ R155, R167, UR37, -R101.reuse ;  /* 0x00000025a79b7c23 */ /* 0x100fe20008010865 */
[----:B------:R-:W-:-:S01]  /*62e0*/  FFMA.FTZ R138, R138, UR37, -R101 ;  /* 0x000000258a8a7c23 */ /* 0x000fc20008010865 */
[--C-:B------:R-:W-:Y:S01]  /*62f0*/  FFMA.FTZ R139, R139, UR37, -R101.reuse ;  /* 0x000000258b8b7c23 */ /* 0x100fe20008010865 */
[----:B------:R-:W-:-:S01]  /*6300*/  FFMA.FTZ R142, R142, UR37, -R101 ;  /* 0x000000258e8e7c23 */ /* 0x000fc20008010865 */
[--C-:B------:R-:W-:Y:S01]  /*6310*/  FFMA.FTZ R143, R143, UR37, -R101.reuse ;  /* 0x000000258f8f7c23 */ /* 0x100fe20008010865 */
[----:B------:R-:W-:-:S01]  /*6320*/  FFMA.FTZ R146, R146, UR37, -R101 ;  /* 0x0000002592927c23 */ /* 0x000fc20008010865 */
[----:B------:R-:W1:Y:S01]  /*6330*/  MUFU.EX2 R144, R144 ;  /* 0x0000009000907308 */ /* 0x000e620000000800 */
[----:B0-----:R-:W-:-:S01]  /*6340*/  FFMA.FTZ R7, R10, R7, R11 ;  /* 0x000000070a077223 */ /* 0x001fc2000001000b */
        /* <DEDUP_REMOVED lines=14> */
[----:B------:R-:W2:Y:S01]  /*6430*/  MUFU.EX2 R145, R145 ;  /* 0x0000009100917308 */ /* 0x000ea20000000800 */
[----:B-1----:R-:W-:-:S01]  /*6440*/  FFMA.FTZ R8, R9, R8, R144 ;  /* 0x0000000809087223 */ /* 0x002fc20000010090 */
[----:B------:R-:W-:Y:S01]  /*6450*/  FFMA.FTZ R129, R129, UR37, -R168 ;  /* 0x0000002581817c23 */ /* 0x000fe200080108a8 */
[----:B------:R-:W-:-:S01]  /*6460*/  FFMA.FTZ R131, R131, UR37, -R101 ;  /* 0x0000002583837c23 */ /* 0x000fc20008010865 */
[----:B------:R-:W-:Y:S01]  /*6470*/  FFMA.FTZ R132, R132, UR37, -R168 ;  /* 0x0000002584847c23 */ /* 0x000fe200080108a8 */
[----:B------:R-:W-:-:S01]  /*6480*/  FFMA.FTZ R134, R134, UR37, -R101 ;  /* 0x0000002586867c23 */ /* 0x000fc20008010865 */
[----:B------:R-:W-:Y:S01]  /*6490*/  FFMA.FTZ R133, R133, UR37, -R168 ;  /* 0x0000002585857c23 */ /* 0x000fe200080108a8 */
[----:B------:R-:W-:-:S01]  /*64a0*/  FFMA.FTZ R135, R135, UR37, -R101 ;  /* 0x0000002587877c23 */ /* 0x000fc20008010865 */
[----:B------:R-:W1:Y:S01]  /*64b0*/  MUFU.EX2 R13, R13 ;  /* 0x0000000d000d7308 */ /* 0x000e620000000800 */
[----:B0-----:R-:W-:-:S01]  /*64c0*/  FADD.FTZ R156, R12, R7 ;  /* 0x000000070c9c7221 */ /* 0x001fc20000010000 */
[----:B------:R-:W-:Y:S01]  /*64d0*/  FFMA.FTZ R104, R104, UR37, -R168 ;  /* 0x0000002568687c23 */ /* 0x000fe200080108a8 */
[----:B------:R-:W-:-:S01]  /*64e0*/  FFMA.FTZ R106, R106, UR37, -R101 ;  /* 0x000000256a6a7c23 */ /* 0x000fc20008010865 */
[----:B------:R-:W-:Y:S01]  /*64f0*/  FFMA.FTZ R105, R105, UR37, -R168 ;  /* 0x0000002569697c23 */ /* 0x000fe200080108a8 */
[----:B------:R-:W-:-:S01]  /*6500*/  FFMA.FTZ R107, R107, UR37, -R101 ;  /* 0x000000256b6b7c23 */ /* 0x000fc20008010865 */
[----:B------:R-:W-:Y:S01]  /*6510*/  FFMA.FTZ R108, R108, UR37, -R168 ;  /* 0x000000256c6c7c23 */ /* 0x000fe200080108a8 */
[----:B------:R-:W-:-:S01]  /*6520*/  FFMA.FTZ R110, R110, UR37, -R101 ;  /* 0x000000256e6e7c23 */ /* 0x000fc20008010865 */
[----:B------:R-:W0:Y:S01]  /*6530*/  MUFU.EX2 R148, R148 ;  /* 0x0000009400947308 */ /* 0x000e220000000800 */
[----:B--2---:R-:W-:-:S01]  /*6540*/  FADD.FTZ R7, R145, R8 ;  /* 0x0000000891077221 */ /* 0x004fc20000010000 */
[----:B------:R-:W-:Y:S01]  /*6550*/  FFMA.FTZ R109, R109, UR37, -R168 ;  /* 0x000000256d6d7c23 */ /* 0x000fe200080108a8 */
[----:B------:R-:W-:-:S01]  /*6560*/  FFMA.FTZ R111, R111, UR37, -R101 ;  /* 0x000000256f6f7c23 */ /* 0x000fc20008010865 */
[----:B------:R-:W-:Y:S01]  /*6570*/  FFMA.FTZ R119, R119, UR37, -R101 ;  /* 0x0000002577777c23 */ /* 0x000fe20008010865 */
[----:B------:R-:W-:-:S01]  /*6580*/  FFMA.FTZ R112, R112, UR37, -R168 ;  /* 0x0000002570707c23 */ /* 0x000fc200080108a8 */
[----:B------:R-:W-:Y:S01]  /*6590*/  FFMA.FTZ R114, R114, UR37, -R101 ;  /* 0x0000002572727c23 */ /* 0x000fe20008010865 */
[----:B------:R-:W-:-:S01]  /*65a0*/  FFMA.FTZ R113, R113, UR37, -R168 ;  /* 0x0000002571717c23 */ /* 0x000fc200080108a8 */
[----:B------:R1:W2:Y:S01]  /*65b0*/  MUFU.EX2 R14, R157 ;  /* 0x0000009d000e7308 */ /* 0x0002a20000000800 */
[----:B------:R-:W-:-:S01]  /*65c0*/  FFMA.FTZ R115, R115, UR37, -R101 ;  /* 0x0000002573737c23 */ /* 0x000fc20008010865 */
[----:B------:R-:W-:Y:S01]  /*65d0*/  FFMA.FTZ R116, R116, UR37, -R168 ;  /* 0x0000002574747c23 */ /* 0x000fe200080108a8 */
[----:B------:R-:W-:-:S01]  /*65e0*/  FFMA.FTZ R118, R118, UR37, -R101 ;  /* 0x0000002576767c23 */ /* 0x000fc20008010865 */
[--C-:B------:R-:W-:Y:S01]  /*65f0*/  FFMA.FTZ R117, R117, UR37, -R168.reuse ;  /* 0x0000002575757c23 */ /* 0x100fe200080108a8 */
[----:B------:R-:W-:-:S01]  /*6600*/  FFMA.FTZ R88, R88, UR37, -R168 ;  /* 0x0000002558587c23 */ /* 0x000fc200080108a8 */
[--C-:B------:R-:W-:Y:S01]  /*6610*/  FFMA.FTZ R90, R90, UR37, -R101.reuse ;  /* 0x000000255a5a7c23 */ /* 0x100fe20008010865 */
[----:B------:R-:W-:-:S01]  /*6620*/  FFMA.FTZ R94, R94, UR37, -R101 ;  /* 0x000000255e5e7c23 */ /* 0x000fc20008010865 */
[----:B------:R-:W3:Y:S01]  /*6630*/  MUFU.EX2 R149, R149 ;  /* 0x0000009500957308 */ /* 0x000ee20000000800 */
[----:B-1----:R-:W-:-:S01]  /*6640*/  FADD.FTZ R157, R13, R156 ;  /* 0x0000009c0d9d7221 */ /* 0x002fc20000010000 */
[----:B0-----:R-:W-:Y:S01]  /*6650*/  FADD.FTZ R8, R148, R7 ;  /* 0x0000000794087221 */ /* 0x001fe20000010000 */
        /* <DEDUP_REMOVED lines=13> */
[----:B------:R-:W1:Y:S01]  /*6730*/  MUFU.EX2 R152, R152 ;  /* 0x0000009800987308 */ /* 0x000e620000000800 */
[----:B---3--:R-:W-:-:S01]  /*6740*/  FADD.FTZ R7, R149, R8 ;  /* 0x0000000895077221 */ /* 0x008fc20000010000 */
[----:B------:R-:W-:-:S06]  /*6750*/  FFMA.FTZ R101, R103, UR37, -R101 ;  /* 0x0000002567657c23 */ /* 0x000fcc0008010865 */
[----:B------:R-:W2:Y:S01]  /*6760*/  MUFU.EX2 R16, R16 ;  /* 0x0000001000107308 */ /* 0x000ea20000000800 */
[----:B0-----:R-:W-:-:S07]  /*6770*/  FADD.FTZ R157, R15, R156 ;  /* 0x0000009c0f9d7221 */ /* 0x001fce0000010000 */
[----:B------:R-:W0:Y:S01]  /*6780*/  MUFU.EX2 R153, R153 ;  /* 0x0000009900997308 */ /* 0x000e220000000800 */
[----:B-1----:R-:W-:-:S07]  /*6790*/  FADD.FTZ R8, R152, R7 ;  /* 0x0000000798087221 */ /* 0x002fce0000010000 */
[----:B------:R-:W1:Y:S01]  /*67a0*/  MUFU.EX2 R17, R17 ;  /* 0x0000001100117308 */ /* 0x000e620000000800 */
[----:B--2---:R-:W-:-:S07]  /*67b0*/  FADD.FTZ R156, R16, R157 ;  /* 0x0000009d109c7221 */ /* 0x004fce0000010000 */
        /* <DEDUP_REMOVED lines=68> */
[----:B------:R-:W-:Y:S01]  /*6c00*/  MUFU.EX2 R135, R135 ;  /* 0x0000008700877308 */ /* 0x000fe20000000800 */
[----:B-1----:R-:W-:-:S07]  /*6c10*/  FADD.FTZ R156, R134, R157 ;  /* 0x0000009d869c7221 */ /* 0x002fce0000010000 */
[----:B------:R-:W0:Y:S01]  /*6c20*/  MUFU.EX2 R104, R104 ;  /* 0x0000006800687308 */ /* 0x000e220000000800 */
[----:B--2---:R-:W-:-:S07]  /*6c30*/  FADD.FTZ R7, R133, R8 ;  /* 0x0000000885077221 */ /* 0x004fce0000010000 */
[----:B------:R-:W-:Y:S08]  /*6c40*/  MUFU.EX2 R106, R106 ;  /* 0x0000006a006a7308 */ /* 0x000ff00000000800 */
[----:B------:R-:W1:Y:S01]  /*6c50*/  MUFU.EX2 R105, R105 ;  /* 0x0000006900697308 */ /* 0x000e620000000800 */
[----:B0-----:R-:W-:-:S07]  /*6c60*/  FADD.FTZ R8, R104, R7 ;  /* 0x0000000768087221 */ /* 0x001fce0000010000 */
[----:B------:R-:W-:Y:S08]  /*6c70*/  MUFU.EX2 R107, R107 ;  /* 0x0000006b006b7308 */ /* 0x000ff00000000800 */
[----:B------:R-:W0:Y:S01]  /*6c80*/  MUFU.EX2 R108, R108 ;  /* 0x0000006c006c7308 */ /* 0x000e220000000800 */
[----:B-1----:R-:W-:-:S07]  /*6c90*/  FADD.FTZ R7, R105, R8 ;  /* 0x0000000869077221 */ /* 0x002fce0000010000 */
[----:B------:R-:W-:Y:S08]  /*6ca0*/  MUFU.EX2 R110, R110 ;  /* 0x0000006e006e7308 */ /* 0x000ff00000000800 */
[----:B------:R-:W1:Y:S01]  /*6cb0*/  MUFU.EX2 R109, R109 ;  /* 0x0000006d006d7308 */ /* 0x000e620000000800 */
[----:B0-----:R-:W-:-:S07]  /*6cc0*/  FADD.FTZ R8, R108, R7 ;  /* 0x000000076c087221 */ /* 0x001fce0000010000 */
[----:B------:R-:W0:Y:S08]  /*6cd0*/  MUFU.EX2 R111, R111 ;  /* 0x0000006f006f7308 */ /* 0x000e300000000800 */
[----:B------:R2:W-:Y:S01]  /*6ce0*/  MUFU.EX2 R158, R119 ;  /* 0x00000077009e7308 */ /* 0x0005e20000000800 */
[----:B-1----:R-:W-:-:S07]  /*6cf0*/  FADD.FTZ R7, R109, R8 ;  /* 0x000000086d077221 */ /* 0x002fce0000010000 */
[----:B------:R-:W1:Y:S01]  /*6d00*/  MUFU.EX2 R112, R112 ;  /* 0x0000007000707308 */ /* 0x000e620000000800 */
[----:B--2---:R-:W-:-:S04]  /*6d10*/  FADD.FTZ R119, R135, R156 ;  /* 0x0000009c87777221 */ /* 0x004fc80000010000 */
[----:B------:R-:W-:-:S03]  /*6d20*/  FADD.FTZ R156, R106, R119 ;  /* 0x000000776a9c7221 */ /* 0x000fc60000010000 */
[----:B------:R-:W-:Y:S01]  /*6d30*/  MUFU.EX2 R114, R114 ;  /* 0x0000007200727308 */ /* 0x000fe20000000800 */
[----:B------:R-:W-:-:S04]  /*6d40*/  FADD.FTZ R119, R107, R156 ;  /* 0x0000009c6b777221 */ /* 0x000fc80000010000 */
[----:B------:R-:W-:-:S03]  /*6d50*/  FADD.FTZ R156, R110, R119 ;  /* 0x000000776e9c7221 */ /* 0x000fc60000010000 */
[----:B------:R-:W2:Y:S01]  /*6d60*/  MUFU.EX2 R113, R113 ;  /* 0x0000007100717308 */ /* 0x000ea20000000800 */
[----:B0-----:R-:W-:-:S01]  /*6d70*/  FADD.FTZ R119, R111, R156 ;  /* 0x0000009c6f777221 */ /* 0x001fc20000010000 */
[----:B-1----:R-:W-:-:S06]  /*6d80*/  FADD.FTZ R8, R112, R7 ;  /* 0x0000000770087221 */ /* 0x002fcc0000010000 */
[----:B------:R-:W-:Y:S08]  /*6d90*/  MUFU.EX2 R115, R115 ;  /* 0x0000007300737308 */ /* 0x000ff00000000800 */
[----:B------:R-:W0:Y:S01]  /*6da0*/  MUFU.EX2 R116, R116 ;  /* 0x0000007400747308 */ /* 0x000e220000000800 */
[----:B--2---:R-:W-:-:S07]  /*6db0*/  FADD.FTZ R7, R113, R8 ;  /* 0x0000000871077221 */ /* 0x004fce0000010000 */
[----:B------:R-:W-:Y:S08]  /*6dc0*/  MUFU.EX2 R118, R118 ;  /* 0x0000007600767308 */ /* 0x000ff00000000800 */
[----:B------:R-:W1:Y:S01]  /*6dd0*/  MUFU.EX2 R117, R117 ;  /* 0x0000007500757308 */ /* 0x000e620000000800 */
[----:B0-----:R-:W-:-:S07]  /*6de0*/  FADD.FTZ R8, R116, R7 ;  /* 0x0000000774087221 */ /* 0x001fce0000010000 */
[----:B------:R-:W0:Y:S08]  /*6df0*/  MUFU.EX2 R88, R88 ;  /* 0x0000005800587308 */ /* 0x000e300000000800 */
[----:B------:R-:W2:Y:S01]  /*6e00*/  MUFU.EX2 R90, R90 ;  /* 0x0000005a005a7308 */ /* 0x000ea20000000800 */
[----:B-1----:R-:W-:-:S07]  /*6e10*/  FADD.FTZ R7, R117, R8 ;  /* 0x0000000875077221 */ /* 0x002fce0000010000 */
[----:B------:R1:W-:Y:S01]  /*6e20*/  MUFU.EX2 R157, R94 ;  /* 0x0000005e009d7308 */ /* 0x0003e20000000800 */
[----:B0-----:R-:W-:-:S07]  /*6e30*/  FADD.FTZ R8, R88, R7 ;  /* 0x0000000758087221 */ /* 0x001fce0000010000 */
[----:B------:R-:W0:Y:S01]  /*6e40*/  MUFU.EX2 R89, R89 ;  /* 0x0000005900597308 */ /* 0x000e220000000800 */
[----:B-1----:R-:W-:-:S04]  /*6e50*/  FADD.FTZ R94, R114, R119 ;  /* 0x00000077725e7221 */ /* 0x002fc80000010000 */
[----:B------:R-:W-:-:S03]  /*6e60*/  FADD.FTZ R119, R115, R94 ;  /* 0x0000005e73777221 */ /* 0x000fc60000010000 */
[----:B------:R-:W1:Y:S01]  /*6e70*/  MUFU.EX2 R91, R91 ;  /* 0x0000005b005b7308 */ /* 0x000e620000000800 */
[----:B------:R-:W-:-:S04]  /*6e80*/  FADD.FTZ R119, R118, R119 ;  /* 0x0000007776777221 */ /* 0x000fc80000010000 */
[----:B------:R-:W-:-:S03]  /*6e90*/  FADD.FTZ R119, R158, R119 ;  /* 0x000000779e777221 */ /* 0x000fc60000010000 */
[----:B------:R-:W3:Y:S01]  /*6ea0*/  MUFU.EX2 R92, R92 ;  /* 0x0000005c005c7308 */ /* 0x000ee20000000800 */
[----:B--2---:R-:W-:-:S01]  /*6eb0*/  FADD.FTZ R94, R90, R119 ;  /* 0x000000775a5e7221 */ /* 0x004fc20000010000 */
[----:B0-----:R-:W-:-:S06]  /*6ec0*/  FADD.FTZ R7, R89, R8 ;  /* 0x0000000859077221 */ /* 0x001fcc0000010000 */
[----:B------:R-:W0:Y:S01]  /*6ed0*/  MUFU.EX2 R93, R93 ;  /* 0x0000005d005d7308 */ /* 0x000e220000000800 */
[----:B-1----:R-:W-:-:S04]  /*6ee0*/  FADD.FTZ R94, R91, R94 ;  /* 0x0000005e5b5e7221 */ /* 0x002fc80000010000 */
[----:B------:R-:W-:-:S03]  /*6ef0*/  FADD.FTZ R94, R157, R94 ;  /* 0x0000005e9d5e7221 */ /* 0x000fc60000010000 */
[----:B------:R-:W1:Y:S01]  /*6f00*/  MUFU.EX2 R95, R95 ;  /* 0x0000005f005f7308 */ /* 0x000e620000000800 */
[----:B---3--:R-:W-:-:S07]  /*6f10*/  FADD.FTZ R8, R92, R7 ;  /* 0x000000075c087221 */ /* 0x008fce0000010000 */
        /* <DEDUP_REMOVED lines=15> */
[----:B-1----:R-:W-:-:S01]  /*7010*/  FADD.FTZ R94, R119, R94 ;  /* 0x0000005e775e7221 */ /* 0x002fc20000010000 */
[----:B--2---:R-:W-:-:S03]  /*7020*/  FADD.FTZ R7, R141, R8 ;  /* 0x000000088d077221 */ /* 0x004fc60000010000 */
[----:B0-----:R-:W-:Y:S01]  /*7030*/  FADD.FTZ R8, R101, R94 ;  /* 0x0000005e65087221 */ /* 0x001fe20000010000 */
[----:B------:R-:W-:Y:S06]  /*7040*/  @!P0 BRA `(.L_x_28) ;  /* 0x0000000000048947 */ /* 0x000fec0003800000 */
[----:B------:R-:W-:Y:S01]  /*7050*/  BPT.TRAP 0x1 ;  /* 0x000000040000795c */ /* 0x000fe20000300000 */
.L_x_28:
[----:B------:R-:W-:Y:S01]  /*7060*/  UISETP.GT.AND UP0, UPT, UR58, UR38, UPT ;  /* 0x000000263a00728c */ /* 0x000fe2000bf04270 */
[----:B------:R-:W-:Y:S01]  /*7070*/  F2FP.SATFINITE.E4M3.F32.PACK_AB_MERGE_C R13, R14, R13, RZ ;  /* 0x0000000d0e0d723e */ /* 0x000fe200048070ff */
[----:B------:R-:W-:Y:S01]  /*7080*/  ULEA UR4, UR53, UR36, 0x3 ;  /* 0x0000002435047291 */ /* 0x000fe2000f8e183f */
[----:B------:R-:W-:Y:S01]  /*7090*/  F2FP.SATFINITE.E4M3.F32.PACK_AB_MERGE_C R17, R18, R17, RZ ;  /* 0x000000111211723e */ /* 0x000fe200048070ff */
[----:B------:R-:W-:Y:S01]  /*70a0*/  UIADD3 UR58, UR58, -0x1, URZ ;  /* 0xffffffff3a3a7890 */ /* 0x000fe2000fffe03f */
[----:B------:R-:W-:Y:S01]  /*70b0*/  F2FP.SATFINITE.E4M3.F32.PACK_AB_MERGE_C R148, R149, R148, RZ ;  /* 0x000000949594723e */ /* 0x000fe200048070ff */
[----:B------:R-:W-:Y:S01]  /*70c0*/  UIADD3 UR4, UR4, 0x29860, URZ ;  /* 0x0002986004047890 */ /* 0x000fe2000fffe03f */
[----:B------:R-:W-:Y:S01]  /*70d0*/  PLOP3.LUT P1, PT, PT, PT, UP0, 0x80, 0x0 ;  /* 0x000000000000781c */ /* 0x000fe20003f2f008 */
[----:B------:R-:W-:Y:S01]  /*70e0*/  UMOV UR60, UR55 ;  /* 0x00000037003c7c82 */ /* 0x000fe20008000000 */
[----:B------:R-:W-:Y:S01]  /*70f0*/  F2FP.SATFINITE.E4M3.F32.PACK_AB_MERGE_C R154, R155, R154, RZ ;  /* 0x0000009a9b9a723e */ /* 0x000fe200048070ff */
[----:B------:R-:W-:Y:S01]  /*7100*/  UPRMT UR4, UR54, 0x654, UR4 ;  /* 0x0000065436047896 */ /* 0x000fe20008000004 */
[----:B------:R-:W-:Y:S01]  /*7110*/  F2FP.SATFINITE.E4M3.F32.PACK_AB_MERGE_C R21, R22, R21, RZ ;  /* 0x000000151615723e */ /* 0x000fe200048070ff */
[-C--:B------:R-:W-:Y:S01]  /*7120*/  FMUL.FTZ R26, R26, R9.reuse ;  /* 0x000000091a1a7220 */ /* 0x080fe20000410000 */
[----:B------:R-:W-:Y:S01]  /*7130*/  F2FP.SATFINITE.E4M3.F32.PACK_AB_MERGE_C R142, R143, R142, RZ ;  /* 0x0000008e8f8e723e */ /* 0x000fe200048070ff */
[----:B------:R-:W-:Y:S01]  /*7140*/  FMUL.FTZ R27, R27, R9 ;  /* 0x000000091b1b7220 */ /* 0x000fe20000410000 */
[----:B------:R-:W-:Y:S01]  /*7150*/  F2FP.SATFINITE.E4M3.F32.PACK_AB_MERGE_C R137, R140, R137, RZ ;  /* 0x000000898c89723e */ /* 0x000fe200048070ff */
[-C--:B------:R-:W-:Y:S01]  /*7160*/  FMUL.FTZ R30, R30, R9.reuse ;  /* 0x000000091e1e7220 */ /* 0x080fe20000410000 */
[----:B------:R-:W-:Y:S01]  /*7170*/  F2FP.SATFINITE.E4M3.F32.PACK_AB_MERGE_C R150, R151, R150, RZ ;  /* 0x000000969796723e */ /* 0x000fe200048070ff */
[-C--:B------:R-:W-:Y:S01]  /*7180*/  FMUL.FTZ R31, R31, R9.reuse ;  /* 0x000000091f1f7220 */ /* 0x080fe20000410000 */
[----:B------:R-:W-:Y:S01]  /*7190*/  F2FP.SATFINITE.E4M3.F32.PACK_AB_MERGE_C R124, R125, R124, RZ ;  /* 0x0000007c7d7c723e */ /* 0x000fe200048070ff */
[----:B------:R-:W-:Y:S01]  /*71a0*/  SYNCS.ARRIVE.TRANS64.RED.A1T0 RZ, [UR4], RZ ;  /* 0x000000ffffff79a7 */ /* 0x000fe20008100404 */
[----:B------:R-:W-:Y:S01]  /*71b0*/  F2FP.SATFINITE.E4M3.F32.PACK_AB_MERGE_C R126, R127, R126, RZ ;  /* 0x0000007e7f7e723e */ /* 0x000fe200048070ff */
[-C--:B------:R-:W-:Y:S01]  /*71c0*/  FMUL.FTZ R34, R34, R9.reuse ;  /* 0x0000000922227220 */ /* 0x080fe20000410000 */
        /* <DEDUP_REMOVED lines=13> */
[----:B------:R-:W-:Y:S01]  /*72a0*/  FMUL.FTZ R47, R47, R9 ;  /* 0x000000092f2f7220 */ /* 0x000fe20000410000 */
[----:B------:R-:W-:Y:S01]  /*72b0*/  F2FP.SATFINITE.E4M3.F32.PACK_AB_MERGE_C R14, R95, R157, RZ ;  /* 0x0000009d5f0e723e */ /* 0x000fe200048070ff */
[-C--:B------:R-:W-:Y:S01]  /*72c0*/  FMUL.FTZ R50, R50, R9.reuse ;  /* 0x0000000932327220 */ /* 0x080fe20000410000 */
[----:B------:R-:W-:Y:S01]  /*72d0*/  F2FP.SATFINITE.E4M3.F32.PACK_AB_MERGE_C R100, R141, R100, RZ ;  /* 0x000000648d64723e */ /* 0x000fe200048070ff */
[----:B------:R-:W-:Y:S01]  /*72e0*/  FMUL.FTZ R51, R51, R9 ;  /* 0x0000000933337220 */ /* 0x000fe20000410000 */
[----:B------:R-:W-:Y:S01]  /*72f0*/  F2FP.SATFINITE.E4M3.F32.PACK_AB_MERGE_C R18, R101, R119, RZ ;  /* 0x000000776512723e */ /* 0x000fe200048070ff */
[-C--:B------:R-:W-:Y:S01]  /*7300*/  FMUL.FTZ R54, R54, R9.reuse ;  /* 0x0000000936367220 */ /* 0x080fe20000410000 */
[----:B------:R-:W-:Y:S01]  /*7310*/  R2UR UR53, R3 ;  /* 0x00000000033572ca */ /* 0x000fe200000e0000 */
[----:B------:R-:W-:Y:S01]  /*7320*/  FMUL.FTZ R55, R55, R9 ;  /* 0x0000000937377220 */ /* 0x000fe20000410000 */
[----:B------:R-:W-:Y:S01]  /*7330*/  F2FP.SATFINITE.E4M3.F32.PACK_AB_MERGE_C R184, R12, R11, R13 ;  /* 0x0000000b0cb8723e */ /* 0x000fe2000480700d */
[-C--:B------:R-:W-:Y:S01]  /*7340*/  FMUL.FTZ R58, R58, R9.reuse ;  /* 0x000000093a3a7220 */ /* 0x080fe20000410000 */
        /* <DEDUP_REMOVED lines=14> */
[----:B------:R-:W-:Y:S01]  /*7430*/  FMUL.FTZ R87, R87, R9 ;  /* 0x0000000957577220 */ /* 0x000fe20000410000 */
[----:B------:R-:W-:Y:S01]  /*7440*/  F2FP.SATFINITE.E4M3.F32.PACK_AB_MERGE_C R185, R145, R144, R148 ;  /* 0x0000009091b9723e */ /* 0x000fe20004807094 */
[-C--:B------:R-:W-:Y:S01]  /*7450*/  FMUL.FTZ R24, R24, R10.reuse ;  /* 0x0000000a18187220 */ /* 0x080fe20000410000 */
[----:B------:R-:W-:Y:S01]  /*7460*/  F2FP.SATFINITE.E4M3.F32.PACK_AB_MERGE_C R186, R16, R15, R17 ;  /* 0x0000000f10ba723e */ /* 0x000fe20004807011 */
        /* <DEDUP_REMOVED lines=32> */
[-C--:B------:R-:W-:Y:S01]  /*7670*/  FMUL.FTZ R57, R57, R10.reuse ;  /* 0x0000000a39397220 */ /* 0x080fe20000410000 */
        /* <DEDUP_REMOVED lines=15> */
[----:B------:R-:W-:-:S02]  /*7770*/  IMAD.MOV.U32 R11, RZ, RZ, R0 ;  /* 0x000000ffff0b7224 */ /* 0x000fc400078e0000 */
[----:B------:R-:W-:Y:S01]  /*7780*/  IMAD.MOV.U32 R9, RZ, RZ, R6 ;  /* 0x000000ffff097224 */ /* 0x000fe200078e0006 */
[----:B------:R-:W-:Y:S06]  /*7790*/  @P1 BRA `(.L_x_29) ;  /* 0xffffffd000b41947 */ /* 0x000fec000383ffff */
.L_x_18:
[----:B------:R-:W-:Y:S06]  /*77a0*/  BAR.ARV 0x8, 0x180 ;  /* 0x0206000000007b1d */ /* 0x000fec0000002000 */
[----:B------:R-:W-:Y:S05]  /*77b0*/  @!P0 BRA `(.L_x_30) ;  /* 0x0000000000048947 */ /* 0x000fea0003800000 */
[----:B------:R-:W-:Y:S01]  /*77c0*/  BPT.TRAP 0x1 ;  /* 0x000000040000795c */ /* 0x000fe20000300000 */
.L_x_30:
[----:B------:R-:W-:Y:S01]  /*77d0*/  R2UR UR9, R3 ;  /* 0x00000000030972ca */ /* 0x000fe200000e0000 */
[----:B------:R-:W-:-:S05]  /*77e0*/  IMAD.U32 R2, RZ, RZ, UR55 ;  /* 0x00000037ff027e24 */ /* 0x000fca000f8e00ff */
[----:B------:R-:W-:-:S07]  /*77f0*/  SHF.L.U32 R2, R2, 0x1f, RZ ;  /* 0x0000001f02027819 */ /* 0x000fce00000006ff */
[----:B------:R-:W-:-:S09]  /*7800*/  ULEA UR9, UR9, UR36, 0x3 ;  /* 0x0000002409097291 */ /* 0x000fd2000f8e183f */
[----:B------:R0:W1:Y:S01]  /*7810*/  SYNCS.PHASECHK.TRANS64.TRYWAIT P1, [UR9+0x29850], R2 ;  /* 0x02985002ff0075a7 */ /* 0x0000620008020149 */
[----:B------:R-:W-:Y:S05]  /*7820*/  @!P0 BRA `(.L_x_31) ;  /* 0x0000000000048947 */ /* 0x000fea0003800000 */
[----:B------:R-:W-:Y:S01]  /*7830*/  BPT.TRAP 0x1 ;  /* 0x000000040000795c */ /* 0x000fe20000300000 */
.L_x_31:
[----:B-1----:R-:W-:Y:S05]  /*7840*/  @P1 BRA `(.L_x_32) ;  /* 0x0000000000081947 */ /* 0x002fea0003800000 */
[----:B------:R-:W1:Y:S02]  /*7850*/  SYNCS.PHASECHK.TRANS64.TRYWAIT P1, [UR9+0x29850], R2 ;  /* 0x02985002ff0075a7 */ /* 0x000e640008020149 */
[----:B-1----:R-:W-:Y:S05]  /*7860*/  @!P1 BRA `(.L_x_33) ;  /* 0x0000007c000c9947 */ /* 0x002fea0003800000 */
.L_x_32:
[----:B------:R-:W-:Y:S01]  /*7870*/  UIADD3 UR36, UR36, 0x400, URZ ;  /* 0x0000040024247890 */ /* 0x000fe2000fffe03f */
[----:B------:R-:W-:Y:S01]  /*7880*/  R2UR UR4, R3 ;  /* 0x00000000030472ca */ /* 0x000fe200000e0000 */
[----:B------:R-:W-:Y:S01]  /*7890*/  WARPGROUP.ARRIVE ;  /* 0x00000000000079c5 */ /* 0x000fe20000000000 */
[----:B------:R-:W-:Y:S01]  /*78a0*/  UMOV UR7, 0xc0000010 ;  /* 0xc000001000077882 */ /* 0x000fe20000000000 */
[----:B------:R-:W-:Y:S01]  /*78b0*/  USHF.R.U32.HI UR36, URZ, 0x4, UR36 ;  /* 0x000000043f247899 */ /* 0x000fe20008011624 */
[----:B-1----:R-:W-:Y:S01]  /*78c0*/  IMAD.MOV.U32 R5, RZ, RZ, 0x3f800000 ;  /* 0x3f800000ff057424 */ /* 0x002fe200078e00ff */
[----:B------:R-:W-:Y:S02]  /*78d0*/  ULDC.64 UR10, c[0x0][0x9a0] ;  /* 0x00026800000a7ab9 */ /* 0x000fe40000000a00 */
[----:B------:R-:W-:Y:S02]  /*78e0*/  ULOP3.LUT UR36, UR36, 0x3fff, URZ, 0xc0, !UPT ;  /* 0x00003fff24247892 */ /* 0x000fe4000f8ec03f */
[----:B------:R-:W-:-:S02]  /*78f0*/  UISETP.NE.U32.AND UP0, UPT, UR10, URZ, UPT ;  /* 0x0000003f0a00728c */ /* 0x000fc4000bf05070 */
[----:B------:R-:W-:Y:S02]  /*7900*/  ULOP3.LUT UR8, UR36, 0x10000, URZ, 0xfc, !UPT ;  /* 0x0001000024087892 */ /* 0x000fe4000f8efc3f */
[----:B------:R-:W-:Y:S02]  /*7910*/  UISETP.NE.AND.EX UP0, UPT, UR11, URZ, UPT, UP0 ;  /* 0x0000003f0b00728c */ /* 0x000fe4000bf05300 */
[----:B------:R-:W-:-:S04]  /*7920*/  UIMAD UR8, UR4, 0x500, UR8 ;  /* 0x00000500040878a4 */ /* 0x000fc8000f8e0208 */
[----:B------:R-:W-:Y:S01]  /*7930*/  UIADD3 UR4, UR8, 0x100, URZ ;  /* 0x0000010008047890 */ /* 0x000fe2000fffe03f */
[----:B------:R-:W-:Y:S02]  /*7940*/  PLOP3.LUT P1, PT, PT, PT, UP0, 0x80, 0x0 ;  /* 0x000000000000781c */ /* 0x000fe40003f2f008 */
[----:B------:R-:W-:-:S06]  /*7950*/  UMOV UR6, UR8 ;  /* 0x0000000800067c82 */ /* 0x000fcc0008000000 */
[----:B------:R-:W-:Y:S01]  /*7960*/  QGMMA.64x128x32.F32.E4M3.E4M3 R24, R184, gdesc[UR4], R24, gsb0 ;  /* 0x01e00004b8187df3 */ /* 0x000fe20008000818 */
[----:B------:R-:W-:Y:S01]  /*7970*/  UMOV UR7, 0xc0000010 ;  /* 0xc000001000077882 */ /* 0x000fe20000000000 */
[----:B------:R-:W-:Y:S01]  /*7980*/  UMOV UR6, UR4 ;  /* 0x0000000400067c82 */ /* 0x000fe20008000000 */
[----:B------:R-:W-:Y:S02]  /*7990*/  @UP0 ULDC.64 UR12, c[0x0][0x9c8] ;  /* 0x00027200000c0ab9 */ /* 0x000fe40000000a00 */
[----:B------:R-:W-:Y:S01]  /*79a0*/  @UP0 UIMAD.WIDE.U32 UR4, UR49, UR12, URZ ;  /* 0x0000000c310402a5 */ /* 0x000fe2000f8e003f */
[----:B------:R-:W-:Y:S02]  /*79b0*/  WARPGROUP.DEPBAR.LE gsb0, 0x0 ;  /* 0x00008000000079c5 */ /* 0x000fe40000010000 */
[----:B------:R-:W-:-:S06]  /*79c0*/  WARPGROUP.ARRIVE ;  /* 0x00000000000079c5 */ /* 0x000fcc0000000000 */
[----:B------:R-:W-:Y:S01]  /*79d0*/  QGMMA.64x128x32.F32.E4M3.E4M3 R24, R180, gdesc[UR4], R24, gsb0 ;  /* 0x01e00004b4187df3 */ /* 0x000fe20008000818 */
[----:B------:R-:W-:Y:S02]  /*79e0*/  @UP0 UIMAD UR6, UR39, UR12, URZ ;  /* 0x0000000c270602a4 */ /* 0x000fe4000f8e023f */
[----:B------:R-:W-:Y:S02]  /*79f0*/  @UP0 USHF.R.S32.HI UR7, URZ, 0x1f, UR51 ;  /* 0x0000001f3f070899 */ /* 0x000fe40008011433 */
[----:B------:R-:W-:-:S03]  /*7a00*/  @UP0 UIMAD UR6, UR49, UR13, UR6 ;  /* 0x0000000d310602a4 */ /* 0x000fc6000f8e0206 */
[----:B------:R-:W-:Y:S01]  /*7a10*/  @UP0 ULDC.64 UR12, c[0x0][0x9d0] ;  /* 0x00027400000c0ab9 */ /* 0x000fe20000000a00 */
[----:B------:R-:W-:Y:S02]  /*7a20*/  @UP0 UIADD3 UR5, UR5, UR6, URZ ;  /* 0x0000000605050290 */ /* 0x000fe4000fffe03f */
[----:B------:R-:W-:Y:S02]  /*7a30*/  @UP0 UIMAD UR6, UR7, UR12, URZ ;  /* 0x0000000c070602a4 */ /* 0x000fe4000f8e023f */
[----:B------:R-:W-:Y:S02]  /*7a40*/  @UP0 UIMAD.WIDE.U32 UR4, UR51, UR12, UR4 ;  /* 0x0000000c330402a5 */ /* 0x000fe4000f8e0004 */
[----:B------:R-:W-:-:S04]  /*7a50*/  @UP0 UIMAD UR6, UR51, UR13, UR6 ;  /* 0x0000000d330602a4 */ /* 0x000fc8000f8e0206 */
[----:B------:R-:W-:Y:S02]  /*7a60*/  @UP0 UIADD3 UR5, UR5, UR6, URZ ;  /* 0x0000000605050290 */ /* 0x000fe4000fffe03f */
[----:B------:R-:W-:-:S04]  /*7a70*/  @UP0 ULEA UR6, UP1, UR4, UR10, 0x2 ;  /* 0x0000000a04060291 */ /* 0x000fc8000f82103f */
[----:B------:R-:W-:Y:S02]  /*7a80*/  @UP0 ULEA.HI.X UR7, UR4, UR11, UR5, 0x2, UP1 ;  /* 0x0000000b04070291 */ /* 0x000fe400088f1405 */
[----:B------:R-:W-:Y:S01]  /*7a90*/  UIADD3 UR4, UR8, 0x200, URZ ;  /* 0x0000020008047890 */ /* 0x000fe2000fffe03f */
[----:B0-----:R-:W-:-:S03]  /*7aa0*/  IMAD.U32 R2, RZ, RZ, UR6 ;  /* 0x00000006ff027e24 */ /* 0x001fc6000f8e00ff */
[----:B------:R-:W-:Y:S01]  /*7ab0*/  IMAD.U32 R3, RZ, RZ, UR7 ;  /* 0x00000007ff037e24 */ /* 0x000fe2000f8e00ff */
[----:B------:R-:W-:Y:S02]  /*7ac0*/  UMOV UR7, 0xc0000010 ;  /* 0xc000001000077882 */ /* 0x000fe40000000000 */
[----:B------:R-:W-:Y:S02]  /*7ad0*/  UMOV UR6, UR4 ;  /* 0x0000000400067c82 */ /* 0x000fe40008000000 */
[----:B------:R0:W2:Y:S01]  /*7ae0*/  @P1 LDG.E R5, desc[UR56][R2.64] ;  /* 0x0000003802051981 */ /* 0x0000a2000c1e1900 */
[----:B------:R-:W-:Y:S01]  /*7af0*/  UIADD3 UR4, UR8, 0x300, URZ ;  /* 0x0000030008047890 */ /* 0x000fe2000fffe03f */
[----:B------:R-:W-:Y:S02]  /*7b00*/  WARPGROUP.DEPBAR.LE gsb0, 0x0 ;  /* 0x00008000000079c5 */ /* 0x000fe40000010000 */
[----:B------:R-:W-:-:S06]  /*7b10*/  WARPGROUP.ARRIVE ;  /* 0x00000000000079c5 */ /* 0x000fcc0000000000 */
[----:B------:R-:W-:Y:S01]  /*7b20*/  QGMMA.64x128x32.F32.E4M3.E4M3 R24, R176, gdesc[UR4], R24, gsb0 ;  /* 0x01e00004b0187df3 */ /* 0x000fe20008000818 */
[----:B------:R-:W-:Y:S01]  /*7b30*/  UMOV UR6, UR4 ;  /* 0x0000000400067c82 */ /* 0x000fe20008000000 */
[----:B------:R-:W-:Y:S01]  /*7b40*/  UMOV UR7, 0xc0000010 ;  /* 0xc000001000077882 */ /* 0x000fe20000000000 */
[----:B------:R-:W-:Y:S01]  /*7b50*/  UIADD3 UR8, UR8, 0x400, URZ ;  /* 0x0000040008087890 */ /* 0x000fe2000fffe03f */
[----:B------:R-:W1:Y:S04]  /*7b60*/  SHFL.BFLY PT, R4, R7, 0x2, 0x1f ;  /* 0x0c401f0007047f89 */ /* 0x000e6800000e0000 */
[----:B------:R-:W3:Y:S01]  /*7b70*/  SHFL.BFLY PT, R9, R8, 0x2, 0x1f ;  /* 0x0c401f0008097f89 */ /* 0x000ee200000e0000 */
[----:B------:R-:W-:Y:S02]  /*7b80*/  WARPGROUP.DEPBAR.LE gsb0, 0x0 ;  /* 0x00008000000079c5 */ /* 0x000fe40000010000 */
[----:B------:R-:W-:-:S06]  /*7b90*/  WARPGROUP.ARRIVE ;  /* 0x00000000000079c5 */ /* 0x000fcc0000000000 */
[----:B------:R-:W-:Y:S01]  /*7ba0*/  QGMMA.64x128x32.F32.E4M3.E4M3 R24, R172, gdesc[UR4], R24, gsb0 ;  /* 0x01e00004ac187df3 */ /* 0x000fe20008000818 */
[----:B------:R-:W-:Y:S01]  /*7bb0*/  UMOV UR6, UR8 ;  /* 0x0000000800067c82 */ /* 0x000fe20008000000 */
[----:B------:R-:W-:Y:S01]  /*7bc0*/  UMOV UR7, 0xc0000010 ;  /* 0xc000001000077882 */ /* 0x000fe20000000000 */
[----:B-1----:R-:W-:Y:S01]  /*7bd0*/  FADD.FTZ R4, R4, R7 ;  /* 0x0000000704047221 */ /* 0x002fe20000010000 */
[----:B---3--:R-:W-:-:S04]  /*7be0*/  FADD.FTZ R9, R9, R8 ;  /* 0x0000000809097221 */ /* 0x008fc80000010000 */
[----:B0-----:R-:W0:Y:S04]  /*7bf0*/  SHFL.BFLY PT, R3, R4, 0x1, 0x1f ;  /* 0x0c201f0004037f89 */ /* 0x001e2800000e0000 */
[----:B------:R-:W1:Y:S01]  /*7c00*/  SHFL.BFLY PT, R2, R9, 0x1, 0x1f ;  /* 0x0c201f0009027f89 */ /* 0x000e6200000e0000 */
[----:B0-----:R-:W-:Y:S01]  /*7c10*/  FADD.FTZ R11, R4, R3 ;  /* 0x00000003040b7221 */ /* 0x001fe20000010000 */
[----:B-1----:R-:W-:-:S04]  /*7c20*/  FADD.FTZ R12, R9, R2 ;  /* 0x00000002090c7221 */ /* 0x002fc80000010000 */
[C---:B------:R-:W-:Y:S01]  /*7c30*/  FSETP.NE.FTZ.AND P1, PT, R11.reuse, RZ, PT ;  /* 0x000000ff0b00720b */ /* 0x040fe20003f35000 */
[----:B------:R-:W-:Y:S01]  /*7c40*/  FMUL.FTZ R13, R11, 0.00390625 ;  /* 0x3b8000000b0d7820 */ /* 0x000fe20000410000 */
[----:B------:R-:W-:Y:S01]  /*7c50*/  FMUL.FTZ R14, R12, 0.00390625 ;  /* 0x3b8000000c0e7820 */ /* 0x000fe20000410000 */
[----:B------:R-:W-:-:S03]  /*7c60*/  IMAD.MOV.U32 R2, RZ, RZ, RZ ;  /* 0x000000ffff027224 */ /* 0x000fc600078e00ff */
[----:B------:R-:W-:Y:S02]  /*7c70*/  FSETP.NE.FTZ.AND P2, PT, R13, RZ, PT ;  /* 0x000000ff0d00720b */ /* 0x000fe40003f55000 */
[----:B------:R-:W-:-:S05]  /*7c80*/  FSETP.NE.FTZ.AND P3, PT, R14, RZ, PT ;  /* 0x000000ff0e00720b */ /* 0x000fca0003f75000 */
[----:B------:R-:W-:Y:S01]  /*7c90*/  @P1 MUFU.RCP R2, R11 ;  /* 0x0000000b00021308 */ /* 0x000fe20000001000 */
[----:B------:R-:W-:Y:S01]  /*7ca0*/  FSETP.NE.FTZ.AND P1, PT, R12, RZ, PT ;  /* 0x000000ff0c00720b */ /* 0x000fe20003f35000 */
[----:B------:R-:W-:Y:S01]  /*7cb0*/  IMAD.MOV.U32 R10, RZ, RZ, RZ ;  /* 0x000000ffff0a7224 */ /* 0x000fe200078e00ff */
[----:B------:R-:W-:Y:S02]  /*7cc0*/  WARPGROUP.DEPBAR.LE gsb0, 0x0 ;  /* 0x00008000000079c5 */ /* 0x000fe40000010000 */
[----:B------:R-:W-:-:S06]  /*7cd0*/  WARPGROUP.ARRIVE ;  /* 0x00000000000079c5 */ /* 0x000fcc0000000000 */
[----:B------:R-:W-:Y:S01]  /*7ce0*/  QGMMA.64x128x32.F32.E4M3.E4M3 R24, R168, gdesc[UR4], R24, gsb0 ;  /* 0x01e00004a8187df3 */ /* 0x000fe20008000818 */
[----:B------:R-:W0:Y:S08]  /*7cf0*/  @P2 MUFU.LG2 R8, R13 ;  /* 0x0000000d00082308 */ /* 0x000e300000000c00 */
[----:B------:R-:W1:Y:S01]  /*7d00*/  @P3 MUFU.LG2 R9, R14 ;  /* 0x0000000e00093308 */ /* 0x000e620000000c00 */
[----:B------:R-:W-:-:S07]  /*7d10*/  MOV R7, UR37 ;  /* 0x0000002500077c02 */ /* 0x000fce0008000f00 */
[----:B------:R-:W3:Y:S01]  /*7d20*/  @P1 MUFU.RCP R10, R12 ;  /* 0x0000000c000a1308 */ /* 0x000ee20000001000 */
[----:B------:R-:W-:Y:S02]  /*7d30*/  IMAD.U32 R16, RZ, RZ, UR37 ;  /* 0x00000025ff107e24 */ /* 0x000fe4000f8e00ff */
[----:B------:R-:W-:Y:S01]  /*7d40*/  @P2 FMUL.FTZ R7, R7, 0.69314718246459960938 ;  /* 0x3f31721807072820 */ /* 0x000fe20000410000 */
[----:B0-----:R-:W-:Y:S01]  /*7d50*/  @P2 FMUL.FTZ R8, R8, 0.69314718246459960938 ;  /* 0x3f31721808082820 */ /* 0x001fe20000410000 */
[----:B------:R-:W-:Y:S01]  /*7d60*/  @P3 FMUL.FTZ R16, R16, 0.69314718246459960938 ;  /* 0x3f31721810103820 */ /* 0x000fe20000410000 */
[----:B------:R-:W-:Y:S02]  /*7d70*/  IMAD.MOV.U32 R3, RZ, RZ, -0x800000 ;  /* 0xff800000ff037424 */ /* 0x000fe400078e00ff */
[----:B-1----:R-:W-:Y:S01]  /*7d80*/  @P3 FMUL.FTZ R9, R9, 0.69314718246459960938 ;  /* 0x3f31721809093820 */ /* 0x002fe20000410000 */
[----:B------:R-:W-:Y:S02]  /*7d90*/  IMAD.MOV.U32 R4, RZ, RZ, -0x800000 ;  /* 0xff800000ff047424 */ /* 0x000fe400078e00ff */
[----:B------:R-:W-:Y:S01]  /*7da0*/  @P2 FFMA.FTZ R3, R7, R6, R8 ;  /* 0x0000000607032223 */ /* 0x000fe20000010008 */
[-C--:B--2---:R-:W-:Y:S01]  /*7db0*/  FMUL.FTZ R2, R2, R5.reuse ;  /* 0x0000000502027220 */ /* 0x084fe20000410000 */
[----:B------:R-:W-:Y:S01]  /*7dc0*/  @P3 FFMA.FTZ R4, R16, R0, R9 ;  /* 0x0000000010043223 */ /* 0x000fe20000010009 */
[----:B---3--:R-:W-:Y:S01]  /*7dd0*/  FMUL.FTZ R6, R10, R5 ;  /* 0x000000050a067220 */ /* 0x008fe20000410000 */
[----:B------:R-:W-:-:S02]  /*7de0*/  WARPGROUP.DEPBAR.LE gsb0, 0x0 ;  /* 0x00008000000079c5 */ /* 0x000fc40000010000 */
[----:B------:R-:W-:Y:S05]  /*7df0*/  @!P0 BRA `(.L_x_34) ;  /* 0x0000000000048947 */ /* 0x000fea0003800000 */
[----:B------:R-:W-:Y:S01]  /*7e00*/  BPT.TRAP 0x1 ;  /* 0x000000040000795c */ /* 0x000fe20000300000 */
.L_x_34:
[----:B------:R-:W-:Y:S01]  /*7e10*/  UIADD3 UR4, UR9, 0x29860, URZ ;  /* 0x0002986009047890 */ /* 0x000fe2000fffe03f */
[-C--:B------:R-:W-:Y:S01]  /*7e20*/  FMUL.FTZ R5, R24, R2.reuse ;  /* 0x0000000218057220 */ /* 0x080fe20000410000 */
[-C--:B------:R-:W-:Y:S01]  /*7e30*/  FMUL.FTZ R9, R29, R2.reuse ;  /* 0x000000021d097220 */ /* 0x080fe20000410000 */
[-C--:B------:R-:W-:Y:S01]  /*7e40*/  FMUL.FTZ R10, R32, R2.reuse ;  /* 0x00000002200a7220 */ /* 0x080fe20000410000 */
[----:B------:R-:W-:Y:S01]  /*7e50*/  UPRMT UR4, UR54, 0x654, UR4 ;  /* 0x0000065436047896 */ /* 0x000fe20008000004 */
        /* <DEDUP_REMOVED lines=8> */
[----:B------:R-:W-:Y:S01]  /*7ee0*/  SYNCS.ARRIVE.TRANS64.RED.A1T0 RZ, [UR4], RZ ;  /* 0x000000ffffff79a7 */ /* 0x000fe20008100404 */
        /* <DEDUP_REMOVED lines=47> */
[----:B------:R-:W-:Y:S01]  /*81e0*/  PLOP3.LUT P0, PT, PT, PT, PT, 0x8, 0x0 ;  /* 0x000000000000781c */ /* 0x000fe20003f0e170 */
[-C--:B------:R-:W-:Y:S01]  /*81f0*/  FMUL.FTZ R70, R70, R6.reuse ;  /* 0x0000000646467220 */ /* 0x080fe20000410000 */
[-C--:B------:R-:W-:Y:S01]  /*8200*/  FMUL.FTZ R67, R67, R6.reuse ;  /* 0x0000000643437220 */ /* 0x080fe20000410000 */
[-C--:B------:R-:W-:Y:S01]  /*8210*/  FMUL.FTZ R78, R78, R6.reuse ;  /* 0x000000064e4e7220 */ /* 0x080fe20000410000 */
[-C--:B------:R-:W-:Y:S01]  /*8220*/  FMUL.FTZ R75, R75, R6.reuse ;  /* 0x000000064b4b7220 */ /* 0x080fe20000410000 */
[-C--:B------:R-:W-:Y:S01]  /*8230*/  FMUL.FTZ R86, R86, R6.reuse ;  /* 0x0000000656567220 */ /* 0x080fe20000410000 */
[----:B------:R-:W-:-:S07]  /*8240*/  FMUL.FTZ R83, R83, R6 ;  /* 0x0000000653537220 */ /* 0x000fce0000410000 */
.L_x_10:
[----:B------:R-:W-:Y:S05]  /*8250*/  @P0 BRA `(.L_x_35) ;  /* 0x00000020006c0947 */ /* 0x000fea0003800000 */
[----:B------:R-:W0:Y:S01]  /*8260*/  S2R R25, SR_TID.X ;  /* 0x0000000000197919 */ /* 0x000e220000002100 */
[----:B------:R-:W-:Y:S01]  /*8270*/  ULDC.64 UR4, c[0x4][0x40] ;  /* 0x0100100000047ab9 */ /* 0x000fe20000000a00 */
[----:B------:R-:W1:Y:S01]  /*8280*/  LDC R119, c[0x0][0xbe8] ;  /* 0x0002fa00ff777b82 */ /* 0x000e620000000800 */
[----:B------:R-:W-:Y:S01]  /*8290*/  ULDC.64 UR8, c[0x0][0xbd0] ;  /* 0x0002f40000087ab9 */ /* 0x000fe20000000a00 */
[----:B------:R-:W-:Y:S01]  /*82a0*/  USHF.R.S32.HI UR7, URZ, 0x1f, UR51 ;  /* 0x0000001f3f077899 */ /* 0x000fe20008011433 */
[----:B------:R-:W-:Y:S01]  /*82b0*/  ULDC.64 UR10, c[0x0][0xb38] ;  /* 0x0002ce00000a7ab9 */ /* 0x000fe20000000a00 */
[----:B0-----:R-:W-:-:S05]  /*82c0*/  IMAD.SHL.U32 R2, R25, 0x4, RZ ;  /* 0x0000000419027824 */ /* 0x001fca00078e00ff */
[----:B------:R-:W-:Y:S01]  /*82d0*/  LOP3.LUT R2, R2, 0xc, RZ, 0xc0, !PT ;  /* 0x0000000c02027812 */ /* 0x000fe200078ec0ff */
[----:B------:R-:W-:Y:S03]  /*82e0*/  BAR.SYNC.DEFER_BLOCKING 0x1, 0x100 ;  /* 0x0044000000007b1d */ /* 0x000fe60000010000 */
[----:B------:R-:W-:-:S05]  /*82f0*/  IADD3 R6, P0, R2, UR4, RZ ;  /* 0x0000000402067c10 */ /* 0x000fca000ff1e0ff */
[----:B------:R-:W-:-:S06]  /*8300*/  IMAD.X R7, RZ, RZ, UR5, P0 ;  /* 0x00000005ff077e24 */ /* 0x000fcc00080e06ff */
[----:B------:R0:W2:Y:S01]  /*8310*/  LDG.E.CONSTANT R7, desc[UR56][R6.64] ;  /* 0x0000003806077981 */ /* 0x0000a2000c1e9900 */
[C---:B------:R-:W-:Y:S01]  /*8320*/  LOP3.LUT P0, R2, R25.reuse, 0x3, RZ, 0xc0, !PT ;  /* 0x0000000319027812 */ /* 0x040fe2000780c0ff */
[----:B------:R-:W-:Y:S01]  /*8330*/  VIADD R25, R25, 0xffffff80 ;  /* 0xffffff8019197836 */ /* 0x000fe20000000000 */
[----:B-1----:R-:W-:Y:S01]  /*8340*/  ISETP.NE.AND P2, PT, R119, 0x1, PT ;  /* 0x000000017700780c */ /* 0x002fe20003f45270 */
[----:B------:R-:W-:Y:S01]  /*8350*/  UIMAD.WIDE.U32 UR4, UR51, UR8, URZ ;  /* 0x00000008330472a5 */ /* 0x000fe2000f8e003f */
[----:B------:R-:W-:Y:S01]  /*8360*/  ISETP.EQ.OR P0, PT, R2, 0x3, !P0 ;  /* 0x000000030200780c */ /* 0x000fe20004702670 */
[----:B------:R-:W-:Y:S01]  /*8370*/  UIMAD UR6, UR7, UR8, URZ ;  /* 0x00000008070672a4 */ /* 0x000fe2000f8e023f */
[----:B------:R-:W-:Y:S01]  /*8380*/  SHF.R.S32.HI R2, RZ, 0x1f, R25 ;  /* 0x0000001fff027819 */ /* 0x000fe20000011419 */
[----:B------:R-:W-:Y:S01]  /*8390*/  UIMAD UR8, UR7, UR10, URZ ;  /* 0x0000000a070872a4 */ /* 0x000fe2000f8e023f */
[----:B------:R-:W-:Y:S01]  /*83a0*/  SEL R108, R0, R9, P0 ;  /* 0x00000009006c7207 */ /* 0x000fe20000000000 */
[----:B------:R-:W-:Y:S01]  /*83b0*/  IMAD.U32 R32, RZ, RZ, UR4 ;  /* 0x00000004ff207e24 */ /* 0x000fe2000f8e00ff */
[----:B------:R-:W-:Y:S01]  /*83c0*/  SEL R117, R9, R0, P0 ;  /* 0x0000000009757207 */ /* 0x000fe20000000000 */
[----:B------:R-:W-:Y:S01]  /*83d0*/  UIMAD UR9, UR51, UR9, UR6 ;  /* 0x00000009330972a4 */ /* 0x000fe2000f8e0206 */
[----:B------:R-:W-:Y:S01]  /*83e0*/  LEA.HI R0, R2, R25, RZ, 0x7 ;  /* 0x0000001902007211 */ /* 0x000fe200078f38ff */
[----:B------:R-:W-:Y:S01]  /*83f0*/  UIMAD.WIDE.U32 UR6, UR51, UR10, URZ ;  /* 0x0000000a330672a5 */ /* 0x000fe2000f8e003f */
[----:B------:R-:W-:Y:S01]  /*8400*/  SEL R104, R36, R11, P0 ;  /* 0x0000000b24687207 */ /* 0x000fe20000000000 */
[----:B------:R-:W1:Y:S01]  /*8410*/  S2UR UR4, SR_CTAID.Y ;  /* 0x00000000000479c3 */ /* 0x000e620000002600 */
[----:B0-----:R-:W-:Y:S01]  /*8420*/  LOP3.LUT R6, R0, 0xffffff80, RZ, 0xc0, !PT ;  /* 0xffffff8000067812 */ /* 0x001fe200078ec0ff */
[----:B------:R-:W-:Y:S01]  /*8430*/  UIADD3 UR9, UR5, UR9, URZ ;  /* 0x0000000905097290 */ /* 0x000fe2000fffe03f */
[----:B------:R-:W-:Y:S01]  /*8440*/  SEL R113, R11, R36, P0 ;  /* 0x000000240b717207 */ /* 0x000fe20000000000 */
[----:B------:R-:W-:Y:S01]  /*8450*/  UIMAD UR8, UR51, UR11, UR8 ;  /* 0x0000000b330872a4 */ /* 0x000fe2000f8e0208 */
[----:B------:R-:W-:Y:S01]  /*8460*/  SHF.R.S32.HI R9, RZ, 0x7, R0 ;  /* 0x00000007ff097819 */ /* 0x000fe20000011400 */
[----:B------:R-:W-:Y:S01]  /*8470*/  IMAD.IADD R64, R25, 0x1, -R6 ;  /* 0x0000000119407824 */ /* 0x000fe200078e0a06 */
[----:B------:R-:W-:Y:S01]  /*8480*/  SEL R16, R10, R33, P0 ;  /* 0x000000210a107207 */ /* 0x000fe20000000000 */
[----:B------:R-:W-:Y:S01]  /*8490*/  UIADD3 UR8, UR7, UR8, URZ ;  /* 0x0000000807087290 */ /* 0x000fe2000fffe03f */
[----:B------:R-:W-:Y:S01]  /*84a0*/  SEL R111, R33, R10, P0 ;  /* 0x0000000a216f7207 */ /* 0x000fe20000000000 */
[----:B------:R-:W-:Y:S01]  /*84b0*/  IMAD.U32 R33, RZ, RZ, UR5 ;  /* 0x00000005ff217e24 */ /* 0x000fe2000f8e00ff */
[----:B------:R-:W-:Y:S01]  /*84c0*/  SHF.R.S32.HI R11, RZ, 0x1f, R64 ;  /* 0x0000001fff0b7819 */ /* 0x000fe20000011440 */
[----:B------:R-:W-:Y:S01]  /*84d0*/  IMAD.U32 R33, RZ, RZ, UR9 ;  /* 0x00000009ff217e24 */ /* 0x000fe2000f8e00ff */
[----:B------:R-:W-:Y:S01]  /*84e0*/  LEA.HI R2, R2, R25, RZ, 0x2 ;  /* 0x0000001902027211 */ /* 0x000fe200078f10ff */
[----:B------:R-:W-:Y:S01]  /*84f0*/  IMAD.U32 R45, RZ, RZ, UR7 ;  /* 0x00000007ff2d7e24 */ /* 0x000fe2000f8e00ff */
[----:B------:R-:W-:Y:S01]  /*8500*/  LEA.HI R10, R11, R64, RZ, 0x2 ;  /* 0x000000400b0a7211 */ /* 0x000fe200078f10ff */
[----:B------:R-:W-:Y:S01]  /*8510*/  IMAD.U32 R45, RZ, RZ, UR8 ;  /* 0x00000008ff2d7e24 */ /* 0x000fe2000f8e00ff */
[----:B------:R-:W-:Y:S01]  /*8520*/  SEL R100, R12, R41, P0 ;  /* 0x000000290c647207 */ /* 0x000fe20000000000 */
[----:B------:R-:W-:Y:S01]  /*8530*/  ULDC.64 UR8, c[0x0][0xb28] ;  /* 0x0002ca0000087ab9 */ /* 0x000fe20000000a00 */
[----:B------:R-:W-:Y:S01]  /*8540*/  SEL R107, R41, R12, P0 ;  /* 0x0000000c296b7207 */ /* 0x000fe20000000000 */
[----:B------:R-:W-:Y:S01]  /*8550*/  BSSY B0, `(.L_x_36) ;  /* 0x0000171000007945 */ /* 0x000fe20003800000 */
[----:B------:R-:W-:-:S02]  /*8560*/  SEL R48, R26, R27, P0 ;  /* 0x0000001b1a307207 */ /* 0x000fc40000000000 */
[----:B------:R-:W-:Y:S02]  /*8570*/  SEL R85, R27, R26, P0 ;  /* 0x0000001a1b557207 */ /* 0x000fe40000000000 */
[----:B------:R-:W-:Y:S02]  /*8580*/  LEA.HI R0, R0, R9, RZ, 0x1 ;  /* 0x0000000900007211 */ /* 0x000fe400078f08ff */
[----:B------:R-:W-:Y:S02]  /*8590*/  SEL R106, R5, R8, P0 ;  /* 0x00000008056a7207 */ /* 0x000fe40000000000 */
[----:B------:R-:W-:Y:S02]  /*85a0*/  SEL R115, R8, R5, P0 ;  /* 0x0000000508737207 */ /* 0x000fe40000000000 */
[----:B------:R-:W-:Y:S02]  /*85b0*/  SEL R26, R74, R75, P0 ;  /* 0x0000004b4a1a7207 */ /* 0x000fe40000000000 */
[----:B------:R-:W-:-:S02]  /*85c0*/  SEL R41, R75, R74, P0 ;  /* 0x0000004a4b297207 */ /* 0x000fc40000000000 */
[----:B------:R-:W-:Y:S01]  /*85d0*/  LOP3.LUT R6, R2, 0xfffffffc, RZ, 0xc0, !PT ;  /* 0xfffffffc02067812 */ /* 0x000fe200078ec0ff */
[----:B------:R-:W0:Y:S01]  /*85e0*/  S2R R74, SR_CTAID.X ;  /* 0x00000000004a7919 */ /* 0x000e220000002500 */
[--C-:B------:R-:W-:Y:S02]  /*85f0*/  SHF.R.S32.HI R2, RZ, 0x2, R10.reuse ;  /* 0x00000002ff027819 */ /* 0x100fe4000001140a */
[----:B------:R-:W-:Y:S01]  /*8600*/  SHF.R.S32.HI R5, RZ, 0x1f, R10 ;  /* 0x0000001fff057819 */ /* 0x000fe2000001140a */
[----:B------:R-:W-:Y:S01]  /*8610*/  IMAD.IADD R6, R25, 0x1, -R6 ;  /* 0x0000000119067824 */ /* 0x000fe200078e0a06 */
[----:B------:R-:W-:Y:S02]  /*8620*/  LOP3.LUT R0, R0, 0x3fffffe, RZ, 0xc0, !PT ;  /* 0x03fffffe00007812 */ /* 0x000fe400078ec0ff */
[----:B------:R-:W-:Y:S02]  /*8630*/  LEA.HI R5, R5, R2, RZ, 0x3 ;  /* 0x0000000205057211 */ /* 0x000fe400078f18ff */
[----:B------:R-:W-:Y:S01]  /*8640*/  LEA.HI R8, R6, R6, RZ, 0x1 ;  /* 0x0000000606087211 */ /* 0x000fe200078f08ff */
[----:B------:R-:W-:Y:S01]  /*8650*/  IMAD.IADD R0, R9, 0x1, -R0 ;  /* 0x0000000109007824 */ /* 0x000fe200078e0a00 */
[----:B------:R-:W-:-:S02]  /*8660*/  LOP3.LUT R9, R5, 0xfffffff8, RZ, 0xc0, !PT ;  /* 0xfffffff805097812 */ /* 0x000fc400078ec0ff */
[----:B------:R-:W-:Y:S02]  /*8670*/  LEA.HI R5, R11, R64, RZ, 0x5 ;  /* 0x000000400b057211 */ /* 0x000fe400078f28ff */
[----:B------:R-:W-:Y:S01]  /*8680*/  SEL R96, R14, R49, P0 ;  /* 0x000000310e607207 */ /* 0x000fe20000000000 */
[----:B------:R-:W-:Y:S01]  /*8690*/  IMAD.IADD R2, R2, 0x1, -R9 ;  /* 0x0000000102027824 */ /* 0x000fe200078e0a09 */
[----:B------:R-:W-:Y:S02]  /*86a0*/  SHF.R.S32.HI R5, RZ, 0x5, R5 ;  /* 0x00000005ff057819 */ /* 0x000fe40000011405 */
[----:B------:R-:W-:Y:S02]  /*86b0*/  LOP3.LUT R9, R8, 0x1ffffffe, RZ, 0xc0, !PT ;  /* 0x1ffffffe08097812 */ /* 0x000fe400078ec0ff */
[----:B------:R-:W-:Y:S01]  /*86c0*/  SEL R103, R49, R14, P0 ;  /* 0x0000000e31677207 */ /* 0x000fe20000000000 */
[----:B------:R-:W-:Y:S01]  /*86d0*/  IMAD R5, R5, 0x10, R2 ;  /* 0x0000001005057824 */ /* 0x000fe200078e0202 */
[----:B------:R-:W-:Y:S01]  /*86e0*/  SEL R14, R30, R31, P0 ;  /* 0x0000001f1e0e7207 */ /* 0x000fe20000000000 */
[----:B------:R-:W-:Y:S01]  /*86f0*/  IMAD.IADD R9, R6, 0x1, -R9 ;  /* 0x0000000106097824 */ /* 0x000fe200078e0a09 */
[----:B------:R-:W-:-:S02]  /*8700*/  SEL R98, R52, R15, P0 ;  /* 0x0000000f34627207 */ /* 0x000fc40000000000 */
[----:B------:R-:W-:Y:S02]  /*8710*/  LEA R0, R0, R5, 0x6 ;  /* 0x0000000500007211 */ /* 0x000fe400078e30ff */
[----:B------:R-:W-:Y:S02]  /*8720*/  SEL R105, R15, R52, P0 ;  /* 0x000000340f697207 */ /* 0x000fe40000000000 */
[----:B------:R-:W-:Y:S01]  /*8730*/  SEL R72, R24, R81, P0 ;  /* 0x0000005118487207 */ /* 0x000fe20000000000 */
[----:B------:R-:W-:Y:S01]  /*8740*/  IMAD R9, R9, 0x8, R0 ;  /* 0x0000000809097824 */ /* 0x000fe200078e0200 */
[----:B------:R-:W-:Y:S02]  /*8750*/  SEL R91, R81, R24, P0 ;  /* 0x00000018515b7207 */ /* 0x000fe40000000000 */
[----:B------:R-:W-:Y:S02]  /*8760*/  SEL R52, R34, R35, P0 ;  /* 0x0000002322347207 */ /* 0x000fe40000000000 */
[----:B------:R-:W-:-:S02]  /*8770*/  SEL R81, R35, R34, P0 ;  /* 0x0000002223517207 */ /* 0x000fc40000000000 */
[----:B------:R-:W-:Y:S02]  /*8780*/  SEL R34, R86, R87, P0 ;  /* 0x0000005756227207 */ /* 0x000fe40000000000 */
[----:B------:R-:W-:Y:S02]  /*8790*/  LOP3.LUT R5, R10, 0x7ffffffc, RZ, 0xc0, !PT ;  /* 0x7ffffffc0a057812 */ /* 0x000fe400078ec0ff */
[----:B------:R-:W-:Y:S02]  /*87a0*/  SEL R90, R68, R21, P0 ;  /* 0x00000015445a7207 */ /* 0x000fe40000000000 */
[----:B------:R-:W-:Y:S02]  /*87b0*/  SEL R97, R21, R68, P0 ;  /* 0x0000004415617207 */ /* 0x000fe40000000000 */
[----:B------:R-:W-:Y:S02]  /*87c0*/  SEL R87, R87, R86, P0 ;  /* 0x0000005657577207 */ /* 0x000fe40000000000 */
[----:B------:R-:W-:-:S02]  /*87d0*/  SEL R88, R20, R65, P0 ;  /* 0x0000004114587207 */ /* 0x000fc40000000000 */
[----:B------:R-:W-:Y:S02]  /*87e0*/  SEL R95, R65, R20, P0 ;  /* 0x00000014415f7207 */ /* 0x000fe40000000000 */
[----:B------:R-:W-:Y:S02]  /*87f0*/  SEL R68, R22, R73, P0 ;  /* 0x0000004916447207 */ /* 0x000fe40000000000 */
        /* <DEDUP_REMOVED lines=10> */
[C---:B------:R-:W-:Y:S01]  /*88a0*/  LOP3.LUT P1, RZ, R64.reuse, 0x3, RZ, 0xc0, !PT ;  /* 0x0000000340ff7812 */ /* 0x040fe2000782c0ff */
[----:B------:R-:W-:Y:S01]  /*88b0*/  IMAD.IADD R64, R64, 0x1, -R5 ;  /* 0x0000000140407824 */ /* 0x000fe200078e0a05 */
[----:B------:R-:W-:Y:S02]  /*88c0*/  SEL R38, R66, R67, P0 ;  /* 0x0000004342267207 */ /* 0x000fe40000000000 */
[----:B------:R-:W-:Y:S01]  /*88d0*/  SEL R47, R67, R66, P0 ;  /* 0x00000042432f7207 */ /* 0x000fe20000000000 */
[----:B0-----:R-:W-:Y:S01]  /*88e0*/  IMAD R66, R74, 0x80, R0 ;  /* 0x000000804a427824 */ /* 0x001fe200078e0200 */
[----:B------:R-:W-:Y:S01]  /*88f0*/  SEL R46, R54, R55, P0 ;  /* 0x00000037362e7207 */ /* 0x000fe20000000000 */
[----:B------:R-:W-:Y:S01]  /*8900*/  IMAD R74, R74, 0x80, R9 ;  /* 0x000000804a4a7824 */ /* 0x000fe200078e0209 */
[----:B------:R-:W-:Y:S02]  /*8910*/  SEL R61, R55, R54, P0 ;  /* 0x00000036373d7207 */ /* 0x000fe40000000000 */
[----:B------:R-:W-:-:S02]  /*8920*/  SEL R102, R44, R13, P0 ;  /* 0x0000000d2c667207 */ /* 0x000fc40000000000 */
[----:B------:R-:W-:Y:S01]  /*8930*/  SEL R109, R13, R44, P0 ;  /* 0x0000002c0d6d7207 */ /* 0x000fe20000000000 */
[----:B------:R-:W-:Y:S01]  /*8940*/  IMAD.U32 R44, RZ, RZ, UR6 ;  /* 0x00000006ff2c7e24 */ /* 0x000fe2000f8e00ff */
[----:B------:R-:W-:Y:S01]  /*8950*/  SEL R94, R60, R19, P0 ;  /* 0x000000133c5e7207 */ /* 0x000fe20000000000 */
[----:B------:R-:W-:Y:S01]  /*8960*/  ULDC.64 UR6, c[0x0][0xb48] ;  /* 0x0002d20000067ab9 */ /* 0x000fe20000000a00 */
[----:B------:R-:W-:Y:S02]  /*8970*/  SEL R101, R19, R60, P0 ;  /* 0x0000003c13657207 */ /* 0x000fe40000000000 */
[----:B------:R-:W-:Y:S02]  /*8980*/  SEL R80, R76, R23, P0 ;  /* 0x000000174c507207 */ /* 0x000fe40000000000 */
[----:B------:R-:W-:Y:S02]  /*8990*/  SEL R93, R23, R76, P0 ;  /* 0x0000004c175d7207 */ /* 0x000fe40000000000 */
[----:B------:R-:W-:Y:S01]  /*89a0*/  SEL R60, R42, R43, P0 ;  /* 0x0000002b2a3c7207 */ /* 0x000fe20000000000 */
[----:B------:R-:W1:Y:S01]  /*89b0*/  LDC R76, c[0x0][0xc50] ;  /* 0x00031400ff4c7b82 */ /* 0x000e620000000800 */
        /* <DEDUP_REMOVED lines=12> */
[----:B------:R-:W0:Y:S01]  /*8a80*/  @P2 LDC R83, c[0x0][0xbf0] ;  /* 0x0002fc00ff532b82 */ /* 0x000e220000000800 */
[----:B------:R-:W-:-:S07]  /*8a90*/  SEL R43, R71, R70, P0 ;  /* 0x00000046472b7207 */ /* 0x000fce0000000000 */
[----:B------:R-:W3:Y:S01]  /*8aa0*/  @P2 LDC R82, c[0x0][0xbf0] ;  /* 0x0002fc00ff522b82 */ /* 0x000ee20000000800 */
[----:B--2---:R2:W-:Y:S04]  /*8ab0*/  SHFL.IDX PT, R49, R14, R7, 0x1c1f ;  /* 0x001c1f070e317589 */ /* 0x0045e800000e0000 */
[----:B------:R-:W-:Y:S04]  /*8ac0*/  SHFL.IDX PT, R5, R34, R7, 0x1c1f ;  /* 0x001c1f0722057589 */ /* 0x000fe800000e0000 */
[----:B------:R-:W-:Y:S01]  /*8ad0*/  SHFL.IDX PT, R10, R106, R7, 0x1c1f ;  /* 0x001c1f076a0a7589 */ /* 0x000fe200000e0000 */
[----:B--2---:R-:W-:-:S03]  /*8ae0*/  LOP3.LUT R14, R7, 0x2, RZ, 0x3c, !PT ;  /* 0x00000002070e7812 */ /* 0x004fc600078e3cff */
[----:B------:R-:W-:Y:S04]  /*8af0*/  SHFL.IDX PT, R54, R12, R7, 0x1c1f ;  /* 0x001c1f070c367589 */ /* 0x000fe800000e0000 */
[----:B------:R2:W4:Y:S04]  /*8b00*/  SHFL.IDX PT, R8, R87, R14, 0x1c1f ;  /* 0x001c1f0e57087589 */ /* 0x00052800000e0000 */
[----:B------:R-:W5:Y:S04]  /*8b10*/  SHFL.IDX PT, R9, R115, R14, 0x1c1f ;  /* 0x001c1f0e73097589 */ /* 0x000f6800000e0000 */
[----:B------:R-:W-:Y:S01]  /*8b20*/  SHFL.IDX PT, R11, R108, R7, 0x1c1f ;  /* 0x001c1f076c0b7589 */ /* 0x000fe200000e0000 */
[----:B--2---:R-:W2:Y:S03]  /*8b30*/  LDC.64 R86, c[0x0][0xb40] ;  /* 0x0002d000ff567b82 */ /* 0x004ea60000000a00 */
[----:B------:R-:W1:Y:S04]  /*8b40*/  SHFL.IDX PT, R12, R117, R14, 0x1c1f ;  /* 0x001c1f0e750c7589 */ /* 0x000e6800000e0000 */
[----:B------:R-:W-:Y:S04]  /*8b50*/  SHFL.IDX PT, R16, R16, R7, 0x1c1f ;  /* 0x001c1f0710107589 */ /* 0x000fe800000e0000 */
[----:B------:R-:W0:Y:S04]  /*8b60*/  SHFL.IDX PT, R17, R111, R14, 0x1c1f ;  /* 0x001c1f0e6f117589 */ /* 0x000e2800000e0000 */
[----:B------:R-:W-:Y:S04]  /*8b70*/  SHFL.IDX PT, R22, R100, R7, 0x1c1f ;  /* 0x001c1f0764167589 */ /* 0x000fe800000e0000 */
[----:B------:R-:W-:Y:S04]  /*8b80*/  SHFL.IDX PT, R53, R18, R7, 0x1c1f ;  /* 0x001c1f0712357589 */ /* 0x000fe800000e0000 */
[----:B------:R-:W-:Y:S01]  /*8b90*/  SHFL.IDX PT, R23, R107, R14, 0x1c1f ;  /* 0x001c1f0e6b177589 */ /* 0x000fe200000e0000 */
[----:B--2---:R-:W-:-:S03]  /*8ba0*/  IMAD.WIDE.U32 R44, R86, UR49, R44 ;  /* 0x00000031562c7c25 */ /* 0x004fc6000f8e002c */
[----:B------:R-:W-:Y:S04]  /*8bb0*/  SHFL.IDX PT, R15, R104, R7, 0x1c1f ;  /* 0x001c1f07680f7589 */ /* 0x000fe800000e0000 */
[----:B------:R-:W-:Y:S04]  /*8bc0*/  SHFL.IDX PT, R30, R92, R7, 0x1c1f ;  /* 0x001c1f075c1e7589 */ /* 0x000fe800000e0000 */
[----:B------:R-:W-:Y:S04]  /*8bd0*/  SHFL.IDX PT, R50, R20, R7, 0x1c1f ;  /* 0x001c1f0714327589 */ /* 0x000fe800000e0000 */
[----:B------:R-:W2:Y:S04]  /*8be0*/  SHFL.IDX PT, R18, R113, R14, 0x1c1f ;  /* 0x001c1f0e71127589 */ /* 0x000ea800000e0000 */
[----:B------:R-:W3:Y:S04]  /*8bf0*/  SHFL.IDX PT, R31, R99, R14, 0x1c1f ;  /* 0x001c1f0e631f7589 */ /* 0x000ee800000e0000 */
[----:B------:R-:W-:Y:S04]  /*8c00*/  SHFL.IDX PT, R19, R102, R7, 0x1c1f ;  /* 0x001c1f0766137589 */ /* 0x000fe800000e0000 */
[----:B------:R-:W-:Y:S04]  /*8c10*/  SHFL.IDX PT, R20, R109, R14, 0x1c1f ;  /* 0x001c1f0e6d147589 */ /* 0x000fe800000e0000 */
[----:B------:R-:W-:Y:S04]  /*8c20*/  SHFL.IDX PT, R24, R96, R7, 0x1c1f ;  /* 0x001c1f0760187589 */ /* 0x000fe800000e0000 */
[----:B------:R-:W-:Y:S04]  /*8c30*/  SHFL.IDX PT, R27, R94, R7, 0x1c1f ;  /* 0x001c1f075e1b7589 */ /* 0x000fe800000e0000 */
[----:B------:R-:W-:Y:S04]  /*8c40*/  SHFL.IDX PT, R21, R103, R14, 0x1c1f ;  /* 0x001c1f0e67157589 */ /* 0x000fe800000e0000 */
[----:B------:R-:W3:Y:S04]  /*8c50*/  SHFL.IDX PT, R34, R101, R14, 0x1c1f ;  /* 0x001c1f0e65227589 */ /* 0x000ee800000e0000 */
[----:B------:R4:W-:Y:S04]  /*8c60*/  SHFL.IDX PT, R79, R85, R14, 0x1c1f ;  /* 0x001c1f0e554f7589 */ /* 0x0009e800000e0000 */
[----:B------:R-:W-:Y:S04]  /*8c70*/  SHFL.IDX PT, R6, R26, R7, 0x1c1f ;  /* 0x001c1f071a067589 */ /* 0x000fe800000e0000 */
[----:B------:R-:W-:Y:S01]  /*8c80*/  SHFL.IDX PT, R25, R98, R7, 0x1c1f ;  /* 0x001c1f0762197589 */ /* 0x000fe200000e0000 */
[----:B----4-:R-:W4:Y:S03]  /*8c90*/  LDC.64 R84, c[0x0][0xbd8] ;  /* 0x0002f600ff547b82 */ /* 0x010f260000000a00 */
[----:B------:R-:W-:Y:S04]  /*8ca0*/  SHFL.IDX PT, R26, R105, R14, 0x1c1f ;  /* 0x001c1f0e691a7589 */ /* 0x000fe800000e0000 */
[----:B------:R-:W-:Y:S04]  /*8cb0*/  SHFL.IDX PT, R0, R58, R7, 0x1c1f ;  /* 0x001c1f073a007589 */ /* 0x000fe800000e0000 */
[----:B------:R-:W-:Y:S04]  /*8cc0*/  SHFL.IDX PT, R51, R88, R7, 0x1c1f ;  /* 0x001c1f0758337589 */ /* 0x000fe800000e0000 */
[----:B------:R-:W-:Y:S04]  /*8cd0*/  SHFL.IDX PT, R63, R80, R7, 0x1c1f ;  /* 0x001c1f07503f7589 */ /* 0x000fe800000e0000 */
[----:B------:R-:W-:Y:S04]  /*8ce0*/  SHFL.IDX PT, R58, R95, R14, 0x1c1f ;  /* 0x001c1f0e5f3a7589 */ /* 0x000fe800000e0000 */
[----:B------:R-:W-:Y:S04]  /*8cf0*/  SHFL.IDX PT, R35, R90, R7, 0x1c1f ;  /* 0x001c1f075a237589 */ /* 0x000fe800000e0000 */
[----:B------:R-:W4:Y:S04]  /*8d00*/  SHFL.IDX PT, R62, R97, R14, 0x1c1f ;  /* 0x001c1f0e613e7589 */ /* 0x000f2800000e0000 */
[----:B------:R5:W-:Y:S04]  /*8d10*/  SHFL.IDX PT, R80, R77, R14, 0x1c1f ;  /* 0x001c1f0e4d507589 */ /* 0x000be800000e0000 */
[----:B------:R-:W-:Y:S04]  /*8d20*/  SHFL.IDX PT, R68, R68, R7, 0x1c1f ;  /* 0x001c1f0744447589 */ /* 0x000fe800000e0000 */
[----:B------:R-:W4:Y:S01]  /*8d30*/  SHFL.IDX PT, R69, R69, R14, 0x1c1f ;  /* 0x001c1f0e45457589 */ /* 0x000f2200000e0000 */
[----:B-----5:R-:W5:Y:S03]  /*8d40*/  @P2 LDC R77, c[0x0][0xbec] ;  /* 0x0002fb00ff4d2b82 */ /* 0x020f660000000800 */
[----:B------:R-:W-:Y:S04]  /*8d50*/  SHFL.IDX PT, R72, R72, R7, 0x1c1f ;  /* 0x001c1f0748487589 */ /* 0x000fe800000e0000 */
        /* <DEDUP_REMOVED lines=9> */
[----:B------:R1:W-:Y:S04]  /*8df0*/  SHFL.IDX PT, R2, R28, R7, 0x1c1f ;  /* 0x001c1f071c027589 */ /* 0x0003e800000e0000 */
[----:B------:R-:W5:Y:S04]  /*8e00*/  SHFL.IDX PT, R70, R93, R14, 0x1c1f ;  /* 0x001c1f0e5d467589 */ /* 0x000f6800000e0000 */
[----:B------:R-:W-:Y:S01]  /*8e10*/  SHFL.IDX PT, R73, R73, R14, 0x1c1f ;  /* 0x001c1f0e49497589 */ /* 0x000fe200000e0000 */
[----:B-1----:R-:W-:-:S02]  /*8e20*/  SEL R7, R5, R8, P0 ;  /* 0x0000000805077207 */ /* 0x002fc40000000000 */
[----:B------:R-:W-:Y:S01]  /*8e30*/  SEL R5, R8, R5, P0 ;  /* 0x0000000508057207 */ /* 0x000fe20000000000 */
[----:B------:R-:W1:Y:S01]  /*8e40*/  SHFL.IDX PT, R75, R91, R14, 0x1c1f ;  /* 0x001c1f0e5b4b7589 */ /* 0x000e6200000e0000 */
[----:B------:R-:W-:Y:S02]  /*8e50*/  SEL R8, R10, R9, P0 ;  /* 0x000000090a087207 */ /* 0x000fe40000000000 */
[----:B------:R-:W-:Y:S01]  /*8e60*/  SEL R10, R9, R10, P0 ;  /* 0x0000000a090a7207 */ /* 0x000fe20000000000 */
[----:B------:R3:W1:Y:S01]  /*8e70*/  SHFL.IDX PT, R78, R89, R14, 0x1c1f ;  /* 0x001c1f0e594e7589 */ /* 0x00066200000e0000 */
[----:B------:R-:W-:Y:S02]  /*8e80*/  SEL R9, R11, R12, P0 ;  /* 0x0000000c0b097207 */ /* 0x000fe40000000000 */
[----:B------:R-:W-:Y:S01]  /*8e90*/  SEL R11, R12, R11, P0 ;  /* 0x0000000b0c0b7207 */ /* 0x000fe20000000000 */
[----:B------:R-:W1:Y:S01]  /*8ea0*/  SHFL.IDX PT, R81, R81, R14, 0x1c1f ;  /* 0x001c1f0e51517589 */ /* 0x000e6200000e0000 */
[----:B0-----:R-:W-:-:S02]  /*8eb0*/  SEL R12, R16, R17, P0 ;  /* 0x00000011100c7207 */ /* 0x001fc40000000000 */
[----:B------:R-:W-:Y:S01]  /*8ec0*/  SEL R16, R17, R16, P0 ;  /* 0x0000001011107207 */ /* 0x000fe20000000000 */
[----:B------:R0:W-:Y:S01]  /*8ed0*/  SHFL.IDX PT, R67, R29, R14, 0x1c1f ;  /* 0x001c1f0e1d437589 */ /* 0x0001e200000e0000 */
[----:B--2---:R-:W-:Y:S01]  /*8ee0*/  SEL R17, R18, R15, P0 ;  /* 0x0000000f12117207 */ /* 0x004fe20000000000 */
[----:B---3--:R-:W2:Y:S01]  /*8ef0*/  @P2 LDC R89, c[0x0][0xbec] ;  /* 0x0002fb00ff592b82 */ /* 0x008ea20000000800 */
[----:B------:R-:W-:Y:S01]  /*8f00*/  SEL R28, R30, R31, P0 ;  /* 0x0000001f1e1c7207 */ /* 0x000fe20000000000 */
[----:B------:R3:W-:Y:S01]  /*8f10*/  SHFL.IDX PT, R71, R13, R14, 0x1c1f ;  /* 0x001c1f0e0d477589 */ /* 0x0007e200000e0000 */
[----:B------:R-:W-:Y:S02]  /*8f20*/  SEL R30, R31, R30, P0 ;  /* 0x0000001e1f1e7207 */ /* 0x000fe40000000000 */
[----:B------:R-:W-:Y:S01]  /*8f30*/  SEL R31, R34, R27, P0 ;  /* 0x0000001b221f7207 */ /* 0x000fe20000000000 */
[----:B------:R-:W-:Y:S01]  /*8f40*/  SHFL.IDX PT, R61, R61, R14, 0x1c1f ;  /* 0x001c1f0e3d3d7589 */ /* 0x000fe200000e0000 */
[----:B0-----:R-:W-:Y:S01]  /*8f50*/  SEL R29, R27, R34, P0 ;  /* 0x000000221b1d7207 */ /* 0x001fe20000000000 */
[----:B----4-:R-:W-:-:S02]  /*8f60*/  IMAD R34, R84, UR39, RZ ;  /* 0x0000002754227c24 */ /* 0x010fc4000f8e02ff */
[----:B------:R-:W-:Y:S01]  /*8f70*/  SHFL.IDX PT, R65, R65, R14, 0x1c1f ;  /* 0x001c1f0e41417589 */ /* 0x000fe200000e0000 */
[----:B------:R-:W-:Y:S02]  /*8f80*/  SEL R27, R62, R35, P0 ;  /* 0x000000233e1b7207 */ /* 0x000fe40000000000 */
[----:B---3--:R-:W-:Y:S01]  /*8f90*/  SEL R13, R15, R18, P0 ;  /* 0x000000120f0d7207 */ /* 0x008fe20000000000 */
[----:B------:R-:W-:Y:S01]  /*8fa0*/  SHFL.IDX PT, R55, R55, R14, 0x1c1f ;  /* 0x001c1f0e37377589 */ /* 0x000fe200000e0000 */
[----:B------:R-:W-:Y:S02]  /*8fb0*/  SEL R15, R19, R20, P0 ;  /* 0x00000014130f7207 */ /* 0x000fe40000000000 */
[----:B------:R-:W-:Y:S01]  /*8fc0*/  SEL R18, R51, R58, P0 ;  /* 0x0000003a33127207 */ /* 0x000fe20000000000 */
[----:B------:R-:W-:Y:S04]  /*8fd0*/  SHFL.IDX PT, R57, R57, R14, 0x1c1f ;  /* 0x001c1f0e39397589 */ /* 0x000fe800000e0000 */
[----:B------:R-:W-:Y:S01]  /*8fe0*/  SHFL.IDX PT, R43, R43, R14, 0x1c1f ;  /* 0x001c1f0e2b2b7589 */ /* 0x000fe200000e0000 */
[----:B--2---:R-:W-:-:S03]  /*8ff0*/  @P2 IMAD.HI.U32 R89, R74, R89, RZ ;  /* 0x000000594a592227 */ /* 0x004fc600078e00ff */
[----:B------:R-:W-:Y:S04]  /*9000*/  SHFL.IDX PT, R47, R47, R14, 0x1c1f ;  /* 0x001c1f0e2f2f7589 */ /* 0x000fe800000e0000 */
[----:B------:R-:W-:Y:S04]  /*9010*/  SHFL.IDX PT, R37, R37, R14, 0x1c1f ;  /* 0x001c1f0e25257589 */ /* 0x000fe800000e0000 */
[----:B------:R-:W-:Y:S04]  /*9020*/  SHFL.IDX PT, R41, R41, R14, 0x1c1f ;  /* 0x001c1f0e29297589 */ /* 0x000fe800000e0000 */
[----:B------:R0:W-:Y:S02]  /*9030*/  SHFL.IDX PT, R39, R39, R14, 0x1c1f ;  /* 0x001c1f0e27277589 */ /* 0x0001e400000e0000 */
[----:B0-----:R-:W-:-:S02]  /*9040*/  SEL R14, R22, R23, P0 ;  /* 0x00000017160e7207 */ /* 0x001fc40000000000 */
[----:B------:R-:W-:Y:S02]  /*9050*/  SEL R22, R23, R22, P0 ;  /* 0x0000001617167207 */ /* 0x000fe40000000000 */
[----:B------:R-:W-:Y:S02]  /*9060*/  SEL R23, R20, R19, P0 ;  /* 0x0000001314177207 */ /* 0x000fe40000000000 */
[----:B------:R-:W-:Y:S02]  /*9070*/  SEL R20, R24, R21, P0 ;  /* 0x0000001518147207 */ /* 0x000fe40000000000 */
[----:B------:R-:W-:Y:S02]  /*9080*/  SEL R24, R21, R24, P0 ;  /* 0x0000001815187207 */ /* 0x000fe40000000000 */
[----:B------:R-:W-:Y:S02]  /*9090*/  SEL R21, R25, R26, P0 ;  /* 0x0000001a19157207 */ /* 0x000fe40000000000 */
[----:B------:R-:W-:-:S02]  /*90a0*/  SEL R25, R26, R25, P0 ;  /* 0x000000191a197207 */ /* 0x000fc40000000000 */
[----:B------:R-:W-:Y:S01]  /*90b0*/  SEL R26, R58, R51, P0 ;  /* 0x000000333a1a7207 */ /* 0x000fe20000000000 */
[----:B------:R-:W-:Y:S01]  /*90c0*/  IMAD R51, R85, UR49, R34 ;  /* 0x0000003155337c24 */ /* 0x000fe2000f8e0222 */
[----:B------:R-:W-:Y:S01]  /*90d0*/  SEL R19, R35, R62, P0 ;  /* 0x0000003e23137207 */ /* 0x000fe20000000000 */
[----:B------:R-:W-:Y:S01]  /*90e0*/  IMAD.WIDE.U32 R58, R84, UR49, R32 ;  /* 0x00000031543a7c25 */ /* 0x000fe2000f8e0020 */
[----:B------:R-:W-:Y:S02]  /*90f0*/  SEL R32, R68, R69, P0 ;  /* 0x0000004544207207 */ /* 0x000fe40000000000 */
[----:B------:R-:W-:Y:S01]  /*9100*/  SEL R34, R69, R68, P0 ;  /* 0x0000004445227207 */ /* 0x000fe20000000000 */
[----:B-----5:R-:W-:Y:S01]  /*9110*/  @P2 IMAD.HI.U32 R62, R74, R77, RZ ;  /* 0x0000004d4a3e2227 */ /* 0x020fe200078e00ff */
[----:B------:R-:W-:Y:S02]  /*9120*/  SEL R33, R63, R70, P0 ;  /* 0x000000463f217207 */ /* 0x000fe40000000000 */
[----:B------:R-:W-:Y:S01]  /*9130*/  SEL R35, R70, R63, P0 ;  /* 0x0000003f46237207 */ /* 0x000fe20000000000 */
[----:B------:R-:W-:-:S02]  /*9140*/  IMAD R69, RZ, RZ, -UR51 ;  /* 0x80000033ff457e24 */ /* 0x000fc4000f8e02ff */
[----:B------:R-:W-:Y:S02]  /*9150*/  IMAD.IADD R59, R59, 0x1, R51 ;  /* 0x000000013b3b7824 */ /* 0x000fe400078e0233 */
[----:B------:R-:W-:Y:S01]  /*9160*/  IMAD.MOV.U32 R51, RZ, RZ, R74 ;  /* 0x000000ffff337224 */ /* 0x000fe200078e004a */
[----:B------:R-:W-:Y:S01]  /*9170*/  @P2 SHF.R.U32.HI R51, RZ, R83, R62 ;  /* 0x00000053ff332219 */ /* 0x000fe2000001163e */
[----:B------:R-:W-:Y:S01]  /*9180*/  IMAD R83, R76, R69, UR4 ;  /* 0x000000044c537e24 */ /* 0x000fe2000f8e0245 */
[----:B------:R-:W-:Y:S01]  /*9190*/  ULDC.64 UR4, c[0x0][0xbe0] ;  /* 0x0002f80000047ab9 */ /* 0x000fe20000000a00 */
[----:B------:R-:W-:Y:S02]  /*91a0*/  IMAD R68, R86, UR39, RZ ;  /* 0x0000002756447c24 */ /* 0x000fe4000f8e02ff */
[----:B------:R-:W-:Y:S01]  /*91b0*/  IMAD.MOV.U32 R62, RZ, RZ, R44 ;  /* 0x000000ffff3e7224 */ /* 0x000fe200078e002c */
[----:B------:R-:W-:Y:S01]  /*91c0*/  SHF.R.S32.HI R70, RZ, 0x1f, R83 ;  /* 0x0000001fff467819 */ /* 0x000fe20000011453 */
[----:B------:R-:W-:-:S02]  /*91d0*/  IMAD R63, R87, UR49, R68 ;  /* 0x00000031573f7c24 */ /* 0x000fc4000f8e0244 */
[----:B------:R-:W-:Y:S01]  /*91e0*/  IMAD.MOV.U32 R69, RZ, RZ, R74 ;  /* 0x000000ffff457224 */ /* 0x000fe200078e004a */
[----:B------:R-:W-:Y:S01]  /*91f0*/  @P2 SHF.R.U32.HI R69, RZ, R82, R89 ;  /* 0x00000052ff452219 */ /* 0x000fe20000011659 */
[----:B------:R-:W-:Y:S02]  /*9200*/  IMAD.IADD R63, R45, 0x1, R63 ;  /* 0x000000012d3f7824 */ /* 0x000fe400078e023f */
[C---:B------:R-:W-:Y:S02]  /*9210*/  IMAD R45, R70.reuse, UR4, RZ ;  /* 0x00000004462d7c24 */ /* 0x040fe4000f8e02ff */
[----:B------:R-:W-:Y:S02]  /*9220*/  IMAD R70, R70, UR6, RZ ;  /* 0x0000000646467c24 */ /* 0x000fe4000f8e02ff */
[C---:B------:R-:W-:Y:S02]  /*9230*/  IMAD R68, R83.reuse, UR5, R45 ;  /* 0x0000000553447c24 */ /* 0x040fe4000f8e022d */
[----:B------:R-:W-:Y:S01]  /*9240*/  IMAD.WIDE.U32 R44, R83, UR4, R58 ;  /* 0x00000004532c7c25 */ /* 0x000fe2000f8e003a */
[----:B------:R-:W-:-:S03]  /*9250*/  ULDC.64 UR4, c[0x0][0xb30] ;  /* 0x0002cc0000047ab9 */ /* 0x000fc60000000a00 */
[----:B------:R-:W-:Y:S01]  /*9260*/  IMAD.WIDE.U32 R58, R83, UR6, R62 ;  /* 0x00000006533a7c25 */ /* 0x000fe2000f8e003e */
[--C-:B------:R-:W-:Y:S02]  /*9270*/  SHF.R.S32.HI R63, RZ, 0x1f, R51.reuse ;  /* 0x0000001fff3f7819 */ /* 0x100fe40000011433 */
[----:B------:R-:W-:Y:S01]  /*9280*/  IADD3 R44, P2, R51, R44, RZ ;  /* 0x0000002c332c7210 */ /* 0x000fe20007f5e0ff */
[----:B------:R-:W-:Y:S01]  /*9290*/  IMAD.MOV R51, RZ, RZ, -R51 ;  /* 0x000000ffff337224 */ /* 0x000fe200078e0a33 */
[--C-:B------:R-:W-:Y:S01]  /*92a0*/  SHF.R.S32.HI R62, RZ, 0x1f, R69.reuse ;  /* 0x0000001fff3e7819 */ /* 0x100fe20000011445 */
[----:B------:R-:W-:Y:S01]  /*92b0*/  IMAD R77, R83, UR7, R70 ;  /* 0x00000007534d7c24 */ /* 0x000fe2000f8e0246 */
[----:B------:R-:W-:Y:S01]  /*92c0*/  IADD3.X R45, R63, R45, R68, P2, !PT ;  /* 0x0000002d3f2d7210 */ /* 0x000fe200017fe444 */
[----:B------:R-:W-:Y:S01]  /*92d0*/  IMAD.MOV R70, RZ, RZ, -R69 ;  /* 0x000000ffff467224 */ /* 0x000fe200078e0a45 */
[----:B------:R-:W-:Y:S01]  /*92e0*/  ULDC.64 UR6, c[0x0][0xbc8] ;  /* 0x0002f20000067ab9 */ /* 0x000fe20000000a00 */
[----:B------:R-:W-:-:S02]  /*92f0*/  IMAD R62, R62, UR4, RZ ;  /* 0x000000043e3e7c24 */ /* 0x000fc4000f8e02ff */
[C-C-:B------:R-:W-:Y:S02]  /*9300*/  IMAD R51, R119.reuse, R51, R74.reuse ;  /* 0x0000003377337224 */ /* 0x140fe400078e024a */
[----:B------:R-:W-:Y:S02]  /*9310*/  IMAD R63, R119, R70, R74 ;  /* 0x00000046773f7224 */ /* 0x000fe400078e024a */
[----:B------:R-:W-:Y:S02]  /*9320*/  IMAD.IADD R59, R59, 0x1, R77 ;  /* 0x000000013b3b7824 */ /* 0x000fe400078e024d */
[C---:B------:R-:W-:Y:S01]  /*9330*/  IMAD R77, R69.reuse, UR5, R62 ;  /* 0x00000005454d7c24 */ /* 0x040fe2000f8e023e */
[----:B------:R-:W-:Y:S01]  /*9340*/  SHF.R.S32.HI R62, RZ, 0x1f, R51 ;  /* 0x0000001fff3e7819 */ /* 0x000fe20000011433 */
[----:B------:R-:W-:Y:S01]  /*9350*/  IMAD.WIDE.U32 R58, R69, UR4, R58 ;  /* 0x00000004453a7c25 */ /* 0x000fe2000f8e003a */
[----:B------:R-:W-:Y:S01]  /*9360*/  SHF.R.S32.HI R68, RZ, 0x1f, R63 ;  /* 0x0000001fff447819 */ /* 0x000fe2000001143f */
[----:B------:R-:W0:Y:S01]  /*9370*/  S2UR UR5, SR_CgaCtaId ;  /* 0x00000000000579c3 */ /* 0x000e220000008800 */
[----:B------:R-:W-:Y:S01]  /*9380*/  UMOV UR4, 0x400 ;  /* 0x0000040000047882 */ /* 0x000fe20000000000 */
[----:B------:R-:W-:-:S02]  /*9390*/  IMAD R62, R62, UR6, RZ ;  /* 0x000000063e3e7c24 */ /* 0x000fc4000f8e02ff */
[----:B------:R-:W-:Y:S02]  /*93a0*/  IMAD R68, R68, UR8, RZ ;  /* 0x0000000844447c24 */ /* 0x000fe4000f8e02ff */
[----:B------:R-:W-:Y:S02]  /*93b0*/  IMAD.IADD R59, R59, 0x1, R77 ;  /* 0x000000013b3b7824 */ /* 0x000fe400078e024d */
[----:B------:R-:W-:Y:S01]  /*93c0*/  IMAD R77, R51, UR7, R62 ;  /* 0x00000007334d7c24 */ /* 0x000fe2000f8e023e */
[----:B-1----:R-:W-:Y:S01]  /*93d0*/  SEL R62, R75, R72, P0 ;  /* 0x000000484b3e7207 */ /* 0x002fe20000000000 */
[----:B------:R-:W-:Y:S01]  /*93e0*/  IMAD.WIDE.U32 R44, R51, UR6, R44 ;  /* 0x00000006332c7c25 */ /* 0x000fe2000f8e002c */
[----:B------:R-:W-:-:S03]  /*93f0*/  ULDC.64 UR6, c[0x0][0xba8] ;  /* 0x0002ea0000067ab9 */ /* 0x000fc60000000a00 */
[C---:B------:R-:W-:Y:S02]  /*9400*/  IMAD R83, R63.reuse, UR9, R68 ;  /* 0x000000093f537c24 */ /* 0x040fe4000f8e0244 */
[----:B------:R-:W-:Y:S01]  /*9410*/  IMAD.WIDE.U32 R68, R63, UR8, R58 ;  /* 0x000000083f447c25 */ /* 0x000fe2000f8e003a */
[----:B------:R-:W-:Y:S01]  /*9420*/  SEL R58, R72, R75, P0 ;  /* 0x0000004b483a7207 */ /* 0x000fe20000000000 */
[----:B------:R-:W-:Y:S01]  /*9430*/  ULDC.64 UR8, c[0x0][0xb00] ;  /* 0x0002c00000087ab9 */ /* 0x000fe20000000a00 */
[----:B------:R-:W-:Y:S01]  /*9440*/  LEA R72, P2, R44, UR6, 0x2 ;  /* 0x000000062c487c11 */ /* 0x000fe2000f8410ff */
[----:B------:R-:W-:Y:S01]  /*9450*/  IMAD.IADD R51, R45, 0x1, R77 ;  /* 0x000000012d337824 */ /* 0x000fe200078e024d */
[----:B------:R-:W-:Y:S01]  /*9460*/  ULDC UR6, c[0x0][0xa88] ;  /* 0x0002a20000067ab9 */ /* 0x000fe20000000800 */
[----:B------:R-:W-:Y:S01]  /*9470*/  IMAD.IADD R45, R69, 0x1, R83 ;  /* 0x00000001452d7824 */ /* 0x000fe200078e0253 */
[----:B------:R-:W-:Y:S01]  /*9480*/  LEA R82, P3, R68, UR8, 0x2 ;  /* 0x0000000844527c11 */ /* 0x000fe2000f8610ff */
[----:B------:R-:W-:Y:S01]  /*9490*/  SHFL.IDX PT, R74, R72, RZ, 0x1c1f ;  /* 0x001c1fff484a7589 */ /* 0x000fe200000e0000 */
[----:B------:R-:W-:Y:S01]  /*94a0*/  LEA.HI.X R51, R44, UR7, R51, 0x2, P2 ;  /* 0x000000072c337c11 */ /* 0x000fe200090f1433 */
[----:B0-----:R-:W-:Y:S01]  /*94b0*/  ULEA UR4, UR5, UR4, 0x18 ;  /* 0x0000000405047291 */ /* 0x001fe2000f8ec03f */
[----:B------:R-:W-:Y:S01]  /*94c0*/  IMAD R83, R119, UR6, RZ ;  /* 0x0000000677537c24 */ /* 0x000fe2000f8e02ff */
[----:B------:R-:W-:Y:S01]  /*94d0*/  SHFL.IDX PT, R76, R72, 0x1, 0x1c1f ;  /* 0x003c1f00484c7f89 */ /* 0x000fe200000e0000 */
[----:B------:R-:W-:Y:S01]  /*94e0*/  VIADD R70, R66, 0x8 ;  /* 0x0000000842467836 */ /* 0x000fe20000000000 */
[----:B------:R-:W-:Y:S01]  /*94f0*/  UIADD3 UR4, UR4, 0x29820, URZ ;  /* 0x0002982004047890 */ /* 0x000fe2000fffe03f */
[----:B------:R-:W-:Y:S01]  /*9500*/  LEA.HI.X R84, R68, UR9, R45, 0x2, P3 ;  /* 0x0000000944547c11 */ /* 0x000fe200098f142d */
[----:B------:R-:W0:Y:S01]  /*9510*/  SHFL.IDX PT, R75, R51, RZ, 0x1c1f ;  /* 0x001c1fff334b7589 */ /* 0x000e2200000e0000 */
[-C--:B------:R-:W-:Y:S01]  /*9520*/  ISETP.GE.OR P2, PT, R66, R83.reuse, P1 ;  /* 0x000000534200720c */ /* 0x080fe20000f46670 */
[----:B------:R-:W-:Y:S01]  /*9530*/  UPRMT UR4, URZ, 0x654, UR4 ;  /* 0x000006543f047896 */ /* 0x000fe20008000004 */
[-C--:B------:R-:W-:Y:S01]  /*9540*/  ISETP.GE.OR P1, PT, R70, R83.reuse, P1 ;  /* 0x000000534600720c */ /* 0x080fe20000f26670 */
[----:B------:R1:W2:Y:S01]  /*9550*/  SHFL.IDX PT, R77, R51, 0x1, 0x1c1f ;  /* 0x003c1f00334d7f89 */ /* 0x0002a200000e0000 */
[----:B------:R-:W-:-:S02]  /*9560*/  ISETP.GE.AND P3, PT, R66, R83, PT ;  /* 0x000000534200720c */ /* 0x000fc40003f66270 */
[----:B------:R-:W-:Y:S01]  /*9570*/  SEL R59, R50, R73, P0 ;  /* 0x00000049323b7207 */ /* 0x000fe20000000000 */
[----:B------:R3:W4:Y:S01]  /*9580*/  SHFL.IDX PT, R68, R82, RZ, 0x1c1f ;  /* 0x001c1fff52447589 */ /* 0x00072200000e0000 */
[----:B------:R-:W-:Y:S01]  /*9590*/  SEL R63, R73, R50, P0 ;  /* 0x00000032493f7207 */ /* 0x000fe20000000000 */
[----:B------:R-:W-:Y:S01]  /*95a0*/  IMAD.SHL.U32 R73, R64, 0x2, RZ ;  /* 0x0000000240497824 */ /* 0x000fe200078e00ff */
[----:B------:R-:W-:Y:S01]  /*95b0*/  SYNCS.ARRIVE.TRANS64.RED.A1T0 RZ, [UR4], RZ ;  /* 0x000000ffffff79a7 */ /* 0x000fe20008100404 */
[----:B------:R3:W3:Y:S01]  /*95c0*/  SHFL.IDX PT, R69, R84, RZ, 0x1c1f ;  /* 0x001c1fff54457589 */ /* 0x0006e200000e0000 */
[----:B------:R-:W-:Y:S02]  /*95d0*/  SEL R44, R48, R79, P0 ;  /* 0x0000004f302c7207 */ /* 0x000fe40000000000 */
[----:B------:R-:W-:Y:S02]  /*95e0*/  SEL R45, R49, R78, P0 ;  /* 0x0000004e312d7207 */ /* 0x000fe40000000000 */
[----:B------:R-:W-:-:S02]  /*95f0*/  SEL R50, R52, R81, P0 ;  /* 0x0000005134327207 */ /* 0x000fc40000000000 */
[----:B-1----:R-:W-:Y:S02]  /*9600*/  SEL R51, R53, R80, P0 ;  /* 0x0000005035337207 */ /* 0x002fe40000000000 */
[----:B------:R-:W-:Y:S02]  /*9610*/  SEL R48, R79, R48, P0 ;  /* 0x000000304f307207 */ /* 0x000fe40000000000 */
[----:B------:R-:W-:Y:S01]  /*9620*/  SEL R49, R78, R49, P0 ;  /* 0x000000314e317207 */ /* 0x000fe20000000000 */
[----:B0-----:R0:W-:Y:S01]  /*9630*/  @!P2 ST.E desc[UR56][R74.64], R3 ;  /* 0x000000034a00a985 */ /* 0x0011e2000c101938 */
[----:B------:R-:W-:Y:S02]  /*9640*/  SEL R52, R81, R52, P0 ;  /* 0x0000003451347207 */ /* 0x000fe40000000000 */
[----:B------:R-:W-:Y:S01]  /*9650*/  SEL R53, R80, R53, P0 ;  /* 0x0000003550357207 */ /* 0x000fe20000000000 */
[----:B--2---:R0:W-:Y:S01]  /*9660*/  @!P1 ST.E desc[UR56][R76.64], R4 ;  /* 0x000000044c009985 */ /* 0x0041e2000c101938 */
[----:B------:R-:W-:Y:S05]  /*9670*/  @P3 BRA `(.L_x_37) ;  /* 0x0000000400783947 */ /* 0x000fea0003800000 */
[C---:B0-----:R-:W-:Y:S01]  /*9680*/  IADD3 R3, R73.reuse, 0x8, RZ ;  /* 0x0000000849037810 */ /* 0x041fe20007ffe0ff */
[----:B------:R-:W-:Y:S01]  /*9690*/  ULDC UR4, c[0x0][0xac8] ;  /* 0x0002b20000047ab9 */ /* 0x000fe20000000800 */
[C---:B------:R-:W-:Y:S01]  /*96a0*/  VIADD R64, R73.reuse, 0x10 ;  /* 0x0000001049407836 */ /* 0x040fe20000000000 */
[C---:B------:R-:W-:Y:S01]  /*96b0*/  ISETP.GE.AND P2, PT, R73.reuse, UR4, PT ;  /* 0x0000000449007c0c */ /* 0x040fe2000bf46270 */
[----:B------:R-:W-:Y:S01]  /*96c0*/  VIADD R66, R73, 0x18 ;  /* 0x0000001849427836 */ /* 0x000fe20000000000 */
[----:B------:R-:W-:Y:S01]  /*96d0*/  ISETP.GE.AND P3, PT, R3, UR4, PT ;  /* 0x0000000403007c0c */ /* 0x000fe2000bf66270 */
[C---:B------:R-:W-:Y:S01]  /*96e0*/  VIADD R72, R73.reuse, 0x20 ;  /* 0x0000002049487836 */ /* 0x040fe20000000000 */
[----:B------:R-:W-:Y:S01]  /*96f0*/  ISETP.GE.AND P4, PT, R64, UR4, PT ;  /* 0x0000000440007c0c */ /* 0x000fe2000bf86270 */
[----:B------:R-:W-:Y:S01]  /*9700*/  VIADD R80, R73, 0x38 ;  /* 0x0000003849507836 */ /* 0x000fe20000000000 */
[----:B------:R-:W-:-:S04]  /*9710*/  ISETP.GE.AND P1, PT, R66, UR4, PT ;  /* 0x0000000442007c0c */ /* 0x000fc8000bf26270 */
[----:B------:R-:W-:-:S03]  /*9720*/  ISETP.GE.AND P5, PT, R80, UR4, PT ;  /* 0x0000000450007c0c */ /* 0x000fc6000bfa6270 */
[--C-:B---34-:R-:W-:Y:S02]  /*9730*/  @!P2 IMAD.WIDE R74, R73, 0x4, R68.reuse ;  /* 0x00000004494aa825 */ /* 0x118fe400078e0244 */
[----:B------:R-:W-:Y:S02]  /*9740*/  @!P3 LEA.HI R3, R3, R3, RZ, 0x1 ;  /* 0x000000030303b211 */ /* 0x000fe400078f08ff */
[----:B------:R-:W-:Y:S01]  /*9750*/  @!P4 LEA.HI R64, R64, R64, RZ, 0x1 ;  /* 0x000000404040c211 */ /* 0x000fe200078f08ff */
[----:B------:R0:W-:Y:S01]  /*9760*/  @!P2 ST.E.64 desc[UR56][R74.64], R8 ;  /* 0x000000084a00a985 */ /* 0x0001e2000c101b38 */
[----:B------:R-:W-:Y:S02]  /*9770*/  @!P3 LOP3.LUT R3, R3, 0xfffffffe, RZ, 0xc0, !PT ;  /* 0xfffffffe0303b812 */ /* 0x000fe400078ec0ff */
[----:B------:R-:W-:Y:S02]  /*9780*/  @!P1 LEA.HI R66, R66, R66, RZ, 0x1 ;  /* 0x0000004242429211 */ /* 0x000fe400078f08ff */
[----:B------:R-:W-:Y:S01]  /*9790*/  @!P4 LOP3.LUT R79, R64, 0xfffffffe, RZ, 0xc0, !PT ;  /* 0xfffffffe404fc812 */ /* 0x000fe200078ec0ff */
[----:B------:R-:W-:Y:S01]  /*97a0*/  @!P3 IMAD.WIDE R76, R3, 0x4, R68 ;  /* 0x00000004034cb825 */ /* 0x000fe200078e0244 */
[----:B------:R-:W-:-:S02]  /*97b0*/  ISETP.GE.AND P2, PT, R72, UR4, PT ;  /* 0x0000000448007c0c */ /* 0x000fc4000bf46270 */
[----:B------:R-:W-:Y:S01]  /*97c0*/  @!P5 LEA.HI R80, R80, R80, RZ, 0x1 ;  /* 0x000000505050d211 */ /* 0x000fe200078f08ff */
[C---:B------:R-:W-:Y:S01]  /*97d0*/  VIADD R3, R73.reuse, 0x28 ;  /* 0x0000002849037836 */ /* 0x040fe20000000000 */
[----:B------:R1:W-:Y:S01]  /*97e0*/  @!P3 ST.E.64 desc[UR56][R76.64], R10 ;  /* 0x0000000a4c00b985 */ /* 0x0003e2000c101b38 */
[----:B------:R-:W-:Y:S01]  /*97f0*/  VIADD R64, R73, 0x30 ;  /* 0x0000003049407836 */ /* 0x000fe20000000000 */
[----:B0-----:R-:W-:Y:S01]  /*9800*/  @!P1 LOP3.LUT R9, R66, 0xfffffffe, RZ, 0xc0, !PT ;  /* 0xfffffffe42099812 */ /* 0x001fe200078ec0ff */
[--C-:B------:R-:W-:Y:S01]  /*9810*/  @!P4 IMAD.WIDE R78, R79, 0x4, R68.reuse ;  /* 0x000000044f4ec825 */ /* 0x100fe200078e0244 */
[----:B------:R-:W-:Y:S02]  /*9820*/  ISETP.GE.AND P3, PT, R3, UR4, PT ;  /* 0x0000000403007c0c */ /* 0x000fe4000bf66270 */
[----:B------:R-:W-:Y:S01]  /*9830*/  ISETP.GE.AND P6, PT, R64, UR4, PT ;  /* 0x0000000440007c0c */ /* 0x000fe2000bfc6270 */
[----:B------:R-:W-:Y:S01]  /*9840*/  VIADD R74, R73, 0x40 ;  /* 0x00000040494a7836 */ /* 0x000fe20000000000 */
[----:B------:R0:W-:Y:S01]  /*9850*/  @!P4 ST.E.64 desc[UR56][R78.64], R12 ;  /* 0x0000000c4e00c985 */ /* 0x0001e2000c101b38 */
[----:B------:R-:W-:Y:S01]  /*9860*/  @!P1 IMAD.WIDE R8, R9, 0x4, R68 ;  /* 0x0000000409089825 */ /* 0x000fe200078e0244 */
[----:B------:R-:W-:-:S02]  /*9870*/  @!P2 LEA.HI R72, R72, R72, RZ, 0x1 ;  /* 0x000000484848a211 */ /* 0x000fc400078f08ff */
[----:B------:R-:W-:Y:S01]  /*9880*/  ISETP.GE.AND P4, PT, R74, UR4, PT ;  /* 0x000000044a007c0c */ /* 0x000fe2000bf86270 */
[----:B------:R-:W-:Y:S01]  /*9890*/  VIADD R66, R73, 0x48 ;  /* 0x0000004849427836 */ /* 0x000fe20000000000 */
[----:B------:R2:W-:Y:S01]  /*98a0*/  @!P1 ST.E.64 desc[UR56][R8.64], R16 ;  /* 0x0000001008009985 */ /* 0x0005e2000c101b38 */
[----:B-1----:R-:W-:Y:S02]  /*98b0*/  @!P2 LOP3.LUT R11, R72, 0xfffffffe, RZ, 0xc0, !PT ;  /* 0xfffffffe480ba812 */ /* 0x002fe400078ec0ff */
[----:B------:R-:W-:Y:S02]  /*98c0*/  @!P3 LEA.HI R3, R3, R3, RZ, 0x1 ;  /* 0x000000030303b211 */ /* 0x000fe400078f08ff */
[----:B------:R-:W-:Y:S01]  /*98d0*/  ISETP.GE.AND P1, PT, R66, UR4, PT ;  /* 0x0000000442007c0c */ /* 0x000fe2000bf26270 */
[----:B------:R-:W-:Y:S01]  /*98e0*/  @!P2 IMAD.WIDE R10, R11, 0x4, R68 ;  /* 0x000000040b0aa825 */ /* 0x000fe200078e0244 */
[----:B------:R-:W-:Y:S02]  /*98f0*/  @!P3 LOP3.LUT R3, R3, 0xfffffffe, RZ, 0xc0, !PT ;  /* 0xfffffffe0303b812 */ /* 0x000fe400078ec0ff */
[----:B------:R-:W-:-:S02]  /*9900*/  @!P6 LEA.HI R64, R64, R64, RZ, 0x1 ;  /* 0x000000404040e211 */ /* 0x000fc400078f08ff */
[----:B------:R-:W-:Y:S01]  /*9910*/  @!P4 LEA.HI R74, R74, R74, RZ, 0x1 ;  /* 0x0000004a4a4ac211 */ /* 0x000fe200078f08ff */
[----:B0-----:R-:W-:Y:S01]  /*9920*/  @!P3 IMAD.WIDE R12, R3, 0x4, R68 ;  /* 0x00000004030cb825 */ /* 0x001fe200078e0244 */
[----:B------:R-:W-:Y:S01]  /*9930*/  @!P6 LOP3.LUT R3, R64, 0xfffffffe, RZ, 0xc0, !PT ;  /* 0xfffffffe4003e812 */ /* 0x000fe200078ec0ff */
[----:B------:R0:W-:Y:S01]  /*9940*/  @!P2 ST.E.64 desc[UR56][R10.64], R14 ;  /* 0x0000000e0a00a985 */ /* 0x0001e2000c101b38 */
[----:B--2---:R-:W-:-:S03]  /*9950*/  @!P5 LOP3.LUT R17, R80, 0xfffffffe, RZ, 0xc0, !PT ;  /* 0xfffffffe5011d812 */ /* 0x004fc600078ec0ff */
[----:B------:R-:W-:Y:S01]  /*9960*/  @!P1 LEA.HI R66, R66, R66, RZ, 0x1 ;  /* 0x0000004242429211 */ /* 0x000fe200078f08ff */
[--C-:B------:R-:W-:Y:S01]  /*9970*/  @!P6 IMAD.WIDE R8, R3, 0x4, R68.reuse ;  /* 0x000000040308e825 */ /* 0x100fe200078e0244 */
[----:B------:R-:W-:Y:S01]  /*9980*/  @!P4 LOP3.LUT R3, R74, 0xfffffffe, RZ, 0xc0, !PT ;  /* 0xfffffffe4a03c812 */ /* 0x000fe200078ec0ff */
[----:B------:R1:W-:Y:S02]  /*9990*/  @!P3 ST.E.64 desc[UR56][R12.64], R22 ;  /* 0x000000160c00b985 */ /* 0x0003e4000c101b38 */
[--C-:B------:R-:W-:Y:S02]  /*99a0*/  @!P5 IMAD.WIDE R16, R17, 0x4, R68.reuse ;  /* 0x000000041110d825 */ /* 0x100fe400078e0244 */
[----:B------:R2:W-:Y:S01]  /*99b0*/  @!P6 ST.E.64 desc[UR56][R8.64], R20 ;  /* 0x000000140800e985 */ /* 0x0005e2000c101b38 */
[----:B0-----:R-:W-:Y:S01]  /*99c0*/  @!P1 LOP3.LUT R15, R66, 0xfffffffe, RZ, 0xc0, !PT ;  /* 0xfffffffe420f9812 */ /* 0x001fe200078ec0ff */
[----:B------:R-:W-:Y:S02]  /*99d0*/  @!P4 IMAD.WIDE R10, R3, 0x4, R68 ;  /* 0x00000004030ac825 */ /* 0x000fe400078e0244 */
[----:B------:R-:W-:Y:S02]  /*99e0*/  @!P5 ST.E.64 desc[UR56][R16.64], R24 ;  /* 0x000000181000d985 */ /* 0x000fe4000c101b38 */
[----:B------:R-:W-:-:S02]  /*99f0*/  VIADD R3, R73, 0x50 ;  /* 0x0000005049037836 */ /* 0x000fc40000000000 */
[----:B------:R0:W-:Y:S01]  /*9a00*/  @!P4 ST.E.64 desc[UR56][R10.64], R28 ;  /* 0x0000001c0a00c985 */ /* 0x0001e2000c101b38 */
[----:B-1----:R-:W-:-:S04]  /*9a10*/  @!P1 IMAD.WIDE R12, R15, 0x4, R68 ;  /* 0x000000040f0c9825 */ /* 0x002fc800078e0244 */
[C---:B------:R-:W-:Y:S01]  /*9a20*/  VIADD R14, R73.reuse, 0x58 ;  /* 0x00000058490e7836 */ /* 0x040fe20000000000 */
[----:B------:R1:W-:Y:S01]  /*9a30*/  @!P1 ST.E.64 desc[UR56][R12.64], R30 ;  /* 0x0000001e0c009985 */ /* 0x0003e2000c101b38 */
[----:B------:R-:W-:Y:S01]  /*9a40*/  VIADD R15, R73, 0x60 ;  /* 0x00000060490f7836 */ /* 0x000fe20000000000 */
[----:B------:R-:W-:Y:S01]  /*9a50*/  ISETP.GE.AND P1, PT, R3, UR4, PT ;  /* 0x0000000403007c0c */ /* 0x000fe2000bf26270 */
[C---:B------:R-:W-:Y:S01]  /*9a60*/  VIADD R22, R73.reuse, 0x68 ;  /* 0x0000006849167836 */ /* 0x040fe20000000000 */
[----:B------:R-:W-:Y:S01]  /*9a70*/  ISETP.GE.AND P2, PT, R14, UR4, PT ;  /* 0x000000040e007c0c */ /* 0x000fe2000bf46270 */
[----:B--2---:R-:W-:Y:S01]  /*9a80*/  VIADD R8, R73, 0x70 ;  /* 0x0000007049087836 */ /* 0x004fe20000000000 */
[----:B------:R-:W-:Y:S01]  /*9a90*/  ISETP.GE.AND P3, PT, R15, UR4, PT ;  /* 0x000000040f007c0c */ /* 0x000fe2000bf66270 */
[----:B------:R-:W-:Y:S01]  /*9aa0*/  VIADD R9, R73, 0x78 ;  /* 0x0000007849097836 */ /* 0x000fe20000000000 */
[----:B------:R-:W-:Y:S02]  /*9ab0*/  ISETP.GE.AND P4, PT, R22, UR4, PT ;  /* 0x0000000416007c0c */ /* 0x000fe4000bf86270 */
[----:B------:R-:W-:-:S02]  /*9ac0*/  ISETP.GE.AND P5, PT, R8, UR4, PT ;  /* 0x0000000408007c0c */ /* 0x000fc4000bfa6270 */
[----:B------:R-:W-:-:S03]  /*9ad0*/  ISETP.GE.AND P6, PT, R9, UR4, PT ;  /* 0x0000000409007c0c */ /* 0x000fc6000bfc6270 */
[----:B------:R-:W-:Y:S02]  /*9ae0*/  @!P1 LEA.HI R3, R3, R3, RZ, 0x1 ;  /* 0x0000000303039211 */ /* 0x000fe400078f08ff */
[----:B------:R-:W-:Y:S02]  /*9af0*/  @!P2 LEA.HI R14, R14, R14, RZ, 0x1 ;  /* 0x0000000e0e0ea211 */ /* 0x000fe400078f08ff */
[----:B------:R-:W-:Y:S02]  /*9b00*/  @!P3 LEA.HI R15, R15, R15, RZ, 0x1 ;  /* 0x0000000f0f0fb211 */ /* 0x000fe400078f08ff */
[----:B------:R-:W-:Y:S02]  /*9b10*/  @!P4 LEA.HI R22, R22, R22, RZ, 0x1 ;  /* 0x000000161616c211 */ /* 0x000fe400078f08ff */
[----:B------:R-:W-:Y:S02]  /*9b20*/  @!P5 LEA.HI R8, R8, R8, RZ, 0x1 ;  /* 0x000000080808d211 */ /* 0x000fe400078f08ff */
[----:B------:R-:W-:-:S02]  /*9b30*/  @!P6 LEA.HI R9, R9, R9, RZ, 0x1 ;  /* 0x000000090909e211 */ /* 0x000fc400078f08ff */
[----:B------:R-:W-:Y:S02]  /*9b40*/  @!P1 LOP3.LUT R3, R3, 0xfffffffe, RZ, 0xc0, !PT ;  /* 0xfffffffe03039812 */ /* 0x000fe400078ec0ff */
[----:B0-----:R-:W-:Y:S02]  /*9b50*/  @!P2 LOP3.LUT R11, R14, 0xfffffffe, RZ, 0xc0, !PT ;  /* 0xfffffffe0e0ba812 */ /* 0x001fe400078ec0ff */
[----:B-1----:R-:W-:Y:S02]  /*9b60*/  @!P3 LOP3.LUT R13, R15, 0xfffffffe, RZ, 0xc0, !PT ;  /* 0xfffffffe0f0db812 */ /* 0x002fe400078ec0ff */
[----:B------:R-:W-:Y:S01]  /*9b70*/  @!P4 LOP3.LUT R15, R22, 0xfffffffe, RZ, 0xc0, !PT ;  /* 0xfffffffe160fc812 */ /* 0x000fe200078ec0ff */
[--C-:B------:R-:W-:Y:S01]  /*9b80*/  @!P2 IMAD.WIDE R10, R11, 0x4, R68.reuse ;  /* 0x000000040b0aa825 */ /* 0x100fe200078e0244 */
[----:B------:R-:W-:Y:S02]  /*9b90*/  @!P5 LOP3.LUT R17, R8, 0xfffffffe, RZ, 0xc0, !PT ;  /* 0xfffffffe0811d812 */ /* 0x000fe400078ec0ff */
[----:B------:R-:W-:Y:S01]  /*9ba0*/  @!P6 LOP3.LUT R21, R9, 0xfffffffe, RZ, 0xc0, !PT ;  /* 0xfffffffe0915e812 */ /* 0x000fe200078ec0ff */
[----:B------:R-:W-:-:S04]  /*9bb0*/  @!P1 IMAD.WIDE R8, R3, 0x4, R68 ;  /* 0x0000000403089825 */ /* 0x000fc800078e0244 */
[--C-:B------:R-:W-:Y:S01]  /*9bc0*/  @!P3 IMAD.WIDE R12, R13, 0x4, R68.reuse ;  /* 0x000000040d0cb825 */ /* 0x100fe200078e0244 */
[----:B------:R1:W-:Y:S03]  /*9bd0*/  @!P1 ST.E.64 desc[UR56][R8.64], R18 ;  /* 0x0000001208009985 */ /* 0x0003e6000c101b38 */
[--C-:B------:R-:W-:Y:S01]  /*9be0*/  @!P4 IMAD.WIDE R14, R15, 0x4, R68.reuse ;  /* 0x000000040f0ec825 */ /* 0x100fe200078e0244 */
[----:B------:R1:W-:Y:S03]  /*9bf0*/  @!P2 ST.E.64 desc[UR56][R10.64], R26 ;  /* 0x0000001a0a00a985 */ /* 0x0003e6000c101b38 */
[--C-:B------:R-:W-:Y:S01]  /*9c00*/  @!P5 IMAD.WIDE R16, R17, 0x4, R68.reuse ;  /* 0x000000041110d825 */ /* 0x100fe200078e0244 */
[----:B------:R1:W-:Y:S03]  /*9c10*/  @!P3 ST.E.64 desc[UR56][R12.64], R32 ;  /* 0x000000200c00b985 */ /* 0x0003e6000c101b38 */
[----:B------:R-:W-:Y:S01]  /*9c20*/  @!P6 IMAD.WIDE R68, R21, 0x4, R68 ;  /* 0x000000041544e825 */ /* 0x000fe200078e0244 */
[----:B------:R1:W-:Y:S04]  /*9c30*/  @!P4 ST.E.64 desc[UR56][R14.64], R34 ;  /* 0x000000220e00c985 */ /* 0x0003e8000c101b38 */
[----:B------:R1:W-:Y:S04]  /*9c40*/  @!P5 ST.E.64 desc[UR56][R16.64], R58 ;  /* 0x0000003a1000d985 */ /* 0x0003e8000c101b38 */
[----:B------:R1:W-:Y:S02]  /*9c50*/  @!P6 ST.E.64 desc[UR56][R68.64], R62 ;  /* 0x0000003e4400e985 */ /* 0x0003e4000c101b38 */
.L_x_37:
[----:B------:R-:W-:Y:S05]  /*9c60*/  BSYNC B0 ;  /* 0x0000000000007941 */ /* 0x000fea0003800000 */
.L_x_36:
[----:B------:R-:W-:Y:S01]  /*9c70*/  ISETP.GE.AND P1, PT, R70, R83, PT ;  /* 0x000000534600720c */ /* 0x000fe20003f26270 */
[----:B-1----:R1:W2:Y:S01]  /*9c80*/  SHFL.IDX PT, R35, R84, 0x1, 0x1c1f ;  /* 0x003c1f0054237f89 */ /* 0x0022a200000e0000 */
[----:B------:R-:W-:Y:S02]  /*9c90*/  SEL R30, R6, R41, P0 ;  /* 0x00000029061e7207 */ /* 0x000fe40000000000 */
[----:B------:R-:W-:Y:S01]  /*9ca0*/  SEL R32, R41, R6, P0 ;  /* 0x0000000629207207 */ /* 0x000fe20000000000 */
[----:B------:R1:W0:Y:S01]  /*9cb0*/  SHFL.IDX PT, R34, R82, 0x1, 0x1c1f ;  /* 0x003c1f0052227f89 */ /* 0x00022200000e0000 */
        /* <DEDUP_REMOVED lines=19> */
[----:B0-----:R-:W-:Y:S01]  /*9df0*/  SEL R4, R39, R2, P0 ;  /* 0x0000000227047207 */ /* 0x001fe20000000000 */
[----:B-12---:R-:W-:Y:S06]  /*9e00*/  @P1 BRA `(.L_x_8) ;  /* 0x00000054003c1947 */ /* 0x006fec0003800000 */
[C---:B------:R-:W-:Y:S01]  /*9e10*/  VIADD R0, R73.reuse, 0x8 ;  /* 0x0000000849007836 */ /* 0x040fe20000000000 */
[----:B------:R-:W-:Y:S01]  /*9e20*/  ULDC UR4, c[0x0][0xac8] ;  /* 0x0002b20000047ab9 */ /* 0x000fe20000000800 */
[C---:B------:R-:W-:Y:S01]  /*9e30*/  VIADD R10, R73.reuse, 0x10 ;  /* 0x00000010490a7836 */ /* 0x040fe20000000000 */
[C---:B------:R-:W-:Y:S01]  /*9e40*/  ISETP.GE.AND P0, PT, R73.reuse, UR4, PT ;  /* 0x0000000449007c0c */ /* 0x040fe2000bf06270 */
[C---:B------:R-:W-:Y:S01]  /*9e50*/  VIADD R11, R73.reuse, 0x18 ;  /* 0x00000018490b7836 */ /* 0x040fe20000000000 */
[----:B------:R-:W-:Y:S01]  /*9e60*/  ISETP.GE.AND P4, PT, R0, UR4, PT ;  /* 0x0000000400007c0c */ /* 0x000fe2000bf86270 */
[C---:B------:R-:W-:Y:S01]  /*9e70*/  VIADD R12, R73.reuse, 0x20 ;  /* 0x00000020490c7836 */ /* 0x040fe20000000000 */
[----:B------:R-:W-:Y:S01]  /*9e80*/  ISETP.GE.AND P1, PT, R10, UR4, PT ;  /* 0x000000040a007c0c */ /* 0x000fe2000bf26270 */
[----:B------:R-:W-:Y:S01]  /*9e90*/  VIADD R37, R73, 0x30 ;  /* 0x0000003049257836 */ /* 0x000fe20000000000 */
[----:B------:R-:W-:Y:S01]  /*9ea0*/  ISETP.GE.AND P2, PT, R11, UR4, PT ;  /* 0x000000040b007c0c */ /* 0x000fe2000bf46270 */
[C---:B------:R-:W-:Y:S01]  /*9eb0*/  VIADD R38, R73.reuse, 0x38 ;  /* 0x0000003849267836 */ /* 0x040fe20000000000 */
[----:B------:R-:W-:-:S02]  /*9ec0*/  IADD3 R36, R73, 0x28, RZ ;  /* 0x0000002849247810 */ /* 0x000fc40007ffe0ff */
[----:B------:R-:W-:Y:S02]  /*9ed0*/  ISETP.GE.AND P3, PT, R12, UR4, PT ;  /* 0x000000040c007c0c */ /* 0x000fe4000bf66270 */
[----:B------:R-:W-:Y:S01]  /*9ee0*/  ISETP.GE.AND P5, PT, R36, UR4, PT ;  /* 0x0000000424007c0c */ /* 0x000fe2000bfa6270 */
[----:B------:R-:W-:Y:S02]  /*9ef0*/  @!P0 IMAD.WIDE R2, R73, 0x4, R34 ;  /* 0x0000000449028825 */ /* 0x000fe400078e0222 */
[----:B------:R-:W-:Y:S02]  /*9f00*/  @!P4 LEA.HI R0, R0, R0, RZ, 0x1 ;  /* 0x000000000000c211 */ /* 0x000fe400078f08ff */
[----:B------:R-:W-:Y:S01]  /*9f10*/  @!P1 LEA.HI R10, R10, R10, RZ, 0x1 ;  /* 0x0000000a0a0a9211 */ /* 0x000fe200078f08ff */
[----:B------:R0:W-:Y:S01]  /*9f20*/  @!P0 ST.E.64 desc[UR56][R2.64], R44 ;  /* 0x0000002c02008985 */ /* 0x0001e2000c101b38 */
[----:B------:R-:W-:Y:S02]  /*9f30*/  @!P4 LOP3.LUT R9, R0, 0xfffffffe, RZ, 0xc0, !PT ;  /* 0xfffffffe0009c812 */ /* 0x000fe400078ec0ff */
[----:B------:R-:W-:-:S02]  /*9f40*/  ISETP.GE.AND P0, PT, R38, UR4, PT ;  /* 0x0000000426007c0c */ /* 0x000fc4000bf06270 */
[----:B------:R-:W-:Y:S01]  /*9f50*/  @!P2 LEA.HI R0, R11, R11, RZ, 0x1 ;  /* 0x0000000b0b00a211 */ /* 0x000fe200078f08ff */
[--C-:B------:R-:W-:Y:S01]  /*9f60*/  @!P4 IMAD.WIDE R8, R9, 0x4, R34.reuse ;  /* 0x000000040908c825 */ /* 0x100fe200078e0222 */
[----:B------:R-:W-:Y:S02]  /*9f70*/  @!P1 LOP3.LUT R11, R10, 0xfffffffe, RZ, 0xc0, !PT ;  /* 0xfffffffe0a0b9812 */ /* 0x000fe400078ec0ff */
[----:B------:R-:W-:Y:S01]  /*9f80*/  @!P2 LOP3.LUT R13, R0, 0xfffffffe, RZ, 0xc0, !PT ;  /* 0xfffffffe000da812 */ /* 0x000fe200078ec0ff */
[----:B------:R-:W-:Y:S01]  /*9f90*/  VIADD R0, R73, 0x40 ;  /* 0x0000004049007836 */ /* 0x000fe20000000000 */
[----:B------:R1:W-:Y:S01]  /*9fa0*/  @!P4 ST.E.64 desc[UR56][R8.64], R48 ;  /* 0x000000300800c985 */ /* 0x0003e2000c101b38 */
[----:B------:R-:W-:Y:S02]  /*9fb0*/  ISETP.GE.AND P4, PT, R37, UR4, PT ;  /* 0x0000000425007c0c */ /* 0x000fe4000bf86270 */
[----:B------:R-:W-:Y:S01]  /*9fc0*/  @!P3 LEA.HI R12, R12, R12, RZ, 0x1 ;  /* 0x0000000c0c0cb211 */ /* 0x000fe200078f08ff */
[----:B0-----:R-:W-:Y:S01]  /*9fd0*/  @!P1 IMAD.WIDE R2, R11, 0x4, R34 ;  /* 0x000000040b029825 */ /* 0x001fe200078e0222 */
[----:B------:R-:W-:-:S02]  /*9fe0*/  @!P5 LEA.HI R36, R36, R36, RZ, 0x1 ;  /* 0x000000242424d211 */ /* 0x000fc400078f08ff */
[----:B------:R-:W-:Y:S02]  /*9ff0*/  @!P3 LOP3.LUT R11, R12, 0xfffffffe, RZ, 0xc0, !PT ;  /* 0xfffffffe0c0bb812 */ /* 0x000fe400078ec0ff */
[----:B------:R-:W-:Y:S01]  /*a000*/  @!P0 LEA.HI R38, R38, R38, RZ, 0x1 ;  /* 0x0000002626268211 */ /* 0x000fe200078f08ff */
[----:B------:R0:W-:Y:S01]  /*a010*/  @!P1 ST.E.64 desc[UR56][R2.64], R50 ;  /* 0x0000003202009985 */ /* 0x0001e2000c101b38 */
[----:B------:R-:W-:Y:S01]  /*a020*/  ISETP.GE.AND P1, PT, R0, UR4, PT ;  /* 0x0000000400007c0c */ /* 0x000fe2000bf26270 */
[--C-:B------:R-:W-:Y:S01]  /*a030*/  @!P3 IMAD.WIDE R10, R11, 0x4, R34.reuse ;  /* 0x000000040b0ab825 */ /* 0x100fe200078e0222 */
[----:B------:R-:W-:Y:S02]  /*a040*/  @!P0 LOP3.LUT R39, R38, 0xfffffffe, RZ, 0xc0, !PT ;  /* 0xfffffffe26278812 */ /* 0x000fe400078ec0ff */
[----:B------:R-:W-:Y:S01]  /*a050*/  @!P4 LEA.HI R37, R37, R37, RZ, 0x1 ;  /* 0x000000252525c211 */ /* 0x000fe200078f08ff */
[----:B-1----:R-:W-:Y:S01]  /*a060*/  @!P2 IMAD.WIDE R8, R13, 0x4, R34 ;  /* 0x000000040d08a825 */ /* 0x002fe200078e0222 */
[----:B------:R-:W-:-:S02]  /*a070*/  @!P5 LOP3.LUT R13, R36, 0xfffffffe, RZ, 0xc0, !PT ;  /* 0xfffffffe240dd812 */ /* 0x000fc400078ec0ff */
[----:B------:R-:W-:Y:S01]  /*a080*/  @!P4 LOP3.LUT R37, R37, 0xfffffffe, RZ, 0xc0, !PT ;  /* 0xfffffffe2525c812 */ /* 0x000fe200078ec0ff */
[----:B------:R-:W-:Y:S01]  /*a090*/  VIADD R36, R73, 0x48 ;  /* 0x0000004849247836 */ /* 0x000fe20000000000 */
[----:B------:R1:W-:Y:S01]  /*a0a0*/  @!P2 ST.E.64 desc[UR56][R8.64], R52 ;  /* 0x000000340800a985 */ /* 0x0003e2000c101b38 */
[--C-:B------:R-:W-:Y:S02]  /*a0b0*/  @!P5 IMAD.WIDE R12, R13, 0x4, R34.reuse ;  /* 0x000000040d0cd825 */ /* 0x100fe400078e0222 */
[----:B------:R-:W-:Y:S01]  /*a0c0*/  @!P1 LEA.HI R0, R0, R0, RZ, 0x1 ;  /* 0x0000000000009211 */ /* 0x000fe200078f08ff */
[----:B------:R2:W-:Y:S01]  /*a0d0*/  @!P3 ST.E.64 desc[UR56][R10.64], R14 ;  /* 0x0000000e0a00b985 */ /* 0x0005e2000c101b38 */
[--C-:B0-----:R-:W-:Y:S01]  /*a0e0*/  @!P4 IMAD.WIDE R2, R37, 0x4, R34.reuse ;  /* 0x000000042502c825 */ /* 0x101fe200078e0222 */
[----:B------:R-:W-:Y:S02]  /*a0f0*/  ISETP.GE.AND P2, PT, R36, UR4, PT ;  /* 0x0000000424007c0c */ /* 0x000fe4000bf46270 */
[----:B------:R0:W-:Y:S04]  /*a100*/  @!P5 ST.E.64 desc[UR56][R12.64], R16 ;  /* 0x000000100c00d985 */ /* 0x0001e8000c101b38 */
[----:B------:R-:W-:Y:S01]  /*a110*/  @!P4 ST.E.64 desc[UR56][R2.64], R18 ;  /* 0x000000120200c985 */ /* 0x000fe2000c101b38 */
[----:B-1----:R-:W-:-:S04]  /*a120*/  @!P0 IMAD.WIDE R8, R39, 0x4, R34 ;  /* 0x0000000427088825 */ /* 0x002fc800078e0222 */
[C---:B--2---:R-:W-:Y:S01]  /*a130*/  VIADD R10, R73.reuse, 0x50 ;  /* 0x00000050490a7836 */ /* 0x044fe20000000000 */
[----:B------:R1:W-:Y:S01]  /*a140*/  @!P0 ST.E.64 desc[UR56][R8.64], R20 ;  /* 0x0000001408008985 */ /* 0x0003e2000c101b38 */
[C---:B------:R-:W-:Y:S01]  /*a150*/  VIADD R14, R73.reuse, 0x68 ;  /* 0x00000068490e7836 */ /* 0x040fe20000000000 */
[----:B------:R-:W-:Y:S01]  /*a160*/  @!P2 LEA.HI R36, R36, R36, RZ, 0x1 ;  /* 0x000000242424a211 */ /* 0x000fe200078f08ff */
[C---:B0-----:R-:W-:Y:S01]  /*a170*/  VIADD R12, R73.reuse, 0x58 ;  /* 0x00000058490c7836 */ /* 0x041fe20000000000 */
[----:B------:R-:W-:Y:S01]  /*a180*/  ISETP.GE.AND P3, PT, R10, UR4, PT ;  /* 0x000000040a007c0c */ /* 0x000fe2000bf66270 */
[C---:B------:R-:W-:Y:S01]  /*a190*/  VIADD R13, R73.reuse, 0x60 ;  /* 0x00000060490d7836 */ /* 0x040fe20000000000 */
[----:B------:R-:W-:Y:S01]  /*a1a0*/  ISETP.GE.AND P5, PT, R14, UR4, PT ;  /* 0x000000040e007c0c */ /* 0x000fe2000bfa6270 */
[C---:B------:R-:W-:Y:S01]  /*a1b0*/  VIADD R15, R73.reuse, 0x70 ;  /* 0x00000070490f7836 */ /* 0x040fe20000000000 */
[----:B------:R-:W-:Y:S01]  /*a1c0*/  ISETP.GE.AND P0, PT, R12, UR4, PT ;  /* 0x000000040c007c0c */ /* 0x000fe2000bf06270 */
[----:B------:R-:W-:Y:S01]  /*a1d0*/  VIADD R73, R73, 0x78 ;  /* 0x0000007849497836 */ /* 0x000fe20000000000 */
[----:B------:R-:W-:-:S02]  /*a1e0*/  ISETP.GE.AND P4, PT, R13, UR4, PT ;  /* 0x000000040d007c0c */ /* 0x000fc4000bf86270 */
[----:B------:R-:W-:Y:S02]  /*a1f0*/  ISETP.GE.AND P6, PT, R15, UR4, PT ;  /* 0x000000040f007c0c */ /* 0x000fe4000bfc6270 */
[----:B------:R-:W-:Y:S02]  /*a200*/  @!P1 LOP3.LUT R11, R0, 0xfffffffe, RZ, 0xc0, !PT ;  /* 0xfffffffe000b9812 */ /* 0x000fe400078ec0ff */
[----:B-1----:R-:W-:Y:S02]  /*a210*/  @!P2 LOP3.LUT R9, R36, 0xfffffffe, RZ, 0xc0, !PT ;  /* 0xfffffffe2409a812 */ /* 0x002fe400078ec0ff */
[----:B------:R-:W-:Y:S01]  /*a220*/  @!P3 LEA.HI R10, R10, R10, RZ, 0x1 ;  /* 0x0000000a0a0ab211 */ /* 0x000fe200078f08ff */
[--C-:B------:R-:W-:Y:S01]  /*a230*/  @!P1 IMAD.WIDE R2, R11, 0x4, R34.reuse ;  /* 0x000000040b029825 */ /* 0x100fe200078e0222 */
[----:B------:R-:W-:Y:S02]  /*a240*/  @!P5 LEA.HI R14, R14, R14, RZ, 0x1 ;  /* 0x0000000e0e0ed211 */ /* 0x000fe400078f08ff */
[----:B------:R-:W-:Y:S01]  /*a250*/  @!P0 LEA.HI R12, R12, R12, RZ, 0x1 ;  /* 0x0000000c0c0c8211 */ /* 0x000fe200078f08ff */
[----:B------:R-:W-:Y:S01]  /*a260*/  @!P2 IMAD.WIDE R8, R9, 0x4, R34 ;  /* 0x000000040908a825 */ /* 0x000fe200078e0222 */
[----:B------:R-:W-:Y:S01]  /*a270*/  @!P4 LEA.HI R0, R13, R13, RZ, 0x1 ;  /* 0x0000000d0d00c211 */ /* 0x000fe200078f08ff */
[----:B------:R0:W-:Y:S01]  /*a280*/  @!P1 ST.E.64 desc[UR56][R2.64], R22 ;  /* 0x0000001602009985 */ /* 0x0001e2000c101b38 */
[----:B------:R-:W-:-:S02]  /*a290*/  @!P3 LOP3.LUT R11, R10, 0xfffffffe, RZ, 0xc0, !PT ;  /* 0xfffffffe0a0bb812 */ /* 0x000fc400078ec0ff */
[----:B------:R-:W-:Y:S01]  /*a2a0*/  @!P6 LEA.HI R16, R15, R15, RZ, 0x1 ;  /* 0x0000000f0f10e211 */ /* 0x000fe200078f08ff */
[----:B------:R1:W-:Y:S01]  /*a2b0*/  @!P2 ST.E.64 desc[UR56][R8.64], R24 ;  /* 0x000000180800a985 */ /* 0x0003e2000c101b38 */
[----:B------:R-:W-:Y:S01]  /*a2c0*/  @!P0 LOP3.LUT R13, R12, 0xfffffffe, RZ, 0xc0, !PT ;  /* 0xfffffffe0c0d8812 */ /* 0x000fe200078ec0ff */
[--C-:B------:R-:W-:Y:S01]  /*a2d0*/  @!P3 IMAD.WIDE R10, R11, 0x4, R34.reuse ;  /* 0x000000040b0ab825 */ /* 0x100fe200078e0222 */
[----:B------:R-:W-:Y:S02]  /*a2e0*/  @!P4 LOP3.LUT R15, R0, 0xfffffffe, RZ, 0xc0, !PT ;  /* 0xfffffffe000fc812 */ /* 0x000fe400078ec0ff */
[----:B------:R-:W-:Y:S01]  /*a2f0*/  @!P5 LOP3.LUT R17, R14, 0xfffffffe, RZ, 0xc0, !PT ;  /* 0xfffffffe0e11d812 */ /* 0x000fe200078ec0ff */
[--C-:B------:R-:W-:Y:S01]  /*a300*/  @!P0 IMAD.WIDE R12, R13, 0x4, R34.reuse ;  /* 0x000000040d0c8825 */ /* 0x100fe200078e0222 */
[----:B------:R-:W-:Y:S01]  /*a310*/  @!P6 LOP3.LUT R19, R16, 0xfffffffe, RZ, 0xc0, !PT ;  /* 0xfffffffe1013e812 */ /* 0x000fe200078ec0ff */
[----:B------:R2:W-:Y:S02]  /*a320*/  @!P3 ST.E.64 desc[UR56][R10.64], R26 ;  /* 0x0000001a0a00b985 */ /* 0x0005e4000c101b38 */
[----:B0-----:R-:W-:-:S02]  /*a330*/  @!P4 IMAD.WIDE R2, R15, 0x4, R34 ;  /* 0x000000040f02c825 */ /* 0x001fc400078e0222 */
[----:B------:R2:W-:Y:S01]  /*a340*/  @!P0 ST.E.64 desc[UR56][R12.64], R28 ;  /* 0x0000001c0c008985 */ /* 0x0005e2000c101b38 */
[----:B------:R-:W-:Y:S01]  /*a350*/  ISETP.GE.AND P0, PT, R73, UR4, PT ;  /* 0x0000000449007c0c */ /* 0x000fe2000bf06270 */
[--C-:B-1----:R-:W-:Y:S02]  /*a360*/  @!P5 IMAD.WIDE R8, R17, 0x4, R34.reuse ;  /* 0x000000041108d825 */ /* 0x102fe400078e0222 */
[----:B------:R2:W-:Y:S02]  /*a370*/  @!P4 ST.E.64 desc[UR56][R2.64], R30 ;  /* 0x0000001e0200c985 */ /* 0x0005e4000c101b38 */
[----:B------:R-:W-:Y:S02]  /*a380*/  @!P6 IMAD.WIDE R14, R19, 0x4, R34 ;  /* 0x00000004130ee825 */ /* 0x000fe400078e0222 */
[----:B------:R2:W-:Y:S04]  /*a390*/  @!P5 ST.E.64 desc[UR56][R8.64], R32 ;  /* 0x000000200800d985 */ /* 0x0005e8000c101b38 */
[----:B------:R2:W-:Y:S02]  /*a3a0*/  @!P6 ST.E.64 desc[UR56][R14.64], R6 ;  /* 0x000000060e00e985 */ /* 0x0005e4000c101b38 */
[----:B------:R-:W-:Y:S05]  /*a3b0*/  @P0 BRA `(.L_x_8) ;  /* 0x0000004c00d00947 */ /* 0x000fea0003800000 */
[----:B------:R-:W-:-:S04]  /*a3c0*/  LEA.HI R73, R73, R73, RZ, 0x1 ;  /* 0x0000004949497211 */ /* 0x000fc800078f08ff */
[----:B--2---:R-:W-:-:S05]  /*a3d0*/  LOP3.LUT R3, R73, 0xfffffffe, RZ, 0xc0, !PT ;  /* 0xfffffffe49037812 */ /* 0x004fca00078ec0ff */
[----:B------:R-:W-:-:S05]  /*a3e0*/  IMAD.WIDE R2, R3, 0x4, R34 ;  /* 0x0000000403027825 */ /* 0x000fca00078e0222 */
[----:B------:R1:W-:Y:S01]  /*a3f0*/  ST.E.64 desc[UR56][R2.64], R4 ;  /* 0x0000000402007985 */ /* 0x0003e2000c101b38 */
[----:B------:R-:W-:Y:S05]  /*a400*/  BRA `(.L_x_8) ;  /* 0x0000004c00bc7947 */ /* 0x000fea0003800000 */
.L_x_35:
[----:B------:R-:W0:Y:S02]  /*a410*/  S2R R0, SR_TID.X ;  /* 0x0000000000007919 */ /* 0x000e240000002100 */
[----:B0-----:R-:W-:-:S05]  /*a420*/  VIADD R2, R0, 0xffffff80 ;  /* 0xffffff8000027836 */ /* 0x001fca0000000000 */
[----:B------:R-:W-:-:S13]  /*a430*/  ISETP.GT.AND P0, PT, R2, 0x7f, PT ;  /* 0x0000007f0200780c */ /* 0x000fda0003f04270 */
[----:B------:R-:W-:Y:S05]  /*a440*/  @P0 BRA `(.L_x_8) ;  /* 0x0000004c00ac0947 */ /* 0x000fea0003800000 */
[----:B------:R-:W0:Y:S01]  /*a450*/  S2R R3, SR_CTAID.X ;  /* 0x0000000000037919 */ /* 0x000e220000002500 */
[----:B------:R-:W1:Y:S01]  /*a460*/  LDC R6, c[0x0][0xbe8] ;  /* 0x0002fa00ff067b82 */ /* 0x000e620000000800 */
[----:B------:R-:W-:Y:S01]  /*a470*/  ULDC UR4, c[0x0][0xa88] ;  /* 0x0002a20000047ab9 */ /* 0x000fe20000000800 */
[----:B0-----:R-:W-:Y:S02]  /*a480*/  IMAD R0, R3, 0x80, R0 ;  /* 0x0000008003007824 */ /* 0x001fe400078e0200 */
[----:B-1----:R-:W-:Y:S02]  /*a490*/  IMAD R3, R6, UR4, RZ ;  /* 0x0000000406037c24 */ /* 0x002fe4000f8e02ff */
[----:B------:R-:W-:-:S05]  /*a4a0*/  VIADD R0, R0, 0xffffff80 ;  /* 0xffffff8000007836 */ /* 0x000fca0000000000 */
[----:B------:R-:W-:-:S13]  /*a4b0*/  ISETP.GE.AND P0, PT, R0, R3, PT ;  /* 0x000000030000720c */ /* 0x000fda0003f06270 */
[----:B------:R-:W-:Y:S05]  /*a4c0*/  @P0 BRA `(.L_x_8) ;  /* 0x0000004c008c0947 */ /* 0x000fea0003800000 */
[----:B------:R-:W-:Y:S01]  /*a4d0*/  ISETP.NE.AND P0, PT, R6, 0x1, PT ;  /* 0x000000010600780c */ /* 0x000fe20003f05270 */
[----:B------:R-:W0:Y:S01]  /*a4e0*/  LDC.64 R10, c[0x0][0xbd8] ;  /* 0x0002f600ff0a7b82 */ /* 0x000e220000000a00 */
[----:B------:R-:W-:Y:S01]  /*a4f0*/  USHF.R.S32.HI UR6, URZ, 0x1f, UR51 ;  /* 0x0000001f3f067899 */ /* 0x000fe20008011433 */
[----:B------:R-:W-:Y:S01]  /*a500*/  IMAD.MOV.U32 R5, RZ, RZ, R0 ;  /* 0x000000ffff057224 */ /* 0x000fe200078e0000 */
[----:B------:R-:W-:Y:S02]  /*a510*/  ULDC.64 UR8, c[0x0][0xbd0] ;  /* 0x0002f40000087ab9 */ /* 0x000fe40000000a00 */
[----:B------:R-:W-:Y:S02]  /*a520*/  UIMAD UR6, UR6, UR8, URZ ;  /* 0x00000008060672a4 */ /* 0x000fe4000f8e023f */
[----:B------:R-:W-:Y:S01]  /*a530*/  UIMAD.WIDE.U32 UR4, UR51, UR8, URZ ;  /* 0x00000008330472a5 */ /* 0x000fe2000f8e003f */
[----:B------:R-:W1:Y:S01]  /*a540*/  S2UR UR7, SR_CTAID.Y ;  /* 0x00000000000779c3 */ /* 0x000e620000002600 */
[----:B------:R-:W-:-:S04]  /*a550*/  UIMAD UR6, UR51, UR9, UR6 ;  /* 0x00000009330672a4 */ /* 0x000fc8000f8e0206 */
[----:B------:R-:W-:Y:S02]  /*a560*/  UIADD3 UR6, UR5, UR6, URZ ;  /* 0x0000000605067290 */ /* 0x000fe4000fffe03f */
[----:B------:R-:W-:Y:S01]  /*a570*/  IMAD.U32 R3, RZ, RZ, UR5 ;  /* 0x00000005ff037e24 */ /* 0x000fe2000f8e00ff */
[----:B------:R-:W2:Y:S01]  /*a580*/  @P0 LDC R7, c[0x0][0xbec] ;  /* 0x0002fb00ff070b82 */ /* 0x000ea20000000800 */
[----:B------:R-:W-:Y:S01]  /*a590*/  IMAD.U32 R2, RZ, RZ, UR4 ;  /* 0x00000004ff027e24 */ /* 0x000fe2000f8e00ff */
[----:B------:R-:W-:Y:S01]  /*a5a0*/  ULDC.64 UR4, c[0x0][0xbe0] ;  /* 0x0002f80000047ab9 */ /* 0x000fe20000000a00 */
[----:B------:R-:W-:-:S05]  /*a5b0*/  IMAD.U32 R3, RZ, RZ, UR6 ;  /* 0x00000006ff037e24 */ /* 0x000fca000f8e00ff */
[----:B------:R-:W3:Y:S01]  /*a5c0*/  @P0 LDC R9, c[0x0][0xbf0] ;  /* 0x0002fc00ff090b82 */ /* 0x000ee20000000800 */
[C---:B0-----:R-:W-:Y:S02]  /*a5d0*/  IMAD R12, R10.reuse, UR39, RZ ;  /* 0x000000270a0c7c24 */ /* 0x041fe4000f8e02ff */
[----:B------:R-:W-:-:S04]  /*a5e0*/  IMAD.WIDE.U32 R2, R10, UR49, R2 ;  /* 0x000000310a027c25 */ /* 0x000fc8000f8e0002 */
[----:B------:R-:W-:Y:S01]  /*a5f0*/  IMAD R11, R11, UR49, R12 ;  /* 0x000000310b0b7c24 */ /* 0x000fe2000f8e020c */
[----:B------:R-:W1:Y:S03]  /*a600*/  LDC R8, c[0x0][0xc50] ;  /* 0x00031400ff087b82 */ /* 0x000e660000000800 */
[----:B------:R-:W-:Y:S02]  /*a610*/  IMAD.IADD R3, R11, 0x1, R3 ;  /* 0x000000010b037824 */ /* 0x000fe400078e0203 */
[----:B--2---:R-:W-:-:S04]  /*a620*/  @P0 IMAD.HI.U32 R4, R0, R7, RZ ;  /* 0x0000000700040227 */ /* 0x004fc800078e00ff */
[----:B------:R-:W-:Y:S01]  /*a630*/  IMAD R7, RZ, RZ, -UR51 ;  /* 0x80000033ff077e24 */ /* 0x000fe2000f8e02ff */
[----:B---3--:R-:W-:-:S03]  /*a640*/  @P0 SHF.R.U32.HI R5, RZ, R9, R4 ;  /* 0x00000009ff050219 */ /* 0x008fc60000011604 */
[----:B-1----:R-:W-:Y:S01]  /*a650*/  IMAD R9, R8, R7, UR7 ;  /* 0x0000000708097e24 */ /* 0x002fe2000f8e0207 */
[----:B------:R-:W-:-:S03]  /*a660*/  IADD3 R7, -R5, RZ, RZ ;  /* 0x000000ff05077210 */ /* 0x000fc60007ffe1ff */
[----:B------:R-:W-:Y:S01]  /*a670*/  IMAD.WIDE.U32 R2, R9, UR4, R2 ;  /* 0x0000000409027c25 */ /* 0x000fe2000f8e0002 */
[----:B------:R-:W-:-:S03]  /*a680*/  SHF.R.S32.HI R4, RZ, 0x1f, R9 ;  /* 0x0000001fff047819 */ /* 0x000fc60000011409 */
[----:B------:R-:W-:Y:S01]  /*a690*/  IMAD R7, R6, R7, R0 ;  /* 0x0000000706077224 */ /* 0x000fe200078e0200 */
[----:B------:R-:W-:Y:S01]  /*a6a0*/  IADD3 R2, P0, R5, R2, RZ ;  /* 0x0000000205027210 */ /* 0x000fe20007f1e0ff */
[----:B------:R-:W-:-:S03]  /*a6b0*/  IMAD R4, R4, UR4, RZ ;  /* 0x0000000404047c24 */ /* 0x000fc6000f8e02ff */
[----:B------:R-:W-:Y:S01]  /*a6c0*/  SHF.R.S32.HI R0, RZ, 0x1f, R7 ;  /* 0x0000001fff007819 */ /* 0x000fe20000011407 */
[----:B------:R-:W-:Y:S01]  /*a6d0*/  IMAD R4, R9, UR5, R4 ;  /* 0x0000000509047c24 */ /* 0x000fe2000f8e0204 */
[----:B------:R-:W-:Y:S01]  /*a6e0*/  SHF.R.S32.HI R9, RZ, 0x1f, R5 ;  /* 0x0000001fff097819 */ /* 0x000fe20000011405 */
[----:B------:R-:W-:Y:S02]  /*a6f0*/  ULDC.64 UR4, c[0x0][0xbc8] ;  /* 0x0002f20000047ab9 */ /* 0x000fe40000000a00 */
[----:B------:R-:W-:Y:S01]  /*a700*/  IMAD R0, R0, UR4, RZ ;  /* 0x0000000400007c24 */ /* 0x000fe2000f8e02ff */
[----:B------:R-:W-:-:S03]  /*a710*/  IADD3.X R3, R9, R3, R4, P0, !PT ;  /* 0x0000000309037210 */ /* 0x000fc600007fe404 */
[C---:B------:R-:W-:Y:S02]  /*a720*/  IMAD R5, R7.reuse, UR5, R0 ;  /* 0x0000000507057c24 */ /* 0x040fe4000f8e0200 */
[----:B------:R-:W-:Y:S01]  /*a730*/  IMAD.WIDE.U32 R2, R7, UR4, R2 ;  /* 0x0000000407027c25 */ /* 0x000fe2000f8e0002 */
[----:B------:R-:W-:-:S03]  /*a740*/  ULDC.64 UR4, c[0x0][0xba8] ;  /* 0x0002ea0000047ab9 */ /* 0x000fc60000000a00 */
[----:B------:R-:W-:Y:S01]  /*a750*/  IMAD.IADD R3, R3, 0x1, R5 ;  /* 0x0000000103037824 */ /* 0x000fe200078e0205 */
[----:B------:R-:W-:-:S04]  /*a760*/  LEA R4, P0, R2, UR4, 0x2 ;  /* 0x0000000402047c11 */ /* 0x000fc8000f8010ff */
[----:B------:R-:W-:Y:S01]  /*a770*/  LEA.HI.X R5, R2, UR5, R3, 0x2, P0 ;  /* 0x0000000502057c11 */ /* 0x000fe200080f1403 */
[----:B------:R-:W-:-:S05]  /*a780*/  IMAD.MOV.U32 R3, RZ, RZ, -0x800000 ;  /* 0xff800000ff037424 */ /* 0x000fca00078e00ff */
[----:B------:R0:W-:Y:S01]  /*a790*/  STG.E desc[UR56][R4.64], R3 ;  /* 0x0000000304007986 */ /* 0x0001e2000c101938 */
[----:B------:R-:W-:Y:S05]  /*a7a0*/  BRA `(.L_x_8) ;  /* 0x0000004800d47947 */ /* 0x000fea0003800000 */
.L_x_6:
[----:B------:R-:W-:-:S08]  /*a7b0*/  NOP ;  /* 0x0000000000007918 */ /* 0x000fd00000000000 */
[----:B------:R-:W0:-:S00]  /*a7c0*/  USETMAXREG.DEALLOC.CTAPOOL 0x28 ;  /* 0x00000028000079c8 */ /* 0x000e0000080e0500 */
[----:B0-----:R-:W-:Y:S01]  /*a7d0*/  LOP3.LUT R22, R0, 0x3, RZ, 0xc0, !PT ;  /* 0x0000000300167812 */ /* 0x001fe200078ec0ff */
[----:B------:R-:W0:Y:S05]  /*a7e0*/  S2R R18, SR_CTAID.Z ;  /* 0x0000000000127919 */ /* 0x000e2a0000002700 */
[----:B------:R-:W1:Y:S01]  /*a7f0*/  S2UR UR6, SR_CTAID.Y ;  /* 0x00000000000679c3 */ /* 0x000e620000002600 */
[----:B------:R-:W2:Y:S02]  /*a800*/  SHFL.IDX PT, R0, R22, RZ, 0x1f ;  /* 0x00001fff16007589 */ /* 0x000ea400000e0000 */
[----:B--2---:R-:W-:-:S13]  /*a810*/  ISETP.NE.AND P0, PT, R0, RZ, PT ;  /* 0x000000ff0000720c */ /* 0x004fda0003f05270 */
[----:B01----:R-:W-:Y:S05]  /*a820*/  @!P0 BRA `(.L_x_38) ;  /* 0x0000000000288947 */ /* 0x003fea0003800000 */
[----:B------:R-:W-:Y:S01]  /*a830*/  ULDC UR7, c[0x0][0xc50] ;  /* 0x0003140000077ab9 */ /* 0x000fe20000000800 */
[----:B------:R-:W-:Y:S01]  /*a840*/  UMOV UR39, UR6 ;  /* 0x0000000600277c82 */ /* 0x000fe20008000000 */
[----:B------:R-:W-:-:S06]  /*a850*/  UISETP.NE.AND UP0, UPT, UR7, 0x1, UPT ;  /* 0x000000010700788c */ /* 0x000fcc000bf05270 */
[----:B------:R-:W-:-:S13]  /*a860*/  PLOP3.LUT P0, PT, PT, PT, UP0, 0x80, 0x0 ;  /* 0x000000000000781c */ /* 0x000fda0003f0f008 */
[----:B------:R-:W-:Y:S05]  /*a870*/  @!P0 BRA `(.L_x_39) ;  /* 0x0000000000308947 */ /* 0x000fea0003800000 */
[----:B------:R-:W-:Y:S01]  /*a880*/  ULDC UR4, c[0x0][0xc54] ;  /* 0x0003150000047ab9 */ /* 0x000fe20000000800 */
[----:B------:R-:W-:Y:S01]  /*a890*/  ULDC UR39, c[0x0][0xc58] ;  /* 0x0003160000277ab9 */ /* 0x000fe20000000800 */
[----:B------:R-:W-:-:S04]  /*a8a0*/  UIMAD.WIDE.U32 UR4, UR6, UR4, URZ ;  /* 0x00000004060472a5 */ /* 0x000fc8000f8e003f */
[----:B------:R-:W-:Y:S01]  /*a8b0*/  USHF.R.U32.HI UR39, URZ, UR39, UR5 ;  /* 0x000000273f277299 */ /* 0x000fe20008011605 */
[----:B------:R-:W-:Y:S11]  /*a8c0*/  BRA `(.L_x_39) ;  /* 0x00000000001c7947 */ /* 0x000ff60003800000 */
.L_x_38:
[----:B------:R-:W-:Y:S01]  /*a8d0*/  ULDC UR7, c[0x0][0xc50] ;  /* 0x0003140000077ab9 */ /* 0x000fe20000000800 */
[----:B------:R-:W-:Y:S01]  /*a8e0*/  UMOV UR39, UR6 ;  /* 0x0000000600277c82 */ /* 0x000fe20008000000 */
[----:B------:R-:W-:-:S11]  /*a8f0*/  UISETP.NE.AND UP0, UPT, UR7, 0x1, UPT ;  /* 0x000000010700788c */ /* 0x000fd6000bf05270 */
[----:B------:R-:W-:Y:S01]  /*a900*/  @UP0 ULDC UR4, c[0x0][0xc54] ;  /* 0x0003150000040ab9 */ /* 0x000fe20000000800 */
[----:B------:R-:W-:Y:S01]  /*a910*/  @UP0 ULDC UR8, c[0x0][0xc58] ;  /* 0x0003160000080ab9 */ /* 0x000fe20000000800 */
[----:B------:R-:W-:-:S04]  /*a920*/  UIMAD.WIDE.U32 UR4, UR6, UR4, URZ ;  /* 0x00000004060472a5 */ /* 0x000fc8000f8e003f */
[----:B------:R-:W-:-:S12]  /*a930*/  @UP0 USHF.R.U32.HI UR39, URZ, UR8, UR5 ;  /* 0x000000083f270299 */ /* 0x000fd80008011605 */
.L_x_39:
[----:B------:R-:W-:Y:S01]  /*a940*/  ISETP.GE.AND P0, PT, R18, RZ, PT ;  /* 0x000000ff1200720c */ /* 0x000fe20003f06270 */
[----:B------:R-:W-:Y:S01]  /*a950*/  UIADD3 UR4, -UR39, URZ, URZ ;  /* 0x0000003f27047290 */ /* 0x000fe2000fffe13f */
[----:B------:R-:W-:Y:S02]  /*a960*/  IMAD.MOV.U32 R0, RZ, RZ, 0x1 ;  /* 0x00000001ff007424 */ /* 0x000fe400078e00ff */
[----:B------:R-:W-:Y:S01]  /*a970*/  IMAD.MOV.U32 R2, RZ, RZ, RZ ;  /* 0x000000ffff027224 */ /* 0x000fe200078e00ff */
[----:B------:R-:W-:Y:S01]  /*a980*/  UIMAD UR6, UR7, UR4, UR6 ;  /* 0x00000004070672a4 */ /* 0x000fe2000f8e0206 */
[----:B------:R-:W-:-:S07]  /*a990*/  IMAD.MOV.U32 R3, RZ, RZ, 0x1 ;  /* 0x00000001ff037424 */ /* 0x000fce00078e00ff */
[----:B------:R-:W-:Y:S05]  /*a9a0*/  @!P0 BRA `(.L_x_40) ;  /* 0x0000004400848947 */ /* 0x000fea0003800000 */
[----:B------:R-:W0:Y:S01]  /*a9b0*/  LDC.64 R2, c[0x0][0xa28] ;  /* 0x00028a00ff027b82 */ /* 0x000e220000000a00 */
[----:B------:R-:W-:Y:S01]  /*a9c0*/  ULDC.64 UR4, c[0x0][0x418] ;  /* 0x0001060000047ab9 */ /* 0x000fe20000000a00 */
[----:B------:R-:W-:Y:S01]  /*a9d0*/  ULDC UR36, c[0x0][0x2f0] ;  /* 0x0000bc0000247ab9 */ /* 0x000fe20000000800 */
[----:B------:R-:W-:Y:S01]  /*a9e0*/  IMAD.MOV.U32 R17, RZ, RZ, RZ ;  /* 0x000000ffff117224 */ /* 0x000fe200078e00ff */
[----:B0-----:R-:W-:-:S04]  /*a9f0*/  ISETP.NE.U32.AND P0, PT, R2, RZ, PT ;  /* 0x000000ff0200720c */ /* 0x001fc80003f05070 */
[----:B------:R-:W-:Y:S01]  /*aa00*/  ISETP.NE.AND.EX P0, PT, R3, RZ, PT, P0 ;  /* 0x000000ff0300720c */ /* 0x000fe20003f05300 */
[----:B------:R-:W-:-:S03]  /*aa10*/  UISETP.NE.U32.AND UP0, UPT, UR4, URZ, UPT ;  /* 0x0000003f0400728c */ /* 0x000fc6000bf05070 */
[----:B------:R-:W-:-:S09]  /*aa20*/  ULDC UR4, c[0x0][0x424] ;  /* 0x0001090000047ab9 */ /* 0x000fd20000000800 */
[----:B------:R-:W0:Y:S01]  /*aa30*/  @P0 LDC.64 R2, c[0x0][0xa28] ;  /* 0x00028a00ff020b82 */ /* 0x000e220000000a00 */
[----:B------:R-:W-:-:S04]  /*aa40*/  UISETP.NE.AND.EX UP0, UPT, UR5, URZ, UPT, UP0 ;  /* 0x0000003f0500728c */ /* 0x000fc8000bf05300 */
[----:B------:R-:W-:-:S04]  /*aa50*/  USEL UR4, UR4, 0x1, UP0 ;  /* 0x0000000104047887 */ /* 0x000fc80008000000 */
[----:B------:R-:W-:Y:S01]  /*aa60*/  UIMAD UR36, UR4, UR36, URZ ;  /* 0x00000024042472a4 */ /* 0x000fe2000f8e023f */
[----:B------:R-:W1:Y:S03]  /*aa70*/  S2R R29, SR_CTAID.X ;  /* 0x00000000001d7919 */ /* 0x000e660000002500 */
[----:B------:R-:W-:Y:S02]  /*aa80*/  UISETP.GE.AND UP0, UPT, UR36, 0x1, UPT ;  /* 0x000000012400788c */ /* 0x000fe4000bf06270 */
[----:B------:R-:W-:Y:S01]  /*aa90*/  UIADD3 UR4, UR36, 0x9f, URZ ;  /* 0x0000009f24047890 */ /* 0x000fe2000fffe03f */
[----:B0-----:R-:W-:-:S05]  /*aaa0*/  @P0 IMAD.WIDE R2, R18, 0x4, R2 ;  /* 0x0000000412020825 */ /* 0x001fca00078e0202 */
[----:B------:R0:W5:Y:S01]  /*aab0*/  @P0 LDG.E R17, desc[UR56][R2.64] ;  /* 0x0000003802110981 */ /* 0x000162000c1e1900 */
[----:B------:R-:W-:Y:S01]  /*aac0*/  PLOP3.LUT P0, PT, PT, PT, UP0, 0x80, 0x0 ;  /* 0x000000000000781c */ /* 0x000fe20003f0f008 */
[----:B------:R-:W-:Y:S02]  /*aad0*/  UIMAD.WIDE UR4, UR4, 0x66666667, URZ ;  /* 0x66666667040478a5 */ /* 0x000fe4000f8e023f */
[----:B------:R-:W-:Y:S02]  /*aae0*/  ULOP3.LUT UR43, UR6, 0xffff, URZ, 0xc0, !UPT ;  /* 0x0000ffff062b7892 */ /* 0x000fe4000f8ec03f */
[----:B------:R-:W-:Y:S01]  /*aaf0*/  USHF.R.U32.HI UR40, URZ, 0x1f, UR5 ;  /* 0x0000001f3f287899 */ /* 0x000fe20008011605 */
[----:B------:R-:W-:-:S03]  /*ab00*/  UMOV UR38, URZ ;  /* 0x0000003f00267c82 */ /* 0x000fc60008000000 */
[----:B------:R-:W-:-:S04]  /*ab10*/  ULEA.HI.SX32 UR40, UR5, UR40, 0x1a ;  /* 0x0000002805287291 */ /* 0x000fc8000f8fd23f */
[----:B01----:R-:W-:Y:S08]  /*ab20*/  @!P0 BRA `(.L_x_41) ;  /* 0x0000000000848947 */ /* 0x003ff00003800000 */
[----:B------:R-:W-:Y:S01]  /*ab30*/  USHF.R.U32.HI UR6, URZ, 0x10, UR6 ;  /* 0x000000103f067899 */ /* 0x000fe20008011606 */
[----:B------:R-:W-:-:S03]  /*ab40*/  UMOV UR4, URZ ;  /* 0x0000003f00047c82 */ /* 0x000fc60008000000 */
[----:B------:R-:W-:-:S11]  /*ab50*/  UISETP.NE.AND UP0, UPT, UR6, URZ, UPT ;  /* 0x0000003f0600728c */ /* 0x000fd6000bf05270 */
[----:B------:R-:W-:Y:S02]  /*ab60*/  @!UP0 ULDC UR6, c[0x0][0x9f0] ;  /* 0x00027c0000068ab9 */ /* 0x000fe40000000800 */
[----:B------:R-:W-:Y:S01]  /*ab70*/  IABS R2, UR6 ;  /* 0x0000000600027c13 */ /* 0x000fe20008000000 */
[----:B------:R-:W-:Y:S02]  /*ab80*/  UIADD3 UR7, UR40, -0x1, UR6 ;  /* 0xffffffff28077890 */ /* 0x000fe4000fffe006 */
[----:B------:R-:W-:Y:S02]  /*ab90*/  IABS R5, UR6 ;  /* 0x0000000600057c13 */ /* 0x000fe40008000000 */
[----:B------:R-:W-:Y:S02]  /*aba0*/  R2UR UR10, R2 ;  /* 0x00000000020a72ca */ /* 0x000fe400000e0000 */
[----:B------:R-:W-:Y:S01]  /*abb0*/  IABS R4, UR7 ;  /* 0x0000000700047c13 */ /* 0x000fe20008000000 */
[----:B------:R-:W-:-:S03]  /*abc0*/  ULOP3.LUT UR7, UR7, UR6, URZ, 0x3c, !UPT ;  /* 0x0000000607077292 */ /* 0x000fc6000f8e3c3f */
[----:B------:R-:W-:-:S07]  /*abd0*/  R2UR UR9, R4 ;  /* 0x00000000040972ca */ /* 0x000fce00000e0000 */
        /* <DEDUP_REMOVED lines=18> */
[----:B------:R-:W-:Y:S02]  /*ad00*/  UISETP.NE.AND UP0, UPT, UR6, URZ, UPT ;  /* 0x0000003f0600728c */ /* 0x000fe4000bf05270 */
[----:B------:R-:W-:-:S09]  /*ad10*/  @!UP1 UIADD3 UR5, -UR5, URZ, URZ ;  /* 0x0000003f05059290 */ /* 0x000fd2000fffe13f */
[----:B------:R-:W-:-:S07]  /*ad20*/  @!UP0 ULOP3.LUT UR5, URZ, UR6, URZ, 0x33, !UPT ;  /* 0x000000063f058292 */ /* 0x000fce000f8e333f */
[----:B------:R-:W-:-:S05]  /*ad30*/  UMOV UR38, UR5 ;  /* 0x0000000500267c82 */ /* 0x000fca0008000000 */
.L_x_41:
[----:B------:R-:W-:Y:S02]  /*ad40*/  UIMAD UR44, UR43, UR38, URZ ;  /* 0x000000262b2c72a4 */ /* 0x000fe4000f8e023f */
[----:B------:R-:W-:-:S04]  /*ad50*/  IMAD.U32 R3, RZ, RZ, UR38 ;  /* 0x00000026ff037e24 */ /* 0x000fc8000f8e00ff */
[----:B------:R-:W-:-:S05]  /*ad60*/  IMAD.U32 R2, RZ, RZ, UR44 ;  /* 0x0000002cff027e24 */ /* 0x000fca000f8e00ff */
[----:B------:R-:W-:Y:S01]  /*ad70*/  VIADDMNMX R2, R2, R3, UR40, PT ;  /* 0x0000002802027e46 */ /* 0x000fe2000b800103 */
[----:B------:R-:W-:-:S03]  /*ad80*/  IMAD.MOV.U32 R3, RZ, RZ, 0x1 ;  /* 0x00000001ff037424 */ /* 0x000fc600078e00ff */
[----:B------:R-:W-:Y:S01]  /*ad90*/  R2UR UR45, R2 ;  /* 0x00000000022d72ca */ /* 0x000fe200000e0000 */
[----:B------:R-:W-:-:S12]  /*ada0*/  IMAD.MOV.U32 R2, RZ, RZ, RZ ;  /* 0x000000ffff027224 */ /* 0x000fd800078e00ff */
[----:B------:R-:W-:-:S06]  /*adb0*/  UISETP.GT.AND UP0, UPT, UR45, UR44, UPT ;  /* 0x0000002c2d00728c */ /* 0x000fcc000bf04270 */
[----:B------:R-:W-:-:S13]  /*adc0*/  PLOP3.LUT P0, PT, PT, PT, UP0, 0x80, 0x0 ;  /* 0x000000000000781c */ /* 0x000fda0003f0f008 */
[----:B------:R-:W-:Y:S05]  /*add0*/  @!P0 BRA `(.L_x_40) ;  /* 0x0000004000788947 */ /* 0x000fea0003800000 */
[----:B------:R-:W0:Y:S01]  /*ade0*/  S2UR UR4, SR_CgaCtaId ;  /* 0x00000000000479c3 */ /* 0x000e220000008800 */
[----:B------:R-:W-:-:S04]  /*adf0*/  MOV R0, 0x400 ;  /* 0x0000040000007802 */ /* 0x000fc80000000f00 */
[----:B------:R-:W-:-:S13]  /*ae00*/  R2UR UR41, R0 ;  /* 0x00000000002972ca */ /* 0x000fda00000e0000 */
[----:B0-----:R-:W-:-:S04]  /*ae10*/  ULEA UR41, UR4, UR41, 0x18 ;  /* 0x0000002904297291 */ /* 0x001fc8000f8ec03f */
[----:B------:R-:W-:-:S04]  /*ae20*/  UIADD3 UR4, UR41, 0x1a400, URZ ;  /* 0x0001a40029047890 */ /* 0x000fc8000fffe03f */
[----:B------:R-:W-:-:S06]  /*ae30*/  ULOP3.LUT UP0, URZ, UR4, 0x1bf, URZ, 0xc0, !UPT ;  /* 0x000001bf043f7892 */ /* 0x000fcc000f80c03f */
[----:B------:R-:W-:-:S13]  /*ae40*/  PLOP3.LUT P0, PT, PT, PT, UP0, 0x80, 0x0 ;  /* 0x000000000000781c */ /* 0x000fda0003f0f008 */
[----:B------:R-:W-:Y:S05]  /*ae50*/  @!P0 BRA `(.L_x_42) ;  /* 0x0000000000408947 */ /* 0x000fea0003800000 */
[----:B------:R-:W-:Y:S01]  /*ae60*/  MOV R2, 0x0 ;  /* 0x0000000000027802 */ /* 0x000fe20000000f00 */
[----:B------:R-:W-:Y:S01]  /*ae70*/  ULDC.64 UR4, c[0x4][0xc8] ;  /* 0x0100320000047ab9 */ /* 0x000fe20000000a00 */
[----:B------:R-:W-:Y:S01]  /*ae80*/  ULDC.64 UR6, c[0x4][0xd0] ;  /* 0x0100340000067ab9 */ /* 0x000fe20000000a00 */
[----:B------:R-:W-:Y:S02]  /*ae90*/  IMAD.U32 R4, RZ, RZ, UR4 ;  /* 0x00000004ff047e24 */ /* 0x000fe4000f8e00ff */
[----:B------:R-:W-:Y:S01]  /*aea0*/  IMAD.U32 R5, RZ, RZ, UR5 ;  /* 0x00000005ff057e24 */ /* 0x000fe2000f8e00ff */
[----:B------:R-:W0:Y:S01]  /*aeb0*/  LDC.64 R2, c[0x4][R2] ;  /* 0x0100000002027b82 */ /* 0x000e220000000a00 */
[----:B------:R-:W-:Y:S01]  /*aec0*/  ULDC.64 UR4, c[0x4][0x8] ;  /* 0x0100020000047ab9 */ /* 0x000fe20000000a00 */
[----:B------:R-:W-:Y:S01]  /*aed0*/  IMAD.U32 R6, RZ, RZ, UR6 ;  /* 0x00000006ff067e24 */ /* 0x000fe2000f8e00ff */
[----:B------:R-:W-:Y:S01]  /*aee0*/  MOV R11, UR5 ;  /* 0x00000005000b7c02 */ /* 0x000fe20008000f00 */
[----:B------:R-:W-:-:S02]  /*aef0*/  IMAD.U32 R7, RZ, RZ, UR7 ;  /* 0x00000007ff077e24 */ /* 0x000fc4000f8e00ff */
[----:B------:R-:W-:Y:S02]  /*af00*/  IMAD.U32 R10, RZ, RZ, UR4 ;  /* 0x00000004ff0a7e24 */ /* 0x000fe4000f8e00ff */
[----:B------:R-:W-:Y:S02]  /*af10*/  IMAD.MOV.U32 R8, RZ, RZ, 0x70 ;  /* 0x00000070ff087424 */ /* 0x000fe400078e00ff */
[----:B------:R-:W-:Y:S02]  /*af20*/  IMAD.MOV.U32 R12, RZ, RZ, 0x1 ;  /* 0x00000001ff0c7424 */ /* 0x000fe400078e00ff */
[----:B------:R-:W-:-:S07]  /*af30*/  IMAD.MOV.U32 R13, RZ, RZ, RZ ;  /* 0x000000ffff0d7224 */ /* 0x000fce00078e00ff */
[----:B------:R-:W-:-:S07]  /*af40*/  LEPC R20, `(.L_x_42) ;  /* 0x000000001014794e */ /* 0x000fce0000000000 */
[----:B0----5:R-:W-:Y:S05]  /*af50*/  CALL.ABS.NOINC R2 ;  /* 0x0000000002007343 */ /* 0x021fea0003c00000 */
.L_x_42:
[----:B------:R-:W-:-:S06]  /*af60*/  UIADD3 UR4, UR41, 0xa400, URZ ;  /* 0x0000a40029047890 */ /* 0x000fcc000fffe03f */
[----:B------:R-:W-:-:S05]  /*af70*/  IMAD.U32 R16, RZ, RZ, UR4 ;  /* 0x00000004ff107e24 */ /* 0x000fca000f8e00ff */
[----:B------:R-:W-:-:S13]  /*af80*/  LOP3.LUT P0, RZ, R16, 0x3ff, RZ, 0xc0, !PT ;  /* 0x000003ff10ff7812 */ /* 0x000fda000780c0ff */
        /* <DEDUP_REMOVED lines=8> */
[----:B------:R-:W-:Y:S02]  /*b010*/  IMAD.U32 R6, RZ, RZ, UR6 ;  /* 0x00000006ff067e24 */ /* 0x000fe4000f8e00ff */
[----:B------:R-:W-:-:S02]  /*b020*/  IMAD.U32 R7, RZ, RZ, UR7 ;  /* 0x00000007ff077e24 */ /* 0x000fc4000f8e00ff */
[----:B------:R-:W-:Y:S02]  /*b030*/  IMAD.U32 R10, RZ, RZ, UR4 ;  /* 0x00000004ff0a7e24 */ /* 0x000fe4000f8e00ff */
[----:B------:R-:W-:Y:S02]  /*b040*/  IMAD.U32 R11, RZ, RZ, UR5 ;  /* 0x00000005ff0b7e24 */ /* 0x000fe4000f8e00ff */
[----:B------:R-:W-:Y:S02]  /*b050*/  IMAD.MOV.U32 R8, RZ, RZ, 0x70 ;  /* 0x00000070ff087424 */ /* 0x000fe400078e00ff */
[----:B------:R-:W-:Y:S02]  /*b060*/  IMAD.MOV.U32 R12, RZ, RZ, 0x1 ;  /* 0x00000001ff0c7424 */ /* 0x000fe400078e00ff */
[----:B------:R-:W-:-:S07]  /*b070*/  IMAD.MOV.U32 R13, RZ, RZ, RZ ;  /* 0x000000ffff0d7224 */ /* 0x000fce00078e00ff */
[----:B------:R-:W-:-:S07]  /*b080*/  LEPC R20, `(.L_x_43) ;  /* 0x000000001014794e */ /* 0x000fce0000000000 */
[----:B0----5:R-:W-:Y:S05]  /*b090*/  CALL.ABS.NOINC R2 ;  /* 0x0000000002007343 */ /* 0x021fea0003c00000 */
.L_x_43:
        /* <DEDUP_REMOVED lines=20> */
.L_x_44:
        /* <DEDUP_REMOVED lines=18> */
.L_x_45:
[----:B------:R-:W0:Y:S01]  /*b300*/  LDC.64 R2, c[0x0][0x9f8] ;  /* 0x00027e00ff027b82 */ /* 0x000e220000000a00 */
[----:B------:R-:W-:Y:S01]  /*b310*/  IMAD.SHL.U32 R19, R31, 0x10, RZ ;  /* 0x000000101f137824 */ /* 0x000fe200078e00ff */
[----:B------:R-:W-:Y:S01]  /*b320*/  ULDC UR4, c[0x0][0x2f4] ;  /* 0x0000bd0000047ab9 */ /* 0x000fe20000000800 */
[----:B------:R-:W-:Y:S01]  /*b330*/  IMAD.MOV.U32 R30, RZ, RZ, R18 ;  /* 0x000000ffff1e7224 */ /* 0x000fe200078e0012 */
[----:B------:R-:W-:-:S04]  /*b340*/  ULDC UR5, c[0x0][0x320] ;  /* 0x0000c80000057ab9 */ /* 0x000fc80000000800 */
[----:B------:R-:W1:Y:S01]  /*b350*/  LDC R20, c[0x0][0x430] ;  /* 0x00010c00ff147b82 */ /* 0x000e620000000800 */
[----:B0-----:R-:W-:-:S04]  /*b360*/  ISETP.NE.U32.AND P0, PT, R2, RZ, PT ;  /* 0x000000ff0200720c */ /* 0x001fc80003f05070 */
[----:B------:R-:W-:-:S13]  /*b370*/  ISETP.NE.AND.EX P0, PT, R3, RZ, PT, P0 ;  /* 0x000000ff0300720c */ /* 0x000fda0003f05300 */
[----:B------:R-:W0:Y:S01]  /*b380*/  @P0 LDC.64 R2, c[0x0][0x9f8] ;  /* 0x00027e00ff020b82 */ /* 0x000e220000000a00 */
[----:B------:R-:W-:Y:S02]  /*b390*/  LOP3.LUT R35, R19, 0x30, RZ, 0xc0, !PT ;  /* 0x0000003013237812 */ /* 0x000fe400078ec0ff */
[----:B-1----:R-:W-:Y:S02]  /*b3a0*/  ISETP.NE.AND P2, PT, R20, 0x1, PT ;  /* 0x000000011400780c */ /* 0x002fe40003f45270 */
[----:B------:R-:W-:Y:S01]  /*b3b0*/  LOP3.LUT R16, R16, 0xffffffef, RZ, 0xc0, !PT ;  /* 0xffffffef10107812 */ /* 0x000fe200078ec0ff */
[----:B0-----:R-:W-:-:S05]  /*b3c0*/  @P0 IMAD.WIDE R2, R18, 0x4, R2 ;  /* 0x0000000412020825 */ /* 0x001fca00078e0202 */
[----:B------:R0:W5:Y:S01]  /*b3d0*/  @P0 LDG.E R30, desc[UR56][R2.64] ;  /* 0x00000038021e0981 */ /* 0x000162000c1e1900 */
[C---:B------:R-:W-:Y:S01]  /*b3e0*/  ISETP.GE.AND P0, PT, R35.reuse, UR4, PT ;  /* 0x0000000423007c0c */ /* 0x040fe2000bf06270 */
[----:B------:R-:W-:Y:S01]  /*b3f0*/  UMOV UR6, 0xffffffff ;  /* 0xffffffff00067882 */ /* 0x000fe20000000000 */
[----:B------:R-:W-:Y:S01]  /*b400*/  LOP3.LUT R25, R35, 0x40, RZ, 0xfc, !PT ;  /* 0x0000004023197812 */ /* 0x000fe200078efcff */
[----:B------:R-:W-:Y:S01]  /*b410*/  IMAD.SHL.U32 R8, R31, 0x20, RZ ;  /* 0x000000201f087824 */ /* 0x000fe200078e00ff */
[----:B------:R-:W-:Y:S02]  /*b420*/  LOP3.LUT R27, R35, 0x80, RZ, 0xfc, !PT ;  /* 0x00000080231b7812 */ /* 0x000fe400078efcff */
[----:B------:R-:W-:Y:S02]  /*b430*/  ISETP.GE.AND P3, PT, R25, UR4, PT ;  /* 0x0000000419007c0c */ /* 0x000fe4000bf66270 */
[----:B------:R-:W-:Y:S02]  /*b440*/  ISETP.GE.AND P1, PT, R27, UR4, PT ;  /* 0x000000041b007c0c */ /* 0x000fe4000bf26270 */
[----:B------:R-:W-:-:S03]  /*b450*/  LOP3.LUT R18, R31, 0x7f, RZ, 0xc0, !PT ;  /* 0x0000007f1f127812 */ /* 0x000fc600078ec0ff */
[----:B------:R-:W-:Y:S02]  /*b460*/  @P0 LOP3.LUT R16, R16, 0x10, RZ, 0xfc, !PT ;  /* 0x0000001010100812 */ /* 0x000fe400078efcff */
[----:B------:R-:W-:Y:S02]  /*b470*/  ISETP.GE.AND P0, PT, R35, UR5, PT ;  /* 0x0000000523007c0c */ /* 0x000fe4000bf06270 */
[----:B------:R-:W-:Y:S02]  /*b480*/  LOP3.LUT R16, R16, 0xffffff7f, RZ, 0xc0, !PT ;  /* 0xffffff7f10107812 */ /* 0x000fe400078ec0ff */
[----:B------:R-:W-:Y:S02]  /*b490*/  SHF.R.U32.HI R28, RZ, 0x2, R18 ;  /* 0x00000002ff1c7819 */ /* 0x000fe40000011612 */
[----:B------:R-:W-:Y:S02]  /*b4a0*/  @P2 LOP3.LUT R16, R16, 0x80, RZ, 0xfc, !PT ;  /* 0x0000008010102812 */ /* 0x000fe400078efcff */
[----:B------:R-:W-:-:S02]  /*b4b0*/  LOP3.LUT R26, R28, 0x60, R8, 0xf8, !PT ;  /* 0x000000601c1a7812 */ /* 0x000fc400078ef808 */
[----:B------:R-:W-:-:S04]  /*b4c0*/  LOP3.LUT R16, R16, 0xfffffffd, RZ, 0xc0, !PT ;  /* 0xfffffffd10107812 */ /* 0x000fc800078ec0ff */
[----:B------:R-:W-:Y:S02]  /*b4d0*/  @P0 LOP3.LUT R16, R16, 0x2, RZ, 0xfc, !PT ;  /* 0x0000000210100812 */ /* 0x000fe400078efcff */
[----:B------:R-:W-:Y:S02]  /*b4e0*/  ISETP.GE.AND P0, PT, R25, UR5, PT ;  /* 0x0000000519007c0c */ /* 0x000fe4000bf06270 */
[----:B------:R-:W-:-:S04]  /*b4f0*/  LOP3.LUT R16, R16, 0xfffffff7, RZ, 0xc0, !PT ;  /* 0xfffffff710107812 */ /* 0x000fc800078ec0ff */
[----:B------:R-:W-:-:S04]  /*b500*/  @P3 LOP3.LUT R16, R16, 0x8, RZ, 0xfc, !PT ;  /* 0x0000000810103812 */ /* 0x000fc800078efcff */
[----:B------:R-:W-:-:S04]  /*b510*/  LOP3.LUT R16, R16, 0xfffffffe, RZ, 0xc0, !PT ;  /* 0xfffffffe10107812 */ /* 0x000fc800078ec0ff */
[----:B------:R-:W-:-:S04]  /*b520*/  LOP3.LUT R16, R16, 0xfffffffb, RZ, 0xc0, !PT ;  /* 0xfffffffb10107812 */ /* 0x000fc800078ec0ff */
[----:B------:R-:W-:-:S04]  /*b530*/  @P1 LOP3.LUT R16, R16, 0x4, RZ, 0xfc, !PT ;  /* 0x0000000410101812 */ /* 0x000fc800078efcff */
[----:B------:R-:W-:Y:S01]  /*b540*/  @P0 LOP3.LUT R16, R16, 0x1, RZ, 0xfc, !PT ;  /* 0x0000000110100812 */ /* 0x000fe200078efcff */
[----:B0-----:R-:W-:Y:S06]  /*b550*/  BRA.DIV UR6, `(.L_x_46) ;  /* 0x0000003e06e87947 */ /* 0x001fec000b800000 */
.L_x_100:
[----:B------:R-:W-:Y:S01]  /*b560*/  UMOV UR4, 0xa0 ;  /* 0x000000a000047882 */ /* 0x000fe20000000000 */
[----:B------:R-:W-:Y:S01]  /*b570*/  LOP3.LUT R15, R26, 0x80, RZ, 0xfc, !PT ;  /* 0x000000801a0f7812 */ /* 0x000fe200078efcff */
[----:B------:R-:W-:Y:S01]  /*b580*/  UIMAD UR4, UR45, UR4, -0xa0 ;  /* 0xffffff602d0474a4 */ /* 0x000fe2000f8e0204 */
[----:B------:R-:W0:Y:S01]  /*b590*/  @P2 LDC R2, c[0x0][0x434] ;  /* 0x00010d00ff022b82 */ /* 0x000e220000000800 */
[----:B-----5:R-:W-:-:S07]  /*b5a0*/  SHF.R.S32.HI R37, RZ, 0x1f, R30 ;  /* 0x0000001fff257819 */ /* 0x020fce000001141e */
[----:B------:R-:W1:Y:S01]  /*b5b0*/  @P2 LDC R3, c[0x0][0x438] ;  /* 0x00010e00ff032b82 */ /* 0x000e620000000800 */
[----:B------:R-:W-:Y:S01]  /*b5c0*/  VIADD R0, R15, UR4 ;  /* 0x000000040f007c36 */ /* 0x000fe20008000000 */
[----:B------:R-:W-:Y:S03]  /*b5d0*/  STL [R1+0xc], R15 ;  /* 0x00000c0f01007387 */ /* 0x000fe60000100800 */
[C---:B------:R-:W-:Y:S01]  /*b5e0*/  IMAD.IADD R9, R0.reuse, 0x1, R17 ;  /* 0x0000000100097824 */ /* 0x040fe200078e0211 */
[----:B------:R-:W-:-:S03]  /*b5f0*/  ISETP.GE.AND P0, PT, R0, UR36, PT ;  /* 0x0000002400007c0c */ /* 0x000fc6000bf06270 */
[----:B------:R-:W-:Y:S01]  /*b600*/  IMAD.MOV.U32 R12, RZ, RZ, R9 ;  /* 0x000000ffff0c7224 */ /* 0x000fe200078e0009 */
[----:B------:R-:W-:Y:S01]  /*b610*/  ISETP.GT.U32.OR P0, PT, R15, 0x9f, P0 ;  /* 0x0000009f0f00780c */ /* 0x000fe20000704470 */
[----:B0-----:R-:W-:-:S12]  /*b620*/  @P2 IMAD.HI.U32 R0, R9, R2, RZ ;  /* 0x0000000209002227 */ /* 0x001fd800078e00ff */
[----:B------:R-:W0:Y:S01]  /*b630*/  @!P0 LDC.64 R6, c[0x0][0x428] ;  /* 0x00010a00ff068b82 */ /* 0x000e220000000a00 */
[----:B-1----:R-:W-:-:S04]  /*b640*/  @P2 SHF.R.U32.HI R12, RZ, R3, R0 ;  /* 0x00000003ff0c2219 */ /* 0x002fc80000011600 */
[----:B------:R-:W-:Y:S02]  /*b650*/  @!P0 SHF.R.S32.HI R3, RZ, 0x1f, R12 ;  /* 0x0000001fff038819 */ /* 0x000fe4000001140c */
[----:B------:R-:W-:Y:S01]  /*b660*/  @!P0 MOV R2, R12 ;  /* 0x0000000c00028202 */ /* 0x000fe20000000f00 */
[----:B------:R-:W1:Y:S01]  /*b670*/  @!P0 LDC.64 R4, c[0x0][0x418] ;  /* 0x00010600ff048b82 */ /* 0x000e620000000a00 */
[----:B0-----:R-:W-:-:S03]  /*b680*/  @!P0 IMAD R0, R37, R6, RZ ;  /* 0x0000000625008224 */ /* 0x001fc600078e02ff */
[----:B------:R-:W-:-:S04]  /*b690*/  @!P0 IMAD.WIDE.U32 R2, R30, R6, R2 ;  /* 0x000000061e028225 */ /* 0x000fc800078e0002 */
[----:B------:R-:W-:Y:S01]  /*b6a0*/  @!P0 IMAD R7, R30, R7, R0 ;  /* 0x000000071e078224 */ /* 0x000fe200078e0200 */
[----:B-1----:R-:W-:-:S03]  /*b6b0*/  @!P0 LEA R4, P1, R2, R4, 0x2 ;  /* 0x0000000402048211 */ /* 0x002fc600078210ff */
[----:B------:R-:W-:Y:S02]  /*b6c0*/  @!P0 IMAD.IADD R0, R7, 0x1, R3 ;  /* 0x0000000107008824 */ /* 0x000fe400078e0203 */
[----:B------:R-:W0:Y:S03]  /*b6d0*/  @P2 LDC R3, c[0x0][0x438] ;  /* 0x00010e00ff032b82 */ /* 0x000e260000000800 */
[----:B------:R-:W-:Y:S01]  /*b6e0*/  @!P0 LEA.HI.X R5, R2, R5, R0, 0x2, P1 ;  /* 0x0000000502058211 */ /* 0x000fe200008f1400 */
[----:B------:R-:W-:-:S04]  /*b6f0*/  VIADD R2, R26, UR4 ;  /* 0x000000041a027c36 */ /* 0x000fc80008000000 */
[----:B------:R-:W1:Y:S01]  /*b700*/  @P2 LDC R0, c[0x0][0x434] ;  /* 0x00010d00ff002b82 */ /* 0x000e620000000800 */
[C---:B------:R-:W-:Y:S01]  /*b710*/  ISETP.GE.AND P1, PT, R2.reuse, UR36, PT ;  /* 0x0000002402007c0c */ /* 0x040fe2000bf26270 */
[----:B------:R-:W-:-:S04]  /*b720*/  IMAD.IADD R13, R2, 0x1, R17 ;  /* 0x00000001020d7824 */ /* 0x000fc800078e0211 */
[----:B------:R-:W-:-:S08]  /*b730*/  IMAD.MOV.U32 R14, RZ, RZ, R13 ;  /* 0x000000ffff0e7224 */ /* 0x000fd000078e000d */
[----:B------:R-:W2:Y:S08]  /*b740*/  @!P1 LDC.64 R10, c[0x0][0x428] ;  /* 0x00010a00ff0a9b82 */ /* 0x000eb00000000a00 */
[----:B------:R-:W3:Y:S01]  /*b750*/  @!P1 LDC.64 R6, c[0x0][0x418] ;  /* 0x00010600ff069b82 */ /* 0x000ee20000000a00 */
[----:B-1----:R-:W-:-:S05]  /*b760*/  @P2 IMAD.HI.U32 R0, R13, R0, RZ ;  /* 0x000000000d002227 */ /* 0x002fca00078e00ff */
[----:B0-----:R-:W-:-:S04]  /*b770*/  @P2 SHF.R.U32.HI R14, RZ, R3, R0 ;  /* 0x00000003ff0e2219 */ /* 0x001fc80000011600 */
[--C-:B------:R-:W-:Y:S01]  /*b780*/  @!P1 SHF.R.S32.HI R3, RZ, 0x1f, R14.reuse ;  /* 0x0000001fff039819 */ /* 0x100fe2000001140e */
[----:B------:R-:W-:Y:S02]  /*b790*/  @!P1 IMAD.MOV.U32 R2, RZ, RZ, R14 ;  /* 0x000000ffff029224 */ /* 0x000fe400078e000e */
[-C--:B--2---:R-:W-:Y:S02]  /*b7a0*/  @!P1 IMAD R0, R37, R10.reuse, RZ ;  /* 0x0000000a25009224 */ /* 0x084fe400078e02ff */
[----:B------:R-:W-:-:S04]  /*b7b0*/  @!P1 IMAD.WIDE.U32 R2, R30, R10, R2 ;  /* 0x0000000a1e029225 */ /* 0x000fc800078e0002 */
[----:B------:R-:W-:Y:S01]  /*b7c0*/  @!P1 IMAD R11, R30, R11, R0 ;  /* 0x0000000b1e0b9224 */ /* 0x000fe200078e0200 */
[----:B---3--:R-:W-:-:S03]  /*b7d0*/  @!P1 LEA R6, P2, R2, R6, 0x2 ;  /* 0x0000000602069211 */ /* 0x008fc600078410ff */
[----:B------:R-:W-:-:S05]  /*b7e0*/  @!P1 IMAD.IADD R0, R3, 0x1, R11 ;  /* 0x0000000103009824 */ /* 0x000fca00078e020b */
[----:B------:R-:W-:Y:S01]  /*b7f0*/  @!P1 LEA.HI.X R7, R2, R7, R0, 0x2, P2 ;  /* 0x0000000702079211 */ /* 0x000fe200010f1400 */
[----:B------:R-:W-:Y:S02]  /*b800*/  IMAD.MOV.U32 R0, RZ, RZ, RZ ;  /* 0x000000ffff007224 */ /* 0x000fe400078e00ff */
[----:B------:R-:W-:-:S04]  /*b810*/  IMAD.MOV.U32 R33, RZ, RZ, 0x40 ;  /* 0x00000040ff217424 */ /* 0x000fc800078e00ff */
[----:B------:R0:W5:Y:S01]  /*b820*/  @!P0 LDG.E R0, desc[UR56][R4.64] ;  /* 0x0000003804008981 */ /* 0x000162000c1e1900 */
[----:B------:R-:W-:-:S04]  /*b830*/  LOP3.LUT P0, RZ, R31, 0x4, RZ, 0xc0, !PT ;  /* 0x000000041fff7812 */ /* 0x000fc8000780c0ff */
[----:B------:R-:W-:Y:S01]  /*b840*/  SEL R2, R33, 0xffffffc0, !P0 ;  /* 0xffffffc021027807 */ /* 0x000fe20004000000 */
[----:B0-----:R-:W-:-:S04]  /*b850*/  IMAD.MOV.U32 R5, RZ, RZ, RZ ;  /* 0x000000ffff057224 */ /* 0x001fc800078e00ff */
[----:B------:R0:W-:Y:S01]  /*b860*/  STL [R1+0x8], R2 ;  /* 0x0000080201007387 */ /* 0x0001e20000100800 */
[----:B------:R-:W-:-:S03]  /*b870*/  IMAD.MOV R10, RZ, RZ, -R12 ;  /* 0x000000ffff0a7224 */ /* 0x000fc600078e0a0c */
[----:B------:R1:W5:Y:S01]  /*b880*/  @!P1 LDG.E R5, desc[UR56][R6.64] ;  /* 0x0000003806059981 */ /* 0x000362000c1e1900 */
[----:B------:R-:W-:Y:S01]  /*b890*/  IMAD R4, R20, R10, R9 ;  /* 0x0000000a14047224 */ /* 0x000fe200078e0209 */
[----:B------:R-:W-:Y:S01]  /*b8a0*/  ISETP.GT.U32.AND P0, PT, R15, 0x9f, PT ;  /* 0x0000009f0f00780c */ /* 0x000fe20003f04070 */
[C---:B------:R-:W-:Y:S01]  /*b8b0*/  IMAD.SHL.U32 R9, R31.reuse, 0x4, RZ ;  /* 0x000000041f097824 */ /* 0x040fe200078e00ff */
[----:B------:R-:W-:Y:S01]  /*b8c0*/  ULOP3.LUT UR4, UR48, 0x2, URZ, 0xfc, !UPT ;  /* 0x0000000230047892 */ /* 0x000fe2000f8efc3f */
[----:B0-----:R-:W-:Y:S01]  /*b8d0*/  IMAD.MOV R2, RZ, RZ, -R14 ;  /* 0x000000ffff027224 */ /* 0x001fe200078e0a0e */
[----:B------:R-:W-:Y:S01]  /*b8e0*/  LOP3.LUT R16, R16, 0xffffffdf, RZ, 0xc0, !PT ;  /* 0xffffffdf10107812 */ /* 0x000fe200078ec0ff */
[----:B------:R-:W-:Y:S01]  /*b8f0*/  IMAD.U32 R32, RZ, RZ, UR39 ;  /* 0x00000027ff207e24 */ /* 0x000fe2000f8e00ff */
[C---:B------:R-:W-:Y:S01]  /*b900*/  LOP3.LUT R12, R31.reuse, 0x10, RZ, 0xc0, !PT ;  /* 0x000000101f0c7812 */ /* 0x040fe200078ec0ff */
[----:B------:R-:W-:Y:S01]  /*b910*/  IMAD.U32 R11, RZ, RZ, UR45 ;  /* 0x0000002dff0b7e24 */ /* 0x000fe2000f8e00ff */
[----:B-1----:R-:W-:Y:S01]  /*b920*/  SHF.R.U32.HI R7, RZ, 0x5, R18 ;  /* 0x00000005ff077819 */ /* 0x002fe20000011612 */
[----:B------:R-:W-:Y:S01]  /*b930*/  IMAD R6, R20, R2, R13 ;  /* 0x0000000214067224 */ /* 0x000fe200078e020d */
[----:B------:R-:W-:Y:S01]  /*b940*/  SHF.R.S32.HI R32, RZ, 0x1f, R32 ;  /* 0x0000001fff207819 */ /* 0x000fe20000011420 */
[----:B------:R-:W-:-:S02]  /*b950*/  IMAD.SHL.U32 R2, R31, 0x80, RZ ;  /* 0x000000801f027824 */ /* 0x000fc400078e00ff */
[----:B------:R-:W-:Y:S01]  /*b960*/  IMAD.SHL.U32 R36, R7, 0x200, RZ ;  /* 0x0000020007247824 */ /* 0x000fe200078e00ff */
[----:B------:R-:W-:Y:S01]  /*b970*/  @P0 LOP3.LUT R16, R16, 0x20, RZ, 0xfc, !PT ;  /* 0x0000002010100812 */ /* 0x000fe200078efcff */
[----:B------:R-:W-:Y:S01]  /*b980*/  VIADD R11, R11, 0xffffffff ;  /* 0xffffffff0b0b7836 */ /* 0x000fe20000000000 */
[----:B------:R-:W-:Y:S02]  /*b990*/  LOP3.LUT R10, R2, 0x380, RZ, 0xc0, !PT ;  /* 0x00000380020a7812 */ /* 0x000fe400078ec0ff */
[----:B------:R-:W-:-:S03]  /*b9a0*/  LOP3.LUT R16, R16, 0xffffffbf, RZ, 0xc0, !PT ;  /* 0xffffffbf10107812 */ /* 0x000fc600078ec0ff */
[----:B------:R-:W-:-:S05]  /*b9b0*/  IMAD R10, R7, 0x10, R10 ;  /* 0x00000010070a7824 */ /* 0x000fca00078e020a */
[----:B------:R-:W-:Y:S02]  /*b9c0*/  LOP3.LUT R3, R10, 0x70, R19, 0x78, !PT ;  /* 0x000000700a037812 */ /* 0x000fe400078e7813 */
[----:B------:R-:W-:Y:S02]  /*b9d0*/  MOV R10, UR4 ;  /* 0x00000004000a7c02 */ /* 0x000fe40008000f00 */
[----:B------:R-:W-:Y:S02]  /*b9e0*/  LOP3.LUT R3, R3, 0xc00, R2, 0xf8, !PT ;  /* 0x00000c0003037812 */ /* 0x000fe400078ef802 */
[----:B------:R-:W-:Y:S02]  /*b9f0*/  LOP3.LUT R2, R8, 0x80, RZ, 0xc0, !PT ;  /* 0x0000008008027812 */ /* 0x000fe400078ec0ff */
[----:B------:R-:W-:Y:S01]  /*ba00*/  ISETP.NE.AND P0, PT, R10, 0x3, PT ;  /* 0x000000030a00780c */ /* 0x000fe20003f05270 */
[----:B------:R0:W-:Y:S01]  /*ba10*/  STL [R1+0x4], R3 ;  /* 0x0000040301007387 */ /* 0x0001e20000100800 */
[----:B------:R-:W-:-:S04]  /*ba20*/  LOP3.LUT R2, R2, 0x10, R31, 0xf8, !PT ;  /* 0x0000001002027812 */ /* 0x000fc800078ef81f */
[----:B------:R-:W-:Y:S02]  /*ba30*/  LOP3.LUT R2, R2, 0x10, R9, 0x78, !PT ;  /* 0x0000001002027812 */ /* 0x000fe400078e7809 */
[----:B0-----:R-:W-:-:S05]  /*ba40*/  LOP3.LUT R3, R36, 0x60, R8, 0xf8, !PT ;  /* 0x0000006024037812 */ /* 0x001fca00078ef808 */
[----:B------:R-:W-:Y:S02]  /*ba50*/  @P0 LOP3.LUT R16, R16, 0x40, RZ, 0xfc, !PT ;  /* 0x0000004010100812 */ /* 0x000fe400078efcff */
[----:B------:R-:W-:-:S04]  /*ba60*/  LOP3.LUT R3, R3, 0x100, R8, 0xf8, !PT ;  /* 0x0000010003037812 */ /* 0x000fc800078ef808 */
[----:B------:R-:W-:-:S05]  /*ba70*/  LOP3.LUT R2, R3, R2, RZ, 0xfc, !PT ;  /* 0x0000000203027212 */ /* 0x000fca00078efcff */
[----:B------:R0:W-:Y:S01]  /*ba80*/  STL [R1], R2 ;  /* 0x0000000201007387 */ /* 0x0001e20000100800 */
[----:B------:R-:W-:Y:S05]  /*ba90*/  @!P0 BRA `(.L_x_47) ;  /* 0x0000000000048947 */ /* 0x000fea0003800000 */
[----:B------:R-:W-:Y:S01]  /*baa0*/  BPT.TRAP 0x1 ;  /* 0x000000040000795c */ /* 0x000fe20000300000 */
.L_x_47:
[----:B0-----:R-:W-:Y:S01]  /*bab0*/  IMAD.MOV.U32 R2, RZ, RZ, 0x1 ;  /* 0x00000001ff027424 */ /* 0x001fe200078e00ff */
[----:B------:R-:W-:-:S04]  /*bac0*/  SHF.R.S32.HI R21, RZ, 0x1f, R6 ;  /* 0x0000001fff157819 */ /* 0x000fc80000011406 */
[----:B------:R-:W-:-:S04]  /*bad0*/  SHF.L.U32 R3, R2, 0x1f, RZ ;  /* 0x0000001f02037819 */ /* 0x000fc800000006ff */
[----:B------:R-:W0:Y:S02]  /*bae0*/  SYNCS.PHASECHK.TRANS64.TRYWAIT P0, [UR41+0x29880], R3 ;  /* 0x02988003ff0075a7 */ /* 0x000e240008000169 */
[----:B0-----:R-:W-:Y:S05]  /*baf0*/  @!P0 BRA `(.L_x_48) ;  /* 0x0000003800a08947 */ /* 0x001fea0003800000 */
.L_x_101:
[----:B------:R-:W-:Y:S01]  /*bb00*/  ULDC.64 UR4, c[0x0][0x328] ;  /* 0x0000ca0000047ab9 */ /* 0x000fe20000000a00 */
[----:B------:R-:W-:Y:S01]  /*bb10*/  IMAD.SHL.U32 R13, R31, 0x10, RZ ;  /* 0x000000101f0d7824 */ /* 0x000fe200078e00ff */
[----:B------:R-:W-:Y:S01]  /*bb20*/  LOP3.LUT R8, R8, 0x380, RZ, 0xc0, !PT ;  /* 0x0000038008087812 */ /* 0x000fe200078ec0ff */
[----:B------:R-:W-:Y:S01]  /*bb30*/  IMAD R10, R21, UR4, RZ ;  /* 0x00000004150a7c24 */ /* 0x000fe2000f8e02ff */
[----:B-----5:R-:W-:Y:S01]  /*bb40*/  SHF.R.S32.HI R22, RZ, 0x1f, R5 ;  /* 0x0000001fff167819 */ /* 0x020fe20000011405 */
[----:B0-----:R-:W-:Y:S01]  /*bb50*/  IMAD.WIDE.U32 R2, R6, UR4, RZ ;  /* 0x0000000406027c25 */ /* 0x001fe2000f8e00ff */
[----:B------:R-:W-:Y:S01]  /*bb60*/  LOP3.LUT R8, R8, 0x30, R13, 0xf8, !PT ;  /* 0x0000003008087812 */ /* 0x000fe200078ef80d */
[----:B------:R-:W-:Y:S01]  /*bb70*/  ULDC.64 UR6, c[0x0][0x338] ;  /* 0x0000ce0000067ab9 */ /* 0x000fe20000000a00 */
[----:B------:R-:W-:Y:S01]  /*bb80*/  SHF.R.S32.HI R23, RZ, 0x1f, R4 ;  /* 0x0000001fff177819 */ /* 0x000fe20000011404 */
[----:B------:R-:W-:Y:S01]  /*bb90*/  IMAD R10, R6, UR5, R10 ;  /* 0x00000005060a7c24 */ /* 0x000fe2000f8e020a */
[----:B------:R-:W-:Y:S01]  /*bba0*/  LOP3.LUT R8, R8, 0x70, R9, 0x78, !PT ;  /* 0x0000007008087812 */ /* 0x000fe200078e7809 */
[----:B------:R-:W-:Y:S01]  /*bbb0*/  IMAD R9, R22, UR6, RZ ;  /* 0x0000000616097c24 */ /* 0x000fe2000f8e02ff */
[----:B------:R-:W-:Y:S01]  /*bbc0*/  SHF.R.S32.HI R24, RZ, 0x1f, R0 ;  /* 0x0000001fff187819 */ /* 0x000fe20000011400 */
[----:B------:R-:W-:Y:S01]  /*bbd0*/  IMAD.IADD R3, R3, 0x1, R10 ;  /* 0x0000000103037824 */ /* 0x000fe200078e020a */
[----:B------:R-:W-:Y:S01]  /*bbe0*/  ISETP.NE.AND P1, PT, R12, RZ, PT ;  /* 0x000000ff0c00720c */ /* 0x000fe20003f25270 */
[C---:B------:R-:W-:Y:S01]  /*bbf0*/  IMAD R9, R5.reuse, UR7, R9 ;  /* 0x0000000705097c24 */ /* 0x040fe2000f8e0209 */
[----:B------:R-:W-:Y:S01]  /*bc00*/  SHF.R.U32.HI R31, RZ, 0x2, R31 ;  /* 0x00000002ff1f7819 */ /* 0x000fe2000001161f */
[----:B------:R-:W-:Y:S01]  /*bc10*/  IMAD.WIDE.U32 R2, R5, UR6, R2 ;  /* 0x0000000605027c25 */ /* 0x000fe2000f8e0002 */
[----:B------:R-:W-:-:S03]  /*bc20*/  SEL R33, R33, 0xffffffc0, !P1 ;  /* 0xffffffc021217807 */ /* 0x000fc60004800000 */
[----:B------:R-:W-:Y:S02]  /*bc30*/  IMAD R10, R23, UR4, RZ ;  /* 0x00000004170a7c24 */ /* 0x000fe4000f8e02ff */
[----:B------:R-:W-:Y:S02]  /*bc40*/  IMAD R7, R7, 0x400, R8 ;  /* 0x0000040007077824 */ /* 0x000fe400078e0208 */
[----:B------:R-:W-:Y:S02]  /*bc50*/  IMAD.IADD R9, R3, 0x1, R9 ;  /* 0x0000000103097824 */ /* 0x000fe400078e0209 */
[----:B------:R-:W-:Y:S02]  /*bc60*/  IMAD.MOV.U32 R8, RZ, RZ, R2 ;  /* 0x000000ffff087224 */ /* 0x000fe400078e0002 */
[C---:B------:R-:W-:Y:S02]  /*bc70*/  IMAD R10, R4.reuse, UR5, R10 ;  /* 0x00000005040a7c24 */ /* 0x040fe4000f8e020a */
[----:B------:R-:W-:Y:S01]  /*bc80*/  IMAD.WIDE.U32 R2, R4, UR4, RZ ;  /* 0x0000000404027c25 */ /* 0x000fe2000f8e00ff */
[----:B------:R-:W-:-:S03]  /*bc90*/  ULDC.64 UR4, c[0x0][0x330] ;  /* 0x0000cc0000047ab9 */ /* 0x000fc60000000a00 */
[----:B------:R-:W-:Y:S02]  /*bca0*/  IMAD.IADD R3, R3, 0x1, R10 ;  /* 0x0000000103037824 */ /* 0x000fe400078e020a */
[----:B------:R-:W-:Y:S02]  /*bcb0*/  IMAD R10, R24, UR6, RZ ;  /* 0x00000006180a7c24 */ /* 0x000fe4000f8e02ff */
[----:B------:R-:W-:Y:S01]  /*bcc0*/  IMAD.WIDE.U32 R2, R0, UR6, R2 ;  /* 0x0000000600027c25 */ /* 0x000fe2000f8e0002 */
[----:B------:R-:W-:-:S03]  /*bcd0*/  R2UR UR6, R32 ;  /* 0x00000000200672ca */ /* 0x000fc600000e0000 */
[----:B------:R-:W-:-:S04]  /*bce0*/  IMAD R10, R0, UR7, R10 ;  /* 0x00000007000a7c24 */ /* 0x000fc8000f8e020a */
[----:B------:R-:W-:Y:S02]  /*bcf0*/  IMAD.IADD R3, R3, 0x1, R10 ;  /* 0x0000000103037824 */ /* 0x000fe400078e020a */
[----:B------:R-:W-:-:S04]  /*bd00*/  IMAD.U32 R10, RZ, RZ, UR4 ;  /* 0x00000004ff0a7e24 */ /* 0x000fc8000f8e00ff */
[----:B------:R-:W-:Y:S01]  /*bd10*/  UIMAD UR4, UR6, UR4, URZ ;  /* 0x00000004060472a4 */ /* 0x000fe2000f8e023f */
[----:B------:R-:W-:Y:S02]  /*bd20*/  IMAD.WIDE.U32 R8, R10, UR39, R8 ;  /* 0x000000270a087c25 */ /* 0x000fe4000f8e0008 */
[----:B------:R-:W-:Y:S01]  /*bd30*/  ULDC.64 UR6, c[0x0][0x318] ;  /* 0x0000c60000067ab9 */ /* 0x000fe20000000a00 */
[----:B------:R-:W-:Y:S01]  /*bd40*/  UIMAD UR4, UR39, UR5, UR4 ;  /* 0x00000005270472a4 */ /* 0x000fe2000f8e0204 */
[----:B------:R-:W-:Y:S01]  /*bd50*/  IMAD.U32 R19, RZ, RZ, UR7 ;  /* 0x00000007ff137e24 */ /* 0x000fe2000f8e00ff */
[----:B------:R-:W-:Y:S01]  /*bd60*/  IADD3 R18, P0, R8, UR6, RZ ;  /* 0x0000000608127c10 */ /* 0x000fe2000ff1e0ff */
[----:B------:R-:W-:-:S03]  /*bd70*/  IMAD.WIDE.U32 R2, R10, UR39, R2 ;  /* 0x000000270a027c25 */ /* 0x000fc6000f8e0002 */
[----:B------:R-:W-:Y:S01]  /*bd80*/  IADD3.X R10, R19, UR4, R9, P0, !PT ;  /* 0x00000004130a7c10 */ /* 0x000fe200087fe409 */
[----:B------:R-:W-:Y:S01]  /*bd90*/  IMAD.MOV.U32 R9, RZ, RZ, -0xa0 ;  /* 0xffffff60ff097424 */ /* 0x000fe200078e00ff */
[----:B------:R-:W-:-:S03]  /*bda0*/  IADD3 R20, P0, R2, UR6, RZ ;  /* 0x0000000602147c10 */ /* 0x000fc6000ff1e0ff */
[----:B------:R-:W-:Y:S01]  /*bdb0*/  IMAD R9, R11, R9, UR36 ;  /* 0x000000240b097e24 */ /* 0x000fe2000f8e0209 */
[----:B------:R-:W-:Y:S01]  /*bdc0*/  IADD3.X R19, R19, UR4, R3, P0, !PT ;  /* 0x0000000413137c10 */ /* 0x000fe200087fe403 */
[----:B------:R-:W-:Y:S02]  /*bdd0*/  UMOV UR4, 0xffffffff ;  /* 0xffffffff00047882 */ /* 0x000fe40000000000 */
[----:B------:R-:W-:-:S05]  /*bde0*/  IMAD.IADD R9, R9, 0x1, -R28 ;  /* 0x0000000109097824 */ /* 0x000fca00078e0a1c */
[----:B------:R-:W-:Y:S01]  /*bdf0*/  ISETP.GE.AND P4, PT, R9, 0x1, PT ;  /* 0x000000010900780c */ /* 0x000fe20003f86270 */
[----:B------:R-:W-:-:S12]  /*be00*/  BRA.DIV UR4, `(.L_x_49) ;  /* 0x0000003604fc7947 */ /* 0x000fd8000b800000 */
[----:B------:R-:W0:Y:S01]  /*be10*/  SHFL.IDX PT, R2, R18, RZ, 0x1c1f ;  /* 0x001c1fff12027589 */ /* 0x000e2200000e0000 */
[C---:B------:R-:W-:Y:S01]  /*be20*/  LOP3.LUT P5, RZ, R16.reuse, 0x2, RZ, 0xc0, !PT ;  /* 0x0000000210ff7812 */ /* 0x040fe200078ac0ff */
[----:B------:R-:W-:Y:S01]  /*be30*/  VIADD R8, R7, UR41 ;  /* 0x0000002907087c36 */ /* 0x000fe20008000000 */
[----:B------:R-:W-:Y:S01]  /*be40*/  LOP3.LUT P6, RZ, R16, 0x1, RZ, 0xc0, !PT ;  /* 0x0000000110ff7812 */ /* 0x000fe200078cc0ff */
[----:B------:R-:W1:Y:S01]  /*be50*/  SHFL.IDX PT, R3, R10, RZ, 0x1c1f ;  /* 0x001c1fff0a037589 */ /* 0x000e6200000e0000 */
[----:B------:R-:W-:Y:S01]  /*be60*/  ISETP.GE.AND P3, PT, R9, 0x21, PT ;  /* 0x000000210900780c */ /* 0x000fe20003f66270 */
[----:B------:R-:W-:Y:S01]  /*be70*/  IMAD.IADD R7, R33, 0x1, R8 ;  /* 0x0000000121077824 */ /* 0x000fe200078e0208 */
[----:B------:R-:W-:Y:S01]  /*be80*/  IADD3 R34, R8, 0xa400, RZ ;  /* 0x0000a40008227810 */ /* 0x000fe20007ffe0ff */
[----:B------:R-:W-:Y:S01]  /*be90*/  SHFL.IDX PT, R19, R19, RZ, 0x1c1f ;  /* 0x001c1fff13137589 */ /* 0x000fe200000e0000 */
[C---:B------:R-:W-:Y:S02]  /*bea0*/  ISETP.GE.AND P2, PT, R9.reuse, 0x41, PT ;  /* 0x000000410900780c */ /* 0x040fe40003f46270 */
[----:B------:R-:W-:-:S02]  /*beb0*/  ISETP.GE.AND P1, PT, R9, 0x61, PT ;  /* 0x000000610900780c */ /* 0x000fc40003f26270 */
[----:B0-----:R-:W-:-:S05]  /*bec0*/  IADD3 R2, P0, R35, R2, RZ ;  /* 0x0000000223027210 */ /* 0x001fca0007f1e0ff */
[----:B-1----:R-:W-:Y:S01]  /*bed0*/  IMAD.X R3, RZ, RZ, R3, P0 ;  /* 0x000000ffff037224 */ /* 0x002fe200000e0603 */
[----:B------:R-:W-:-:S13]  /*bee0*/  ISETP.LT.OR P0, PT, R9, 0x1, P5 ;  /* 0x000000010900780c */ /* 0x000fda0002f01670 */
[----:B------:R-:W-:Y:S01]  /*bef0*/  LDGSTS.E.BYPASS.LTC128B.128 [R8+0xa400], desc[UR56][R2.64], !P0 ;  /* 0x0a40000002087fae */ /* 0x000fe2000c101d78 */
[----:B------:R-:W-:-:S13]  /*bf00*/  ISETP.LT.OR P0, PT, R9, 0x1, P6 ;  /* 0x000000010900780c */ /* 0x000fda0003701670 */
[----:B------:R0:W-:Y:S04]  /*bf10*/  LDGSTS.E.BYPASS.LTC128B.128 [R7+0xa400], desc[UR56][R2.64+0x40], !P0 ;  /* 0x0a40004002077fae */ /* 0x0001e8000c101d78 */
[----:B0-----:R-:W0:Y:S04]  /*bf20*/  SHFL.IDX PT, R2, R18, 0x1, 0x1c1f ;  /* 0x003c1f0012027f89 */ /* 0x001e2800000e0000 */
[----:B------:R-:W1:Y:S01]  /*bf30*/  SHFL.IDX PT, R3, R10, 0x1, 0x1c1f ;  /* 0x003c1f000a037f89 */ /* 0x000e6200000e0000 */
[----:B0-----:R-:W-:-:S05]  /*bf40*/  IADD3 R2, P0, R35, R2, RZ ;  /* 0x0000000223027210 */ /* 0x001fca0007f1e0ff */
[----:B-1----:R-:W-:Y:S01]  /*bf50*/  IMAD.X R3, RZ, RZ, R3, P0 ;  /* 0x000000ffff037224 */ /* 0x002fe200000e0603 */
[----:B------:R-:W-:-:S13]  /*bf60*/  ISETP.LT.OR P0, PT, R9, 0x21, P5 ;  /* 0x000000210900780c */ /* 0x000fda0002f01670 */
[----:B------:R-:W-:Y:S01]  /*bf70*/  LDGSTS.E.BYPASS.LTC128B.128 [R8+0xb400], desc[UR56][R2.64], !P0 ;  /* 0x0b40000002087fae */ /* 0x000fe2000c101d78 */
[----:B------:R-:W-:-:S13]  /*bf80*/  ISETP.LT.OR P0, PT, R9, 0x21, P6 ;  /* 0x000000210900780c */ /* 0x000fda0003701670 */
[----:B------:R0:W-:Y:S04]  /*bf90*/  LDGSTS.E.BYPASS.LTC128B.128 [R7+0xb400], desc[UR56][R2.64+0x40], !P0 ;  /* 0x0b40004002077fae */ /* 0x0001e8000c101d78 */
[----:B0-----:R-:W0:Y:S04]  /*bfa0*/  SHFL.IDX PT, R2, R18, 0x2, 0x1c1f ;  /* 0x005c1f0012027f89 */ /* 0x001e2800000e0000 */
[----:B------:R-:W1:Y:S04]  /*bfb0*/  SHFL.IDX PT, R3, R10, 0x2, 0x1c1f ;  /* 0x005c1f000a037f89 */ /* 0x000e6800000e0000 */
[----:B------:R-:W-:Y:S01]  /*bfc0*/  SHFL.IDX PT, R10, R10, 0x3, 0x1c1f ;  /* 0x007c1f000a0a7f89 */ /* 0x000fe200000e0000 */
[----:B0-----:R-:W-:-:S05]  /*bfd0*/  IADD3 R2, P0, R35, R2, RZ ;  /* 0x0000000223027210 */ /* 0x001fca0007f1e0ff */
[----:B-1----:R-:W-:Y:S01]  /*bfe0*/  IMAD.X R3, RZ, RZ, R3, P0 ;  /* 0x000000ffff037224 */ /* 0x002fe200000e0603 */
[----:B------:R-:W-:-:S13]  /*bff0*/  ISETP.LT.OR P0, PT, R9, 0x41, P5 ;  /* 0x000000410900780c */ /* 0x000fda0002f01670 */
[----:B------:R-:W-:Y:S01]  /*c000*/  LDGSTS.E.BYPASS.LTC128B.128 [R8+0xc400], desc[UR56][R2.64], !P0 ;  /* 0x0c40000002087fae */ /* 0x000fe2000c101d78 */
[----:B------:R-:W-:-:S13]  /*c010*/  ISETP.LT.OR P0, PT, R9, 0x41, P6 ;  /* 0x000000410900780c */ /* 0x000fda0003701670 */
[----:B------:R0:W-:Y:S04]  /*c020*/  LDGSTS.E.BYPASS.LTC128B.128 [R7+0xc400], desc[UR56][R2.64+0x40], !P0 ;  /* 0x0c40004002077fae */ /* 0x0001e8000c101d78 */
[----:B0-----:R-:W0:Y:S02]  /*c030*/  SHFL.IDX PT, R2, R18, 0x3, 0x1c1f ;  /* 0x007c1f0012027f89 */ /* 0x001e2400000e0000 */
[----:B0-----:R-:W-:-:S05]  /*c040*/  IADD3 R2, P0, R35, R2, RZ ;  /* 0x0000000223027210 */ /* 0x001fca0007f1e0ff */
[----:B------:R-:W-:Y:S01]  /*c050*/  IMAD.X R3, RZ, RZ, R10, P0 ;  /* 0x000000ffff037224 */ /* 0x000fe200000e060a */
[C---:B------:R-:W-:Y:S02]  /*c060*/  ISETP.LT.OR P0, PT, R9.reuse, 0x61, P5 ;  /* 0x000000610900780c */ /* 0x040fe40002f01670 */
[----:B------:R-:W-:-:S11]  /*c070*/  ISETP.GE.AND P5, PT, R9, 0x81, PT ;  /* 0x000000810900780c */ /* 0x000fd60003fa6270 */
[----:B------:R-:W-:Y:S01]  /*c080*/  LDGSTS.E.BYPASS.LTC128B.128 [R8+0xd400], desc[UR56][R2.64], !P0 ;  /* 0x0d40000002087fae */ /* 0x000fe2000c101d78 */
[----:B------:R-:W-:-:S13]  /*c090*/  ISETP.LT.OR P0, PT, R9, 0x61, P6 ;  /* 0x000000610900780c */ /* 0x000fda0003701670 */
[----:B------:R0:W-:Y:S04]  /*c0a0*/  LDGSTS.E.BYPASS.LTC128B.128 [R7+0xd400], desc[UR56][R2.64+0x40], !P0 ;  /* 0x0d40004002077fae */ /* 0x0001e8000c101d78 */
[----:B0-----:R0:W1:Y:S02]  /*c0b0*/  SHFL.IDX PT, R2, R20, RZ, 0x1c1f ;  /* 0x001c1fff14027589 */ /* 0x00106400000e0000 */
.L_x_113:
[----:B-1----:R-:W-:Y:S02]  /*c0c0*/  IADD3 R2, P0, R35, R2, RZ ;  /* 0x0000000223027210 */ /* 0x002fe40007f1e0ff */
[----:B------:R-:W-:-:S03]  /*c0d0*/  LOP3.LUT P6, RZ, R16, 0x1, RZ, 0xc0, !PT ;  /* 0x0000000110ff7812 */ /* 0x000fc600078cc0ff */
[----:B------:R-:W-:Y:S01]  /*c0e0*/  IMAD.X R3, RZ, RZ, R19, P0 ;  /* 0x000000ffff037224 */ /* 0x000fe200000e0613 */
[----:B------:R-:W-:-:S04]  /*c0f0*/  LOP3.LUT P0, RZ, R16, 0x2, RZ, 0xc0, !PT ;  /* 0x0000000210ff7812 */ /* 0x000fc8000780c0ff */
[----:B------:R-:W-:-:S13]  /*c100*/  ISETP.LT.OR P0, PT, R9, 0x81, P0 ;  /* 0x000000810900780c */ /* 0x000fda0000701670 */
[----:B------:R-:W-:Y:S01]  /*c110*/  @!PT LDS RZ, [RZ] ;  /* 0x00000000fffff984 */ /* 0x000fe20000000800 */
[----:B------:R-:W-:Y:S01]  /*c120*/  @!PT LDS RZ, [RZ] ;  /* 0x00000000fffff984 */ /* 0x000fe20000000800 */
[----:B------:R-:W-:Y:S01]  /*c130*/  @!PT LDS RZ, [RZ] ;  /* 0x00000000fffff984 */ /* 0x000fe20000000800 */
[----:B------:R1:W-:Y:S01]  /*c140*/  LDGSTS.E.BYPASS.LTC128B.128 [R8+0xe400], desc[UR56][R2.64], !P0 ;  /* 0x0e40000002087fae */ /* 0x0003e2000c101d78 */
[----:B------:R-:W-:-:S13]  /*c150*/  ISETP.LT.OR P0, PT, R9, 0x81, P6 ;  /* 0x000000810900780c */ /* 0x000fda0003701670 */
[----:B------:R1:W-:Y:S01]  /*c160*/  LDGSTS.E.BYPASS.LTC128B.128 [R7+0xe400], desc[UR56][R2.64+0x40], !P0 ;  /* 0x0e40004002077fae */ /* 0x0003e2000c101d78 */
[----:B------:R-:W-:Y:S01]  /*c170*/  NOP ;  /* 0x0000000000007918 */ /* 0x000fe20000000000 */
[----:B------:R-:W-:Y:S02]  /*c180*/  SYNCS.ARRIVE.TRANS64.RED.A0T1 RZ, [UR41+0x29870], RZ ;  /* 0x029870ffffff79a7 */ /* 0x000fe40008200429 */
[----:B------:R-:W-:Y:S01]  /*c190*/  ARRIVES.LDGSTSBAR.64.TRANSCNT [UR41+0x29870] ;  /* 0x02987000ff0079b0 */ /* 0x000fe20008000aa9 */
[----:B------:R-:W-:Y:S01]  /*c1a0*/  NOP ;  /* 0x0000000000007918 */ /* 0x000fe20000000000 */
[----:B------:R-:W-:-:S06]  /*c1b0*/  ULOP3.LUT UR4, UR48, 0x2, URZ, 0xfc, !UPT ;  /* 0x0000000230047892 */ /* 0x000fcc000f8efc3f */
[----:B------:R-:W-:-:S05]  /*c1c0*/  IMAD.U32 R10, RZ, RZ, UR4 ;  /* 0x00000004ff0a7e24 */ /* 0x000fca000f8e00ff */
[----:B------:R-:W-:-:S13]  /*c1d0*/  ISETP.NE.AND P6, PT, R10, 0x3, PT ;  /* 0x000000030a00780c */ /* 0x000fda0003fc5270 */
[----:B-1----:R-:W-:Y:S05]  /*c1e0*/  @!P6 BRA `(.L_x_50) ;  /* 0x000000000004e947 */ /* 0x002fea0003800000 */
[----:B------:R-:W-:Y:S01]  /*c1f0*/  BPT.TRAP 0x1 ;  /* 0x000000040000795c */ /* 0x000fe20000300000 */
.L_x_50:
[----:B------:R-:W-:Y:S01]  /*c200*/  SYNCS.ARRIVE.TRANS64.A1T0 RZ, [UR41+0x29870], RZ ;  /* 0x029870ffffff79a7 */ /* 0x000fe20008100029 */
[----:B------:R-:W-:Y:S05]  /*c210*/  @!P6 BRA `(.L_x_51) ;  /* 0x000000000004e947 */ /* 0x000fea0003800000 */
[----:B------:R-:W-:Y:S01]  /*c220*/  BPT.TRAP 0x1 ;  /* 0x000000040000795c */ /* 0x000fe20000300000 */
.L_x_51:
[----:B------:R-:W-:-:S05]  /*c230*/  IMAD.MOV.U32 R2, RZ, RZ, 0x1 ;  /* 0x00000001ff027424 */ /* 0x000fca00078e00ff */
[----:B------:R-:W-:-:S04]  /*c240*/  SHF.L.U32 R2, R2, 0x1f, RZ ;  /* 0x0000001f02027819 */ /* 0x000fc800000006ff */
[----:B------:R-:W1:Y:S02]  /*c250*/  SYNCS.PHASECHK.TRANS64.TRYWAIT P0, [UR41+0x29840], R2 ;  /* 0x02984002ff0075a7 */ /* 0x000e640008000169 */
[----:B-1----:R-:W-:Y:S05]  /*c260*/  @!P0 BRA `(.L_x_52) ;  /* 0x0000003800ac8947 */ /* 0x002fea0003800000 */
.L_x_114:
[----:B------:R-:W-:Y:S01]  /*c270*/  ULDC.64 UR8, c[0x0][0x300] ;  /* 0x0000c00000087ab9 */ /* 0x000fe20000000a00 */
[----:B------:R-:W-:Y:S01]  /*c280*/  ULDC.64 UR10, c[0x0][0x310] ;  /* 0x0000c400000a7ab9 */ /* 0x000fe20000000a00 */
[----:B------:R-:W-:Y:S01]  /*c290*/  IMAD R21, R21, UR8, RZ ;  /* 0x0000000815157c24 */ /* 0x000fe2000f8e02ff */
[----:B------:R-:W-:Y:S01]  /*c2a0*/  R2UR UR6, R32 ;  /* 0x00000000200672ca */ /* 0x000fe200000e0000 */
[C---:B-1----:R-:W-:Y:S01]  /*c2b0*/  IMAD.WIDE.U32 R2, R6.reuse, UR8, RZ ;  /* 0x0000000806027c25 */ /* 0x042fe2000f8e00ff */
[----:B------:R-:W-:Y:S01]  /*c2c0*/  ULDC.64 UR4, c[0x0][0x308] ;  /* 0x0000c20000047ab9 */ /* 0x000fe20000000a00 */
[----:B------:R-:W1:Y:S02]  /*c2d0*/  S2R R10, SR_TID.X ;  /* 0x00000000000a7919 */ /* 0x000e640000002100 */
[----:B------:R-:W-:Y:S02]  /*c2e0*/  IMAD R21, R6, UR9, R21 ;  /* 0x0000000906157c24 */ /* 0x000fe4000f8e0215 */
[----:B------:R-:W-:Y:S01]  /*c2f0*/  IMAD R22, R22, UR10, RZ ;  /* 0x0000000a16167c24 */ /* 0x000fe2000f8e02ff */
[----:B------:R-:W2:Y:S01]  /*c300*/  S2R R11, SR_TID.X ;  /* 0x00000000000b7919 */ /* 0x000ea20000002100 */
[----:B------:R-:W-:-:S02]  /*c310*/  IMAD.IADD R3, R3, 0x1, R21 ;  /* 0x0000000103037824 */ /* 0x000fc400078e0215 */
[C---:B------:R-:W-:Y:S02]  /*c320*/  IMAD R7, R5.reuse, UR11, R22 ;  /* 0x0000000b05077c24 */ /* 0x040fe4000f8e0216 */
[----:B------:R-:W-:-:S04]  /*c330*/  IMAD.WIDE.U32 R2, R5, UR10, R2 ;  /* 0x0000000a05027c25 */ /* 0x000fc8000f8e0002 */
[----:B------:R-:W-:Y:S02]  /*c340*/  IMAD.IADD R3, R3, 0x1, R7 ;  /* 0x0000000103037824 */ /* 0x000fe400078e0207 */
[----:B------:R-:W-:Y:S01]  /*c350*/  IMAD.U32 R8, RZ, RZ, UR4 ;  /* 0x00000004ff087e24 */ /* 0x000fe2000f8e00ff */
[----:B------:R-:W-:Y:S01]  /*c360*/  UIMAD UR4, UR6, UR4, URZ ;  /* 0x00000004060472a4 */ /* 0x000fe2000f8e023f */
[----:B------:R-:W-:Y:S02]  /*c370*/  IMAD R23, R23, UR8, RZ ;  /* 0x0000000817177c24 */ /* 0x000fe4000f8e02ff */
[----:B------:R-:W-:Y:S01]  /*c380*/  IMAD.WIDE.U32 R2, R8, UR39, R2 ;  /* 0x0000002708027c25 */ /* 0x000fe2000f8e0002 */
[----:B------:R-:W-:Y:S01]  /*c390*/  ULDC.64 UR6, c[0x0][0x2e8] ;  /* 0x0000ba0000067ab9 */ /* 0x000fe20000000a00 */
[----:B------:R-:W-:Y:S02]  /*c3a0*/  UIMAD UR4, UR39, UR5, UR4 ;  /* 0x00000005270472a4 */ /* 0x000fe4000f8e0204 */
[----:B------:R-:W-:Y:S01]  /*c3b0*/  IMAD.U32 R7, RZ, RZ, UR7 ;  /* 0x00000007ff077e24 */ /* 0x000fe2000f8e00ff */
[----:B------:R-:W-:Y:S01]  /*c3c0*/  IADD3 R5, P0, R2, UR6, RZ ;  /* 0x0000000602057c10 */ /* 0x000fe2000ff1e0ff */
[----:B------:R-:W-:-:S02]  /*c3d0*/  IMAD R23, R4, UR9, R23 ;  /* 0x0000000904177c24 */ /* 0x000fc4000f8e0217 */
[----:B------:R-:W-:Y:S01]  /*c3e0*/  IMAD R9, R24, UR10, RZ ;  /* 0x0000000a18097c24 */ /* 0x000fe2000f8e02ff */
[----:B------:R-:W-:Y:S01]  /*c3f0*/  IADD3.X R6, R7, UR4, R3, P0, !PT ;  /* 0x0000000407067c10 */ /* 0x000fe200087fe403 */
[----:B------:R-:W-:Y:S01]  /*c400*/  IMAD.WIDE.U32 R2, R4, UR8, RZ ;  /* 0x0000000804027c25 */ /* 0x000fe2000f8e00ff */
[----:B-1----:R-:W-:-:S03]  /*c410*/  SHF.R.U32.HI R10, RZ, 0x3, R10 ;  /* 0x00000003ff0a7819 */ /* 0x002fc6000001160a */
[----:B------:R-:W-:Y:S02]  /*c420*/  IMAD.IADD R3, R3, 0x1, R23 ;  /* 0x0000000103037824 */ /* 0x000fe400078e0217 */
[C---:B------:R-:W-:Y:S02]  /*c430*/  IMAD R9, R0.reuse, UR11, R9 ;  /* 0x0000000b00097c24 */ /* 0x040fe4000f8e0209 */
[----:B------:R-:W-:-:S04]  /*c440*/  IMAD.WIDE.U32 R2, R0, UR10, R2 ;  /* 0x0000000a00027c25 */ /* 0x000fc8000f8e0002 */
[----:B------:R-:W-:Y:S02]  /*c450*/  IMAD.IADD R3, R3, 0x1, R9 ;  /* 0x0000000103037824 */ /* 0x000fe400078e0209 */
[----:B--2---:R-:W-:Y:S02]  /*c460*/  IMAD.SHL.U32 R11, R11, 0x10, RZ ;  /* 0x000000100b0b7824 */ /* 0x004fe400078e00ff */
[----:B------:R-:W-:-:S04]  /*c470*/  IMAD.WIDE.U32 R2, R8, UR39, R2 ;  /* 0x0000002708027c25 */ /* 0x000fc8000f8e0002 */
[----:B------:R-:W-:Y:S01]  /*c480*/  IMAD.SHL.U32 R31, R31, 0x40, RZ ;  /* 0x000000401f1f7824 */ /* 0x000fe200078e00ff */
[----:B------:R-:W-:Y:S01]  /*c490*/  IADD3 R0, P0, R2, UR6, RZ ;  /* 0x0000000602007c10 */ /* 0x000fe2000ff1e0ff */
[----:B------:R-:W-:-:S03]  /*c4a0*/  IMAD.SHL.U32 R2, R10, 0x80, RZ ;  /* 0x000000800a027824 */ /* 0x000fc600078e00ff */
[----:B------:R-:W-:Y:S01]  /*c4b0*/  IADD3.X R7, R7, UR4, R3, P0, !PT ;  /* 0x0000000407077c10 */ /* 0x000fe200087fe403 */
[----:B------:R-:W-:Y:S01]  /*c4c0*/  IMAD.SHL.U32 R3, R10, 0x10, RZ ;  /* 0x000000100a037824 */ /* 0x000fe200078e00ff */
[----:B------:R-:W-:Y:S01]  /*c4d0*/  LOP3.LUT R2, R2, 0x180, RZ, 0xc0, !PT ;  /* 0x0000018002027812 */ /* 0x000fe200078ec0ff */
[----:B------:R-:W-:Y:S01]  /*c4e0*/  UMOV UR4, 0xffffffff ;  /* 0xffffffff00047882 */ /* 0x000fe20000000000 */
[----:B------:R-:W-:Y:S02]  /*c4f0*/  LOP3.LUT R31, R31, 0x40, RZ, 0xc0, !PT ;  /* 0x000000401f1f7812 */ /* 0x000fe400078ec0ff */
[----:B------:R-:W-:-:S04]  /*c500*/  LOP3.LUT R2, R2, 0x30, R11, 0xf8, !PT ;  /* 0x0000003002027812 */ /* 0x000fc800078ef80b */
[----:B------:R-:W-:-:S04]  /*c510*/  LOP3.LUT R2, R2, 0x30, R3, 0x78, !PT ;  /* 0x0000003002027812 */ /* 0x000fc800078e7803 */
[----:B------:R-:W-:Y:S01]  /*c520*/  IADD3 R36, R2, R36, R31 ;  /* 0x0000002402247210 */ /* 0x000fe20007ffe01f */
[----:B------:R-:W-:Y:S06]  /*c530*/  BRA.DIV UR4, `(.L_x_53) ;  /* 0x0000003a04187947 */ /* 0x000fec000b800000 */
[----:B------:R-:W1:Y:S01]  /*c540*/  SHFL.IDX PT, R14, R5, RZ, 0x1c1f ;  /* 0x001c1fff050e7589 */ /* 0x000e6200000e0000 */
[----:B------:R-:W-:Y:S01]  /*c550*/  P2R R4, PR, RZ, 0x20 ;  /* 0x00000020ff047803 */ /* 0x000fe20000000000 */
[----:B------:R-:W-:Y:S01]  /*c560*/  @P4 VIADD R9, R36, UR41 ;  /* 0x0000002924094c36 */ /* 0x000fe20008000000 */
[C---:B------:R-:W-:Y:S01]  /*c570*/  LOP3.LUT P5, RZ, R16.reuse, 0x8, RZ, 0xc0, !PT ;  /* 0x0000000810ff7812 */ /* 0x040fe200078ac0ff */
[----:B------:R-:W2:Y:S01]  /*c580*/  SHFL.IDX PT, R2, R6, RZ, 0x1c1f ;  /* 0x001c1fff06027589 */ /* 0x000ea200000e0000 */
[----:B------:R-:W-:Y:S01]  /*c590*/  LOP3.LUT P6, RZ, R16, 0x4, RZ, 0xc0, !PT ;  /* 0x0000000410ff7812 */ /* 0x000fe200078cc0ff */
[----:B------:R-:W-:Y:S02]  /*c5a0*/  @P3 VIADD R21, R36, UR41 ;  /* 0x0000002924153c36 */ /* 0x000fe40008000000 */
[----:B------:R-:W-:Y:S04]  /*c5b0*/  SHFL.IDX PT, R8, R6, 0x1, 0x1c1f ;  /* 0x003c1f0006087f89 */ /* 0x000fe800000e0000 */
[----:B------:R-:W-:Y:S01]  /*c5c0*/  SHFL.IDX PT, R7, R7, RZ, 0x1c1f ;  /* 0x001c1fff07077589 */ /* 0x000fe200000e0000 */
[----:B-1----:R-:W-:-:S05]  /*c5d0*/  @P4 IADD3 R14, P0, R35, R14, RZ ;  /* 0x0000000e230e4210 */ /* 0x002fca0007f1e0ff */
[----:B--2---:R-:W-:Y:S01]  /*c5e0*/  @P4 IMAD.X R3, RZ, RZ, R2, P0 ;  /* 0x000000ffff034224 */ /* 0x004fe200000e0602 */
[C---:B------:R-:W-:Y:S01]  /*c5f0*/  LOP3.LUT P0, RZ, R16.reuse, 0x10, RZ, 0xc0, !PT ;  /* 0x0000001010ff7812 */ /* 0x040fe2000780c0ff */
[----:B------:R-:W-:Y:S02]  /*c600*/  @P4 IMAD.MOV.U32 R2, RZ, RZ, R14 ;  /* 0x000000ffff024224 */ /* 0x000fe400078e000e */
[----:B------:R-:W1:Y:S10]  /*c610*/  SHFL.IDX PT, R14, R5, 0x1, 0x1c1f ;  /* 0x003c1f00050e7f89 */ /* 0x000e7400000e0000 */
[----:B------:R-:W-:Y:S04]  /*c620*/  @P4 LDGSTS.E.BYPASS.LTC128B.128 [R9+0x1a400], desc[UR56][R2.64], !P0 ;  /* 0x1a40000002094fae */ /* 0x000fe8000c101d78 */
[----:B------:R-:W-:Y:S04]  /*c630*/  @P4 LDGSTS.E.BYPASS.LTC128B.128 [R9+0x1cc00], desc[UR56][R2.64+0x40], !P5 ;  /* 0x1cc0004002094fae */ /* 0x000fe8000e901d78 */
[----:B------:R2:W-:Y:S01]  /*c640*/  @P4 LDGSTS.E.BYPASS.LTC128B.128 [R9+0x1f400], desc[UR56][R2.64+0x80], !P6 ;  /* 0x1f40008002094fae */ /* 0x0005e2000f101d78 */
[----:B------:R-:W-:-:S02]  /*c650*/  LOP3.LUT P4, RZ, R16, 0x10, RZ, 0xc0, !PT ;  /* 0x0000001010ff7812 */ /* 0x000fc4000788c0ff */
[----:B-1----:R-:W-:-:S05]  /*c660*/  @P3 IADD3 R14, P0, R35, R14, RZ ;  /* 0x0000000e230e3210 */ /* 0x002fca0007f1e0ff */
[----:B------:R-:W-:Y:S01]  /*c670*/  @P3 IMAD.X R19, RZ, RZ, R8, P0 ;  /* 0x000000ffff133224 */ /* 0x000fe200000e0608 */
[----:B--2---:R-:W-:Y:S01]  /*c680*/  @P3 MOV R2, R14 ;  /* 0x0000000e00023202 */ /* 0x004fe20000000f00 */
[----:B------:R-:W-:Y:S02]  /*c690*/  SHFL.IDX PT, R8, R6, 0x2, 0x1c1f ;  /* 0x005c1f0006087f89 */ /* 0x000fe400000e0000 */
[----:B------:R-:W-:Y:S02]  /*c6a0*/  @P3 IMAD.MOV.U32 R3, RZ, RZ, R19 ;  /* 0x000000ffff033224 */ /* 0x000fe400078e0013 */
[----:B------:R-:W1:Y:S01]  /*c6b0*/  SHFL.IDX PT, R14, R5, 0x2, 0x1c1f ;  /* 0x005c1f00050e7f89 */ /* 0x000e6200000e0000 */
[----:B------:R-:W-:-:S03]  /*c6c0*/  @P2 VIADD R19, R36, UR41 ;  /* 0x0000002924132c36 */ /* 0x000fc60008000000 */
[----:B------:R-:W-:Y:S04]  /*c6d0*/  @P3 LDGSTS.E.BYPASS.LTC128B.128 [R21+0x1ac00], desc[UR56][R2.64], !P4 ;  /* 0x1ac0000002153fae */ /* 0x000fe8000e101d78 */
[----:B------:R-:W-:Y:S04]  /*c6e0*/  @P3 LDGSTS.E.BYPASS.LTC128B.128 [R21+0x1d400], desc[UR56][R2.64+0x40], !P5 ;  /* 0x1d40004002153fae */ /* 0x000fe8000e901d78 */
[----:B------:R2:W-:Y:S01]  /*c6f0*/  @P3 LDGSTS.E.BYPASS.LTC128B.128 [R21+0x1fc00], desc[UR56][R2.64+0x80], !P6 ;  /* 0x1fc0008002153fae */ /* 0x0005e2000f101d78 */
[----:B-1----:R-:W-:Y:S01]  /*c700*/  @P2 IADD3 R14, P0, R35, R14, RZ ;  /* 0x0000000e230e2210 */ /* 0x002fe20007f1e0ff */
[----:B--2---:R-:W-:-:S04]  /*c710*/  @P1 VIADD R21, R36, UR41 ;  /* 0x0000002924151c36 */ /* 0x004fc80008000000 */
[----:B------:R-:W-:Y:S02]  /*c720*/  @P2 IMAD.MOV.U32 R2, RZ, RZ, R14 ;  /* 0x000000ffff022224 */ /* 0x000fe400078e000e */
[----:B------:R-:W1:Y:S01]  /*c730*/  SHFL.IDX PT, R14, R5, 0x3, 0x1c1f ;  /* 0x007c1f00050e7f89 */ /* 0x000e6200000e0000 */
[----:B------:R-:W-:-:S03]  /*c740*/  @P2 IMAD.X R9, RZ, RZ, R8, P0 ;  /* 0x000000ffff092224 */ /* 0x000fc600000e0608 */
[----:B------:R-:W2:Y:S01]  /*c750*/  SHFL.IDX PT, R8, R6, 0x3, 0x1c1f ;  /* 0x007c1f0006087f89 */ /* 0x000ea200000e0000 */
[----:B------:R-:W-:-:S05]  /*c760*/  @P2 IMAD.MOV.U32 R3, RZ, RZ, R9 ;  /* 0x000000ffff032224 */ /* 0x000fca00078e0009 */
[----:B------:R-:W-:Y:S04]  /*c770*/  @P2 LDGSTS.E.BYPASS.LTC128B.128 [R19+0x1b400], desc[UR56][R2.64], !P4 ;  /* 0x1b40000002132fae */ /* 0x000fe8000e101d78 */
[----:B------:R-:W-:Y:S04]  /*c780*/  @P2 LDGSTS.E.BYPASS.LTC128B.128 [R19+0x1dc00], desc[UR56][R2.64+0x40], !P5 ;  /* 0x1dc0004002132fae */ /* 0x000fe8000e901d78 */
[----:B------:R3:W-:Y:S01]  /*c790*/  @P2 LDGSTS.E.BYPASS.LTC128B.128 [R19+0x20400], desc[UR56][R2.64+0x80], !P6 ;  /* 0x2040008002132fae */ /* 0x0007e2000f101d78 */
[----:B-1----:R-:W-:-:S05]  /*c7a0*/  @P1 IADD3 R14, P0, R35, R14, RZ ;  /* 0x0000000e230e1210 */ /* 0x002fca0007f1e0ff */
[----:B--2---:R-:W-:Y:S02]  /*c7b0*/  @P1 IMAD.X R9, RZ, RZ, R8, P0 ;  /* 0x000000ffff091224 */ /* 0x004fe400000e0608 */
[----:B---3--:R-:W-:Y:S02]  /*c7c0*/  @P1 IMAD.MOV.U32 R2, RZ, RZ, R14 ;  /* 0x000000ffff021224 */ /* 0x008fe400078e000e */
[----:B------:R-:W-:Y:S01]  /*c7d0*/  @P1 IMAD.MOV.U32 R3, RZ, RZ, R9 ;  /* 0x000000ffff031224 */ /* 0x000fe200078e0009 */
[----:B------:R1:W2:Y:S04]  /*c7e0*/  SHFL.IDX PT, R14, R0, RZ, 0x1c1f ;  /* 0x001c1fff000e7589 */ /* 0x0002a800000e0000 */
[----:B------:R1:W-:Y:S04]  /*c7f0*/  @P1 LDGSTS.E.BYPASS.LTC128B.128 [R21+0x1bc00], desc[UR56][R2.64], !P4 ;  /* 0x1bc0000002151fae */ /* 0x0003e8000e101d78 */
[----:B------:R1:W-:Y:S01]  /*c800*/  @P1 LDGSTS.E.BYPASS.LTC128B.128 [R21+0x1e400], desc[UR56][R2.64+0x40], !P5 ;  /* 0x1e40004002151fae */ /* 0x0003e2000e901d78 */
[----:B------:R-:W-:-:S03]  /*c810*/  ISETP.NE.AND P5, PT, R4, RZ, PT ;  /* 0x000000ff0400720c */ /* 0x000fc60003fa5270 */
[----:B------:R1:W-:Y:S10]  /*c820*/  @P1 LDGSTS.E.BYPASS.LTC128B.128 [R21+0x20c00], desc[UR56][R2.64+0x80], !P6 ;  /* 0x20c0008002151fae */ /* 0x0003f4000f101d78 */
.L_x_126:
[----:B------:R-:W-:Y:S04]  /*c830*/  BSSY B0, `(.L_x_54) ;  /* 0x000000e000007945 */ /* 0x000fe80003800000 */
[----:B------:R-:W-:Y:S05]  /*c840*/  @!P5 BRA `(.L_x_55) ;  /* 0x000000000030d947 */ /* 0x000fea0003800000 */
[----:B------:R-:W-:Y:S01]  /*c850*/  LOP3.LUT P3, RZ, R16, 0x10, RZ, 0xc0, !PT ;  /* 0x0000001010ff7812 */ /* 0x000fe2000786c0ff */
[----:B------:R-:W-:Y:S01]  /*c860*/  VIADD R5, R36, UR41 ;  /* 0x0000002924057c36 */ /* 0x000fe20008000000 */
[C---:B------:R-:W-:Y:S02]  /*c870*/  LOP3.LUT P2, RZ, R16.reuse, 0x8, RZ, 0xc0, !PT ;  /* 0x0000000810ff7812 */ /* 0x040fe4000784c0ff */
[----:B------:R-:W-:Y:S02]  /*c880*/  LOP3.LUT P1, RZ, R16, 0x4, RZ, 0xc0, !PT ;  /* 0x0000000410ff7812 */ /* 0x000fe4000782c0ff */
[----:B-12---:R-:W-:-:S05]  /*c890*/  IADD3 R2, P0, R35, R14, RZ ;  /* 0x0000000e23027210 */ /* 0x006fca0007f1e0ff */
[----:B------:R-:W-:-:S05]  /*c8a0*/  IMAD.X R3, RZ, RZ, R7, P0 ;  /* 0x000000ffff037224 */ /* 0x000fca00000e0607 */
[----:B------:R-:W-:Y:S01]  /*c8b0*/  @!PT LDS RZ, [RZ] ;  /* 0x00000000fffff984 */ /* 0x000fe20000000800 */
[----:B------:R-:W-:Y:S01]  /*c8c0*/  @!PT LDS RZ, [RZ] ;  /* 0x00000000fffff984 */ /* 0x000fe20000000800 */
[----:B------:R-:W-:Y:S01]  /*c8d0*/  @!PT LDS RZ, [RZ] ;  /* 0x00000000fffff984 */ /* 0x000fe20000000800 */
[----:B------:R3:W-:Y:S04]  /*c8e0*/  LDGSTS.E.BYPASS.LTC128B.128 [R5+0x1c400], desc[UR56][R2.64], !P3 ;  /* 0x1c40000002057fae */ /* 0x0007e8000d901d78 */
[----:B------:R3:W-:Y:S04]  /*c8f0*/  LDGSTS.E.BYPASS.LTC128B.128 [R5+0x1ec00], desc[UR56][R2.64+0x40], !P2 ;  /* 0x1ec0004002057fae */ /* 0x0007e8000d101d78 */
[----:B------:R3:W-:Y:S02]  /*c900*/  LDGSTS.E.BYPASS.LTC128B.128 [R5+0x21400], desc[UR56][R2.64+0x80], !P1 ;  /* 0x2140008002057fae */ /* 0x0007e4000c901d78 */
.L_x_55:
[----:B------:R-:W-:Y:S05]  /*c910*/  BSYNC B0 ;  /* 0x0000000000007941 */ /* 0x000fea0003800000 */
.L_x_54:
[----:B------:R-:W-:Y:S01]  /*c920*/  NOP ;  /* 0x0000000000007918 */ /* 0x000fe20000000000 */
[----:B------:R-:W-:Y:S01]  /*c930*/  SYNCS.ARRIVE.TRANS64.RED.A0T1 RZ, [UR41+0x29830], RZ ;  /* 0x029830ffffff79a7 */ /* 0x000fe20008200429 */
[----:B------:R-:W-:Y:S01]  /*c940*/  ARRIVES.LDGSTSBAR.64.TRANSCNT [UR41+0x29830] ;  /* 0x02983000ff0079b0 */ /* 0x000fe20008000aa9 */
[----:B------:R-:W-:Y:S01]  /*c950*/  NOP ;  /* 0x0000000000007918 */ /* 0x000fe20000000000 */
[----:B------:R-:W-:-:S06]  /*c960*/  ULOP3.LUT UR4, UR48, 0x2, URZ, 0xfc, !UPT ;  /* 0x0000000230047892 */ /* 0x000fcc000f8efc3f */
[----:B-1-3--:R-:W-:-:S05]  /*c970*/  IMAD.U32 R2, RZ, RZ, UR4 ;  /* 0x00000004ff027e24 */ /* 0x00afca000f8e00ff */
[----:B------:R-:W-:-:S13]  /*c980*/  ISETP.NE.AND P0, PT, R2, 0x3, PT ;  /* 0x000000030200780c */ /* 0x000fda0003f05270 */
[----:B------:R-:W-:Y:S05]  /*c990*/  @!P0 BRA `(.L_x_56) ;  /* 0x0000000000048947 */ /* 0x000fea0003800000 */
[----:B------:R-:W-:Y:S01]  /*c9a0*/  BPT.TRAP 0x1 ;  /* 0x000000040000795c */ /* 0x000fe20000300000 */
.L_x_56:
[----:B------:R-:W-:Y:S01]  /*c9b0*/  SYNCS.ARRIVE.TRANS64.A1T0 RZ, [UR41+0x29830], RZ ;  /* 0x029830ffffff79a7 */ /* 0x000fe20008100029 */
[----:B------:R-:W-:Y:S05]  /*c9c0*/  WARPSYNC.ALL ;  /* 0x0000000000007948 */ /* 0x000fea0003800000 */
[----:B------:R-:W1:Y:S01]  /*c9d0*/  S2R R19, SR_CTAID.Z ;  /* 0x0000000000137919 */ /* 0x000e620000002700 */
[----:B------:R-:W-:Y:S01]  /*c9e0*/  UIADD3 UR5, UR41, 0x14400, URZ ;  /* 0x0001440029057890 */ /* 0x000fe2000fffe03f */
[----:B------:R-:W-:Y:S01]  /*c9f0*/  R2UR UR4, R32 ;  /* 0x00000000200472ca */ /* 0x000fe200000e0000 */
[----:B------:R-:W-:Y:S02]  /*ca00*/  ULDC.64 UR6, c[0x0][0x2d8] ;  /* 0x0000b60000067ab9 */ /* 0x000fe40000000a00 */
[----:B------:R-:W-:-:S02]  /*ca10*/  ULOP3.LUT UP0, URZ, UR5, 0x1bf, URZ, 0xc0, !UPT ;  /* 0x000001bf053f7892 */ /* 0x000fc4000f80c03f */
[----:B------:R-:W-:Y:S01]  /*ca20*/  UIMAD.WIDE.U32 UR36, UR39, UR6, URZ ;  /* 0x00000006272472a5 */ /* 0x000fe2000f8e003f */
[----:B------:R-:W-:Y:S03]  /*ca30*/  BAR.SYNC.DEFER_BLOCKING 0x8, 0x180 ;  /* 0x0206000000007b1d */ /* 0x000fe60000010000 */
[----:B------:R-:W-:-:S04]  /*ca40*/  PLOP3.LUT P0, PT, PT, PT, UP0, 0x80, 0x0 ;  /* 0x000000000000781c */ /* 0x000fc80003f0f008 */
[----:B------:R-:W-:-:S04]  /*ca50*/  UIMAD UR4, UR4, UR6, URZ ;  /* 0x00000006040472a4 */ /* 0x000fc8000f8e023f */
[----:B------:R-:W-:-:S04]  /*ca60*/  UIMAD UR4, UR39, UR7, UR4 ;  /* 0x00000007270472a4 */ /* 0x000fc8000f8e0204 */
[----:B------:R-:W-:Y:S01]  /*ca70*/  UIADD3 UR42, UR37, UR4, URZ ;  /* 0x00000004252a7290 */ /* 0x000fe2000fffe03f */
[----:B-1----:R-:W-:Y:S01]  /*ca80*/  SHF.R.S32.HI R18, RZ, 0x1f, R19 ;  /* 0x0000001fff127819 */ /* 0x002fe20000011413 */
[----:B------:R-:W-:Y:S10]  /*ca90*/  @!P0 BRA `(.L_x_57) ;  /* 0x0000000000408947 */ /* 0x000ff40003800000 */
[----:B------:R-:W-:Y:S01]  /*caa0*/  MOV R2, 0x0 ;  /* 0x0000000000027802 */ /* 0x000fe20000000f00 */
[----:B------:R-:W-:Y:S01]  /*cab0*/  ULDC.64 UR6, c[0x4][0xc8] ;  /* 0x0100320000067ab9 */ /* 0x000fe20000000a00 */
[----:B------:R-:W-:Y:S01]  /*cac0*/  ULDC.64 UR8, c[0x4][0xd0] ;  /* 0x0100340000087ab9 */ /* 0x000fe20000000a00 */
[----:B------:R-:W-:Y:S01]  /*cad0*/  ULDC.64 UR4, c[0x4][0x28] ;  /* 0x01000a0000047ab9 */ /* 0x000fe20000000a00 */
[----:B------:R-:W-:Y:S01]  /*cae0*/  IMAD.U32 R4, RZ, RZ, UR6 ;  /* 0x00000006ff047e24 */ /* 0x000fe2000f8e00ff */
[----:B------:R-:W-:Y:S01]  /*caf0*/  MOV R8, 0x70 ;  /* 0x0000007000087802 */ /* 0x000fe20000000f00 */
[----:B------:R-:W1:Y:S01]  /*cb00*/  LDC.64 R2, c[0x4][R2] ;  /* 0x0100000002027b82 */ /* 0x000e620000000a00 */
[----:B------:R-:W-:Y:S02]  /*cb10*/  IMAD.U32 R5, RZ, RZ, UR7 ;  /* 0x00000007ff057e24 */ /* 0x000fe4000f8e00ff */
[----:B------:R-:W-:Y:S02]  /*cb20*/  IMAD.U32 R6, RZ, RZ, UR8 ;  /* 0x00000008ff067e24 */ /* 0x000fe4000f8e00ff */
[----:B------:R-:W-:-:S02]  /*cb30*/  IMAD.U32 R7, RZ, RZ, UR9 ;  /* 0x00000009ff077e24 */ /* 0x000fc4000f8e00ff */
[----:B------:R-:W-:Y:S02]  /*cb40*/  IMAD.U32 R10, RZ, RZ, UR4 ;  /* 0x00000004ff0a7e24 */ /* 0x000fe4000f8e00ff */
[----:B------:R-:W-:Y:S02]  /*cb50*/  IMAD.U32 R11, RZ, RZ, UR5 ;  /* 0x00000005ff0b7e24 */ /* 0x000fe4000f8e00ff */
[----:B------:R-:W-:Y:S02]  /*cb60*/  IMAD.MOV.U32 R12, RZ, RZ, 0x1 ;  /* 0x00000001ff0c7424 */ /* 0x000fe400078e00ff */
[----:B------:R-:W-:-:S07]  /*cb70*/  IMAD.MOV.U32 R13, RZ, RZ, RZ ;  /* 0x000000ffff0d7224 */ /* 0x000fce00078e00ff */
[----:B0-----:R-:W-:-:S07]  /*cb80*/  LEPC R20, `(.L_x_57) ;  /* 0x000000001014794e */ /* 0x001fce0000000000 */
[----:B-12---:R-:W-:Y:S05]  /*cb90*/  CALL.ABS.NOINC R2 ;  /* 0x0000000002007343 */ /* 0x006fea0003c00000 */
.L_x_57:
[----:B------:R-:W1:Y:S01]  /*cba0*/  LDC R0, c[0x0][0x448] ;  /* 0x00011200ff007b82 */ /* 0x000e620000000800 */
[----:B------:R-:W-:Y:S01]  /*cbb0*/  IMAD R7, R29, 0x80, R26 ;  /* 0x000000801d077824 */ /* 0x000fe200078e021a */
[----:B------:R-:W-:Y:S01]  /*cbc0*/  ULDC.64 UR4, c[0x0][0x2e0] ;  /* 0x0000b80000047ab9 */ /* 0x000fe20000000a00 */
[----:B------:R-:W-:Y:S02]  /*cbd0*/  IMAD.U32 R4, RZ, RZ, UR36 ;  /* 0x00000024ff047e24 */ /* 0x000fe4000f8e00ff */
[----:B------:R-:W-:Y:S02]  /*cbe0*/  IMAD.MOV.U32 R9, RZ, RZ, R7 ;  /* 0x000000ffff097224 */ /* 0x000fe400078e0007 */
[----:B------:R-:W-:Y:S02]  /*cbf0*/  IMAD R18, R18, UR4, RZ ;  /* 0x0000000412127c24 */ /* 0x000fe4000f8e02ff */
[----:B------:R-:W-:Y:S02]  /*cc00*/  IMAD.U32 R5, RZ, RZ, UR37 ;  /* 0x00000025ff057e24 */ /* 0x000fe4000f8e00ff */
[----:B------:R-:W-:Y:S01]  /*cc10*/  IMAD R5, R19, UR5, R18 ;  /* 0x0000000513057c24 */ /* 0x000fe2000f8e0212 */
[----:B-1----:R-:W-:-:S13]  /*cc20*/  ISETP.NE.AND P0, PT, R0, 0x1, PT ;  /* 0x000000010000780c */ /* 0x002fda0003f05270 */
[----:B------:R-:W1:Y:S08]  /*cc30*/  @P0 LDC R2, c[0x0][0x44c] ;  /* 0x00011300ff020b82 */ /* 0x000e700000000800 */
[----:B------:R-:W3:Y:S01]  /*cc40*/  @P0 LDC R3, c[0x0][0x450] ;  /* 0x00011400ff030b82 */ /* 0x000ee20000000800 */
[----:B-1----:R-:W-:-:S05]  /*cc50*/  @P0 IMAD.HI.U32 R2, R7, R2, RZ ;  /* 0x0000000207020227 */ /* 0x002fca00078e00ff */
[----:B---3--:R-:W-:Y:S01]  /*cc60*/  @P0 SHF.R.U32.HI R9, RZ, R3, R2 ;  /* 0x00000003ff090219 */ /* 0x008fe20000011602 */
[----:B------:R-:W-:Y:S02]  /*cc70*/  IMAD.U32 R3, RZ, RZ, UR42 ;  /* 0x0000002aff037e24 */ /* 0x000fe4000f8e00ff */
[----:B------:R-:W-:Y:S01]  /*cc80*/  IMAD.MOV.U32 R2, RZ, RZ, R4 ;  /* 0x000000ffff027224 */ /* 0x000fe200078e0004 */
[----:B------:R-:W-:-:S03]  /*cc90*/  SHF.R.S32.HI R4, RZ, 0x1f, R9 ;  /* 0x0000001fff047819 */ /* 0x000fc60000011409 */
[----:B------:R-:W-:Y:S01]  /*cca0*/  IMAD.WIDE.U32 R2, R19, UR4, R2 ;  /* 0x0000000413027c25 */ /* 0x000fe2000f8e0002 */
[----:B------:R-:W-:-:S03]  /*ccb0*/  ULDC.64 UR4, c[0x0][0x2d0] ;  /* 0x0000b40000047ab9 */ /* 0x000fc60000000a00 */
[----:B------:R-:W-:Y:S02]  /*ccc0*/  IMAD R4, R4, UR4, RZ ;  /* 0x0000000404047c24 */ /* 0x000fe4000f8e02ff */
[----:B------:R-:W-:Y:S02]  /*ccd0*/  IMAD.IADD R3, R3, 0x1, R5 ;  /* 0x0000000103037824 */ /* 0x000fe400078e0205 */
[C---:B------:R-:W-:Y:S02]  /*cce0*/  IMAD R5, R9.reuse, UR5, R4 ;  /* 0x0000000509057c24 */ /* 0x040fe4000f8e0204 */
[----:B------:R-:W-:Y:S02]  /*ccf0*/  IMAD.MOV R4, RZ, RZ, -R9 ;  /* 0x000000ffff047224 */ /* 0x000fe400078e0a09 */
[----:B------:R-:W-:Y:S01]  /*cd00*/  IMAD.WIDE.U32 R2, R9, UR4, R2 ;  /* 0x0000000409027c25 */ /* 0x000fe2000f8e0002 */
[----:B------:R-:W-:-:S03]  /*cd10*/  ULDC.64 UR4, c[0x0][0x2c8] ;  /* 0x0000b20000047ab9 */ /* 0x000fc60000000a00 */
[----:B------:R-:W-:Y:S02]  /*cd20*/  IMAD R7, R0, R4, R7 ;  /* 0x0000000400077224 */ /* 0x000fe400078e0207 */
[----:B------:R-:W-:-:S03]  /*cd30*/  IMAD.IADD R3, R3, 0x1, R5 ;  /* 0x0000000103037824 */ /* 0x000fc600078e0205 */
[----:B------:R-:W-:Y:S01]  /*cd40*/  SHF.R.S32.HI R4, RZ, 0x1f, R7 ;  /* 0x0000001fff047819 */ /* 0x000fe20000011407 */
[----:B------:R-:W-:-:S04]  /*cd50*/  IMAD.WIDE.U32 R2, R7, UR4, R2 ;  /* 0x0000000407027c25 */ /* 0x000fc8000f8e0002 */
[----:B------:R-:W-:-:S04]  /*cd60*/  IMAD R4, R4, UR4, RZ ;  /* 0x0000000404047c24 */ /* 0x000fc8000f8e02ff */
[----:B------:R-:W-:Y:S01]  /*cd70*/  IMAD R5, R7, UR5, R4 ;  /* 0x0000000507057c24 */ /* 0x000fe2000f8e0204 */
[----:B------:R-:W-:Y:S02]  /*cd80*/  ULDC.64 UR4, c[0x0][0x280] ;  /* 0x0000a00000047ab9 */ /* 0x000fe40000000a00 */
[----:B------:R-:W-:Y:S01]  /*cd90*/  IADD3 R4, P0, R2, UR4, RZ ;  /* 0x0000000402047c10 */ /* 0x000fe2000ff1e0ff */
[----:B------:R-:W-:Y:S02]  /*cda0*/  ULDC UR4, c[0x0][0x2b8] ;  /* 0x0000ae0000047ab9 */ /* 0x000fe40000000800 */
[----:B------:R-:W-:Y:S02]  /*cdb0*/  ISETP.GE.AND P2, PT, R25, UR4, PT ;  /* 0x0000000419007c0c */ /* 0x000fe4000bf46270 */
[----:B------:R-:W-:Y:S01]  /*cdc0*/  IADD3.X R5, R3, UR5, R5, P0, !PT ;  /* 0x0000000503057c10 */ /* 0x000fe200087fe405 */
[----:B------:R-:W-:Y:S01]  /*cdd0*/  UMOV UR5, 0xffffffff ;  /* 0xffffffff00057882 */ /* 0x000fe20000000000 */
[----:B------:R-:W-:-:S02]  /*cde0*/  ISETP.GE.AND P1, PT, R27, UR4, PT ;  /* 0x000000041b007c0c */ /* 0x000fc4000bf26270 */
[----:B------:R-:W-:Y:S01]  /*cdf0*/  ISETP.GE.AND P3, PT, R35, UR4, PT ;  /* 0x0000000423007c0c */ /* 0x000fe2000bf66270 */
[----:B------:R-:W-:-:S12]  /*ce00*/  BRA.DIV UR5, `(.L_x_58) ;  /* 0x0000003605b07947 */ /* 0x000fd8000b800000 */
[----:B--2---:R-:W1:Y:S01]  /*ce10*/  SHFL.IDX PT, R14, R4, RZ, 0x1c1f ;  /* 0x001c1fff040e7589 */ /* 0x004e6200000e0000 */
[----:B------:R-:W-:Y:S01]  /*ce20*/  ULDC UR4, c[0x0][0x288] ;  /* 0x0000a20000047ab9 */ /* 0x000fe20000000800 */
[----:B------:R-:W-:Y:S02]  /*ce30*/  IMAD R29, R29, 0x80, R28 ;  /* 0x000000801d1d7824 */ /* 0x000fe400078e021c */
[----:B------:R-:W2:Y:S01]  /*ce40*/  SHFL.IDX PT, R2, R5, RZ, 0x1c1f ;  /* 0x001c1fff05027589 */ /* 0x000ea200000e0000 */
[----:B------:R-:W-:Y:S02]  /*ce50*/  IMAD R0, R0, UR4, RZ ;  /* 0x0000000400007c24 */ /* 0x000fe4000f8e02ff */
[C---:B------:R-:W-:Y:S01]  /*ce60*/  VIADD R7, R29.reuse, 0x20 ;  /* 0x000000201d077836 */ /* 0x040fe20000000000 */
[----:B------:R-:W-:Y:S02]  /*ce70*/  SHFL.IDX PT, R6, R5, 0x1, 0x1c1f ;  /* 0x003c1f0005067f89 */ /* 0x000fe400000e0000 */
[----:B------:R-:W-:-:S13]  /*ce80*/  ISETP.GE.AND P0, PT, R29, R0, PT ;  /* 0x000000001d00720c */ /* 0x000fda0003f06270 */
[----:B------:R-:W-:Y:S01]  /*ce90*/  @!P0 VIADD R9, R36, UR41 ;  /* 0x0000002924098c36 */ /* 0x000fe20008000000 */
[----:B-1----:R-:W-:-:S05]  /*cea0*/  @!P0 IADD3 R14, P4, R35, R14, RZ ;  /* 0x0000000e230e8210 */ /* 0x002fca0007f9e0ff */
[----:B--2---:R-:W-:Y:S02]  /*ceb0*/  @!P0 IMAD.X R3, RZ, RZ, R2, P4 ;  /* 0x000000ffff038224 */ /* 0x004fe400020e0602 */
[----:B------:R-:W-:Y:S02]  /*cec0*/  @!P0 IMAD.MOV.U32 R2, RZ, RZ, R14 ;  /* 0x000000ffff028224 */ /* 0x000fe400078e000e */
[----:B------:R-:W1:Y:S04]  /*ced0*/  SHFL.IDX PT, R14, R4, 0x1, 0x1c1f ;  /* 0x003c1f00040e7f89 */ /* 0x000e6800000e0000 */
[----:B------:R-:W-:Y:S04]  /*cee0*/  @!P0 LDGSTS.E.BYPASS.LTC128B.128 [R9+0x14400], desc[UR56][R2.64], !P3 ;  /* 0x1440000002098fae */ /* 0x000fe8000d901d78 */
[----:B------:R-:W-:Y:S04]  /*cef0*/  @!P0 LDGSTS.E.BYPASS.LTC128B.128 [R9+0x16400], desc[UR56][R2.64+0x40], !P2 ;  /* 0x1640004002098fae */ /* 0x000fe8000d101d78 */
[----:B------:R2:W-:Y:S01]  /*cf00*/  @!P0 LDGSTS.E.BYPASS.LTC128B.128 [R9+0x18400], desc[UR56][R2.64+0x80], !P1 ;  /* 0x1840008002098fae */ /* 0x0005e2000c901d78 */
[----:B------:R-:W-:-:S13]  /*cf10*/  ISETP.GE.AND P0, PT, R7, R0, PT ;  /* 0x000000000700720c */ /* 0x000fda0003f06270 */
[----:B-1----:R-:W-:Y:S01]  /*cf20*/  @!P0 IADD3 R14, P4, R35, R14, RZ ;  /* 0x0000000e230e8210 */ /* 0x002fe20007f9e0ff */
[----:B------:R-:W-:-:S03]  /*cf30*/  @!P0 VIADD R19, R36, UR41 ;  /* 0x0000002924138c36 */ /* 0x000fc60008000000 */
[----:B--2---:R-:W-:Y:S01]  /*cf40*/  @!P0 MOV R2, R14 ;  /* 0x0000000e00028202 */ /* 0x004fe20000000f00 */
[----:B------:R-:W-:Y:S01]  /*cf50*/  @!P0 IMAD.X R7, RZ, RZ, R6, P4 ;  /* 0x000000ffff078224 */ /* 0x000fe200020e0606 */
[----:B------:R-:W1:Y:S03]  /*cf60*/  SHFL.IDX PT, R14, R4, 0x2, 0x1c1f ;  /* 0x005c1f00040e7f89 */ /* 0x000e6600000e0000 */
[----:B------:R-:W-:Y:S01]  /*cf70*/  @!P0 IMAD.MOV.U32 R3, RZ, RZ, R7 ;  /* 0x000000ffff038224 */ /* 0x000fe200078e0007 */
[----:B------:R-:W2:Y:S01]  /*cf80*/  SHFL.IDX PT, R6, R5, 0x2, 0x1c1f ;  /* 0x005c1f0005067f89 */ /* 0x000ea200000e0000 */
[----:B------:R-:W-:-:S03]  /*cf90*/  VIADD R7, R29, 0x40 ;  /* 0x000000401d077836 */ /* 0x000fc60000000000 */
[----:B------:R-:W-:Y:S04]  /*cfa0*/  @!P0 LDGSTS.E.BYPASS.LTC128B.128 [R19+0x14c00], desc[UR56][R2.64], !P3 ;  /* 0x14c0000002138fae */ /* 0x000fe8000d901d78 */
[----:B------:R-:W-:Y:S04]  /*cfb0*/  @!P0 LDGSTS.E.BYPASS.LTC128B.128 [R19+0x16c00], desc[UR56][R2.64+0x40], !P2 ;  /* 0x16c0004002138fae */ /* 0x000fe8000d101d78 */
[----:B------:R3:W-:Y:S01]  /*cfc0*/  @!P0 LDGSTS.E.BYPASS.LTC128B.128 [R19+0x18c00], desc[UR56][R2.64+0x80], !P1 ;  /* 0x18c0008002138fae */ /* 0x0007e2000c901d78 */
[----:B------:R-:W-:-:S13]  /*cfd0*/  ISETP.GE.AND P0, PT, R7, R0, PT ;  /* 0x000000000700720c */ /* 0x000fda0003f06270 */
[----:B-1----:R-:W-:Y:S01]  /*cfe0*/  @!P0 IADD3 R14, P4, R35, R14, RZ ;  /* 0x0000000e230e8210 */ /* 0x002fe20007f9e0ff */
[----:B------:R-:W-:-:S04]  /*cff0*/  @!P0 VIADD R9, R36, UR41 ;  /* 0x0000002924098c36 */ /* 0x000fc80008000000 */
[----:B--2---:R-:W-:Y:S02]  /*d000*/  @!P0 IMAD.X R7, RZ, RZ, R6, P4 ;  /* 0x000000ffff078224 */ /* 0x004fe400020e0606 */
[----:B---3--:R-:W-:Y:S01]  /*d010*/  @!P0 IMAD.MOV.U32 R2, RZ, RZ, R14 ;  /* 0x000000ffff028224 */ /* 0x008fe200078e000e */
[----:B------:R1:W2:Y:S01]  /*d020*/  SHFL.IDX PT, R6, R5, 0x3, 0x1c1f ;  /* 0x007c1f0005067f89 */ /* 0x0002a200000e0000 */
[----:B------:R-:W-:-:S03]  /*d030*/  @!P0 IMAD.MOV.U32 R3, RZ, RZ, R7 ;  /* 0x000000ffff038224 */ /* 0x000fc600078e0007 */
[----:B------:R1:W3:Y:S04]  /*d040*/  SHFL.IDX PT, R14, R4, 0x3, 0x1c1f ;  /* 0x007c1f00040e7f89 */ /* 0x0002e800000e0000 */
[----:B------:R1:W-:Y:S04]  /*d050*/  @!P0 LDGSTS.E.BYPASS.LTC128B.128 [R9+0x15400], desc[UR56][R2.64], !P3 ;  /* 0x1540000002098fae */ /* 0x0003e8000d901d78 */
[----:B------:R1:W-:Y:S04]  /*d060*/  @!P0 LDGSTS.E.BYPASS.LTC128B.128 [R9+0x17400], desc[UR56][R2.64+0x40], !P2 ;  /* 0x1740004002098fae */ /* 0x0003e8000d101d78 */
[----:B------:R1:W-:Y:S02]  /*d070*/  @!P0 LDGSTS.E.BYPASS.LTC128B.128 [R9+0x19400], desc[UR56][R2.64+0x80], !P1 ;  /* 0x1940008002098fae */ /* 0x0003e4000c901d78 */
.L_x_135:
[----:B------:R-:W-:Y:S01]  /*d080*/  VIADD R29, R29, 0x60 ;  /* 0x000000601d1d7836 */ /* 0x000fe20000000000 */
[----:B------:R-:W-:Y:S04]  /*d090*/  BSSY B0, `(.L_x_59) ;  /* 0x000000c000007945 */ /* 0x000fe80003800000 */
[----:B------:R-:W-:-:S13]  /*d0a0*/  ISETP.GE.AND P0, PT, R29, R0, PT ;  /* 0x000000001d00720c */ /* 0x000fda0003f06270 */
[----:B------:R-:W-:Y:S05]  /*d0b0*/  @P0 BRA `(.L_x_60) ;  /* 0x0000000000240947 */ /* 0x000fea0003800000 */
[----:B-1-3--:R-:W-:Y:S01]  /*d0c0*/  IADD3 R2, P0, R35, R14, RZ ;  /* 0x0000000e23027210 */ /* 0x00afe20007f1e0ff */
[----:B------:R-:W-:-:S04]  /*d0d0*/  VIADD R5, R36, UR41 ;  /* 0x0000002924057c36 */ /* 0x000fc80008000000 */
[----:B--2---:R-:W-:-:S05]  /*d0e0*/  IMAD.X R3, RZ, RZ, R6, P0 ;  /* 0x000000ffff037224 */ /* 0x004fca00000e0606 */
[----:B------:R-:W-:Y:S01]  /*d0f0*/  @!PT LDS RZ, [RZ] ;  /* 0x00000000fffff984 */ /* 0x000fe20000000800 */
[----:B------:R-:W-:Y:S01]  /*d100*/  @!PT LDS RZ, [RZ] ;  /* 0x00000000fffff984 */ /* 0x000fe20000000800 */
[----:B------:R-:W-:Y:S01]  /*d110*/  @!PT LDS RZ, [RZ] ;  /* 0x00000000fffff984 */ /* 0x000fe20000000800 */
[----:B------:R4:W-:Y:S04]  /*d120*/  LDGSTS.E.BYPASS.LTC128B.128 [R5+0x15c00], desc[UR56][R2.64], !P3 ;  /* 0x15c0000002057fae */ /* 0x0009e8000d901d78 */
[----:B------:R4:W-:Y:S04]  /*d130*/  LDGSTS.E.BYPASS.LTC128B.128 [R5+0x17c00], desc[UR56][R2.64+0x40], !P2 ;  /* 0x17c0004002057fae */ /* 0x0009e8000d101d78 */
[----:B------:R4:W-:Y:S02]  /*d140*/  LDGSTS.E.BYPASS.LTC128B.128 [R5+0x19c00], desc[UR56][R2.64+0x80], !P1 ;  /* 0x19c0008002057fae */ /* 0x0009e4000c901d78 */
.L_x_60:
[----:B------:R-:W-:Y:S05]  /*d150*/  BSYNC B0 ;  /* 0x0000000000007941 */ /* 0x000fea0003800000 */
.L_x_59:
[----:B------:R-:W-:Y:S01]  /*d160*/  NOP ;  /* 0x0000000000007918 */ /* 0x000fe20000000000 */
[----:B------:R-:W-:Y:S01]  /*d170*/  SYNCS.ARRIVE.TRANS64.RED.A0T1 RZ, [UR41+0x29800], RZ ;  /* 0x029800ffffff79a7 */ /* 0x000fe20008200429 */
[----:B------:R-:W-:Y:S01]  /*d180*/  IMAD.MOV.U32 R0, RZ, RZ, 0x1 ;  /* 0x00000001ff007424 */ /* 0x000fe200078e00ff */
[----:B------:R-:W-:Y:S04]  /*d190*/  ARRIVES.LDGSTSBAR.64.TRANSCNT [UR41+0x29800] ;  /* 0x02980000ff0079b0 */ /* 0x000fe80008000aa9 */
[----:B------:R-:W-:Y:S01]  /*d1a0*/  SHF.L.U32 R0, R0, 0x1f, RZ ;  /* 0x0000001f00007819 */ /* 0x000fe200000006ff */
[----:B------:R-:W-:Y:S01]  /*d1b0*/  NOP ;  /* 0x0000000000007918 */ /* 0x000fe20000000000 */
[----:B------:R-:W-:Y:S02]  /*d1c0*/  SYNCS.ARRIVE.TRANS64.A1T0 RZ, [UR41+0x29800], RZ ;  /* 0x029800ffffff79a7 */ /* 0x000fe40008100029 */
[----:B------:R-:W5:Y:S02]  /*d1d0*/  SYNCS.PHASECHK.TRANS64.TRYWAIT P0, [UR41+0x29820], R0 ;  /* 0x02982000ff0075a7 */ /* 0x000f640008000169 */
[----:B-----5:R-:W-:Y:S05]  /*d1e0*/  @!P0 BRA `(.L_x_61) ;  /* 0x0000003800048947 */ /* 0x020fea0003800000 */
.L_x_136:
[----:B------:R-:W-:Y:S01]  /*d1f0*/  UIADD3 UR4, UR45, -0x2, URZ ;  /* 0xfffffffe2d047890 */ /* 0x000fe2000fffe03f */
[----:B------:R-:W-:-:S03]  /*d200*/  IMAD.MOV.U32 R29, RZ, RZ, 0x1 ;  /* 0x00000001ff1d7424 */ /* 0x000fc600078e00ff */
[----:B------:R-:W-:-:S06]  /*d210*/  UISETP.GE.AND UP0, UPT, UR4, UR44, UPT ;  /* 0x0000002c0400728c */ /* 0x000fcc000bf06270 */
[----:B------:R-:W-:-:S13]  /*d220*/  PLOP3.LUT P0, PT, PT, PT, UP0, 0x40, 0x0 ;  /* 0x000000000000781c */ /* 0x000fda0003f0e808 */
[----:B------:R-:W-:Y:S05]  /*d230*/  @P0 BRA `(.L_x_62) ;  /* 0x0000001400900947 */ /* 0x000fea0003800000 */
[----:B-1--4-:R-:W1:Y:S01]  /*d240*/  S2R R2, SR_TID.X ;  /* 0x0000000000027919 */ /* 0x012e620000002100 */
[----:B------:R-:W-:Y:S01]  /*d250*/  UIADD3 UR4, UR43, 0x1, URZ ;  /* 0x000000012b047890 */ /* 0x000fe2000fffe03f */
[----:B------:R-:W-:Y:S01]  /*d260*/  LOP3.LUT R3, RZ, UR40, RZ, 0x33, !PT ;  /* 0x00000028ff037c12 */ /* 0x000fe2000f8e33ff */
[----:B0-----:R-:W-:Y:S02]  /*d270*/  IMAD.MOV.U32 R20, RZ, RZ, 0x1 ;  /* 0x00000001ff147424 */ /* 0x001fe400078e00ff */
[----:B------:R-:W-:-:S06]  /*d280*/  UIMAD UR4, UR4, UR38, URZ ;  /* 0x00000026040472a4 */ /* 0x000fcc000f8e023f */
[----:B------:R-:W-:-:S04]  /*d290*/  LOP3.LUT R0, RZ, UR4, RZ, 0x33, !PT ;  /* 0x00000004ff007c12 */ /* 0x000fc8000f8e33ff */
[----:B------:R-:W-:-:S04]  /*d2a0*/  VIMNMX R3, R0, R3, !PT ;  /* 0x0000000300037248 */ /* 0x000fc80007fe0100 */
[----:B------:R-:W-:Y:S01]  /*d2b0*/  IADD3 R31, -R3, -0x2, RZ ;  /* 0xfffffffe031f7810 */ /* 0x000fe20007ffe1ff */
[----:B-1----:R-:W-:-:S05]  /*d2c0*/  IMAD.SHL.U32 R2, R2, 0x20, RZ ;  /* 0x0000002002027824 */ /* 0x002fca00078e00ff */
[----:B------:R-:W-:-:S04]  /*d2d0*/  LOP3.LUT R2, R2, 0x60, RZ, 0xc0, !PT ;  /* 0x0000006002027812 */ /* 0x000fc800078ec0ff */
[----:B------:R-:W-:-:S05]  /*d2e0*/  IADD3 R17, R2, R17, R28 ;  /* 0x0000001102117210 */ /* 0x000fca0007ffe01c */
[----:B------:R-:W-:Y:S02]  /*d2f0*/  VIADD R2, R17, 0xfffffe20 ;  /* 0xfffffe2011027836 */ /* 0x000fe40000000000 */
[----:B------:R-:W-:Y:S02]  /*d300*/  IMAD.MOV.U32 R17, RZ, RZ, RZ ;  /* 0x000000ffff117224 */ /* 0x000fe400078e00ff */
[----:B------:R-:W-:-:S07]  /*d310*/  IMAD R0, R3, -0xa0, R2 ;  /* 0xffffff6003007824 */ /* 0x000fce00078e0202 */
.L_x_77:
[----:B0-----:R-:W0:Y:S01]  /*d320*/  LDC R2, c[0x0][0x430] ;  /* 0x00010c00ff027b82 */ /* 0x001e220000000800 */
[----:B------:R-:W4:Y:S01]  /*d330*/  LDL R4, [R1+0xc] ;  /* 0x00000c0001047983 */ /* 0x000f220000100800 */
[----:B------:R-:W-:Y:S01]  /*d340*/  IMAD.MOV.U32 R5, RZ, RZ, R0 ;  /* 0x000000ffff057224 */ /* 0x000fe200078e0000 */
[----:B------:R-:W-:Y:S01]  /*d350*/  ULDC.64 UR4, c[0x0][0x428] ;  /* 0x00010a0000047ab9 */ /* 0x000fe20000000a00 */
[----:B------:R-:W-:Y:S01]  /*d360*/  ULDC.64 UR6, c[0x0][0x418] ;  /* 0x0001060000067ab9 */ /* 0x000fe20000000a00 */
[----:B------:R-:W-:Y:S01]  /*d370*/  IMAD R9, R37, UR4, RZ ;  /* 0x0000000425097c24 */ /* 0x000fe2000f8e02ff */
[----:B------:R-:W-:Y:S01]  /*d380*/  IADD3 R11, R0, 0x80, RZ ;  /* 0x00000080000b7810 */ /* 0x000fe20007ffe0ff */
[----:B------:R-:W-:Y:S02]  /*d390*/  VIADD R18, R17, 0x1 ;  /* 0x0000000111127836 */ /* 0x000fe40000000000 */
[----:B------:R-:W-:Y:S01]  /*d3a0*/  IMAD R9, R30, UR5, R9 ;  /* 0x000000051e097c24 */ /* 0x000fe2000f8e0209 */
[----:B0-----:R-:W-:-:S13]  /*d3b0*/  ISETP.NE.AND P2, PT, R2, 0x1, PT ;  /* 0x000000010200780c */ /* 0x001fda0003f45270 */
[----:B------:R-:W0:Y:S08]  /*d3c0*/  @P2 LDC R3, c[0x0][0x434] ;  /* 0x00010d00ff032b82 */ /* 0x000e300000000800 */
[----:B------:R-:W1:Y:S01]  /*d3d0*/  @P2 LDC R7, c[0x0][0x438] ;  /* 0x00010e00ff072b82 */ /* 0x000e620000000800 */
[----:B0-----:R-:W-:-:S05]  /*d3e0*/  @P2 IMAD.HI.U32 R2, R0, R3, RZ ;  /* 0x0000000300022227 */ /* 0x001fca00078e00ff */
[----:B-1----:R-:W-:-:S04]  /*d3f0*/  @P2 SHF.R.U32.HI R5, RZ, R7, R2 ;  /* 0x00000007ff052219 */ /* 0x002fc80000011602 */
[--C-:B------:R-:W-:Y:S01]  /*d400*/  SHF.R.S32.HI R3, RZ, 0x1f, R5.reuse ;  /* 0x0000001fff037819 */ /* 0x100fe20000011405 */
[----:B------:R-:W-:-:S04]  /*d410*/  IMAD.MOV.U32 R2, RZ, RZ, R5 ;  /* 0x000000ffff027224 */ /* 0x000fc800078e0005 */
[----:B------:R-:W-:-:S04]  /*d420*/  IMAD.WIDE.U32 R2, R30, UR4, R2 ;  /* 0x000000041e027c25 */ /* 0x000fc8000f8e0002 */
[----:B------:R-:W-:Y:S01]  /*d430*/  IMAD.IADD R3, R9, 0x1, R3 ;  /* 0x0000000109037824 */ /* 0x000fe200078e0203 */
[----:B--2---:R-:W-:-:S04]  /*d440*/  LEA R6, P0, R2, UR6, 0x2 ;  /* 0x0000000602067c11 */ /* 0x004fc8000f8010ff */
[----:B------:R-:W-:Y:S02]  /*d450*/  LEA.HI.X R7, R2, UR7, R3, 0x2, P0 ;  /* 0x0000000702077c11 */ /* 0x000fe400080f1403 */
[----:B------:R-:W0:Y:S03]  /*d460*/  @P2 LDC R2, c[0x0][0x434] ;  /* 0x00010d00ff022b82 */ /* 0x000e260000000800 */
[----:B------:R-:W2:Y:S05]  /*d470*/  LDG.E R6, desc[UR56][R6.64] ;  /* 0x0000003806067981 */ /* 0x000eaa000c1e1900 */
[----:B------:R-:W1:Y:S01]  /*d480*/  @P2 LDC R3, c[0x0][0x438] ;  /* 0x00010e00ff032b82 */ /* 0x000e620000000800 */
[----:B0-----:R-:W-:-:S05]  /*d490*/  @P2 IMAD.HI.U32 R2, R11, R2, RZ ;  /* 0x000000020b022227 */ /* 0x001fca00078e00ff */
[----:B-1----:R-:W-:Y:S01]  /*d4a0*/  @P2 SHF.R.U32.HI R11, RZ, R3, R2 ;  /* 0x00000003ff0b2219 */ /* 0x002fe20000011602 */
[----:B------:R-:W-:-:S06]  /*d4b0*/  ULOP3.LUT UR8, UR48, 0x2, URZ, 0xfc, !UPT ;  /* 0x0000000230087892 */ /* 0x000fcc000f8efc3f */
[----:B------:R-:W-:Y:S02]  /*d4c0*/  IMAD.U32 R10, RZ, RZ, UR8 ;  /* 0x00000008ff0a7e24 */ /* 0x000fe4000f8e00ff */
[----:B------:R-:W-:-:S05]  /*d4d0*/  VIADD R31, R31, 0xffffffff ;  /* 0xffffffff1f1f7836 */ /* 0x000fca0000000000 */
[----:B------:R-:W-:Y:S02]  /*d4e0*/  ISETP.GT.AND P2, PT, R31, UR44, PT ;  /* 0x0000002c1f007c0c */ /* 0x000fe4000bf44270 */
[----:B----4-:R-:W-:-:S13]  /*d4f0*/  ISETP.GT.U32.AND P1, PT, R4, 0x9f, PT ;  /* 0x0000009f0400780c */ /* 0x010fda0003f24070 */
[--C-:B------:R-:W-:Y:S01]  /*d500*/  @!P1 SHF.R.S32.HI R3, RZ, 0x1f, R11.reuse ;  /* 0x0000001fff039819 */ /* 0x100fe2000001140b */
[----:B------:R-:W-:-:S04]  /*d510*/  @!P1 IMAD.MOV.U32 R2, RZ, RZ, R11 ;  /* 0x000000ffff029224 */ /* 0x000fc800078e000b */
[----:B------:R-:W-:-:S04]  /*d520*/  @!P1 IMAD.WIDE.U32 R2, R30, UR4, R2 ;  /* 0x000000041e029c25 */ /* 0x000fc8000f8e0002 */
[----:B------:R-:W-:Y:S01]  /*d530*/  @!P1 IMAD.IADD R9, R9, 0x1, R3 ;  /* 0x0000000109099824 */ /* 0x000fe200078e0203 */
[----:B------:R-:W-:Y:S01]  /*d540*/  @!P1 LEA R8, P0, R2, UR6, 0x2 ;  /* 0x0000000602089c11 */ /* 0x000fe2000f8010ff */
[----:B------:R-:W-:-:S03]  /*d550*/  IMAD.MOV.U32 R4, RZ, RZ, RZ ;  /* 0x000000ffff047224 */ /* 0x000fc600078e00ff */
[----:B------:R-:W-:Y:S02]  /*d560*/  @!P1 LEA.HI.X R9, R2, UR7, R9, 0x2, P0 ;  /* 0x0000000702099c11 */ /* 0x000fe400080f1409 */
[----:B------:R-:W-:-:S03]  /*d570*/  ISETP.NE.AND P0, PT, R18, 0x2, PT ;  /* 0x000000021200780c */ /* 0x000fc60003f05270 */
[----:B------:R0:W5:Y:S01]  /*d580*/  @!P1 LDG.E R4, desc[UR56][R8.64] ;  /* 0x0000003808049981 */ /* 0x000162000c1e1900 */
[----:B------:R-:W-:Y:S02]  /*d590*/  ISETP.NE.AND P1, PT, R10, 0x3, PT ;  /* 0x000000030a00780c */ /* 0x000fe40003f25270 */
[----:B------:R-:W-:Y:S02]  /*d5a0*/  SEL R29, RZ, 0x1, P0 ;  /* 0x00000001ff1d7807 */ /* 0x000fe40000000000 */
[----:B------:R-:W-:Y:S02]  /*d5b0*/  SEL R18, R18, RZ, P0 ;  /* 0x000000ff12127207 */ /* 0x000fe40000000000 */
[----:B------:R-:W-:Y:S02]  /*d5c0*/  LOP3.LUT R29, R20, R29, RZ, 0x3c, !PT ;  /* 0x0000001d141d7212 */ /* 0x000fe400078e3cff */
[----:B--2---:R-:W-:-:S05]  /*d5d0*/  SHF.R.S32.HI R24, RZ, 0x1f, R6 ;  /* 0x0000001fff187819 */ /* 0x004fca0000011406 */
[----:B0-----:R-:W-:Y:S05]  /*d5e0*/  @!P1 BRA `(.L_x_63) ;  /* 0x0000000000049947 */ /* 0x001fea0003800000 */
[----:B------:R-:W-:Y:S01]  /*d5f0*/  BPT.TRAP 0x1 ;  /* 0x000000040000795c */ /* 0x000fe20000300000 */
.L_x_63:
[----:B------:R-:W-:Y:S02]  /*d600*/  LEA R10, R18, UR41, 0x3 ;  /* 0x00000029120a7c11 */ /* 0x000fe4000f8e18ff */
[----:B------:R-:W-:-:S04]  /*d610*/  SHF.L.U32 R26, R29, 0x1f, RZ ;  /* 0x0000001f1d1a7819 */ /* 0x000fc800000006ff */
[----:B------:R-:W0:Y:S02]  /*d620*/  SYNCS.PHASECHK.TRANS64.TRYWAIT P0, [R10+URZ+0x29880], R26 ;  /* 0x0298801a0a0075a7 */ /* 0x000e24000800017f */
[----:B0-----:R-:W-:Y:S05]  /*d630*/  @!P0 BRA `(.L_x_64) ;  /* 0x0000003400088947 */ /* 0x001fea0003800000 */
.L_x_137:
[----:B------:R-:W-:Y:S01]  /*d640*/  ULDC UR4, c[0x0][0x430] ;  /* 0x00010c0000047ab9 */ /* 0x000fe20000000800 */
[----:B------:R-:W-:Y:S01]  /*d650*/  ULDC.64 UR6, c[0x0][0x328] ;  /* 0x0000ca0000067ab9 */ /* 0x000fe20000000a00 */
[----:B------:R-:W-:Y:S01]  /*d660*/  UIADD3 UR4, -UR4, URZ, URZ ;  /* 0x0000003f04047290 */ /* 0x000fe2000fffe13f */
[----:B-----5:R-:W-:Y:S02]  /*d670*/  SHF.R.S32.HI R27, RZ, 0x1f, R4 ;  /* 0x0000001fff1b7819 */ /* 0x020fe40000011404 */
[C---:B------:R-:W-:Y:S02]  /*d680*/  LOP3.LUT P3, RZ, R16.reuse, 0x2, RZ, 0xc0, !PT ;  /* 0x0000000210ff7812 */ /* 0x040fe4000786c0ff */
[----:B------:R-:W-:Y:S01]  /*d690*/  LOP3.LUT P1, RZ, R16, 0x1, RZ, 0xc0, !PT ;  /* 0x0000000110ff7812 */ /* 0x000fe2000782c0ff */
[--C-:B------:R-:W-:Y:S02]  /*d6a0*/  IMAD R7, R5, UR4, R0.reuse ;  /* 0x0000000405077c24 */ /* 0x100fe4000f8e0200 */
[----:B------:R-:W-:Y:S01]  /*d6b0*/  IMAD R5, R11, UR4, R0 ;  /* 0x000000040b057c24 */ /* 0x000fe2000f8e0200 */
[----:B------:R-:W-:-:S02]  /*d6c0*/  ULDC.64 UR4, c[0x0][0x338] ;  /* 0x0000ce0000047ab9 */ /* 0x000fc40000000a00 */
[----:B------:R-:W-:Y:S01]  /*d6d0*/  SHF.R.S32.HI R19, RZ, 0x1f, R7 ;  /* 0x0000001fff137819 */ /* 0x000fe20000011407 */
[----:B------:R-:W-:Y:S02]  /*d6e0*/  VIADD R5, R5, 0x80 ;  /* 0x0000008005057836 */ /* 0x000fe40000000000 */
[----:B------:R-:W-:Y:S02]  /*d6f0*/  IMAD R11, R24, UR4, RZ ;  /* 0x00000004180b7c24 */ /* 0x000fe4000f8e02ff */
[----:B------:R-:W-:Y:S01]  /*d700*/  IMAD R2, R19, UR6, RZ ;  /* 0x0000000613027c24 */ /* 0x000fe2000f8e02ff */
[----:B------:R-:W-:Y:S01]  /*d710*/  SHF.R.S32.HI R28, RZ, 0x1f, R5 ;  /* 0x0000001fff1c7819 */ /* 0x000fe20000011405 */
[----:B------:R-:W-:Y:S02]  /*d720*/  IMAD R11, R6, UR5, R11 ;  /* 0x00000005060b7c24 */ /* 0x000fe4000f8e020b */
[C---:B------:R-:W-:Y:S02]  /*d730*/  IMAD R9, R7.reuse, UR7, R2 ;  /* 0x0000000707097c24 */ /* 0x040fe4000f8e0202 */
[----:B------:R-:W-:-:S04]  /*d740*/  IMAD.WIDE.U32 R2, R7, UR6, RZ ;  /* 0x0000000607027c25 */ /* 0x000fc8000f8e00ff */
[----:B------:R-:W-:Y:S02]  /*d750*/  IMAD.IADD R3, R3, 0x1, R9 ;  /* 0x0000000103037824 */ /* 0x000fe400078e0209 */
[----:B------:R-:W-:Y:S02]  /*d760*/  IMAD R12, R28, UR6, RZ ;  /* 0x000000061c0c7c24 */ /* 0x000fe4000f8e02ff */
[----:B------:R-:W-:-:S04]  /*d770*/  IMAD.WIDE.U32 R8, R6, UR4, R2 ;  /* 0x0000000406087c25 */ /* 0x000fc8000f8e0002 */
[C---:B------:R-:W-:Y:S02]  /*d780*/  IMAD R12, R5.reuse, UR7, R12 ;  /* 0x00000007050c7c24 */ /* 0x040fe4000f8e020c */
[----:B------:R-:W-:Y:S01]  /*d790*/  IMAD.WIDE.U32 R2, R5, UR6, RZ ;  /* 0x0000000605027c25 */ /* 0x000fe2000f8e00ff */
[----:B------:R-:W-:-:S03]  /*d7a0*/  R2UR UR6, R32 ;  /* 0x00000000200672ca */ /* 0x000fc600000e0000 */
[----:B------:R-:W-:Y:S02]  /*d7b0*/  IMAD.IADD R9, R9, 0x1, R11 ;  /* 0x0000000109097824 */ /* 0x000fe400078e020b */
[----:B------:R-:W-:Y:S02]  /*d7c0*/  IMAD.IADD R3, R3, 0x1, R12 ;  /* 0x0000000103037824 */ /* 0x000fe400078e020c */
[----:B------:R-:W-:Y:S02]  /*d7d0*/  IMAD R11, R27, UR4, RZ ;  /* 0x000000041b0b7c24 */ /* 0x000fe4000f8e02ff */
[----:B------:R-:W-:-:S04]  /*d7e0*/  IMAD.WIDE.U32 R2, R4, UR4, R2 ;  /* 0x0000000404027c25 */ /* 0x000fc8000f8e0002 */
[----:B------:R-:W-:Y:S01]  /*d7f0*/  IMAD R11, R4, UR5, R11 ;  /* 0x00000005040b7c24 */ /* 0x000fe2000f8e020b */
[----:B------:R-:W-:-:S03]  /*d800*/  ULDC.64 UR4, c[0x0][0x330] ;  /* 0x0000cc0000047ab9 */ /* 0x000fc60000000a00 */
[----:B------:R-:W-:Y:S02]  /*d810*/  IMAD.IADD R3, R3, 0x1, R11 ;  /* 0x0000000103037824 */ /* 0x000fe400078e020b */
[----:B------:R-:W-:Y:S01]  /*d820*/  IMAD.U32 R11, RZ, RZ, UR4 ;  /* 0x00000004ff0b7e24 */ /* 0x000fe2000f8e00ff */
[----:B------:R-:W-:-:S03]  /*d830*/  UIMAD UR4, UR6, UR4, URZ ;  /* 0x00000004060472a4 */ /* 0x000fc6000f8e023f */
[C---:B------:R-:W-:Y:S01]  /*d840*/  IMAD.WIDE.U32 R8, R11.reuse, UR39, R8 ;  /* 0x000000270b087c25 */ /* 0x040fe2000f8e0008 */
[----:B------:R-:W-:Y:S01]  /*d850*/  ULDC.64 UR6, c[0x0][0x318] ;  /* 0x0000c60000067ab9 */ /* 0x000fe20000000a00 */
[----:B------:R-:W-:Y:S02]  /*d860*/  UIMAD UR4, UR39, UR5, UR4 ;  /* 0x00000005270472a4 */ /* 0x000fe4000f8e0204 */
[----:B------:R-:W-:Y:S01]  /*d870*/  IMAD.U32 R23, RZ, RZ, UR7 ;  /* 0x00000007ff177e24 */ /* 0x000fe2000f8e00ff */
[----:B------:R-:W-:Y:S01]  /*d880*/  IADD3 R22, P0, R8, UR6, RZ ;  /* 0x0000000608167c10 */ /* 0x000fe2000ff1e0ff */
[----:B------:R-:W-:-:S03]  /*d890*/  IMAD.WIDE.U32 R2, R11, UR39, R2 ;  /* 0x000000270b027c25 */ /* 0x000fc6000f8e0002 */
[----:B------:R-:W-:Y:S02]  /*d8a0*/  IADD3.X R25, R23, UR4, R9, P0, !PT ;  /* 0x0000000417197c10 */ /* 0x000fe400087fe409 */
[----:B------:R-:W-:-:S04]  /*d8b0*/  IADD3 R8, P0, R2, UR6, RZ ;  /* 0x0000000602087c10 */ /* 0x000fc8000ff1e0ff */
[----:B------:R-:W-:Y:S01]  /*d8c0*/  IADD3.X R23, R23, UR4, R3, P0, !PT ;  /* 0x0000000417177c10 */ /* 0x000fe200087fe403 */
[----:B------:R-:W-:-:S03]  /*d8d0*/  UMOV UR4, 0xffffffff ;  /* 0xffffffff00047882 */ /* 0x000fc60000000000 */
[----:B------:R-:W-:Y:S05]  /*d8e0*/  BRA.DIV UR4, `(.L_x_65) ;  /* 0x0000003204707947 */ /* 0x000fea000b800000 */
[----:B------:R-:W1:Y:S01]  /*d8f0*/  SHFL.IDX PT, R2, R22, RZ, 0x1c1f ;  /* 0x001c1fff16027589 */ /* 0x000e6200000e0000 */
[----:B------:R-:W-:-:S03]  /*d900*/  IMAD R9, R18, 0x5000, R34 ;  /* 0x0000500012097824 */ /* 0x000fc600078e0222 */
[----:B------:R-:W2:Y:S01]  /*d910*/  SHFL.IDX PT, R3, R25, RZ, 0x1c1f ;  /* 0x001c1fff19037589 */ /* 0x000ea200000e0000 */
[----:B------:R-:W-:-:S03]  /*d920*/  IMAD.IADD R21, R33, 0x1, R9 ;  /* 0x0000000121157824 */ /* 0x000fc600078e0209 */
[----:B------:R-:W-:Y:S04]  /*d930*/  SHFL.IDX PT, R23, R23, RZ, 0x1c1f ;  /* 0x001c1fff17177589 */ /* 0x000fe800000e0000 */
[----:B---3--:R-:W-:Y:S01]  /*d940*/  SHFL.IDX PT, R14, R8, RZ, 0x1c1f ;  /* 0x001c1fff080e7589 */ /* 0x008fe200000e0000 */
[----:B-1----:R-:W-:-:S05]  /*d950*/  IADD3 R2, P0, R35, R2, RZ ;  /* 0x0000000223027210 */ /* 0x002fca0007f1e0ff */
[----:B--2---:R-:W-:-:S05]  /*d960*/  IMAD.X R3, RZ, RZ, R3, P0 ;  /* 0x000000ffff037224 */ /* 0x004fca00000e0603 */
[----:B------:R-:W-:Y:S04]  /*d970*/  LDGSTS.E.BYPASS.LTC128B.128 [R9], desc[UR56][R2.64], !P3 ;  /* 0x0000000002097fae */ /* 0x000fe8000d901d78 */
[----:B------:R1:W-:Y:S04]  /*d980*/  LDGSTS.E.BYPASS.LTC128B.128 [R21], desc[UR56][R2.64+0x40], !P1 ;  /* 0x0000004002157fae */ /* 0x0003e8000c901d78 */
[----:B-1----:R-:W1:Y:S04]  /*d990*/  SHFL.IDX PT, R2, R22, 0x1, 0x1c1f ;  /* 0x003c1f0016027f89 */ /* 0x002e6800000e0000 */
[----:B------:R-:W2:Y:S01]  /*d9a0*/  SHFL.IDX PT, R3, R25, 0x1, 0x1c1f ;  /* 0x003c1f0019037f89 */ /* 0x000ea200000e0000 */
[----:B-1----:R-:W-:-:S05]  /*d9b0*/  IADD3 R2, P0, R35, R2, RZ ;  /* 0x0000000223027210 */ /* 0x002fca0007f1e0ff */
[----:B--2---:R-:W-:-:S05]  /*d9c0*/  IMAD.X R3, RZ, RZ, R3, P0 ;  /* 0x000000ffff037224 */ /* 0x004fca00000e0603 */
[----:B------:R-:W-:Y:S04]  /*d9d0*/  LDGSTS.E.BYPASS.LTC128B.128 [R9+0x1000], desc[UR56][R2.64], !P3 ;  /* 0x0100000002097fae */ /* 0x000fe8000d901d78 */
[----:B------:R1:W-:Y:S04]  /*d9e0*/  LDGSTS.E.BYPASS.LTC128B.128 [R21+0x1000], desc[UR56][R2.64+0x40], !P1 ;  /* 0x0100004002157fae */ /* 0x0003e8000c901d78 */
[----:B-1----:R-:W1:Y:S04]  /*d9f0*/  SHFL.IDX PT, R2, R22, 0x2, 0x1c1f ;  /* 0x005c1f0016027f89 */ /* 0x002e6800000e0000 */
[----:B------:R-:W2:Y:S04]  /*da00*/  SHFL.IDX PT, R3, R25, 0x2, 0x1c1f ;  /* 0x005c1f0019037f89 */ /* 0x000ea800000e0000 */
[----:B------:R-:W-:Y:S01]  /*da10*/  SHFL.IDX PT, R25, R25, 0x3, 0x1c1f ;  /* 0x007c1f0019197f89 */ /* 0x000fe200000e0000 */
[----:B-1----:R-:W-:-:S05]  /*da20*/  IADD3 R2, P0, R35, R2, RZ ;  /* 0x0000000223027210 */ /* 0x002fca0007f1e0ff */
[----:B--2---:R-:W-:-:S05]  /*da30*/  IMAD.X R3, RZ, RZ, R3, P0 ;  /* 0x000000ffff037224 */ /* 0x004fca00000e0603 */
[----:B------:R-:W-:Y:S04]  /*da40*/  LDGSTS.E.BYPASS.LTC128B.128 [R9+0x2000], desc[UR56][R2.64], !P3 ;  /* 0x0200000002097fae */ /* 0x000fe8000d901d78 */
[----:B------:R1:W-:Y:S04]  /*da50*/  LDGSTS.E.BYPASS.LTC128B.128 [R21+0x2000], desc[UR56][R2.64+0x40], !P1 ;  /* 0x0200004002157fae */ /* 0x0003e8000c901d78 */
[----:B-1----:R-:W1:Y:S02]  /*da60*/  SHFL.IDX PT, R2, R22, 0x3, 0x1c1f ;  /* 0x007c1f0016027f89 */ /* 0x002e6400000e0000 */
[----:B-1----:R-:W-:-:S05]  /*da70*/  IADD3 R2, P0, R35, R2, RZ ;  /* 0x0000000223027210 */ /* 0x002fca0007f1e0ff */
[----:B------:R-:W-:-:S05]  /*da80*/  IMAD.X R3, RZ, RZ, R25, P0 ;  /* 0x000000ffff037224 */ /* 0x000fca00000e0619 */
[----:B------:R1:W-:Y:S04]  /*da90*/  LDGSTS.E.BYPASS.LTC128B.128 [R9+0x3000], desc[UR56][R2.64], !P3 ;  /* 0x0300000002097fae */ /* 0x0003e8000d901d78 */
[----:B------:R1:W-:Y:S02]  /*daa0*/  LDGSTS.E.BYPASS.LTC128B.128 [R21+0x3000], desc[UR56][R2.64+0x40], !P1 ;  /* 0x0300004002157fae */ /* 0x0003e4000c901d78 */
.L_x_149:
[----:B------:R-:W-:Y:S02]  /*dab0*/  R2UR UR4, R10 ;  /* 0x000000000a0472ca */ /* 0x000fe400000e0000 */
[----:B-1----:R-:W-:-:S04]  /*dac0*/  IADD3 R2, P0, R35, R14, RZ ;  /* 0x0000000e23027210 */ /* 0x002fc80007f1e0ff */
[----:B------:R-:W-:-:S05]  /*dad0*/  IADD3.X R3, RZ, R23, RZ, P0, !PT ;  /* 0x00000017ff037210 */ /* 0x000fca00007fe4ff */
[----:B------:R-:W-:Y:S01]  /*dae0*/  @!PT LDS RZ, [RZ] ;  /* 0x00000000fffff984 */ /* 0x000fe20000000800 */
[----:B------:R-:W-:Y:S01]  /*daf0*/  @!PT LDS RZ, [RZ] ;  /* 0x00000000fffff984 */ /* 0x000fe20000000800 */
[----:B------:R-:W-:Y:S01]  /*db00*/  @!PT LDS RZ, [RZ] ;  /* 0x00000000fffff984 */ /* 0x000fe20000000800 */
[----:B------:R1:W-:Y:S04]  /*db10*/  LDGSTS.E.BYPASS.LTC128B.128 [R9+0x4000], desc[UR56][R2.64], !P3 ;  /* 0x0400000002097fae */ /* 0x0003e8000d901d78 */
        /* <DEDUP_REMOVED lines=10> */
.L_x_66:
[----:B------:R1:W-:Y:S01]  /*dbc0*/  SYNCS.ARRIVE.TRANS64.A1T0 RZ, [R10+URZ+0x29870], RZ ;  /* 0x029870ff0aff79a7 */ /* 0x0003e2000810003f */
[----:B------:R-:W-:Y:S05]  /*dbd0*/  @!P1 BRA `(.L_x_67) ;  /* 0x0000000000049947 */ /* 0x000fea0003800000 */
[----:B------:R-:W-:Y:S01]  /*dbe0*/  BPT.TRAP 0x1 ;  /* 0x000000040000795c */ /* 0x000fe20000300000 */
.L_x_67:
[----:B------:R-:W2:Y:S02]  /*dbf0*/  SYNCS.PHASECHK.TRANS64.TRYWAIT P0, [R10+URZ+0x29840], R26 ;  /* 0x0298401a0a0075a7 */ /* 0x000ea4000800017f */
[----:B--2---:R-:W-:Y:S05]  /*dc00*/  @!P0 BRA `(.L_x_68) ;  /* 0x0000003400188947 */ /* 0x004fea0003800000 */
.L_x_150:
[----:B------:R-:W-:Y:S01]  /*dc10*/  ULDC.64 UR8, c[0x0][0x300] ;  /* 0x0000c00000087ab9 */ /* 0x000fe20000000a00 */
[----:B------:R-:W-:Y:S01]  /*dc20*/  ULDC.64 UR10, c[0x0][0x310] ;  /* 0x0000c400000a7ab9 */ /* 0x000fe20000000a00 */
[----:B------:R-:W-:Y:S01]  /*dc30*/  IMAD R2, R19, UR8, RZ ;  /* 0x0000000813027c24 */ /* 0x000fe2000f8e02ff */
[----:B------:R-:W-:Y:S01]  /*dc40*/  R2UR UR6, R32 ;  /* 0x00000000200672ca */ /* 0x000fe200000e0000 */
[----:B------:R-:W-:Y:S01]  /*dc50*/  ULDC.64 UR4, c[0x0][0x308] ;  /* 0x0000c20000047ab9 */ /* 0x000fe20000000a00 */
[----:B------:R-:W-:Y:S01]  /*dc60*/  IMAD R28, R28, UR8, RZ ;  /* 0x000000081c1c7c24 */ /* 0x000fe2000f8e02ff */
[C---:B------:R-:W-:Y:S01]  /*dc70*/  LOP3.LUT P4, RZ, R16.reuse, 0x10, RZ, 0xc0, !PT ;  /* 0x0000001010ff7812 */ /* 0x040fe2000788c0ff */
[C---:B------:R-:W-:Y:S01]  /*dc80*/  IMAD R9, R7.reuse, UR9, R2 ;  /* 0x0000000907097c24 */ /* 0x040fe2000f8e0202 */
[C---:B------:R-:W-:Y:S01]  /*dc90*/  LOP3.LUT P3, RZ, R16.reuse, 0x8, RZ, 0xc0, !PT ;  /* 0x0000000810ff7812 */ /* 0x040fe2000786c0ff */
[----:B------:R-:W-:Y:S01]  /*dca0*/  IMAD.WIDE.U32 R2, R7, UR8, RZ ;  /* 0x0000000807027c25 */ /* 0x000fe2000f8e00ff */
[----:B------:R-:W-:-:S03]  /*dcb0*/  LOP3.LUT P1, RZ, R16, 0x4, RZ, 0xc0, !PT ;  /* 0x0000000410ff7812 */ /* 0x000fc6000782c0ff */
[----:B------:R-:W-:Y:S02]  /*dcc0*/  IMAD.IADD R3, R3, 0x1, R9 ;  /* 0x0000000103037824 */ /* 0x000fe400078e0209 */
[----:B------:R-:W-:Y:S02]  /*dcd0*/  IMAD R7, R24, UR10, RZ ;  /* 0x0000000a18077c24 */ /* 0x000fe4000f8e02ff */
[----:B------:R-:W-:-:S04]  /*dce0*/  IMAD.WIDE.U32 R2, R6, UR10, R2 ;  /* 0x0000000a06027c25 */ /* 0x000fc8000f8e0002 */
[----:B------:R-:W-:Y:S02]  /*dcf0*/  IMAD R7, R6, UR11, R7 ;  /* 0x0000000b06077c24 */ /* 0x000fe4000f8e0207 */
[----:B------:R-:W-:Y:S01]  /*dd00*/  IMAD.U32 R6, RZ, RZ, UR4 ;  /* 0x00000004ff067e24 */ /* 0x000fe2000f8e00ff */
[----:B------:R-:W-:Y:S01]  /*dd10*/  UIMAD UR4, UR6, UR4, URZ ;  /* 0x00000004060472a4 */ /* 0x000fe2000f8e023f */
[----:B------:R-:W-:Y:S02]  /*dd20*/  IMAD.IADD R3, R3, 0x1, R7 ;  /* 0x0000000103037824 */ /* 0x000fe400078e0207 */
[----:B------:R-:W-:Y:S01]  /*dd30*/  ULDC.64 UR6, c[0x0][0x2e8] ;  /* 0x0000ba0000067ab9 */ /* 0x000fe20000000a00 */
[----:B------:R-:W-:Y:S02]  /*dd40*/  UIMAD UR4, UR39, UR5, UR4 ;  /* 0x00000005270472a4 */ /* 0x000fe4000f8e0204 */
[----:B------:R-:W-:-:S04]  /*dd50*/  IMAD.WIDE.U32 R2, R6, UR39, R2 ;  /* 0x0000002706027c25 */ /* 0x000fc8000f8e0002 */
[----:B------:R-:W-:Y:S01]  /*dd60*/  IMAD.U32 R24, RZ, RZ, UR7 ;  /* 0x00000007ff187e24 */ /* 0x000fe2000f8e00ff */
[----:B------:R-:W-:Y:S01]  /*dd70*/  IADD3 R19, P0, R2, UR6, RZ ;  /* 0x0000000602137c10 */ /* 0x000fe2000ff1e0ff */
[----:B------:R-:W-:Y:S02]  /*dd80*/  IMAD R7, R5, UR9, R28 ;  /* 0x0000000905077c24 */ /* 0x000fe4000f8e021c */
[----:B------:R-:W-:Y:S01]  /*dd90*/  IMAD R27, R27, UR10, RZ ;  /* 0x0000000a1b1b7c24 */ /* 0x000fe2000f8e02ff */
[----:B------:R-:W-:Y:S01]  /*dda0*/  IADD3.X R21, R24, UR4, R3, P0, !PT ;  /* 0x0000000418157c10 */ /* 0x000fe200087fe403 */
[----:B------:R-:W-:-:S04]  /*ddb0*/  IMAD.WIDE.U32 R2, R5, UR8, RZ ;  /* 0x0000000805027c25 */ /* 0x000fc8000f8e00ff */
[----:B------:R-:W-:Y:S02]  /*ddc0*/  IMAD.IADD R3, R3, 0x1, R7 ;  /* 0x0000000103037824 */ /* 0x000fe400078e0207 */
[C---:B------:R-:W-:Y:S02]  /*ddd0*/  IMAD R27, R4.reuse, UR11, R27 ;  /* 0x0000000b041b7c24 */ /* 0x040fe4000f8e021b */
[----:B------:R-:W-:-:S04]  /*dde0*/  IMAD.WIDE.U32 R2, R4, UR10, R2 ;  /* 0x0000000a04027c25 */ /* 0x000fc8000f8e0002 */
[----:B------:R-:W-:Y:S02]  /*ddf0*/  IMAD.IADD R3, R3, 0x1, R27 ;  /* 0x0000000103037824 */ /* 0x000fe400078e021b */
[----:B------:R-:W-:Y:S02]  /*de00*/  IMAD R23, R18, 0x7800, R36 ;  /* 0x0000780012177824 */ /* 0x000fe400078e0224 */
[----:B------:R-:W-:-:S03]  /*de10*/  IMAD.WIDE.U32 R2, R6, UR39, R2 ;  /* 0x0000002706027c25 */ /* 0x000fc6000f8e0002 */
[----:B------:R-:W-:-:S04]  /*de20*/  IADD3 R22, P0, R2, UR6, RZ ;  /* 0x0000000602167c10 */ /* 0x000fc8000ff1e0ff */
[----:B------:R-:W-:Y:S01]  /*de30*/  IADD3.X R24, R24, UR4, R3, P0, !PT ;  /* 0x0000000418187c10 */ /* 0x000fe200087fe403 */
[----:B------:R-:W-:-:S03]  /*de40*/  UMOV UR4, 0xffffffff ;  /* 0xffffffff00047882 */ /* 0x000fc60000000000 */
[----:B------:R-:W-:Y:S05]  /*de50*/  BRA.DIV UR4, `(.L_x_69) ;  /* 0x0000003204987947 */ /* 0x000fea000b800000 */
[----:B------:R-:W3:Y:S01]  /*de60*/  SHFL.IDX PT, R14, R19, RZ, 0x1c1f ;  /* 0x001c1fff130e7589 */ /* 0x000ee200000e0000 */
[----:B------:R-:W-:-:S03]  /*de70*/  VIADD R23, R23, UR41 ;  /* 0x0000002917177c36 */ /* 0x000fc60008000000 */
[----:B------:R-:W4:Y:S04]  /*de80*/  SHFL.IDX PT, R3, R21, RZ, 0x1c1f ;  /* 0x001c1fff15037589 */ /* 0x000f2800000e0000 */
[----:B------:R-:W-:Y:S01]  /*de90*/  SHFL.IDX PT, R24, R24, RZ, 0x1c1f ;  /* 0x001c1fff18187589 */ /* 0x000fe200000e0000 */
[----:B---3--:R-:W-:-:S03]  /*dea0*/  IADD3 R8, P0, R35, R14, RZ ;  /* 0x0000000e23087210 */ /* 0x008fc60007f1e0ff */
[----:B------:R-:W3:Y:S02]  /*deb0*/  SHFL.IDX PT, R14, R19, 0x1, 0x1c1f ;  /* 0x003c1f00130e7f89 */ /* 0x000ee400000e0000 */
[----:B----4-:R-:W-:Y:S02]  /*dec0*/  IMAD.X R9, RZ, RZ, R3, P0 ;  /* 0x000000ffff097224 */ /* 0x010fe400000e0603 */
[----:B------:R-:W4:Y:S04]  /*ded0*/  SHFL.IDX PT, R3, R21, 0x1, 0x1c1f ;  /* 0x003c1f0015037f89 */ /* 0x000f2800000e0000 */
[----:B------:R0:W-:Y:S04]  /*dee0*/  LDGSTS.E.BYPASS.LTC128B.128 [R23+0x1a400], desc[UR56][R8.64], !P4 ;  /* 0x1a40000008177fae */ /* 0x0001e8000e101d78 */
[----:B------:R0:W-:Y:S04]  /*def0*/  LDGSTS.E.BYPASS.LTC128B.128 [R23+0x1cc00], desc[UR56][R8.64+0x40], !P3 ;  /* 0x1cc0004008177fae */ /* 0x0001e8000d901d78 */
[----:B------:R0:W-:Y:S01]  /*df00*/  LDGSTS.E.BYPASS.LTC128B.128 [R23+0x1f400], desc[UR56][R8.64+0x80], !P1 ;  /* 0x1f40008008177fae */ /* 0x0001e2000c901d78 */
[----:B---3--:R-:W-:-:S03]  /*df10*/  IADD3 R6, P0, R35, R14, RZ ;  /* 0x0000000e23067210 */ /* 0x008fc60007f1e0ff */
[----:B------:R-:W3:Y:S02]  /*df20*/  SHFL.IDX PT, R14, R19, 0x2, 0x1c1f ;  /* 0x005c1f00130e7f89 */ /* 0x000ee400000e0000 */
[----:B----4-:R-:W-:Y:S02]  /*df30*/  IMAD.X R7, RZ, RZ, R3, P0 ;  /* 0x000000ffff077224 */ /* 0x010fe400000e0603 */
[----:B------:R-:W4:Y:S04]  /*df40*/  SHFL.IDX PT, R3, R21, 0x2, 0x1c1f ;  /* 0x005c1f0015037f89 */ /* 0x000f2800000e0000 */
[----:B------:R-:W-:Y:S04]  /*df50*/  SHFL.IDX PT, R21, R21, 0x3, 0x1c1f ;  /* 0x007c1f0015157f89 */ /* 0x000fe800000e0000 */
[----:B------:R0:W-:Y:S04]  /*df60*/  LDGSTS.E.BYPASS.LTC128B.128 [R23+0x1ac00], desc[UR56][R6.64], !P4 ;  /* 0x1ac0000006177fae */ /* 0x0001e8000e101d78 */
[----:B------:R0:W-:Y:S04]  /*df70*/  LDGSTS.E.BYPASS.LTC128B.128 [R23+0x1d400], desc[UR56][R6.64+0x40], !P3 ;  /* 0x1d40004006177fae */ /* 0x0001e8000d901d78 */
[----:B------:R0:W-:Y:S01]  /*df80*/  LDGSTS.E.BYPASS.LTC128B.128 [R23+0x1fc00], desc[UR56][R6.64+0x80], !P1 ;  /* 0x1fc0008006177fae */ /* 0x0001e2000c901d78 */
[----:B---3--:R-:W-:-:S03]  /*df90*/  IADD3 R4, P0, R35, R14, RZ ;  /* 0x0000000e23047210 */ /* 0x008fc60007f1e0ff */
[----:B------:R-:W3:Y:S02]  /*dfa0*/  SHFL.IDX PT, R14, R19, 0x3, 0x1c1f ;  /* 0x007c1f00130e7f89 */ /* 0x000ee400000e0000 */
[----:B----4-:R-:W-:-:S05]  /*dfb0*/  IMAD.X R5, RZ, RZ, R3, P0 ;  /* 0x000000ffff057224 */ /* 0x010fca00000e0603 */
[----:B------:R0:W-:Y:S04]  /*dfc0*/  LDGSTS.E.BYPASS.LTC128B.128 [R23+0x1b400], desc[UR56][R4.64], !P4 ;  /* 0x1b40000004177fae */ /* 0x0001e8000e101d78 */
[----:B------:R0:W-:Y:S04]  /*dfd0*/  LDGSTS.E.BYPASS.LTC128B.128 [R23+0x1dc00], desc[UR56][R4.64+0x40], !P3 ;  /* 0x1dc0004004177fae */ /* 0x0001e8000d901d78 */
[----:B------:R0:W-:Y:S01]  /*dfe0*/  LDGSTS.E.BYPASS.LTC128B.128 [R23+0x20400], desc[UR56][R4.64+0x80], !P1 ;  /* 0x2040008004177fae */ /* 0x0001e2000c901d78 */
[----:B---3--:R-:W-:-:S03]  /*dff0*/  IADD3 R2, P0, R35, R14, RZ ;  /* 0x0000000e23027210 */ /* 0x008fc60007f1e0ff */
[----:B------:R0:W3:Y:S02]  /*e000*/  SHFL.IDX PT, R14, R22, RZ, 0x1c1f ;  /* 0x001c1fff160e7589 */ /* 0x0000e400000e0000 */
[----:B------:R-:W-:-:S05]  /*e010*/  IMAD.X R3, RZ, RZ, R21, P0 ;  /* 0x000000ffff037224 */ /* 0x000fca00000e0615 */
[----:B------:R0:W-:Y:S04]  /*e020*/  LDGSTS.E.BYPASS.LTC128B.128 [R23+0x1bc00], desc[UR56][R2.64], !P4 ;  /* 0x1bc0000002177fae */ /* 0x0001e8000e101d78 */
[----:B------:R0:W-:Y:S04]  /*e030*/  LDGSTS.E.BYPASS.LTC128B.128 [R23+0x1e400], desc[UR56][R2.64+0x40], !P3 ;  /* 0x1e40004002177fae */ /* 0x0001e8000d901d78 */
[----:B------:R0:W-:Y:S02]  /*e040*/  LDGSTS.E.BYPASS.LTC128B.128 [R23+0x20c00], desc[UR56][R2.64+0x80], !P1 ;  /* 0x20c0008002177fae */ /* 0x0001e4000c901d78 */
.L_x_162:
[----:B0--3--:R-:W-:Y:S02]  /*e050*/  IADD3 R2, P0, R35, R14, RZ ;  /* 0x0000000e23027210 */ /* 0x009fe40007f1e0ff */
[----:B------:R-:W-:-:S03]  /*e060*/  R2UR UR4, R10 ;  /* 0x000000000a0472ca */ /* 0x000fc600000e0000 */
[----:B------:R-:W-:-:S05]  /*e070*/  IMAD.X R3, RZ, RZ, R24, P0 ;  /* 0x000000ffff037224 */ /* 0x000fca00000e0618 */
[----:B------:R-:W-:Y:S01]  /*e080*/  @!PT LDS RZ, [RZ] ;  /* 0x00000000fffff984 */ /* 0x000fe20000000800 */
[----:B------:R-:W-:Y:S01]  /*e090*/  @!PT LDS RZ, [RZ] ;  /* 0x00000000fffff984 */ /* 0x000fe20000000800 */
[----:B------:R-:W-:Y:S01]  /*e0a0*/  @!PT LDS RZ, [RZ] ;  /* 0x00000000fffff984 */ /* 0x000fe20000000800 */
[----:B------:R0:W-:Y:S04]  /*e0b0*/  LDGSTS.E.BYPASS.LTC128B.128 [R23+0x1c400], desc[UR56][R2.64], !P4 ;  /* 0x1c40000002177fae */ /* 0x0001e8000e101d78 */
        /* <DEDUP_REMOVED lines=9> */
[----:B0-----:R-:W-:Y:S05]  /*e150*/  @!P1 BRA `(.L_x_70) ;  /* 0x0000000000049947 */ /* 0x001fea0003800000 */
[----:B------:R-:W-:Y:S01]  /*e160*/  BPT.TRAP 0x1 ;  /* 0x000000040000795c */ /* 0x000fe20000300000 */
.L_x_70:
[----:B------:R-:W-:Y:S01]  /*e170*/  IMAD.U32 R2, RZ, RZ, UR48 ;  /* 0x00000030ff027e24 */ /* 0x000fe2000f8e00ff */
[----:B------:R0:W-:Y:S04]  /*e180*/  SYNCS.ARRIVE.TRANS64.A1T0 RZ, [R10+URZ+0x29830], RZ ;  /* 0x029830ff0aff79a7 */ /* 0x0001e8000810003f */
[----:B------:R-:W-:-:S04]  /*e190*/  LOP3.LUT R2, R2, 0x1, RZ, 0xfc, !PT ;  /* 0x0000000102027812 */ /* 0x000fc800078efcff */
[----:B------:R-:W-:-:S13]  /*e1a0*/  ISETP.NE.AND P1, PT, R2, 0x3, PT ;  /* 0x000000030200780c */ /* 0x000fda0003f25270 */
[----:B0-----:R-:W-:Y:S05]  /*e1b0*/  @!P1 BRA `(.L_x_71) ;  /* 0x0000000000049947 */ /* 0x001fea0003800000 */
[----:B------:R-:W-:Y:S01]  /*e1c0*/  BPT.TRAP 0x1 ;  /* 0x000000040000795c */ /* 0x000fe20000300000 */
.L_x_71:
[----:B------:R-:W-:Y:S02]  /*e1d0*/  LOP3.LUT R2, R20, 0x1, RZ, 0x3c, !PT ;  /* 0x0000000114027812 */ /* 0x000fe400078e3cff */
[----:B------:R-:W-:Y:S02]  /*e1e0*/  LEA R19, R17, UR41, 0x3 ;  /* 0x0000002911137c11 */ /* 0x000fe4000f8e18ff */
[----:B------:R-:W-:-:S04]  /*e1f0*/  SHF.L.U32 R2, R2, 0x1f, RZ ;  /* 0x0000001f02027819 */ /* 0x000fc800000006ff */
[----:B------:R-:W0:Y:S02]  /*e200*/  SYNCS.PHASECHK.TRANS64.TRYWAIT P0, [R19+URZ+0x29870], R2 ;  /* 0x02987002130075a7 */ /* 0x000e24000800017f */
[----:B0-----:R-:W-:Y:S05]  /*e210*/  @!P0 BRA `(.L_x_72) ;  /* 0x0000003400148947 */ /* 0x001fea0003800000 */
.L_x_163:
[----:B------:R-:W-:-:S06]  /*e220*/  ULOP3.LUT UR4, UR48, 0x2, URZ, 0xfc, !UPT ;  /* 0x0000000230047892 */ /* 0x000fcc000f8efc3f */
[----:B------:R-:W-:-:S05]  /*e230*/  IMAD.U32 R3, RZ, RZ, UR4 ;  /* 0x00000004ff037e24 */ /* 0x000fca000f8e00ff */
[----:B------:R-:W-:-:S13]  /*e240*/  ISETP.NE.AND P0, PT, R3, 0x3, PT ;  /* 0x000000030300780c */ /* 0x000fda0003f05270 */
[----:B------:R-:W-:Y:S05]  /*e250*/  @!P0 BRA `(.L_x_73) ;  /* 0x0000000000048947 */ /* 0x000fea0003800000 */
[----:B------:R-:W-:Y:S01]  /*e260*/  BPT.TRAP 0x1 ;  /* 0x000000040000795c */ /* 0x000fe20000300000 */
.L_x_73:
[----:B0-----:R-:W-:Y:S01]  /*e270*/  SHF.L.U32 R2, R20, 0x1f, RZ ;  /* 0x0000001f14027819 */ /* 0x001fe200000006ff */
[----:B-12---:R-:W-:-:S03]  /*e280*/  IMAD R10, R17, 0x5000, RZ ;  /* 0x00005000110a7824 */ /* 0x006fc600078e02ff */
[----:B------:R-:W0:Y:S02]  /*e290*/  SYNCS.PHASECHK.TRANS64.TRYWAIT P0, [R19+URZ+0x29860], R2 ;  /* 0x02986002130075a7 */ /* 0x000e24000800017f */
[----:B0-----:R-:W-:Y:S05]  /*e2a0*/  @!P0 BRA `(.L_x_74) ;  /* 0x0000003400048947 */ /* 0x001fea0003800000 */
.L_x_164:
[----:B------:R-:W2:Y:S04]  /*e2b0*/  LDL R3, [R1+0x4] ;  /* 0x0000040001037983 */ /* 0x000ea80000100800 */
[----:B------:R-:W3:Y:S04]  /*e2c0*/  LDL R4, [R1+0x8] ;  /* 0x0000080001047983 */ /* 0x000ee80000100800 */
[----:B------:R-:W4:Y:S01]  /*e2d0*/  LDL R11, [R1] ;  /* 0x00000000010b7983 */ /* 0x000f220000100800 */
[----:B------:R-:W-:Y:S05]  /*e2e0*/  WARPSYNC.ALL ;  /* 0x0000000000007948 */ /* 0x000fea0003800000 */
[----:B------:R-:W-:-:S06]  /*e2f0*/  ULOP3.LUT UR4, UR48, 0x2, URZ, 0xfc, !UPT ;  /* 0x0000000230047892 */ /* 0x000fcc000f8efc3f */
[----:B------:R-:W-:-:S05]  /*e300*/  IMAD.U32 R28, RZ, RZ, UR4 ;  /* 0x00000004ff1c7e24 */ /* 0x000fca000f8e00ff */
[----:B------:R-:W-:Y:S02]  /*e310*/  ISETP.NE.AND P0, PT, R28, 0x3, PT ;  /* 0x000000031c00780c */ /* 0x000fe40003f05270 */
[----:B--2---:R-:W-:-:S05]  /*e320*/  LOP3.LUT R3, R10, R3, RZ, 0xfc, !PT ;  /* 0x000000030a037212 */ /* 0x004fca00078efcff */
[----:B0-----:R-:W-:Y:S01]  /*e330*/  VIADD R2, R3, UR41 ;  /* 0x0000002903027c36 */ /* 0x001fe20008000000 */
[----:B------:R-:W0:Y:S01]  /*e340*/  LDSM.16.MT88.4 R12, [R3+UR41+0xa400] ;  /* 0x00a40029030c783b */ /* 0x000e220008004200 */
[----:B----4-:R-:W-:Y:S02]  /*e350*/  LOP3.LUT R17, R10, R11, RZ, 0xfc, !PT ;  /* 0x0000000b0a117212 */ /* 0x010fe400078efcff */
[----:B---3--:R-:W-:Y:S02]  /*e360*/  IMAD.IADD R2, R4, 0x1, R2 ;  /* 0x0000000104027824 */ /* 0x008fe400078e0202 */
[----:B------:R-:W-:-:S03]  /*e370*/  IADD3 R17, R17, UR41, RZ ;  /* 0x0000002911117c10 */ /* 0x000fc6000fffe0ff */
[----:B------:R-:W1:Y:S01]  /*e380*/  LDSM.16.MT88.4 R4, [R2+0xa400] ;  /* 0x00a400000204783b */ /* 0x000e620000004200 */
[C-C-:B0-----:R-:W-:Y:S02]  /*e390*/  PRMT R8, R12.reuse, 0x6420, R13.reuse ;  /* 0x000064200c087816 */ /* 0x141fe4000000000d */
[----:B------:R-:W-:Y:S02]  /*e3a0*/  PRMT R9, R12, 0x7531, R13 ;  /* 0x000075310c097816 */ /* 0x000fe4000000000d */
[C-C-:B------:R-:W-:Y:S02]  /*e3b0*/  PRMT R10, R14.reuse, 0x6420, R15.reuse ;  /* 0x000064200e0a7816 */ /* 0x140fe4000000000f */
[----:B------:R-:W-:Y:S02]  /*e3c0*/  PRMT R11, R14, 0x7531, R15 ;  /* 0x000075310e0b7816 */ /* 0x000fe4000000000f */
[C-C-:B-1----:R-:W-:Y:S02]  /*e3d0*/  PRMT R20, R4.reuse, 0x6420, R5.reuse ;  /* 0x0000642004147816 */ /* 0x142fe40000000005 */
[----:B------:R-:W-:Y:S01]  /*e3e0*/  PRMT R21, R4, 0x7531, R5 ;  /* 0x0000753104157816 */ /* 0x000fe20000000005 */
[----:B------:R-:W-:Y:S01]  /*e3f0*/  STSM.16.M88.4 [R17+0x400], R8 ;  /* 0x0004000811007844 */ /* 0x000fe20000000200 */
[----:B------:R-:W-:-:S02]  /*e400*/  PRMT R22, R6, 0x6420, R7 ;  /* 0x0000642006167816 */ /* 0x000fc40000000007 */
[----:B------:R-:W-:-:S05]  /*e410*/  PRMT R23, R6, 0x7531, R7 ;  /* 0x0000753106177816 */ /* 0x000fca0000000007 */
[----:B------:R-:W-:Y:S04]  /*e420*/  STSM.16.M88.4 [R17+0xc00], R20 ;  /* 0x000c001411007844 */ /* 0x000fe80000000200 */
[----:B------:R-:W0:Y:S04]  /*e430*/  LDSM.16.MT88.4 R4, [R3+UR41+0xb400] ;  /* 0x00b400290304783b */ /* 0x000e280008004200 */
[----:B------:R-:W1:Y:S01]  /*e440*/  LDSM.16.MT88.4 R8, [R2+0xb400] ;  /* 0x00b400000208783b */ /* 0x000e620000004200 */
[C-C-:B0-----:R-:W-:Y:S02]  /*e450*/  PRMT R12, R4.reuse, 0x6420, R5.reuse ;  /* 0x00006420040c7816 */ /* 0x141fe40000000005 */
[----:B------:R-:W-:-:S02]  /*e460*/  PRMT R13, R4, 0x7531, R5 ;  /* 0x00007531040d7816 */ /* 0x000fc40000000005 */
[C-C-:B------:R-:W-:Y:S02]  /*e470*/  PRMT R14, R6.reuse, 0x6420, R7.reuse ;  /* 0x00006420060e7816 */ /* 0x140fe40000000007 */
[----:B------:R-:W-:Y:S02]  /*e480*/  PRMT R15, R6, 0x7531, R7 ;  /* 0x00007531060f7816 */ /* 0x000fe40000000007 */
[C-C-:B-1----:R-:W-:Y:S02]  /*e490*/  PRMT R24, R8.reuse, 0x6420, R9.reuse ;  /* 0x0000642008187816 */ /* 0x142fe40000000009 */
[----:B------:R-:W-:Y:S01]  /*e4a0*/  PRMT R25, R8, 0x7531, R9 ;  /* 0x0000753108197816 */ /* 0x000fe20000000009 */
[----:B------:R-:W-:Y:S01]  /*e4b0*/  STSM.16.M88.4 [R17+0x1400], R12 ;  /* 0x0014000c11007844 */ /* 0x000fe20000000200 */
[C-C-:B------:R-:W-:Y:S02]  /*e4c0*/  PRMT R26, R10.reuse, 0x6420, R11.reuse ;  /* 0x000064200a1a7816 */ /* 0x140fe4000000000b */
        /* <DEDUP_REMOVED lines=34> */
[----:B------:R0:W-:Y:S01]  /*e6f0*/  STSM.16.M88.4 [R17+0x4400], R12 ;  /* 0x0044000c11007844 */ /* 0x0001e20000000200 */
[C-C-:B------:R-:W-:Y:S02]  /*e700*/  PRMT R6, R10.reuse, 0x6420, R11.reuse ;  /* 0x000064200a067816 */ /* 0x140fe4000000000b */
[----:B------:R-:W-:-:S05]  /*e710*/  PRMT R7, R10, 0x7531, R11 ;  /* 0x000075310a077816 */ /* 0x000fca000000000b */
[----:B------:R0:W-:Y:S01]  /*e720*/  STSM.16.M88.4 [R17+0x4c00], R4 ;  /* 0x004c000411007844 */ /* 0x0001e20000000200 */
[----:B------:R-:W-:Y:S01]  /*e730*/  @!PT LDS RZ, [RZ] ;  /* 0x00000000fffff984 */ /* 0x000fe20000000800 */
[----:B------:R-:W-:Y:S01]  /*e740*/  @!PT LDS RZ, [RZ] ;  /* 0x00000000fffff984 */ /* 0x000fe20000000800 */
[----:B------:R-:W-:Y:S01]  /*e750*/  @!PT LDS RZ, [RZ] ;  /* 0x00000000fffff984 */ /* 0x000fe20000000800 */
[----:B------:R-:W-:Y:S01]  /*e760*/  @!PT LDS RZ, [RZ] ;  /* 0x00000000fffff984 */ /* 0x000fe20000000800 */
[----:B------:R1:W-:Y:S06]  /*e770*/  MEMBAR.ALL.CTA ;  /* 0x0000000000007992 */ /* 0x0003ec0000008000 */
[----:B-1----:R-:W1:Y:S01]  /*e780*/  FENCE.VIEW.ASYNC.S ;  /* 0x00000000000073c6 */ /* 0x002e620000000000 */
[----:B------:R-:W-:Y:S05]  /*e790*/  @!P0 BRA `(.L_x_75) ;  /* 0x0000000000048947 */ /* 0x000fea0003800000 */
[----:B------:R-:W-:Y:S01]  /*e7a0*/  BPT.TRAP 0x1 ;  /* 0x000000040000795c */ /* 0x000fe20000300000 */
.L_x_75:
[----:B-1----:R1:W-:Y:S01]  /*e7b0*/  SYNCS.ARRIVE.TRANS64.A1T0 RZ, [R19+URZ+0x29850], RZ ;  /* 0x029850ff13ff79a7 */ /* 0x0023e2000810003f */
[----:B------:R-:W-:Y:S06]  /*e7c0*/  BAR.SYNC.DEFER_BLOCKING 0x2, 0x80 ;  /* 0x0082000000007b1d */ /* 0x000fec0000010000 */
[----:B------:R-:W-:Y:S05]  /*e7d0*/  @!P1 BRA `(.L_x_76) ;  /* 0x0000000000049947 */ /* 0x000fea0003800000 */
[----:B------:R-:W-:Y:S01]  /*e7e0*/  BPT.TRAP 0x1 ;  /* 0x000000040000795c */ /* 0x000fe20000300000 */
.L_x_76:
[----:B------:R-:W2:Y:S01]  /*e7f0*/  S2R R2, SR_CgaCtaId ;  /* 0x0000000000027919 */ /* 0x000ea20000008800 */
[----:B-1----:R-:W-:Y:S02]  /*e800*/  VIADD R19, R19, 0x29880 ;  /* 0x0002988013137836 */ /* 0x002fe40000000000 */
[----:B------:R-:W-:Y:S02]  /*e810*/  VIADD R0, R0, 0xffffff60 ;  /* 0xffffff6000007836 */ /* 0x000fe40000000000 */
[----:B0-----:R-:W-:Y:S02]  /*e820*/  IMAD.MOV.U32 R17, RZ, RZ, R18 ;  /* 0x000000ffff117224 */ /* 0x001fe400078e0012 */
[----:B------:R-:W-:Y:S01]  /*e830*/  IMAD.MOV.U32 R20, RZ, RZ, R29 ;  /* 0x000000ffff147224 */ /* 0x000fe200078e001d */
[----:B--2---:R-:W-:-:S04]  /*e840*/  PRMT R19, R2, 0x654, R19 ;  /* 0x0000065402137816 */ /* 0x004fc80000000013 */
[----:B------:R0:W-:Y:S01]  /*e850*/  SYNCS.ARRIVE.TRANS64.RED.A1T0 RZ, [R19+URZ], RZ ;  /* 0x000000ff13ff79a7 */ /* 0x0001e2000810043f */
[----:B------:R-:W-:Y:S05]  /*e860*/  @P2 BRA `(.L_x_77) ;  /* 0xffffffe800ac2947 */ /* 0x000fea000383ffff */
[----:B------:R-:W-:Y:S05]  /*e870*/  BRA `(.L_x_78) ;  /* 0x0000000000047947 */ /* 0x000fea0003800000 */
.L_x_62:
[----:B------:R-:W-:-:S07]  /*e880*/  IMAD.MOV.U32 R18, RZ, RZ, RZ ;  /* 0x000000ffff127224 */ /* 0x000fce00078e00ff */
.L_x_78:
[----:B------:R-:W-:-:S06]  /*e890*/  ULOP3.LUT UR4, UR48, 0x1, URZ, 0xfc, !UPT ;  /* 0x0000000130047892 */ /* 0x000fcc000f8efc3f */
[----:B-1----:R-:W-:-:S05]  /*e8a0*/  IMAD.U32 R0, RZ, RZ, UR4 ;  /* 0x00000004ff007e24 */ /* 0x002fca000f8e00ff */
[----:B------:R-:W-:-:S13]  /*e8b0*/  ISETP.NE.AND P1, PT, R0, 0x3, PT ;  /* 0x000000030000780c */ /* 0x000fda0003f25270 */
[----:B------:R-:W-:Y:S05]  /*e8c0*/  @!P1 BRA `(.L_x_79) ;  /* 0x0000000000049947 */ /* 0x000fea0003800000 */
[----:B------:R-:W-:Y:S01]  /*e8d0*/  BPT.TRAP 0x1 ;  /* 0x000000040000795c */ /* 0x000fe20000300000 */
.L_x_79:
[----:B----4-:R-:W-:Y:S01]  /*e8e0*/  LOP3.LUT R3, R29, 0x1, RZ, 0x3c, !PT ;  /* 0x000000011d037812 */ /* 0x010fe200078e3cff */
[----:B------:R-:W-:Y:S01]  /*e8f0*/  BSSY B0, `(.L_x_80) ;  /* 0x0000005000007945 */ /* 0x000fe20003800000 */
[----:B------:R-:W-:Y:S02]  /*e900*/  LEA R16, R18, UR41, 0x3 ;  /* 0x0000002912107c11 */ /* 0x000fe4000f8e18ff */
[----:B------:R-:W-:-:S04]  /*e910*/  SHF.L.U32 R3, R3, 0x1f, RZ ;  /* 0x0000001f03037819 */ /* 0x000fc800000006ff */
[----:B------:R-:W1:Y:S02]  /*e920*/  SYNCS.PHASECHK.TRANS64.TRYWAIT P0, [R16+URZ+0x29870], R3 ;  /* 0x02987003100075a7 */ /* 0x000e64000800017f */
[----:B-1----:R-:W-:Y:S05]  /*e930*/  @!P0 BRA `(.L_x_81) ;  /* 0x0000002c00748947 */ /* 0x002fea0003800000 */
.L_x_165:
[----:B------:R-:W-:Y:S05]  /*e940*/  BSYNC B0 ;  /* 0x0000000000007941 */ /* 0x000fea0003800000 */
.L_x_80:
[----:B------:R-:W-:-:S06]  /*e950*/  ULOP3.LUT UR4, UR48, 0x2, URZ, 0xfc, !UPT ;  /* 0x0000000230047892 */ /* 0x000fcc000f8efc3f */
[----:B------:R-:W-:-:S05]  /*e960*/  IMAD.U32 R0, RZ, RZ, UR4 ;  /* 0x00000004ff007e24 */ /* 0x000fca000f8e00ff */
[----:B------:R-:W-:-:S13]  /*e970*/  ISETP.NE.AND P0, PT, R0, 0x3, PT ;  /* 0x000000030000780c */ /* 0x000fda0003f05270 */
[----:B------:R-:W-:Y:S05]  /*e980*/  @!P0 BRA `(.L_x_82) ;  /* 0x0000000000048947 */ /* 0x000fea0003800000 */
[----:B------:R-:W-:Y:S01]  /*e990*/  BPT.TRAP 0x1 ;  /* 0x000000040000795c */ /* 0x000fe20000300000 */
.L_x_82:
[----:B------:R-:W4:Y:S04]  /*e9a0*/  LDL.LU R0, [R1+0x4] ;  /* 0x0000040001007983 */ /* 0x000f280000300800 */
[----:B------:R-:W5:Y:S01]  /*e9b0*/  LDL.LU R4, [R1+0x8] ;  /* 0x0000080001047983 */ /* 0x000f620000300800 */
[----:B------:R-:W-:Y:S01]  /*e9c0*/  SHF.L.U32 R5, R29, 0x1f, RZ ;  /* 0x0000001f1d057819 */ /* 0x000fe200000006ff */
[----:B-1----:R-:W-:-:S03]  /*e9d0*/  IMAD R3, R18, 0x5000, RZ ;  /* 0x0000500012037824 */ /* 0x002fc600078e02ff */
[----:B------:R-:W1:Y:S02]  /*e9e0*/  SYNCS.PHASECHK.TRANS64.TRYWAIT P0, [R16+URZ+0x29860], R5 ;  /* 0x02986005100075a7 */ /* 0x000e64000800017f */
[----:B----4-:R-:W-:-:S05]  /*e9f0*/  LOP3.LUT R0, R3, R0, RZ, 0xfc, !PT ;  /* 0x0000000003007212 */ /* 0x010fca00078efcff */
[----:B------:R-:W-:-:S04]  /*ea00*/  VIADD R2, R0, UR41 ;  /* 0x0000002900027c36 */ /* 0x000fc80008000000 */
[----:B-----5:R-:W-:Y:S01]  /*ea10*/  IMAD.IADD R2, R4, 0x1, R2 ;  /* 0x0000000104027824 */ /* 0x020fe200078e0202 */
[----:B-1----:R-:W-:Y:S06]  /*ea20*/  @!P0 BRA `(.L_x_83) ;  /* 0x0000002c004c8947 */ /* 0x002fec0003800000 */
.L_x_166:
[----:B------:R-:W4:Y:S01]  /*ea30*/  LDL.LU R12, [R1] ;  /* 0x00000000010c7983 */ /* 0x000f220000300800 */
[----:B------:R-:W-:Y:S05]  /*ea40*/  WARPSYNC.ALL ;  /* 0x0000000000007948 */ /* 0x000fea0003800000 */
[----:B------:R-:W5:Y:S01]  /*ea50*/  LDSM.16.MT88.4 R8, [R0+UR41+0xa400] ;  /* 0x00a400290008783b */ /* 0x000f620008004200 */
[----:B------:R-:W-:-:S03]  /*ea60*/  ULOP3.LUT UR4, UR48, 0x2, URZ, 0xfc, !UPT ;  /* 0x0000000230047892 */ /* 0x000fc6000f8efc3f */
[----:B-12---:R-:W1:Y:S03]  /*ea70*/  LDSM.16.MT88.4 R4, [R2+0xa400] ;  /* 0x00a400000204783b */ /* 0x006e660000004200 */
[----:B------:R-:W-:-:S05]  /*ea80*/  IMAD.U32 R17, RZ, RZ, UR4 ;  /* 0x00000004ff117e24 */ /* 0x000fca000f8e00ff */
[----:B------:R-:W-:Y:S02]  /*ea90*/  ISETP.NE.AND P0, PT, R17, 0x3, PT ;  /* 0x000000031100780c */ /* 0x000fe40003f05270 */
[----:B-----5:R-:W-:Y:S02]  /*eaa0*/  PRMT R13, R8, 0x7531, R9 ;  /* 0x00007531080d7816 */ /* 0x020fe40000000009 */
[C-C-:B---3--:R-:W-:Y:S02]  /*eab0*/  PRMT R14, R10.reuse, 0x6420, R11.reuse ;  /* 0x000064200a0e7816 */ /* 0x148fe4000000000b */
[----:B------:R-:W-:Y:S02]  /*eac0*/  PRMT R15, R10, 0x7531, R11 ;  /* 0x000075310a0f7816 */ /* 0x000fe4000000000b */
[C-C-:B-1----:R-:W-:Y:S02]  /*ead0*/  PRMT R10, R6.reuse, 0x6420, R7.reuse ;  /* 0x00006420060a7816 */ /* 0x142fe40000000007 */
[----:B------:R-:W-:-:S02]  /*eae0*/  PRMT R11, R6, 0x7531, R7 ;  /* 0x00007531060b7816 */ /* 0x000fc40000000007 */
[----:B----4-:R-:W-:Y:S02]  /*eaf0*/  LOP3.LUT R3, R3, R12, RZ, 0xfc, !PT ;  /* 0x0000000c03037212 */ /* 0x010fe400078efcff */
[----:B------:R-:W-:Y:S02]  /*eb00*/  PRMT R12, R8, 0x6420, R9 ;  /* 0x00006420080c7816 */ /* 0x000fe40000000009 */
[C-C-:B------:R-:W-:Y:S01]  /*eb10*/  PRMT R8, R4.reuse, 0x6420, R5.reuse ;  /* 0x0000642004087816 */ /* 0x140fe20000000005 */
[----:B------:R-:W-:Y:S01]  /*eb20*/  VIADD R3, R3, UR41 ;  /* 0x0000002903037c36 */ /* 0x000fe20008000000 */
[----:B------:R-:W-:-:S04]  /*eb30*/  PRMT R9, R4, 0x7531, R5 ;  /* 0x0000753104097816 */ /* 0x000fc80000000005 */
[----:B------:R-:W-:Y:S04]  /*eb40*/  STSM.16.M88.4 [R3+0x400], R12 ;  /* 0x0004000c03007844 */ /* 0x000fe80000000200 */
[----:B------:R-:W-:Y:S04]  /*eb50*/  STSM.16.M88.4 [R3+0xc00], R8 ;  /* 0x000c000803007844 */ /* 0x000fe80000000200 */
[----:B------:R-:W1:Y:S04]  /*eb60*/  LDSM.16.MT88.4 R12, [R0+UR41+0xb400] ;  /* 0x00b40029000c783b */ /* 0x000e680008004200 */
[----:B------:R-:W2:Y:S01]  /*eb70*/  LDSM.16.MT88.4 R8, [R2+0xb400] ;  /* 0x00b400000208783b */ /* 0x000ea20000004200 */
[----:B-1----:R-:W-:-:S02]  /*eb80*/  PRMT R4, R12, 0x6420, R13 ;  /* 0x000064200c047816 */ /* 0x002fc4000000000d */
[----:B------:R-:W-:Y:S02]  /*eb90*/  PRMT R5, R12, 0x7531, R13 ;  /* 0x000075310c057816 */ /* 0x000fe4000000000d */
[C-C-:B------:R-:W-:Y:S02]  /*eba0*/  PRMT R6, R14.reuse, 0x6420, R15.reuse ;  /* 0x000064200e067816 */ /* 0x140fe4000000000f */
[----:B------:R-:W-:Y:S02]  /*ebb0*/  PRMT R7, R14, 0x7531, R15 ;  /* 0x000075310e077816 */ /* 0x000fe4000000000f */
[C-C-:B--2---:R-:W-:Y:S02]  /*ebc0*/  PRMT R12, R8.reuse, 0x6420, R9.reuse ;  /* 0x00006420080c7816 */ /* 0x144fe40000000009 */
[----:B------:R-:W-:Y:S01]  /*ebd0*/  PRMT R13, R8, 0x7531, R9 ;  /* 0x00007531080d7816 */ /* 0x000fe20000000009 */
[----:B------:R-:W-:Y:S01]  /*ebe0*/  STSM.16.M88.4 [R3+0x1400], R4 ;  /* 0x0014000403007844 */ /* 0x000fe20000000200 */
[----:B------:R-:W-:-:S02]  /*ebf0*/  PRMT R14, R10, 0x6420, R11 ;  /* 0x000064200a0e7816 */ /* 0x000fc4000000000b */
[----:B------:R-:W-:-:S05]  /*ec00*/  PRMT R15, R10, 0x7531, R11 ;  /* 0x000075310a0f7816 */ /* 0x000fca000000000b */
[----:B------:R-:W-:Y:S04]  /*ec10*/  STSM.16.M88.4 [R3+0x1c00], R12 ;  /* 0x001c000c03007844 */ /* 0x000fe80000000200 */
[----:B------:R-:W1:Y:S04]  /*ec20*/  LDSM.16.MT88.4 R12, [R0+UR41+0xc400] ;  /* 0x00c40029000c783b */ /* 0x000e680008004200 */
[----:B------:R-:W2:Y:S01]  /*ec30*/  LDSM.16.MT88.4 R8, [R2+0xc400] ;  /* 0x00c400000208783b */ /* 0x000ea20000004200 */
[C-C-:B-1----:R-:W-:Y:S02]  /*ec40*/  PRMT R4, R12.reuse, 0x6420, R13.reuse ;  /* 0x000064200c047816 */ /* 0x142fe4000000000d */
[----:B------:R-:W-:-:S02]  /*ec50*/  PRMT R5, R12, 0x7531, R13 ;  /* 0x000075310c057816 */ /* 0x000fc4000000000d */
[C-C-:B------:R-:W-:Y:S02]  /*ec60*/  PRMT R6, R14.reuse, 0x6420, R15.reuse ;  /* 0x000064200e067816 */ /* 0x140fe4000000000f */
[----:B------:R-:W-:Y:S02]  /*ec70*/  PRMT R7, R14, 0x7531, R15 ;  /* 0x000075310e077816 */ /* 0x000fe4000000000f */
[C-C-:B--2---:R-:W-:Y:S02]  /*ec80*/  PRMT R12, R8.reuse, 0x6420, R9.reuse ;  /* 0x00006420080c7816 */ /* 0x144fe40000000009 */
[----:B------:R-:W-:Y:S01]  /*ec90*/  PRMT R13, R8, 0x7531, R9 ;  /* 0x00007531080d7816 */ /* 0x000fe20000000009 */
[----:B------:R-:W-:Y:S01]  /*eca0*/  STSM.16.M88.4 [R3+0x2400], R4 ;  /* 0x0024000403007844 */ /* 0x000fe20000000200 */
[C-C-:B------:R-:W-:Y:S02]  /*ecb0*/  PRMT R14, R10.reuse, 0x6420, R11.reuse ;  /* 0x000064200a0e7816 */ /* 0x140fe4000000000b */
        /* <DEDUP_REMOVED lines=31> */
[----:B--2---:R-:W2:Y:S01]  /*eeb0*/  FENCE.VIEW.ASYNC.S ;  /* 0x00000000000073c6 */ /* 0x004ea20000000000 */
[----:B------:R-:W-:Y:S05]  /*eec0*/  @!P0 BRA `(.L_x_84) ;  /* 0x0000000000048947 */ /* 0x000fea0003800000 */
[----:B------:R-:W-:Y:S01]  /*eed0*/  BPT.TRAP 0x1 ;  /* 0x000000040000795c */ /* 0x000fe20000300000 */
.L_x_84:
[----:B--2---:R2:W-:Y:S01]  /*eee0*/  SYNCS.ARRIVE.TRANS64.A1T0 RZ, [R16+URZ+0x29850], RZ ;  /* 0x029850ff10ff79a7 */ /* 0x0045e2000810003f */
[----:B------:R-:W-:Y:S06]  /*eef0*/  BAR.SYNC.DEFER_BLOCKING 0x2, 0x80 ;  /* 0x0082000000007b1d */ /* 0x000fec0000010000 */
[----:B------:R-:W-:Y:S05]  /*ef00*/  @!P1 BRA `(.L_x_85) ;  /* 0x0000000000049947 */ /* 0x000fea0003800000 */
[----:B------:R-:W-:Y:S01]  /*ef10*/  BPT.TRAP 0x1 ;  /* 0x000000040000795c */ /* 0x000fe20000300000 */
.L_x_85:
[----:B------:R-:W3:Y:S01]  /*ef20*/  S2R R0, SR_CgaCtaId ;  /* 0x0000000000007919 */ /* 0x000ee20000008800 */
[----:B--2---:R-:W-:Y:S02]  /*ef30*/  VIADD R16, R16, 0x29880 ;  /* 0x0002988010107836 */ /* 0x004fe40000000000 */
[----:B------:R-:W-:Y:S02]  /*ef40*/  VIADD R2, R18, 0x1 ;  /* 0x0000000112027836 */ /* 0x000fe40000000000 */
[----:B-1----:R-:W-:-:S03]  /*ef50*/  IMAD.MOV.U32 R3, RZ, RZ, RZ ;  /* 0x000000ffff037224 */ /* 0x002fc600078e00ff */
[----:B------:R-:W-:-:S04]  /*ef60*/  ISETP.NE.AND P0, PT, R2, 0x2, PT ;  /* 0x000000020200780c */ /* 0x000fc80003f05270 */
[----:B------:R-:W-:Y:S02]  /*ef70*/  SEL R2, R2, RZ, P0 ;  /* 0x000000ff02027207 */ /* 0x000fe40000000000 */
[----:B---3--:R-:W-:Y:S02]  /*ef80*/  PRMT R16, R0, 0x654, R16 ;  /* 0x0000065400107816 */ /* 0x008fe40000000010 */
[----:B------:R-:W-:Y:S02]  /*ef90*/  SEL R0, RZ, 0x1, P0 ;  /* 0x00000001ff007807 */ /* 0x000fe40000000000 */
[----:B------:R1:W-:Y:S02]  /*efa0*/  SYNCS.ARRIVE.TRANS64.RED.A1T0 RZ, [R16+URZ], RZ ;  /* 0x000000ff10ff79a7 */ /* 0x0003e4000810043f */
[----:B------:R-:W-:-:S07]  /*efb0*/  LOP3.LUT R0, R29, R0, RZ, 0x3c, !PT ;  /* 0x000000001d007212 */ /* 0x000fce00078e3cff */
.L_x_40:
[----:B------:R-:W2:Y:S01]  /*efc0*/  S2R R5, SR_CgaCtaId ;  /* 0x0000000000057919 */ /* 0x000ea20000008800 */
[----:B------:R-:W-:Y:S02]  /*efd0*/  MOV R4, 0x400 ;  /* 0x0000040000047802 */ /* 0x000fe40000000f00 */
[----:B------:R-:W-:Y:S02]  /*efe0*/  SHF.L.U32 R3, R3, 0x1f, RZ ;  /* 0x0000001f03037819 */ /* 0x000fe400000006ff */
[----:B--2---:R-:W-:-:S04]  /*eff0*/  LEA R6, R5, R4, 0x18 ;  /* 0x0000000405067211 */ /* 0x004fc800078ec0ff */
[----:B------:R-:W2:Y:S02]  /*f000*/  SYNCS.PHASECHK.TRANS64.TRYWAIT P0, [R6+URZ+0x29820], R3 ;  /* 0x02982003060075a7 */ /* 0x000ea4000800017f */
[----:B--2---:R-:W-:Y:S05]  /*f010*/  @!P0 BRA `(.L_x_86) ;  /* 0x0000002400e48947 */ /* 0x004fea0003800000 */
.L_x_167:
[----:B------:R-:W3:Y:S02]  /*f020*/  S2R R4, SR_TID.X ;  /* 0x0000000000047919 */ /* 0x000ee40000002100 */
[----:B---3--:R-:W-:-:S04]  /*f030*/  SHF.R.U32.HI R4, RZ, 0x5, R4 ;  /* 0x00000005ff047819 */ /* 0x008fc80000011604 */
[----:B------:R-:W-:-:S05]  /*f040*/  LOP3.LUT R4, R4, 0x3, RZ, 0xc0, !PT ;  /* 0x0000000304047812 */ /* 0x000fca00078ec0ff */
[----:B--2---:R-:W2:Y:S02]  /*f050*/  SHFL.IDX PT, R3, R4, RZ, 0x1f ;  /* 0x00001fff04037589 */ /* 0x004ea400000e0000 */
[----:B--2---:R-:W-:-:S13]  /*f060*/  ISETP.NE.AND P0, PT, R3, RZ, PT ;  /* 0x000000ff0300720c */ /* 0x004fda0003f05270 */
[----:B------:R-:W-:Y:S05]  /*f070*/  @P0 BRA `(.L_x_8) ;  /* 0x0000000000a00947 */ /* 0x000fea0003800000 */
[----:B------:R-:W-:-:S13]  /*f080*/  ELECT P0, URZ, PT ;  /* 0x00000000003f782f */ /* 0x000fda0003800000 */
[----:B------:R-:W-:Y:S05]  /*f090*/  @!P0 BRA `(.L_x_8) ;  /* 0x0000000000988947 */ /* 0x000fea0003800000 */
[----:B------:R-:W-:-:S06]  /*f0a0*/  ULOP3.LUT UR4, UR48, 0x2, URZ, 0xfc, !UPT ;  /* 0x0000000230047892 */ /* 0x000fcc000f8efc3f */
[----:B------:R-:W-:-:S05]  /*f0b0*/  IMAD.U32 R3, RZ, RZ, UR4 ;  /* 0x00000004ff037e24 */ /* 0x000fca000f8e00ff */
[----:B------:R-:W-:-:S13]  /*f0c0*/  ISETP.NE.AND P0, PT, R3, 0x3, PT ;  /* 0x000000030300780c */ /* 0x000fda0003f05270 */
[----:B------:R-:W-:Y:S05]  /*f0d0*/  @!P0 BRA `(.L_x_87) ;  /* 0x0000000000048947 */ /* 0x000fea0003800000 */
[----:B------:R-:W-:Y:S01]  /*f0e0*/  BPT.TRAP 0x1 ;  /* 0x000000040000795c */ /* 0x000fe20000300000 */
.L_x_87:
[----:B------:R-:W-:Y:S01]  /*f0f0*/  IMAD R5, R2, 0x8, R6 ;  /* 0x0000000802057824 */ /* 0x000fe200078e0206 */
[----:B------:R-:W-:Y:S01]  /*f100*/  SHF.L.U32 R4, R0, 0x1f, RZ ;  /* 0x0000001f00047819 */ /* 0x000fe200000006ff */
[----:B------:R-:W-:-:S03]  /*f110*/  VIADD R2, R2, 0x1 ;  /* 0x0000000102027836 */ /* 0x000fc60000000000 */
[----:B------:R-:W2:Y:S02]  /*f120*/  SYNCS.PHASECHK.TRANS64.TRYWAIT P1, [R5+URZ+0x29840], R4 ;  /* 0x02984004050075a7 */ /* 0x000ea4000802017f */
[----:B------:R-:W-:-:S04]  /*f130*/  ISETP.NE.AND P2, PT, R2, 0x2, PT ;  /* 0x000000020200780c */ /* 0x000fc80003f45270 */
[----:B------:R-:W-:Y:S01]  /*f140*/  SEL R3, RZ, 0x1, P2 ;  /* 0x00000001ff037807 */ /* 0x000fe20001000000 */
[----:B--2---:R-:W-:Y:S08]  /*f150*/  @!P1 BRA `(.L_x_88) ;  /* 0x0000002400a89947 */ /* 0x004ff00003800000 */
.L_x_168:
[----:B------:R-:W-:Y:S02]  /*f160*/  SEL R2, R2, RZ, P2 ;  /* 0x000000ff02027207 */ /* 0x000fe40001000000 */
[----:B------:R-:W-:Y:S01]  /*f170*/  LOP3.LUT R0, R0, R3, RZ, 0x3c, !PT ;  /* 0x0000000300007212 */ /* 0x000fe200078e3cff */
[----:B------:R-:W-:Y:S06]  /*f180*/  @!P0 BRA `(.L_x_89) ;  /* 0x0000000000048947 */ /* 0x000fec0003800000 */
[----:B------:R-:W-:Y:S01]  /*f190*/  BPT.TRAP 0x1 ;  /* 0x000000040000795c */ /* 0x000fe20000300000 */
.L_x_89:
[----:B------:R-:W-:Y:S02]  /*f1a0*/  LEA R3, R2, R6, 0x3 ;  /* 0x0000000602037211 */ /* 0x000fe400078e18ff */
[----:B------:R-:W-:-:S04]  /*f1b0*/  SHF.L.U32 R0, R0, 0x1f, RZ ;  /* 0x0000001f00007819 */ /* 0x000fc800000006ff */
[----:B------:R-:W3:Y:S02]  /*f1c0*/  SYNCS.PHASECHK.TRANS64.TRYWAIT P1, [R3+URZ+0x29840], R0 ;  /* 0x02984000030075a7 */ /* 0x000ee4000802017f */
[----:B---3--:R-:W-:Y:S05]  /*f1d0*/  @!P1 BRA `(.L_x_90) ;  /* 0x00000024009c9947 */ /* 0x008fea0003800000 */
.L_x_169:
[----:B------:R-:W-:Y:S05]  /*f1e0*/  @!P0 BRA `(.L_x_91) ;  /* 0x0000000000048947 */ /* 0x000fea0003800000 */
[----:B------:R-:W-:Y:S01]  /*f1f0*/  BPT.TRAP 0x1 ;  /* 0x000000040000795c */ /* 0x000fe20000300000 */
.L_x_91:
[----:B------:R-:W4:Y:S02]  /*f200*/  SYNCS.PHASECHK.TRANS64.TRYWAIT P1, [R5+URZ+0x29860], R4 ;  /* 0x02986004050075a7 */ /* 0x000f24000802017f */
[----:B----4-:R-:W-:Y:S05]  /*f210*/  @!P1 BRA `(.L_x_92) ;  /* 0x0000002400a09947 */ /* 0x010fea0003800000 */
.L_x_170:
[----:B------:R-:W-:Y:S05]  /*f220*/  @!P0 BRA `(.L_x_93) ;  /* 0x0000000000048947 */ /* 0x000fea0003800000 */
[----:B------:R-:W-:Y:S01]  /*f230*/  BPT.TRAP 0x1 ;  /* 0x000000040000795c */ /* 0x000fe20000300000 */
.L_x_93:
[----:B------:R-:W0:Y:S02]  /*f240*/  SYNCS.PHASECHK.TRANS64.TRYWAIT P1, [R3+URZ+0x29860], R0 ;  /* 0x02986000030075a7 */ /* 0x000e24000802017f */
[----:B0-----:R-:W-:Y:S05]  /*f250*/  @!P1 BRA `(.L_x_94) ;  /* 0x0000002400a49947 */ /* 0x001fea0003800000 */
.L_x_171:
[----:B------:R-:W-:Y:S05]  /*f260*/  @!P0 BRA `(.L_x_95) ;  /* 0x0000000000048947 */ /* 0x000fea0003800000 */
[----:B------:R-:W-:Y:S01]  /*f270*/  BPT.TRAP 0x1 ;  /* 0x000000040000795c */ /* 0x000fe20000300000 */
.L_x_95:
[----:B------:R-:W0:Y:S02]  /*f280*/  SYNCS.PHASECHK.TRANS64.TRYWAIT P1, [R5+URZ+0x29880], R4 ;  /* 0x02988004050075a7 */ /* 0x000e24000802017f */
[----:B0-----:R-:W-:Y:S05]  /*f290*/  @!P1 BRA `(.L_x_96) ;  /* 0x0000002400a89947 */ /* 0x001fea0003800000 */
.L_x_172:
[----:B------:R-:W-:Y:S05]  /*f2a0*/  @!P0 BRA `(.L_x_97) ;  /* 0x0000000000048947 */ /* 0x000fea0003800000 */
[----:B------:R-:W-:Y:S01]  /*f2b0*/  BPT.TRAP 0x1 ;  /* 0x000000040000795c */ /* 0x000fe20000300000 */
.L_x_97:
[----:B------:R0:W0:Y:S02]  /*f2c0*/  SYNCS.PHASECHK.TRANS64.TRYWAIT P0, [R3+URZ+0x29880], R0 ;  /* 0x02988000030075a7 */ /* 0x000024000800017f */
[----:B0-----:R-:W-:Y:S05]  /*f2d0*/  @!P0 NANOSLEEP.SYNCS 0x989680 ;  /* 0x009896800000895d */ /* 0x001fea0003900000 */
[----:B------:R-:W0:Y:S02]  /*f2e0*/  @!P0 SYNCS.PHASECHK.TRANS64 P0, [R3+URZ+0x29880], R0 ;  /* 0x02988000030085a7 */ /* 0x000e24000800007f */
[----:B0-----:R-:W-:Y:S05]  /*f2f0*/  @!P0 BRA `(.L_x_97) ;  /* 0xfffffffc00f08947 */ /* 0x001fea000383ffff */
.L_x_8:
[----:B------:R-:W-:Y:S05]  /*f300*/  BSYNC B6 ;  /* 0x0000000000067941 */ /* 0x000fea0003800000 */
.L_x_5:
[----:B------:R-:W-:Y:S05]  /*f310*/  EXIT ;  /* 0x000000000000794d */ /* 0x000fea0003800000 */
.L_x_12:
[----:B0-----:R-:W-:-:S04]  /*f320*/  IMAD.U32 R3, RZ, RZ, UR36 ;  /* 0x00000024ff037e24 */ /* 0x001fc8000f8e00ff */
[----:B------:R0:W1:Y:S03]  /*f330*/  SYNCS.PHASECHK.TRANS64.TRYWAIT P0, [R3+URZ+0x29800], R0 ;  /* 0x02980000030075a7 */ /* 0x000066000800017f */
[----:B-1----:R-:W-:Y:S05]  /*f340*/  @!P0 NANOSLEEP.SYNCS 0x989680 ;  /* 0x009896800000895d */ /* 0x002fea0003900000 */
[----:B------:R-:W1:Y:S02]  /*f350*/  @!P0 SYNCS.PHASECHK.TRANS64 P0, [R3+URZ+0x29800], R0 ;  /* 0x02980000030085a7 */ /* 0x000e64000800007f */
[----:B-1----:R-:W-:Y:S05]  /*f360*/  @!P0 BRA `(.L_x_12) ;  /* 0xfffffffc00ec8947 */ /* 0x002fea000383ffff */
[----:B------:R-:W-:Y:S05]  /*f370*/  BRA `(.L_x_98) ;  /* 0xffffff2000907947 */ /* 0x000fea000383ffff */
.L_x_16:
[----:B-1----:R-:W-:-:S04]  /*f380*/  IMAD.U32 R5, RZ, RZ, UR36 ;  /* 0x00000024ff057e24 */ /* 0x002fc8000f8e00ff */
[----:B------:R1:W2:Y:S03]  /*f390*/  SYNCS.PHASECHK.TRANS64.TRYWAIT P1, [R5+URZ+0x29830], R0 ;  /* 0x02983000050075a7 */ /* 0x0002a6000802017f */
[----:B--2---:R-:W-:Y:S05]  /*f3a0*/  @!P1 NANOSLEEP.SYNCS 0x989680 ;  /* 0x009896800000995d */ /* 0x004fea0003900000 */
[----:B------:R-:W2:Y:S02]  /*f3b0*/  @!P1 SYNCS.PHASECHK.TRANS64 P1, [R5+URZ+0x29830], R0 ;  /* 0x02983000050095a7 */ /* 0x000ea4000802007f */
[----:B--2---:R-:W-:Y:S05]  /*f3c0*/  @!P1 BRA `(.L_x_16) ;  /* 0xfffffffc00ec9947 */ /* 0x004fea000383ffff */
[----:B------:R-:W-:Y:S05]  /*f3d0*/  BRA `(.L_x_15) ;  /* 0xffffff2000ac7947 */ /* 0x000fea000383ffff */
.L_x_22:
[----:B-1----:R-:W-:-:S04]  /*f3e0*/  IMAD.U32 R3, RZ, RZ, UR4 ;  /* 0x00000004ff037e24 */ /* 0x002fc8000f8e00ff */
[----:B------:R1:W2:Y:S03]  /*f3f0*/  SYNCS.PHASECHK.TRANS64.TRYWAIT P1, [R3+URZ+0x29830], R0 ;  /* 0x02983000030075a7 */ /* 0x0002a6000802017f */
[----:B--2---:R-:W-:Y:S05]  /*f400*/  @!P1 NANOSLEEP.SYNCS 0x989680 ;  /* 0x009896800000995d */ /* 0x004fea0003900000 */
[----:B------:R-:W2:Y:S02]  /*f410*/  @!P1 SYNCS.PHASECHK.TRANS64 P1, [R3+URZ+0x29830], R0 ;  /* 0x02983000030095a7 */ /* 0x000ea4000802007f */
[----:B--2---:R-:W-:Y:S05]  /*f420*/  @!P1 BRA `(.L_x_22) ;  /* 0xfffffffc00ec9947 */ /* 0x004fea000383ffff */
[----:B------:R-:W-:Y:S05]  /*f430*/  BRA `(.L_x_19) ;  /* 0xffffff5400d87947 */ /* 0x000fea000383ffff */
.L_x_26:
[----:B-1----:R-:W-:-:S04]  /*f440*/  IMAD.U32 R13, RZ, RZ, UR4 ;  /* 0x00000004ff0d7e24 */ /* 0x002fc8000f8e00ff */
[----:B------:R1:W2:Y:S03]  /*f450*/  SYNCS.PHASECHK.TRANS64.TRYWAIT P1, [R13+URZ+0x29850], R0 ;  /* 0x029850000d0075a7 */ /* 0x0002a6000802017f */
[----:B--2---:R-:W-:Y:S05]  /*f460*/  @!P1 NANOSLEEP.SYNCS 0x989680 ;  /* 0x009896800000995d */ /* 0x004fea0003900000 */
[----:B------:R-:W2:Y:S02]  /*f470*/  @!P1 SYNCS.PHASECHK.TRANS64 P1, [R13+URZ+0x29850], R0 ;  /* 0x029850000d0095a7 */ /* 0x000ea4000802007f */
[----:B--2---:R-:W-:Y:S05]  /*f480*/  @!P1 BRA `(.L_x_26) ;  /* 0xfffffffc00ec9947 */ /* 0x004fea000383ffff */
[----:B------:R-:W-:Y:S05]  /*f490*/  BRA `(.L_x_23) ;  /* 0xffffff6400047947 */ /* 0x000fea000383ffff */
.L_x_33:
[----:B-1----:R-:W-:-:S04]  /*f4a0*/  IMAD.U32 R5, RZ, RZ, UR9 ;  /* 0x00000009ff057e24 */ /* 0x002fc8000f8e00ff */
[----:B------:R1:W2:Y:S03]  /*f4b0*/  SYNCS.PHASECHK.TRANS64.TRYWAIT P1, [R5+URZ+0x29850], R2 ;  /* 0x02985002050075a7 */ /* 0x0002a6000802017f */
[----:B--2---:R-:W-:Y:S05]  /*f4c0*/  @!P1 NANOSLEEP.SYNCS 0x989680 ;  /* 0x009896800000995d */ /* 0x004fea0003900000 */
[----:B------:R-:W2:Y:S02]  /*f4d0*/  @!P1 SYNCS.PHASECHK.TRANS64 P1, [R5+URZ+0x29850], R2 ;  /* 0x02985002050095a7 */ /* 0x000ea4000802007f */
[----:B--2---:R-:W-:Y:S05]  /*f4e0*/  @!P1 BRA `(.L_x_33) ;  /* 0xfffffffc00ec9947 */ /* 0x004fea000383ffff */
[----:B------:R-:W-:Y:S05]  /*f4f0*/  BRA `(.L_x_32) ;  /* 0xffffff8000dc7947 */ /* 0x000fea000383ffff */
.L_x_46:
[----:B------:R-:W-:Y:S02]  /*f500*/  IMAD.MOV.U32 R13, RZ, RZ, R22 ;  /* 0x000000ffff0d7224 */ /* 0x000fe400078e0016 */
[----:B------:R-:W-:Y:S02]  /*f510*/  IMAD.MOV.U32 R12, RZ, RZ, RZ ;  /* 0x000000ffff0c7224 */ /* 0x000fe400078e00ff */
[----:B------:R-:W-:Y:S02]  /*f520*/  IMAD.MOV.U32 R11, RZ, RZ, 0x1f ;  /* 0x0000001fff0b7424 */ /* 0x000fe400078e00ff */
[----:B------:R-:W-:-:S07]  /*f530*/  IMAD.MOV.U32 R15, RZ, RZ, -0x1 ;  /* 0xffffffffff0f7424 */ /* 0x000fce00078e00ff */
[----:B-----5:R-:W-:Y:S05]  /*f540*/  WARPSYNC.COLLECTIVE R15, `(.L_x_99) ;  /* 0x000000000f087348 */ /* 0x020fea0003c00000 */
[----:B------:R0:W1:Y:S02]  /*f550*/  SHFL.IDX P6, R14, R13, R12, R11 ;  /* 0x0000000c0d0e7389 */ /* 0x00006400000c000b */
[----:B01---5:R-:W-:Y:S01]  /*f560*/  ENDCOLLECTIVE ;  /* 0x000000000000791b */ /* 0x023fe20003800000 */
.L_x_99:
[----:B------:R-:W-:Y:S05]  /*f570*/  BRA `(.L_x_100) ;  /* 0xffffffbc00f87947 */ /* 0x000fea000383ffff */
.L_x_48:
[----:B0-----:R-:W-:Y:S02]  /*f580*/  IMAD.MOV.U32 R3, RZ, RZ, 0x1 ;  /* 0x00000001ff037424 */ /* 0x001fe400078e00ff */
[----:B------:R-:W-:-:S03]  /*f590*/  IMAD.U32 R2, RZ, RZ, UR41 ;  /* 0x00000029ff027e24 */ /* 0x000fc6000f8e00ff */
[----:B------:R-:W-:-:S04]  /*f5a0*/  SHF.L.U32 R3, R3, 0x1f, RZ ;  /* 0x0000001f03037819 */ /* 0x000fc800000006ff */
[----:B------:R0:W1:Y:S03]  /*f5b0*/  SYNCS.PHASECHK.TRANS64.TRYWAIT P0, [R2+URZ+0x29880], R3 ;  /* 0x02988003020075a7 */ /* 0x000066000800017f */
[----:B-1----:R-:W-:Y:S05]  /*f5c0*/  @!P0 NANOSLEEP.SYNCS 0x989680 ;  /* 0x009896800000895d */ /* 0x002fea0003900000 */
[----:B------:R-:W1:Y:S02]  /*f5d0*/  @!P0 SYNCS.PHASECHK.TRANS64 P0, [R2+URZ+0x29880], R3 ;  /* 0x02988003020085a7 */ /* 0x000e64000800007f */
[----:B-1----:R-:W-:Y:S05]  /*f5e0*/  @!P0 BRA `(.L_x_48) ;  /* 0xfffffffc00e48947 */ /* 0x002fea000383ffff */
[----:B------:R-:W-:Y:S05]  /*f5f0*/  BRA `(.L_x_101) ;  /* 0xffffffc400407947 */ /* 0x000fea000383ffff */
.L_x_49:
[----:B------:R-:W-:Y:S01]  /*f600*/  BSSY B0, `(.L_x_102) ;  /* 0x0000008000007945 */ /* 0x000fe20003800000 */
[----:B------:R-:W-:Y:S02]  /*f610*/  IMAD.MOV.U32 R13, RZ, RZ, R10 ;  /* 0x000000ffff0d7224 */ /* 0x000fe400078e000a */
[----:B------:R-:W-:Y:S02]  /*f620*/  IMAD.MOV.U32 R12, RZ, RZ, RZ ;  /* 0x000000ffff0c7224 */ /* 0x000fe400078e00ff */
[----:B------:R-:W-:Y:S02]  /*f630*/  IMAD.MOV.U32 R11, RZ, RZ, 0x1c1f ;  /* 0x00001c1fff0b7424 */ /* 0x000fe400078e00ff */
[----:B------:R-:W-:-:S07]  /*f640*/  IMAD.MOV.U32 R15, RZ, RZ, -0x1 ;  /* 0xffffffffff0f7424 */ /* 0x000fce00078e00ff */
[----:B------:R-:W-:Y:S05]  /*f650*/  WARPSYNC.COLLECTIVE R15, `(.L_x_103) ;  /* 0x000000000f087348 */ /* 0x000fea0003c00000 */
[----:B------:R0:W1:Y:S02]  /*f660*/  SHFL.IDX P6, R14, R13, R12, R11 ;  /* 0x0000000c0d0e7389 */ /* 0x00006400000c000b */
[----:B01----:R-:W-:Y:S01]  /*f670*/  ENDCOLLECTIVE ;  /* 0x000000000000791b */ /* 0x003fe20003800000 */
.L_x_103:
[----:B------:R-:W-:Y:S05]  /*f680*/  BSYNC B0 ;  /* 0x0000000000007941 */ /* 0x000fea0003800000 */
.L_x_102:
[----:B------:R-:W-:Y:S01]  /*f690*/  IMAD.MOV.U32 R13, RZ, RZ, R18 ;  /* 0x000000ffff0d7224 */ /* 0x000fe200078e0012 */
[----:B------:R-:W-:Y:S01]  /*f6a0*/  MOV R11, 0x1c1f ;  /* 0x00001c1f000b7802 */ /* 0x000fe20000000f00 */
[----:B------:R-:W-:Y:S01]  /*f6b0*/  IMAD.MOV.U32 R12, RZ, RZ, RZ ;  /* 0x000000ffff0c7224 */ /* 0x000fe200078e00ff */
[C---:B------:R-:W-:Y:S01]  /*f6c0*/  LOP3.LUT P3, RZ, R16.reuse, 0x2, RZ, 0xc0, !PT ;  /* 0x0000000210ff7812 */ /* 0x040fe2000786c0ff */
[----:B------:R-:W-:Y:S01]  /*f6d0*/  IMAD.MOV.U32 R15, RZ, RZ, -0x1 ;  /* 0xffffffffff0f7424 */ /* 0x000fe200078e00ff */
[----:B------:R-:W-:Y:S01]  /*f6e0*/  LOP3.LUT P2, RZ, R16, 0x1, RZ, 0xc0, !PT ;  /* 0x0000000110ff7812 */ /* 0x000fe2000784c0ff */
[----:B------:R-:W-:Y:S01]  /*f6f0*/  IMAD.MOV.U32 R3, RZ, RZ, R14 ;  /* 0x000000ffff037224 */ /* 0x000fe200078e000e */
[----:B------:R-:W-:Y:S01]  /*f700*/  ISETP.GE.AND P1, PT, R9, 0x61, PT ;  /* 0x000000610900780c */ /* 0x000fe20003f26270 */
[----:B------:R-:W-:-:S12]  /*f710*/  VIADD R8, R7, UR41 ;  /* 0x0000002907087c36 */ /* 0x000fd80008000000 */
[----:B------:R-:W-:Y:S05]  /*f720*/  WARPSYNC.COLLECTIVE R15, `(.L_x_104) ;  /* 0x000000000f087348 */ /* 0x000fea0003c00000 */
[----:B------:R0:W1:Y:S02]  /*f730*/  SHFL.IDX P6, R14, R13, R12, R11 ;  /* 0x0000000c0d0e7389 */ /* 0x00006400000c000b */
[----:B01----:R-:W-:Y:S01]  /*f740*/  ENDCOLLECTIVE ;  /* 0x000000000000791b */ /* 0x003fe20003800000 */
.L_x_104:
[----:B------:R-:W-:Y:S01]  /*f750*/  ISETP.GE.AND P5, PT, R9, 0x81, PT ;  /* 0x000000810900780c */ /* 0x000fe20003fa6270 */
[----:B------:R-:W-:Y:S02]  /*f760*/  IMAD.IADD R7, R33, 0x1, R8 ;  /* 0x0000000121077824 */ /* 0x000fe400078e0208 */
[----:B------:R-:W-:Y:S02]  /*f770*/  VIADD R34, R8, 0xa400 ;  /* 0x0000a40008227836 */ /* 0x000fe40000000000 */
[----:B------:R-:W-:Y:S02]  /*f780*/  IMAD.MOV.U32 R13, RZ, RZ, R10 ;  /* 0x000000ffff0d7224 */ /* 0x000fe400078e000a */
[----:B------:R-:W-:Y:S02]  /*f790*/  IMAD.MOV.U32 R12, RZ, RZ, 0x1 ;  /* 0x00000001ff0c7424 */ /* 0x000fe400078e00ff */
[----:B------:R-:W-:-:S07]  /*f7a0*/  IMAD.MOV.U32 R2, RZ, RZ, R14 ;  /* 0x000000ffff027224 */ /* 0x000fce00078e000e */
[----:B------:R-:W-:Y:S05]  /*f7b0*/  WARPSYNC.COLLECTIVE R15, `(.L_x_105) ;  /* 0x000000000f087348 */ /* 0x000fea0003c00000 */
[----:B------:R0:W1:Y:S02]  /*f7c0*/  SHFL.IDX P6, R14, R13, R12, R11 ;  /* 0x0000000c0d0e7389 */ /* 0x00006400000c000b */
[----:B01----:R-:W-:Y:S01]  /*f7d0*/  ENDCOLLECTIVE ;  /* 0x000000000000791b */ /* 0x003fe20003800000 */
.L_x_105:
[----:B------:R-:W-:-:S05]  /*f7e0*/  IADD3 R2, P0, R35, R2, RZ ;  /* 0x0000000223027210 */ /* 0x000fca0007f1e0ff */
[----:B------:R-:W-:Y:S01]  /*f7f0*/  IMAD.X R3, RZ, RZ, R3, P0 ;  /* 0x000000ffff037224 */ /* 0x000fe200000e0603 */
[----:B------:R-:W-:Y:S01]  /*f800*/  ISETP.LT.OR P0, PT, R9, 0x1, P3 ;  /* 0x000000010900780c */ /* 0x000fe20001f01670 */
[----:B------:R-:W-:-:S12]  /*f810*/  IMAD.MOV.U32 R13, RZ, RZ, R18 ;  /* 0x000000ffff0d7224 */ /* 0x000fd800078e0012 */
[----:B------:R-:W-:Y:S01]  /*f820*/  @!PT LDS RZ, [RZ] ;  /* 0x00000000fffff984 */ /* 0x000fe20000000800 */
[----:B------:R-:W-:Y:S01]  /*f830*/  @!PT LDS RZ, [RZ] ;  /* 0x00000000fffff984 */ /* 0x000fe20000000800 */
[----:B------:R-:W-:Y:S01]  /*f840*/  @!PT LDS RZ, [RZ] ;  /* 0x00000000fffff984 */ /* 0x000fe20000000800 */
[----:B------:R-:W-:Y:S01]  /*f850*/  LDGSTS.E.BYPASS.LTC128B.128 [R8+0xa400], desc[UR56][R2.64], !P0 ;  /* 0x0a40000002087fae */ /* 0x000fe2000c101d78 */
[----:B------:R-:W-:-:S13]  /*f860*/  ISETP.LT.OR P0, PT, R9, 0x1, P2 ;  /* 0x000000010900780c */ /* 0x000fda0001701670 */
[----:B------:R0:W-:Y:S02]  /*f870*/  LDGSTS.E.BYPASS.LTC128B.128 [R7+0xa400], desc[UR56][R2.64+0x40], !P0 ;  /* 0x0a40004002077fae */ /* 0x0001e4000c101d78 */
[----:B0-----:R-:W-:-:S07]  /*f880*/  IMAD.MOV.U32 R3, RZ, RZ, R14 ;  /* 0x000000ffff037224 */ /* 0x001fce00078e000e */
[----:B------:R-:W-:Y:S05]  /*f890*/  WARPSYNC.COLLECTIVE R15, `(.L_x_106) ;  /* 0x000000000f087348 */ /* 0x000fea0003c00000 */
[----:B------:R0:W1:Y:S02]  /*f8a0*/  SHFL.IDX P6, R14, R13, R12, R11 ;  /* 0x0000000c0d0e7389 */ /* 0x00006400000c000b */
[----:B01----:R-:W-:Y:S01]  /*f8b0*/  ENDCOLLECTIVE ;  /* 0x000000000000791b */ /* 0x003fe20003800000 */
.L_x_106:
[----:B------:R-:W-:Y:S02]  /*f8c0*/  IMAD.MOV.U32 R13, RZ, RZ, R10 ;  /* 0x000000ffff0d7224 */ /* 0x000fe400078e000a */
[----:B------:R-:W-:Y:S02]  /*f8d0*/  IMAD.MOV.U32 R12, RZ, RZ, 0x2 ;  /* 0x00000002ff0c7424 */ /* 0x000fe400078e00ff */
[----:B------:R-:W-:-:S07]  /*f8e0*/  IMAD.MOV.U32 R2, RZ, RZ, R14 ;  /* 0x000000ffff027224 */ /* 0x000fce00078e000e */
[----:B------:R-:W-:Y:S05]  /*f8f0*/  WARPSYNC.COLLECTIVE R15, `(.L_x_107) ;  /* 0x000000000f087348 */ /* 0x000fea0003c00000 */
[----:B------:R0:W1:Y:S02]  /*f900*/  SHFL.IDX P6, R14, R13, R12, R11 ;  /* 0x0000000c0d0e7389 */ /* 0x00006400000c000b */
[----:B01----:R-:W-:Y:S01]  /*f910*/  ENDCOLLECTIVE ;  /* 0x000000000000791b */ /* 0x003fe20003800000 */
.L_x_107:
        /* <DEDUP_REMOVED lines=14> */
.L_x_108:
[----:B------:R-:W-:Y:S01]  /*fa00*/  IMAD.MOV.U32 R13, RZ, RZ, R10 ;  /* 0x000000ffff0d7224 */ /* 0x000fe200078e000a */
[----:B------:R-:W-:Y:S01]  /*fa10*/  MOV R12, 0x3 ;  /* 0x00000003000c7802 */ /* 0x000fe20000000f00 */
[----:B------:R-:W-:-:S07]  /*fa20*/  IMAD.MOV.U32 R2, RZ, RZ, R14 ;  /* 0x000000ffff027224 */ /* 0x000fce00078e000e */
[----:B------:R-:W-:Y:S05]  /*fa30*/  WARPSYNC.COLLECTIVE R15, `(.L_x_109) ;  /* 0x000000000f087348 */ /* 0x000fea0003c00000 */
[----:B------:R0:W1:Y:S02]  /*fa40*/  SHFL.IDX P6, R14, R13, R12, R11 ;  /* 0x0000000c0d0e7389 */ /* 0x00006400000c000b */
[----:B01----:R-:W-:Y:S01]  /*fa50*/  ENDCOLLECTIVE ;  /* 0x000000000000791b */ /* 0x003fe20003800000 */
.L_x_109:
[----:B------:R-:W-:-:S05]  /*fa60*/  IADD3 R2, P0, R35, R2, RZ ;  /* 0x0000000223027210 */ /* 0x000fca0007f1e0ff */
[----:B------:R-:W-:Y:S01]  /*fa70*/  IMAD.X R3, RZ, RZ, R3, P0 ;  /* 0x000000ffff037224 */ /* 0x000fe200000e0603 */
[----:B------:R-:W-:Y:S01]  /*fa80*/  ISETP.LT.OR P0, PT, R9, 0x41, P3 ;  /* 0x000000410900780c */ /* 0x000fe20001f01670 */
[----:B------:R-:W-:-:S12]  /*fa90*/  IMAD.MOV.U32 R13, RZ, RZ, R18 ;  /* 0x000000ffff0d7224 */ /* 0x000fd800078e0012 */
[----:B------:R-:W-:Y:S01]  /*faa0*/  @!PT LDS RZ, [RZ] ;  /* 0x00000000fffff984 */ /* 0x000fe20000000800 */
[----:B------:R-:W-:Y:S01]  /*fab0*/  @!PT LDS RZ, [RZ] ;  /* 0x00000000fffff984 */ /* 0x000fe20000000800 */
[----:B------:R-:W-:Y:S01]  /*fac0*/  @!PT LDS RZ, [RZ] ;  /* 0x00000000fffff984 */ /* 0x000fe20000000800 */
[----:B------:R0:W-:Y:S01]  /*fad0*/  LDGSTS.E.BYPASS.LTC128B.128 [R8+0xc400], desc[UR56][R2.64], !P0 ;  /* 0x0c40000002087fae */ /* 0x0001e2000c101d78 */
[----:B------:R-:W-:Y:S01]  /*fae0*/  ISETP.LT.OR P0, PT, R9, 0x41, P2 ;  /* 0x000000410900780c */ /* 0x000fe20001701670 */
[----:B------:R-:W-:-:S12]  /*faf0*/  IMAD.MOV.U32 R10, RZ, RZ, R14 ;  /* 0x000000ffff0a7224 */ /* 0x000fd800078e000e */
[----:B0-----:R-:W-:Y:S05]  /*fb00*/  WARPSYNC.COLLECTIVE R15, `(.L_x_110) ;  /* 0x000000000f087348 */ /* 0x001fea0003c00000 */
[----:B------:R1:W2:Y:S02]  /*fb10*/  SHFL.IDX P6, R14, R13, R12, R11 ;  /* 0x0000000c0d0e7389 */ /* 0x0002a400000c000b */
[----:B012---:R-:W-:Y:S01]  /*fb20*/  ENDCOLLECTIVE ;  /* 0x000000000000791b */ /* 0x007fe20003800000 */
.L_x_110:
[----:B------:R-:W-:Y:S01]  /*fb30*/  @!PT LDS RZ, [RZ] ;  /* 0x00000000fffff984 */ /* 0x000fe20000000800 */
[----:B------:R-:W-:Y:S01]  /*fb40*/  @!PT LDS RZ, [RZ] ;  /* 0x00000000fffff984 */ /* 0x000fe20000000800 */
[----:B------:R-:W-:Y:S01]  /*fb50*/  @!PT LDS RZ, [RZ] ;  /* 0x00000000fffff984 */ /* 0x000fe20000000800 */
[----:B------:R0:W-:Y:S01]  /*fb60*/  LDGSTS.E.BYPASS.LTC128B.128 [R7+0xc400], desc[UR56][R2.64+0x40], !P0 ;  /* 0x0c40004002077fae */ /* 0x0001e2000c101d78 */
[----:B------:R-:W-:Y:S02]  /*fb70*/  IMAD.MOV.U32 R13, RZ, RZ, R19 ;  /* 0x000000ffff0d7224 */ /* 0x000fe400078e0013 */
[----:B------:R-:W-:Y:S02]  /*fb80*/  IMAD.MOV.U32 R12, RZ, RZ, RZ ;  /* 0x000000ffff0c7224 */ /* 0x000fe400078e00ff */
[----:B0-----:R-:W-:-:S07]  /*fb90*/  IMAD.MOV.U32 R2, RZ, RZ, R14 ;  /* 0x000000ffff027224 */ /* 0x001fce00078e000e */
[----:B------:R-:W-:Y:S05]  /*fba0*/  WARPSYNC.COLLECTIVE R15, `(.L_x_111) ;  /* 0x000000000f087348 */ /* 0x000fea0003c00000 */
[----:B------:R0:W1:Y:S02]  /*fbb0*/  SHFL.IDX P6, R14, R13, R12, R11 ;  /* 0x0000000c0d0e7389 */ /* 0x00006400000c000b */
[----:B01----:R-:W-:Y:S01]  /*fbc0*/  ENDCOLLECTIVE ;  /* 0x000000000000791b */ /* 0x003fe20003800000 */
.L_x_111:
[----:B------:R-:W-:-:S05]  /*fbd0*/  IADD3 R2, P0, R35, R2, RZ ;  /* 0x0000000223027210 */ /* 0x000fca0007f1e0ff */
[----:B------:R-:W-:Y:S01]  /*fbe0*/  IMAD.X R3, RZ, RZ, R10, P0 ;  /* 0x000000ffff037224 */ /* 0x000fe200000e060a */
[C---:B------:R-:W-:Y:S02]  /*fbf0*/  ISETP.LT.OR P0, PT, R9.reuse, 0x61, P3 ;  /* 0x000000610900780c */ /* 0x040fe40001f01670 */
[----:B------:R-:W-:Y:S01]  /*fc00*/  ISETP.GE.AND P3, PT, R9, 0x21, PT ;  /* 0x000000210900780c */ /* 0x000fe20003f66270 */
[----:B------:R-:W-:-:S10]  /*fc10*/  IMAD.MOV.U32 R13, RZ, RZ, R20 ;  /* 0x000000ffff0d7224 */ /* 0x000fd400078e0014 */
[----:B------:R-:W-:Y:S01]  /*fc20*/  @!PT LDS RZ, [RZ] ;  /* 0x00000000fffff984 */ /* 0x000fe20000000800 */
[----:B------:R-:W-:Y:S01]  /*fc30*/  @!PT LDS RZ, [RZ] ;  /* 0x00000000fffff984 */ /* 0x000fe20000000800 */
[----:B------:R-:W-:Y:S01]  /*fc40*/  @!PT LDS RZ, [RZ] ;  /* 0x00000000fffff984 */ /* 0x000fe20000000800 */
[----:B------:R0:W-:Y:S01]  /*fc50*/  LDGSTS.E.BYPASS.LTC128B.128 [R8+0xd400], desc[UR56][R2.64], !P0 ;  /* 0x0d40000002087fae */ /* 0x0001e2000c101d78 */
[C---:B------:R-:W-:Y:S01]  /*fc60*/  ISETP.LT.OR P0, PT, R9.reuse, 0x61, P2 ;  /* 0x000000610900780c */ /* 0x040fe20001701670 */
[----:B------:R-:W-:Y:S01]  /*fc70*/  IMAD.MOV.U32 R19, RZ, RZ, R14 ;  /* 0x000000ffff137224 */ /* 0x000fe200078e000e */
[----:B------:R-:W-:-:S13]  /*fc80*/  ISETP.GE.AND P2, PT, R9, 0x41, PT ;  /* 0x000000410900780c */ /* 0x000fda0003f46270 */
[----:B0-----:R-:W-:Y:S05]  /*fc90*/  WARPSYNC.COLLECTIVE R15, `(.L_x_112) ;  /* 0x000000000f087348 */ /* 0x001fea0003c00000 */
[----:B------:R1:W2:Y:S02]  /*fca0*/  SHFL.IDX P6, R14, R13, R12, R11 ;  /* 0x0000000c0d0e7389 */ /* 0x0002a400000c000b */
[----:B012---:R-:W-:Y:S01]  /*fcb0*/  ENDCOLLECTIVE ;  /* 0x000000000000791b */ /* 0x007fe20003800000 */
.L_x_112:
[----:B------:R-:W-:Y:S01]  /*fcc0*/  @!PT LDS RZ, [RZ] ;  /* 0x00000000fffff984 */ /* 0x000fe20000000800 */
[----:B------:R-:W-:Y:S01]  /*fcd0*/  @!PT LDS RZ, [RZ] ;  /* 0x00000000fffff984 */ /* 0x000fe20000000800 */
[----:B------:R-:W-:Y:S01]  /*fce0*/  @!PT LDS RZ, [RZ] ;  /* 0x00000000fffff984 */ /* 0x000fe20000000800 */
[----:B------:R0:W-:Y:S02]  /*fcf0*/  LDGSTS.E.BYPASS.LTC128B.128 [R7+0xd400], desc[UR56][R2.64+0x40], !P0 ;  /* 0x0d40004002077fae */ /* 0x0001e4000c101d78 */
[----:B0-----:R-:W-:Y:S01]  /*fd00*/  IMAD.MOV.U32 R2, RZ, RZ, R14 ;  /* 0x000000ffff027224 */ /* 0x001fe200078e000e */
[----:B------:R-:W-:Y:S06]  /*fd10*/  BRA `(.L_x_113) ;  /* 0xffffffc000e87947 */ /* 0x000fec000383ffff */
.L_x_52:
[----:B-1----:R-:W-:Y:S02]  /*fd20*/  IMAD.MOV.U32 R3, RZ, RZ, 0x1 ;  /* 0x00000001ff037424 */ /* 0x002fe400078e00ff */
[----:B------:R-:W-:-:S03]  /*fd30*/  IMAD.U32 R2, RZ, RZ, UR41 ;  /* 0x00000029ff027e24 */ /* 0x000fc6000f8e00ff */
[----:B------:R-:W-:-:S04]  /*fd40*/  SHF.L.U32 R3, R3, 0x1f, RZ ;  /* 0x0000001f03037819 */ /* 0x000fc800000006ff */
[----:B------:R1:W2:Y:S03]  /*fd50*/  SYNCS.PHASECHK.TRANS64.TRYWAIT P0, [R2+URZ+0x29840], R3 ;  /* 0x02984003020075a7 */ /* 0x0002a6000800017f */
[----:B--2---:R-:W-:Y:S05]  /*fd60*/  @!P0 NANOSLEEP.SYNCS 0x989680 ;  /* 0x009896800000895d */ /* 0x004fea0003900000 */
[----:B------:R-:W2:Y:S02]  /*fd70*/  @!P0 SYNCS.PHASECHK.TRANS64 P0, [R2+URZ+0x29840], R3 ;  /* 0x02984003020085a7 */ /* 0x000ea4000800007f */
[----:B--2---:R-:W-:Y:S05]  /*fd80*/  @!P0 BRA `(.L_x_52) ;  /* 0xfffffffc00e48947 */ /* 0x004fea000383ffff */
[----:B------:R-:W-:Y:S05]  /*fd90*/  BRA `(.L_x_114) ;  /* 0xffffffc400347947 */ /* 0x000fea000383ffff */
.L_x_53:
[----:B------:R-:W-:Y:S01]  /*fda0*/  BSSY B0, `(.L_x_115) ;  /* 0x0000008000007945 */ /* 0x000fe20003800000 */
[----:B------:R-:W-:Y:S02]  /*fdb0*/  IMAD.MOV.U32 R13, RZ, RZ, R6 ;  /* 0x000000ffff0d7224 */ /* 0x000fe400078e0006 */
[----:B------:R-:W-:Y:S02]  /*fdc0*/  IMAD.MOV.U32 R12, RZ, RZ, RZ ;  /* 0x000000ffff0c7224 */ /* 0x000fe400078e00ff */
[----:B------:R-:W-:Y:S02]  /*fdd0*/  IMAD.MOV.U32 R11, RZ, RZ, 0x1c1f ;  /* 0x00001c1fff0b7424 */ /* 0x000fe400078e00ff */
[----:B------:R-:W-:-:S07]  /*fde0*/  IMAD.MOV.U32 R15, RZ, RZ, -0x1 ;  /* 0xffffffffff0f7424 */ /* 0x000fce00078e00ff */
[----:B0-----:R-:W-:Y:S05]  /*fdf0*/  WARPSYNC.COLLECTIVE R15, `(.L_x_116) ;  /* 0x000000000f087348 */ /* 0x001fea0003c00000 */
[----:B------:R1:W2:Y:S02]  /*fe00*/  SHFL.IDX P6, R14, R13, R12, R11 ;  /* 0x0000000c0d0e7389 */ /* 0x0002a400000c000b */
[----:B012---:R-:W-:Y:S01]  /*fe10*/  ENDCOLLECTIVE ;  /* 0x000000000000791b */ /* 0x007fe20003800000 */
.L_x_116:
[----:B------:R-:W-:Y:S05]  /*fe20*/  BSYNC B0 ;  /* 0x0000000000007941 */ /* 0x000fea0003800000 */
.L_x_115:
[----:B------:R-:W-:Y:S01]  /*fe30*/  IMAD.MOV.U32 R13, RZ, RZ, R5 ;  /* 0x000000ffff0d7224 */ /* 0x000fe200078e0005 */
[----:B------:R-:W-:Y:S01]  /*fe40*/  MOV R12, RZ ;  /* 0x000000ff000c7202 */ /* 0x000fe20000000f00 */
[----:B------:R-:W-:Y:S01]  /*fe50*/  IMAD.MOV.U32 R11, RZ, RZ, 0x1c1f ;  /* 0x00001c1fff0b7424 */ /* 0x000fe200078e00ff */
[----:B------:R-:W-:Y:S01]  /*fe60*/  P2R R4, PR, RZ, 0x20 ;  /* 0x00000020ff047803 */ /* 0x000fe20000000000 */
[----:B------:R-:W-:Y:S01]  /*fe70*/  IMAD.MOV.U32 R15, RZ, RZ, -0x1 ;  /* 0xffffffffff0f7424 */ /* 0x000fe200078e00ff */
[----:B------:R-:W-:Y:S01]  /*fe80*/  LOP3.LUT P5, RZ, R16, 0x4, RZ, 0xc0, !PT ;  /* 0x0000000410ff7812 */ /* 0x000fe200078ac0ff */
[----:B------:R-:W-:Y:S02]  /*fe90*/  IMAD.MOV.U32 R2, RZ, RZ, R14 ;  /* 0x000000ffff027224 */ /* 0x000fe400078e000e */
[----:B------:R-:W-:-:S10]  /*fea0*/  @P4 VIADD R9, R36, UR41 ;  /* 0x0000002924094c36 */ /* 0x000fd40008000000 */
[----:B------:R-:W-:Y:S05]  /*feb0*/  WARPSYNC.COLLECTIVE R15, `(.L_x_117) ;  /* 0x000000000f087348 */ /* 0x000fea0003c00000 */
[----:B------:R0:W1:Y:S02]  /*fec0*/  SHFL.IDX P6, R14, R13, R12, R11 ;  /* 0x0000000c0d0e7389 */ /* 0x00006400000c000b */
[----:B01----:R-:W-:Y:S01]  /*fed0*/  ENDCOLLECTIVE ;  /* 0x000000000000791b */ /* 0x003fe20003800000 */
.L_x_117:
[----:B------:R-:W-:Y:S02]  /*fee0*/  @P3 VIADD R21, R36, UR41 ;  /* 0x0000002924153c36 */ /* 0x000fe40008000000 */
[----:B------:R-:W-:Y:S02]  /*fef0*/  IMAD.MOV.U32 R13, RZ, RZ, R6 ;  /* 0x000000ffff0d7224 */ /* 0x000fe400078e0006 */
[----:B------:R-:W-:Y:S01]  /*ff00*/  IMAD.MOV.U32 R12, RZ, RZ, 0x1 ;  /* 0x00000001ff0c7424 */ /* 0x000fe200078e00ff */
[----:B------:R-:W-:Y:S02]  /*ff10*/  @P4 IADD3 R14, P0, R35, R14, RZ ;  /* 0x0000000e230e4210 */ /* 0x000fe40007f1e0ff */
[----:B------:R-:W-:-:S03]  /*ff20*/  LOP3.LUT P6, RZ, R16, 0x8, RZ, 0xc0, !PT ;  /* 0x0000000810ff7812 */ /* 0x000fc600078cc0ff */
[----:B------:R-:W-:Y:S01]  /*ff30*/  @P4 IMAD.X R3, RZ, RZ, R2, P0 ;  /* 0x000000ffff034224 */ /* 0x000fe200000e0602 */
[----:B------:R-:W-:Y:S01]  /*ff40*/  LOP3.LUT P0, RZ, R16, 0x10, RZ, 0xc0, !PT ;  /* 0x0000001010ff7812 */ /* 0x000fe2000780c0ff */
[----:B------:R-:W-:-:S12]  /*ff50*/  @P4 IMAD.MOV.U32 R2, RZ, RZ, R14 ;  /* 0x000000ffff024224 */ /* 0x000fd800078e000e */
[----:B------:R-:W-:Y:S01]  /*ff60*/  @!PT LDS RZ, [RZ] ;  /* 0x00000000fffff984 */ /* 0x000fe20000000800 */
[----:B------:R-:W-:Y:S01]  /*ff70*/  @!PT LDS RZ, [RZ] ;  /* 0x00000000fffff984 */ /* 0x000fe20000000800 */
[----:B------:R-:W-:Y:S01]  /*ff80*/  @!PT LDS RZ, [RZ] ;  /* 0x00000000fffff984 */ /* 0x000fe20000000800 */
[----:B------:R0:W-:Y:S04]  /*ff90*/  @P4 LDGSTS.E.BYPASS.LTC128B.128 [R9+0x1a400], desc[UR56][R2.64], !P0 ;  /* 0x1a40000002094fae */ /* 0x0001e8000c101d78 */
[----:B------:R0:W-:Y:S02]  /*ffa0*/  @P4 LDGSTS.E.BYPASS.LTC128B.128 [R9+0x1cc00], desc[UR56][R2.64+0x40], !P6 ;  /* 0x1cc0004002094fae */ /* 0x0001e4000f101d78 */
[----:B0-----:R-:W-:Y:S05]  /*ffb0*/  WARPSYNC.COLLECTIVE R15, `(.L_x_118) ;  /* 0x000000000f087348 */ /* 0x001fea0003c00000 */
[----:B------:R1:W2:Y:S02]  /*ffc0*/  SHFL.IDX P6, R14, R13, R12, R11 ;  /* 0x0000000c0d0e7389 */ /* 0x0002a400000c000b */
[----:B012---:R-:W-:Y:S01]  /*ffd0*/  ENDCOLLECTIVE ;  /* 0x000000000000791b */ /* 0x007fe20003800000 */
.L_x_118:
[----:B------:R-:W-:Y:S01]  /*ffe0*/  @!PT LDS RZ, [RZ] ;  /* 0x00000000fffff984 */ /* 0x000fe20000000800 */
[----:B------:R-:W-:Y:S01]  /*fff0*/  @!PT LDS RZ, [RZ] ;  /* 0x00000000fffff984 */ /* 0x000fe20000000800 */
[----:B------:R-:W-:Y:S01]  /*10000*/  @!PT LDS RZ, [RZ] ;  /* 0x00000000fffff984 */ /* 0x000fe20000000800 */
[----:B------:R0:W-:Y:S01]  /*10010*/  @P4 LDGSTS.E.BYPASS.LTC128B.128 [R9+0x1f400], desc[UR56][R2.64+0x80], !P5 ;  /* 0x1f40008002094fae */ /* 0x0001e2000e901d78 */
[----:B------:R-:W-:Y:S01]  /*10020*/  LOP3.LUT P4, RZ, R16, 0x8, RZ, 0xc0, !PT ;  /* 0x0000000810ff7812 */ /* 0x000fe2000788c0ff */
[----:B------:R-:W-:Y:S02]  /*10030*/  IMAD.MOV.U32 R13, RZ, RZ, R5 ;  /* 0x000000ffff0d7224 */ /* 0x000fe400078e0005 */
[----:B------:R-:W-:-:S10]  /*10040*/  IMAD.MOV.U32 R8, RZ, RZ, R14 ;  /* 0x000000ffff087224 */ /* 0x000fd400078e000e */
[----:B0-----:R-:W-:Y:S05]  /*10050*/  WARPSYNC.COLLECTIVE R15, `(.L_x_119) ;  /* 0x000000000f087348 */ /* 0x001fea0003c00000 */
[----:B------:R1:W2:Y:S02]  /*10060*/  SHFL.IDX P6, R14, R13, R12, R11 ;  /* 0x0000000c0d0e7389 */ /* 0x0002a400000c000b */
[----:B012---:R-:W-:Y:S01]  /*10070*/  ENDCOLLECTIVE ;  /* 0x000000000000791b */ /* 0x007fe20003800000 */
.L_x_119:
[----:B------:R-:W-:Y:S02]  /*10080*/  IMAD.MOV.U32 R13, RZ, RZ, R6 ;  /* 0x000000ffff0d7224 */ /* 0x000fe400078e0006 */
[----:B------:R-:W-:Y:S01]  /*10090*/  IMAD.MOV.U32 R12, RZ, RZ, 0x2 ;  /* 0x00000002ff0c7424 */ /* 0x000fe200078e00ff */
[----:B------:R-:W-:Y:S02]  /*100a0*/  @P3 IADD3 R14, P0, R35, R14, RZ ;  /* 0x0000000e230e3210 */ /* 0x000fe40007f1e0ff */
[----:B------:R-:W-:-:S03]  /*100b0*/  LOP3.LUT P6, RZ, R16, 0x10, RZ, 0xc0, !PT ;  /* 0x0000001010ff7812 */ /* 0x000fc600078cc0ff */
[----:B------:R-:W-:Y:S02]  /*100c0*/  @P3 IMAD.X R19, RZ, RZ, R8, P0 ;  /* 0x000000ffff133224 */ /* 0x000fe400000e0608 */
[----:B------:R-:W-:Y:S02]  /*100d0*/  @P3 IMAD.MOV.U32 R2, RZ, RZ, R14 ;  /* 0x000000ffff023224 */ /* 0x000fe400078e000e */
[----:B------:R-:W-:Y:S01]  /*100e0*/  @P3 IMAD.MOV.U32 R3, RZ, RZ, R19 ;  /* 0x000000ffff033224 */ /* 0x000fe200078e0013 */
[----:B------:R-:W-:-:S05]  /*100f0*/  @P2 IADD3 R19, R36, UR41, RZ ;  /* 0x0000002924132c10 */ /* 0x000fca000fffe0ff */
[----:B------:R-:W-:Y:S01]  /*10100*/  @!PT LDS RZ, [RZ] ;  /* 0x00000000fffff984 */ /* 0x000fe20000000800 */
[----:B------:R-:W-:Y:S01]  /*10110*/  @!PT LDS RZ, [RZ] ;  /* 0x00000000fffff984 */ /* 0x000fe20000000800 */
[----:B------:R-:W-:Y:S01]  /*10120*/  @!PT LDS RZ, [RZ] ;  /* 0x00000000fffff984 */ /* 0x000fe20000000800 */
[----:B------:R0:W-:Y:S02]  /*10130*/  @P3 LDGSTS.E.BYPASS.LTC128B.128 [R21+0x1ac00], desc[UR56][R2.64], !P6 ;  /* 0x1ac0000002153fae */ /* 0x0001e4000f101d78 */
[----:B0-----:R-:W-:Y:S05]  /*10140*/  WARPSYNC.COLLECTIVE R15, `(.L_x_120) ;  /* 0x000000000f087348 */ /* 0x001fea0003c00000 */
[----:B------:R1:W2:Y:S02]  /*10150*/  SHFL.IDX P6, R14, R13, R12, R11 ;  /* 0x0000000c0d0e7389 */ /* 0x0002a400000c000b */
[----:B012---:R-:W-:Y:S01]  /*10160*/  ENDCOLLECTIVE ;  /* 0x000000000000791b */ /* 0x007fe20003800000 */
.L_x_120:
[----:B------:R-:W-:Y:S01]  /*10170*/  @!PT LDS RZ, [RZ] ;  /* 0x00000000fffff984 */ /* 0x000fe20000000800 */
[----:B------:R-:W-:Y:S01]  /*10180*/  @!PT LDS RZ, [RZ] ;  /* 0x00000000fffff984 */ /* 0x000fe20000000800 */
[----:B------:R-:W-:Y:S01]  /*10190*/  @!PT LDS RZ, [RZ] ;  /* 0x00000000fffff984 */ /* 0x000fe20000000800 */
[----:B------:R-:W-:Y:S04]  /*101a0*/  @P3 LDGSTS.E.BYPASS.LTC128B.128 [R21+0x1d400], desc[UR56][R2.64+0x40], !P4 ;  /* 0x1d40004002153fae */ /* 0x000fe8000e101d78 */
[----:B------:R0:W-:Y:S01]  /*101b0*/  @P3 LDGSTS.E.BYPASS.LTC128B.128 [R21+0x1fc00], desc[UR56][R2.64+0x80], !P5 ;  /* 0x1fc0008002153fae */ /* 0x0001e2000e901d78 */
[----:B------:R-:W-:Y:S01]  /*101c0*/  LOP3.LUT P3, RZ, R16, 0x10, RZ, 0xc0, !PT ;  /* 0x0000001010ff7812 */ /* 0x000fe2000786c0ff */
[----:B------:R-:W-:Y:S02]  /*101d0*/  IMAD.MOV.U32 R13, RZ, RZ, R5 ;  /* 0x000000ffff0d7224 */ /* 0x000fe400078e0005 */
[----:B0-----:R-:W-:Y:S02]  /*101e0*/  @P1 VIADD R21, R36, UR41 ;  /* 0x0000002924151c36 */ /* 0x001fe40008000000 */
[----:B------:R-:W-:-:S08]  /*101f0*/  IMAD.MOV.U32 R8, RZ, RZ, R14 ;  /* 0x000000ffff087224 */ /* 0x000fd000078e000e */
[----:B------:R-:W-:Y:S05]  /*10200*/  WARPSYNC.COLLECTIVE R15, `(.L_x_121) ;  /* 0x000000000f087348 */ /* 0x000fea0003c00000 */
[----:B------:R0:W1:Y:S02]  /*10210*/  SHFL.IDX P6, R14, R13, R12, R11 ;  /* 0x0000000c0d0e7389 */ /* 0x00006400000c000b */
[----:B01----:R-:W-:Y:S01]  /*10220*/  ENDCOLLECTIVE ;  /* 0x000000000000791b */ /* 0x003fe20003800000 */
.L_x_121:
[----:B------:R-:W-:Y:S02]  /*10230*/  IMAD.MOV.U32 R13, RZ, RZ, R6 ;  /* 0x000000ffff0d7224 */ /* 0x000fe400078e0006 */
[----:B------:R-:W-:Y:S01]  /*10240*/  IMAD.MOV.U32 R12, RZ, RZ, 0x3 ;  /* 0x00000003ff0c7424 */ /* 0x000fe200078e00ff */
[----:B------:R-:W-:-:S05]  /*10250*/  @P2 IADD3 R14, P0, R35, R14, RZ ;  /* 0x0000000e230e2210 */ /* 0x000fca0007f1e0ff */
[----:B------:R-:W-:-:S08]  /*10260*/  @P2 IMAD.MOV.U32 R2, RZ, RZ, R14 ;  /* 0x000000ffff022224 */ /* 0x000fd000078e000e */
[----:B------:R-:W-:Y:S05]  /*10270*/  WARPSYNC.COLLECTIVE R15, `(.L_x_122) ;  /* 0x000000000f087348 */ /* 0x000fea0003c00000 */
[----:B------:R0:W1:Y:S02]  /*10280*/  SHFL.IDX P6, R14, R13, R12, R11 ;  /* 0x0000000c0d0e7389 */ /* 0x00006400000c000b */
[----:B01----:R-:W-:Y:S01]  /*10290*/  ENDCOLLECTIVE ;  /* 0x000000000000791b */ /* 0x003fe20003800000 */
.L_x_122:
[----:B------:R-:W-:-:S04]  /*102a0*/  @P2 IMAD.X R9, RZ, RZ, R8, P0 ;  /* 0x000000ffff092224 */ /* 0x000fc800000e0608 */
[----:B------:R-:W-:-:S05]  /*102b0*/  @P2 IMAD.MOV.U32 R3, RZ, RZ, R9 ;  /* 0x000000ffff032224 */ /* 0x000fca00078e0009 */
[----:B------:R-:W-:Y:S01]  /*102c0*/  @!PT LDS RZ, [RZ] ;  /* 0x00000000fffff984 */ /* 0x000fe20000000800 */
[----:B------:R-:W-:Y:S01]  /*102d0*/  @!PT LDS RZ, [RZ] ;  /* 0x00000000fffff984 */ /* 0x000fe20000000800 */
[----:B------:R-:W-:Y:S01]  /*102e0*/  @!PT LDS RZ, [RZ] ;  /* 0x00000000fffff984 */ /* 0x000fe20000000800 */
[----:B------:R0:W-:Y:S01]  /*102f0*/  @P2 LDGSTS.E.BYPASS.LTC128B.128 [R19+0x1b400], desc[UR56][R2.64], !P3 ;  /* 0x1b40000002132fae */ /* 0x0001e2000d901d78 */
[----:B------:R-:W-:-:S03]  /*10300*/  IMAD.MOV.U32 R13, RZ, RZ, R5 ;  /* 0x000000ffff0d7224 */ /* 0x000fc600078e0005 */
[----:B------:R0:W-:Y:S04]  /*10310*/  @P2 LDGSTS.E.BYPASS.LTC128B.128 [R19+0x1dc00], desc[UR56][R2.64+0x40], !P4 ;  /* 0x1dc0004002132fae */ /* 0x0001e8000e101d78 */
[----:B------:R0:W-:Y:S01]  /*10320*/  @P2 LDGSTS.E.BYPASS.LTC128B.128 [R19+0x20400], desc[UR56][R2.64+0x80], !P5 ;  /* 0x2040008002132fae */ /* 0x0001e2000e901d78 */
[----:B------:R-:W-:-:S07]  /*10330*/  IMAD.MOV.U32 R8, RZ, RZ, R14 ;  /* 0x000000ffff087224 */ /* 0x000fce00078e000e */
[----:B0-----:R-:W-:Y:S05]  /*10340*/  WARPSYNC.COLLECTIVE R15, `(.L_x_123) ;  /* 0x000000000f087348 */ /* 0x001fea0003c00000 */
[----:B------:R1:W2:Y:S02]  /*10350*/  SHFL.IDX P6, R14, R13, R12, R11 ;  /* 0x0000000c0d0e7389 */ /* 0x0002a400000c000b */
[----:B012---:R-:W-:Y:S01]  /*10360*/  ENDCOLLECTIVE ;  /* 0x000000000000791b */ /* 0x007fe20003800000 */
.L_x_123:
[----:B------:R-:W-:Y:S02]  /*10370*/  IMAD.MOV.U32 R13, RZ, RZ, R7 ;  /* 0x000000ffff0d7224 */ /* 0x000fe400078e0007 */
[----:B------:R-:W-:Y:S01]  /*10380*/  IMAD.MOV.U32 R12, RZ, RZ, RZ ;  /* 0x000000ffff0c7224 */ /* 0x000fe200078e00ff */
[----:B------:R-:W-:-:S05]  /*10390*/  @P1 IADD3 R14, P0, R35, R14, RZ ;  /* 0x0000000e230e1210 */ /* 0x000fca0007f1e0ff */
[----:B------:R-:W-:-:S08]  /*103a0*/  @P1 IMAD.MOV.U32 R2, RZ, RZ, R14 ;  /* 0x000000ffff021224 */ /* 0x000fd000078e000e */
[----:B------:R-:W-:Y:S05]  /*103b0*/  WARPSYNC.COLLECTIVE R15, `(.L_x_124) ;  /* 0x000000000f087348 */ /* 0x000fea0003c00000 */
[----:B------:R0:W1:Y:S02]  /*103c0*/  SHFL.IDX P6, R14, R13, R12, R11 ;  /* 0x0000000c0d0e7389 */ /* 0x00006400000c000b */
[----:B01----:R-:W-:Y:S01]  /*103d0*/  ENDCOLLECTIVE ;  /* 0x000000000000791b */ /* 0x003fe20003800000 */
.L_x_124:
        /* <DEDUP_REMOVED lines=9> */
[----:B------:R-:W-:Y:S01]  /*10470*/  ISETP.NE.AND P5, PT, R4, RZ, PT ;  /* 0x000000ff0400720c */ /* 0x000fe20003fa5270 */
[----:B------:R-:W-:-:S12]  /*10480*/  IMAD.MOV.U32 R7, RZ, RZ, R14 ;  /* 0x000000ffff077224 */ /* 0x000fd800078e000e */
[----:B0-----:R-:W-:Y:S05]  /*10490*/  WARPSYNC.COLLECTIVE R15, `(.L_x_125) ;  /* 0x000000000f087348 */ /* 0x001fea0003c00000 */
[----:B------:R1:W2:Y:S02]  /*104a0*/  SHFL.IDX P6, R14, R13, R12, R11 ;  /* 0x0000000c0d0e7389 */ /* 0x0002a400000c000b */
[----:B012---:R-:W-:Y:S01]  /*104b0*/  ENDCOLLECTIVE ;  /* 0x000000000000791b */ /* 0x007fe20003800000 */
.L_x_125:
[----:B------:R-:W-:Y:S05]  /*104c0*/  BRA `(.L_x_126) ;  /* 0xffffffc000d87947 */ /* 0x000fea000383ffff */
.L_x_58:
[----:B------:R-:W-:Y:S02]  /*104d0*/  IMAD.MOV.U32 R13, RZ, RZ, R5 ;  /* 0x000000ffff0d7224 */ /* 0x000fe400078e0005 */
[----:B------:R-:W-:Y:S02]  /*104e0*/  IMAD.MOV.U32 R12, RZ, RZ, RZ ;  /* 0x000000ffff0c7224 */ /* 0x000fe400078e00ff */
[----:B------:R-:W-:Y:S02]  /*104f0*/  IMAD.MOV.U32 R11, RZ, RZ, 0x1c1f ;  /* 0x00001c1fff0b7424 */ /* 0x000fe400078e00ff */
[----:B------:R-:W-:Y:S02]  /*10500*/  IMAD.MOV.U32 R15, RZ, RZ, -0x1 ;  /* 0xffffffffff0f7424 */ /* 0x000fe400078e00ff */
[----:B------:R-:W-:-:S07]  /*10510*/  IMAD R29, R29, 0x80, R28 ;  /* 0x000000801d1d7824 */ /* 0x000fce00078e021c */
[----:B0-2---:R-:W-:Y:S05]  /*10520*/  WARPSYNC.COLLECTIVE R15, `(.L_x_127) ;  /* 0x000000000f087348 */ /* 0x005fea0003c00000 */
[----:B--2---:R1:W2:Y:S02]  /*10530*/  SHFL.IDX P6, R14, R13, R12, R11 ;  /* 0x0000000c0d0e7389 */ /* 0x0042a400000c000b */
[----:B012---:R-:W-:Y:S01]  /*10540*/  ENDCOLLECTIVE ;  /* 0x000000000000791b */ /* 0x007fe20003800000 */
.L_x_127:
[----:B------:R-:W-:Y:S02]  /*10550*/  VIADD R7, R29, 0x20 ;  /* 0x000000201d077836 */ /* 0x000fe40000000000 */
[----:B------:R-:W-:Y:S01]  /*10560*/  IMAD.MOV.U32 R13, RZ, RZ, R4 ;  /* 0x000000ffff0d7224 */ /* 0x000fe200078e0004 */
[----:B------:R-:W-:-:S07]  /*10570*/  MOV R2, R14 ;  /* 0x0000000e00027202 */ /* 0x000fce0000000f00 */
[----:B------:R-:W-:Y:S05]  /*10580*/  WARPSYNC.COLLECTIVE R15, `(.L_x_128) ;  /* 0x000000000f087348 */ /* 0x000fea0003c00000 */
[----:B------:R0:W1:Y:S02]  /*10590*/  SHFL.IDX P6, R14, R13, R12, R11 ;  /* 0x0000000c0d0e7389 */ /* 0x00006400000c000b */
[----:B01----:R-:W-:Y:S01]  /*105a0*/  ENDCOLLECTIVE ;  /* 0x000000000000791b */ /* 0x003fe20003800000 */
.L_x_128:
[----:B------:R-:W-:Y:S02]  /*105b0*/  ULDC UR4, c[0x0][0x288] ;  /* 0x0000a20000047ab9 */ /* 0x000fe40000000800 */
[----:B------:R-:W-:-:S05]  /*105c0*/  IMAD R0, R0, UR4, RZ ;  /* 0x0000000400007c24 */ /* 0x000fca000f8e02ff */
[----:B------:R-:W-:Y:S01]  /*105d0*/  ISETP.GE.AND P0, PT, R29, R0, PT ;  /* 0x000000001d00720c */ /* 0x000fe20003f06270 */
[----:B------:R-:W-:Y:S02]  /*105e0*/  IMAD.MOV.U32 R13, RZ, RZ, R5 ;  /* 0x000000ffff0d7224 */ /* 0x000fe400078e0005 */
[----:B------:R-:W-:-:S10]  /*105f0*/  IMAD.MOV.U32 R12, RZ, RZ, 0x1 ;  /* 0x00000001ff0c7424 */ /* 0x000fd400078e00ff */
[----:B------:R-:W-:Y:S01]  /*10600*/  @!P0 VIADD R9, R36, UR41 ;  /* 0x0000002924098c36 */ /* 0x000fe20008000000 */
[----:B------:R-:W-:-:S05]  /*10610*/  @!P0 IADD3 R14, P4, R35, R14, RZ ;  /* 0x0000000e230e8210 */ /* 0x000fca0007f9e0ff */
[----:B------:R-:W-:Y:S02]  /*10620*/  @!P0 IMAD.X R3, RZ, RZ, R2, P4 ;  /* 0x000000ffff038224 */ /* 0x000fe400020e0602 */
[----:B------:R-:W-:-:S07]  /*10630*/  @!P0 IMAD.MOV.U32 R2, RZ, RZ, R14 ;  /* 0x000000ffff028224 */ /* 0x000fce00078e000e */
[----:B------:R-:W-:Y:S05]  /*10640*/  WARPSYNC.COLLECTIVE R15, `(.L_x_129) ;  /* 0x000000000f087348 */ /* 0x000fea0003c00000 */
[----:B------:R0:W1:Y:S02]  /*10650*/  SHFL.IDX P6, R14, R13, R12, R11 ;  /* 0x0000000c0d0e7389 */ /* 0x00006400000c000b */
[----:B01----:R-:W-:Y:S01]  /*10660*/  ENDCOLLECTIVE ;  /* 0x000000000000791b */ /* 0x003fe20003800000 */
.L_x_129:
[----:B------:R-:W-:Y:S01]  /*10670*/  @!PT LDS RZ, [RZ] ;  /* 0x00000000fffff984 */ /* 0x000fe20000000800 */
[----:B------:R-:W-:Y:S01]  /*10680*/  @!PT LDS RZ, [RZ] ;  /* 0x00000000fffff984 */ /* 0x000fe20000000800 */
[----:B------:R-:W-:Y:S01]  /*10690*/  @!PT LDS RZ, [RZ] ;  /* 0x00000000fffff984 */ /* 0x000fe20000000800 */
[----:B------:R0:W-:Y:S04]  /*106a0*/  @!P0 LDGSTS.E.BYPASS.LTC128B.128 [R9+0x14400], desc[UR56][R2.64], !P3 ;  /* 0x1440000002098fae */ /* 0x0001e8000d901d78 */
[----:B------:R0:W-:Y:S04]  /*106b0*/  @!P0 LDGSTS.E.BYPASS.LTC128B.128 [R9+0x16400], desc[UR56][R2.64+0x40], !P2 ;  /* 0x1640004002098fae */ /* 0x0001e8000d101d78 */
[----:B------:R0:W-:Y:S01]  /*106c0*/  @!P0 LDGSTS.E.BYPASS.LTC128B.128 [R9+0x18400], desc[UR56][R2.64+0x80], !P1 ;  /* 0x1840008002098fae */ /* 0x0001e2000c901d78 */
[----:B------:R-:W-:Y:S01]  /*106d0*/  ISETP.GE.AND P0, PT, R7, R0, PT ;  /* 0x000000000700720c */ /* 0x000fe20003f06270 */
[----:B------:R-:W-:-:S02]  /*106e0*/  IMAD.MOV.U32 R13, RZ, RZ, R4 ;  /* 0x000000ffff0d7224 */ /* 0x000fc400078e0004 */
[----:B------:R-:W-:-:S10]  /*106f0*/  IMAD.MOV.U32 R6, RZ, RZ, R14 ;  /* 0x000000ffff067224 */ /* 0x000fd400078e000e */
[----:B0-----:R-:W-:Y:S05]  /*10700*/  WARPSYNC.COLLECTIVE R15, `(.L_x_130) ;  /* 0x000000000f087348 */ /* 0x001fea0003c00000 */
[----:B------:R1:W2:Y:S02]  /*10710*/  SHFL.IDX P6, R14, R13, R12, R11 ;  /* 0x0000000c0d0e7389 */ /* 0x0002a400000c000b */
[----:B012---:R-:W-:Y:S01]  /*10720*/  ENDCOLLECTIVE ;  /* 0x000000000000791b */ /* 0x007fe20003800000 */
.L_x_130:
[----:B------:R-:W-:Y:S02]  /*10730*/  @!P0 VIADD R19, R36, UR41 ;  /* 0x0000002924138c36 */ /* 0x000fe40008000000 */
[----:B------:R-:W-:Y:S02]  /*10740*/  IMAD.MOV.U32 R13, RZ, RZ, R5 ;  /* 0x000000ffff0d7224 */ /* 0x000fe400078e0005 */
[----:B------:R-:W-:Y:S01]  /*10750*/  IMAD.MOV.U32 R12, RZ, RZ, 0x2 ;  /* 0x00000002ff0c7424 */ /* 0x000fe200078e00ff */
[----:B------:R-:W-:-:S05]  /*10760*/  @!P0 IADD3 R14, P4, R35, R14, RZ ;  /* 0x0000000e230e8210 */ /* 0x000fca0007f9e0ff */
[----:B------:R-:W-:-:S08]  /*10770*/  @!P0 IMAD.MOV.U32 R2, RZ, RZ, R14 ;  /* 0x000000ffff028224 */ /* 0x000fd000078e000e */
[----:B------:R-:W-:Y:S05]  /*10780*/  WARPSYNC.COLLECTIVE R15, `(.L_x_131) ;  /* 0x000000000f087348 */ /* 0x000fea0003c00000 */
[----:B------:R0:W1:Y:S02]  /*10790*/  SHFL.IDX P6, R14, R13, R12, R11 ;  /* 0x0000000c0d0e7389 */ /* 0x00006400000c000b */
[----:B01----:R-:W-:Y:S01]  /*107a0*/  ENDCOLLECTIVE ;  /* 0x000000000000791b */ /* 0x003fe20003800000 */
.L_x_131:
[----:B------:R-:W-:-:S04]  /*107b0*/  @!P0 IMAD.X R7, RZ, RZ, R6, P4 ;  /* 0x000000ffff078224 */ /* 0x000fc800020e0606 */
[----:B------:R-:W-:Y:S02]  /*107c0*/  @!P0 IMAD.MOV.U32 R3, RZ, RZ, R7 ;  /* 0x000000ffff038224 */ /* 0x000fe400078e0007 */
[----:B------:R-:W-:-:S03]  /*107d0*/  VIADD R7, R29, 0x40 ;  /* 0x000000401d077836 */ /* 0x000fc60000000000 */
[----:B------:R-:W-:Y:S01]  /*107e0*/  @!PT LDS RZ, [RZ] ;  /* 0x00000000fffff984 */ /* 0x000fe20000000800 */
[----:B------:R-:W-:Y:S01]  /*107f0*/  @!PT LDS RZ, [RZ] ;  /* 0x00000000fffff984 */ /* 0x000fe20000000800 */
[----:B------:R-:W-:Y:S01]  /*10800*/  @!PT LDS RZ, [RZ] ;  /* 0x00000000fffff984 */ /* 0x000fe20000000800 */
[----:B------:R0:W-:Y:S01]  /*10810*/  @!P0 LDGSTS.E.BYPASS.LTC128B.128 [R19+0x14c00], desc[UR56][R2.64], !P3 ;  /* 0x14c0000002138fae */ /* 0x0001e2000d901d78 */
[----:B------:R-:W-:-:S03]  /*10820*/  MOV R13, R4 ;  /* 0x00000004000d7202 */ /* 0x000fc60000000f00 */
[----:B------:R0:W-:Y:S04]  /*10830*/  @!P0 LDGSTS.E.BYPASS.LTC128B.128 [R19+0x16c00], desc[UR56][R2.64+0x40], !P2 ;  /* 0x16c0004002138fae */ /* 0x0001e8000d101d78 */
[----:B------:R0:W-:Y:S01]  /*10840*/  @!P0 LDGSTS.E.BYPASS.LTC128B.128 [R19+0x18c00], desc[UR56][R2.64+0x80], !P1 ;  /* 0x18c0008002138fae */ /* 0x0001e2000c901d78 */
[----:B------:R-:W-:Y:S01]  /*10850*/  ISETP.GE.AND P0, PT, R7, R0, PT ;  /* 0x000000000700720c */ /* 0x000fe20003f06270 */
[----:B------:R-:W-:-:S12]  /*10860*/  IMAD.MOV.U32 R6, RZ, RZ, R14 ;  /* 0x000000ffff067224 */ /* 0x000fd800078e000e */
[----:B0-----:R-:W-:Y:S05]  /*10870*/  WARPSYNC.COLLECTIVE R15, `(.L_x_132) ;  /* 0x000000000f087348 */ /* 0x001fea0003c00000 */
[----:B------:R1:W2:Y:S02]  /*10880*/  SHFL.IDX P6, R14, R13, R12, R11 ;  /* 0x0000000c0d0e7389 */ /* 0x0002a400000c000b */
[----:B012---:R-:W-:Y:S01]  /*10890*/  ENDCOLLECTIVE ;  /* 0x000000000000791b */ /* 0x007fe20003800000 */
.L_x_132:
        /* <DEDUP_REMOVED lines=8> */
.L_x_133:
[----:B------:R-:W-:-:S04]  /*10920*/  @!P0 IMAD.X R7, RZ, RZ, R6, P4 ;  /* 0x000000ffff078224 */ /* 0x000fc800020e0606 */
[----:B------:R-:W-:-:S05]  /*10930*/  @!P0 IMAD.MOV.U32 R3, RZ, RZ, R7 ;  /* 0x000000ffff038224 */ /* 0x000fca00078e0007 */
[----:B------:R-:W-:Y:S01]  /*10940*/  @!PT LDS RZ, [RZ] ;  /* 0x00000000fffff984 */ /* 0x000fe20000000800 */
[----:B------:R-:W-:Y:S01]  /*10950*/  @!PT LDS RZ, [RZ] ;  /* 0x00000000fffff984 */ /* 0x000fe20000000800 */
[----:B------:R-:W-:Y:S01]  /*10960*/  @!PT LDS RZ, [RZ] ;  /* 0x00000000fffff984 */ /* 0x000fe20000000800 */
[----:B------:R0:W-:Y:S01]  /*10970*/  @!P0 LDGSTS.E.BYPASS.LTC128B.128 [R9+0x15400], desc[UR56][R2.64], !P3 ;  /* 0x1540000002098fae */ /* 0x0001e2000d901d78 */
[----:B------:R-:W-:-:S03]  /*10980*/  IMAD.MOV.U32 R13, RZ, RZ, R4 ;  /* 0x000000ffff0d7224 */ /* 0x000fc600078e0004 */
[----:B------:R0:W-:Y:S04]  /*10990*/  @!P0 LDGSTS.E.BYPASS.LTC128B.128 [R9+0x17400], desc[UR56][R2.64+0x40], !P2 ;  /* 0x1740004002098fae */ /* 0x0001e8000d101d78 */
[----:B------:R0:W-:Y:S01]  /*109a0*/  @!P0 LDGSTS.E.BYPASS.LTC128B.128 [R9+0x19400], desc[UR56][R2.64+0x80], !P1 ;  /* 0x1940008002098fae */ /* 0x0001e2000c901d78 */
[----:B------:R-:W-:-:S07]  /*109b0*/  IMAD.MOV.U32 R6, RZ, RZ, R14 ;  /* 0x000000ffff067224 */ /* 0x000fce00078e000e */
[----:B0-----:R-:W-:Y:S05]  /*109c0*/  WARPSYNC.COLLECTIVE R15, `(.L_x_134) ;  /* 0x000000000f087348 */ /* 0x001fea0003c00000 */
[----:B------:R1:W2:Y:S02]  /*109d0*/  SHFL.IDX P6, R14, R13, R12, R11 ;  /* 0x0000000c0d0e7389 */ /* 0x0002a400000c000b */
[----:B012---:R-:W-:Y:S01]  /*109e0*/  ENDCOLLECTIVE ;  /* 0x000000000000791b */ /* 0x007fe20003800000 */
.L_x_134:
[----:B------:R-:W-:Y:S05]  /*109f0*/  BRA `(.L_x_135) ;  /* 0xffffffc400a07947 */ /* 0x000fea000383ffff */
.L_x_61:
[----:B-1--4-:R-:W-:-:S04]  /*10a00*/  IMAD.U32 R3, RZ, RZ, UR41 ;  /* 0x00000029ff037e24 */ /* 0x012fc8000f8e00ff */
[----:B------:R1:W4:Y:S03]  /*10a10*/  SYNCS.PHASECHK.TRANS64.TRYWAIT P0, [R3+URZ+0x29820], R0 ;  /* 0x02982000030075a7 */ /* 0x000326000800017f */
[----:B----4-:R-:W-:Y:S05]  /*10a20*/  @!P0 NANOSLEEP.SYNCS 0x989680 ;  /* 0x009896800000895d */ /* 0x010fea0003900000 */
[----:B------:R-:W4:Y:S02]  /*10a30*/  @!P0 SYNCS.PHASECHK.TRANS64 P0, [R3+URZ+0x29820], R0 ;  /* 0x02982000030085a7 */ /* 0x000f24000800007f */
[----:B----4-:R-:W-:Y:S05]  /*10a40*/  @!P0 BRA `(.L_x_61) ;  /* 0xfffffffc00ec8947 */ /* 0x010fea000383ffff */
[----:B------:R-:W-:Y:S05]  /*10a50*/  BRA `(.L_x_136) ;  /* 0xffffffc400e47947 */ /* 0x000fea000383ffff */
.L_x_64:
[----:B0-----:R0:W1:Y:S02]  /*10a60*/  SYNCS.PHASECHK.TRANS64.TRYWAIT P0, [R10+URZ+0x29880], R26 ;  /* 0x0298801a0a0075a7 */ /* 0x001064000800017f */
[----:B-1----:R-:W-:Y:S05]  /*10a70*/  @!P0 NANOSLEEP.SYNCS 0x989680 ;  /* 0x009896800000895d */ /* 0x002fea0003900000 */
[----:B------:R-:W1:Y:S02]  /*10a80*/  @!P0 SYNCS.PHASECHK.TRANS64 P0, [R10+URZ+0x29880], R26 ;  /* 0x0298801a0a0085a7 */ /* 0x000e64000800007f */
[----:B-1----:R-:W-:Y:S05]  /*10a90*/  @!P0 BRA `(.L_x_64) ;  /* 0xfffffffc00f08947 */ /* 0x002fea000383ffff */
[----:B------:R-:W-:Y:S05]  /*10aa0*/  BRA `(.L_x_137) ;  /* 0xffffffc800e47947 */ /* 0x000fea000383ffff */
.L_x_65:
[----:B------:R-:W-:Y:S01]  /*10ab0*/  BSSY B0, `(.L_x_138) ;  /* 0x0000008000007945 */ /* 0x000fe20003800000 */
[----:B------:R-:W-:Y:S02]  /*10ac0*/  IMAD.MOV.U32 R13, RZ, RZ, R25 ;  /* 0x000000ffff0d7224 */ /* 0x000fe400078e0019 */
[----:B------:R-:W-:Y:S02]  /*10ad0*/  IMAD.MOV.U32 R12, RZ, RZ, RZ ;  /* 0x000000ffff0c7224 */ /* 0x000fe400078e00ff */
[----:B------:R-:W-:Y:S02]  /*10ae0*/  IMAD.MOV.U32 R11, RZ, RZ, 0x1c1f ;  /* 0x00001c1fff0b7424 */ /* 0x000fe400078e00ff */
[----:B------:R-:W-:-:S07]  /*10af0*/  IMAD.MOV.U32 R15, RZ, RZ, -0x1 ;  /* 0xffffffffff0f7424 */ /* 0x000fce00078e00ff */
[----:B0--3--:R-:W-:Y:S05]  /*10b00*/  WARPSYNC.COLLECTIVE R15, `(.L_x_139) ;  /* 0x000000000f087348 */ /* 0x009fea0003c00000 */
[----:B---3--:R1:W2:Y:S02]  /*10b10*/  SHFL.IDX P6, R14, R13, R12, R11 ;  /* 0x0000000c0d0e7389 */ /* 0x0082a400000c000b */
[----:B012---:R-:W-:Y:S01]  /*10b20*/  ENDCOLLECTIVE ;  /* 0x000000000000791b */ /* 0x007fe20003800000 */
.L_x_139:
[----:B------:R-:W-:Y:S05]  /*10b30*/  BSYNC B0 ;  /* 0x0000000000007941 */ /* 0x000fea0003800000 */
.L_x_138:
[----:B------:R-:W-:Y:S02]  /*10b40*/  IMAD.MOV.U32 R13, RZ, RZ, R22 ;  /* 0x000000ffff0d7224 */ /* 0x000fe400078e0016 */
[----:B------:R-:W-:Y:S02]  /*10b50*/  IMAD.MOV.U32 R12, RZ, RZ, RZ ;  /* 0x000000ffff0c7224 */ /* 0x000fe400078e00ff */
[----:B------:R-:W-:Y:S02]  /*10b60*/  IMAD.MOV.U32 R11, RZ, RZ, 0x1c1f ;  /* 0x00001c1fff0b7424 */ /* 0x000fe400078e00ff */
[----:B------:R-:W-:Y:S02]  /*10b70*/  IMAD.MOV.U32 R15, RZ, RZ, -0x1 ;  /* 0xffffffffff0f7424 */ /* 0x000fe400078e00ff */
[----:B------:R-:W-:Y:S02]  /*10b80*/  IMAD.MOV.U32 R3, RZ, RZ, R14 ;  /* 0x000000ffff037224 */ /* 0x000fe400078e000e */
[----:B------:R-:W-:-:S07]  /*10b90*/  IMAD R9, R18, 0x5000, R34 ;  /* 0x0000500012097824 */ /* 0x000fce00078e0222 */
[----:B------:R-:W-:Y:S05]  /*10ba0*/  WARPSYNC.COLLECTIVE R15, `(.L_x_140) ;  /* 0x000000000f087348 */ /* 0x000fea0003c00000 */
[----:B------:R0:W1:Y:S02]  /*10bb0*/  SHFL.IDX P6, R14, R13, R12, R11 ;  /* 0x0000000c0d0e7389 */ /* 0x00006400000c000b */
[----:B01----:R-:W-:Y:S01]  /*10bc0*/  ENDCOLLECTIVE ;  /* 0x000000000000791b */ /* 0x003fe20003800000 */
.L_x_140:
[----:B------:R-:W-:Y:S02]  /*10bd0*/  IMAD.IADD R21, R33, 0x1, R9 ;  /* 0x0000000121157824 */ /* 0x000fe400078e0209 */
[----:B------:R-:W-:Y:S02]  /*10be0*/  IMAD.MOV.U32 R13, RZ, RZ, R25 ;  /* 0x000000ffff0d7224 */ /* 0x000fe400078e0019 */
[----:B------:R-:W-:Y:S01]  /*10bf0*/  IMAD.MOV.U32 R12, RZ, RZ, 0x1 ;  /* 0x00000001ff0c7424 */ /* 0x000fe200078e00ff */
[----:B------:R-:W-:-:S07]  /*10c00*/  MOV R2, R14 ;  /* 0x0000000e00027202 */ /* 0x000fce0000000f00 */
[----:B------:R-:W-:Y:S05]  /*10c10*/  WARPSYNC.COLLECTIVE R15, `(.L_x_141) ;  /* 0x000000000f087348 */ /* 0x000fea0003c00000 */
[----:B------:R0:W1:Y:S02]  /*10c20*/  SHFL.IDX P6, R14, R13, R12, R11 ;  /* 0x0000000c0d0e7389 */ /* 0x00006400000c000b */
[----:B01----:R-:W-:Y:S01]  /*10c30*/  ENDCOLLECTIVE ;  /* 0x000000000000791b */ /* 0x003fe20003800000 */
.L_x_141:
[----:B------:R-:W-:-:S05]  /*10c40*/  IADD3 R2, P0, R35, R2, RZ ;  /* 0x0000000223027210 */ /* 0x000fca0007f1e0ff */
[----:B------:R-:W-:-:S05]  /*10c50*/  IMAD.X R3, RZ, RZ, R3, P0 ;  /* 0x000000ffff037224 */ /* 0x000fca00000e0603 */
[----:B------:R-:W-:Y:S01]  /*10c60*/  @!PT LDS RZ, [RZ] ;  /* 0x00000000fffff984 */ /* 0x000fe20000000800 */
[----:B------:R-:W-:Y:S01]  /*10c70*/  @!PT LDS RZ, [RZ] ;  /* 0x00000000fffff984 */ /* 0x000fe20000000800 */
[----:B------:R-:W-:Y:S01]  /*10c80*/  @!PT LDS RZ, [RZ] ;  /* 0x00000000fffff984 */ /* 0x000fe20000000800 */
[----:B------:R-:W-:Y:S01]  /*10c90*/  LDGSTS.E.BYPASS.LTC128B.128 [R9], desc[UR56][R2.64], !P3 ;  /* 0x0000000002097fae */ /* 0x000fe2000d901d78 */
[----:B------:R-:W-:-:S03]  /*10ca0*/  IMAD.MOV.U32 R13, RZ, RZ, R22 ;  /* 0x000000ffff0d7224 */ /* 0x000fc600078e0016 */
[----:B------:R0:W-:Y:S02]  /*10cb0*/  LDGSTS.E.BYPASS.LTC128B.128 [R21], desc[UR56][R2.64+0x40], !P1 ;  /* 0x0000004002157fae */ /* 0x0001e4000c901d78 */
[----:B0-----:R-:W-:-:S07]  /*10cc0*/  IMAD.MOV.U32 R3, RZ, RZ, R14 ;  /* 0x000000ffff037224 */ /* 0x001fce00078e000e */
[----:B------:R-:W-:Y:S05]  /*10cd0*/  WARPSYNC.COLLECTIVE R15, `(.L_x_142) ;  /* 0x000000000f087348 */ /* 0x000fea0003c00000 */
[----:B------:R0:W1:Y:S02]  /*10ce0*/  SHFL.IDX P6, R14, R13, R12, R11 ;  /* 0x0000000c0d0e7389 */ /* 0x00006400000c000b */
[----:B01----:R-:W-:Y:S01]  /*10cf0*/  ENDCOLLECTIVE ;  /* 0x000000000000791b */ /* 0x003fe20003800000 */
.L_x_142:
[----:B------:R-:W-:Y:S02]  /*10d00*/  IMAD.MOV.U32 R13, RZ, RZ, R25 ;  /* 0x000000ffff0d7224 */ /* 0x000fe400078e0019 */
[----:B------:R-:W-:Y:S02]  /*10d10*/  IMAD.MOV.U32 R12, RZ, RZ, 0x2 ;  /* 0x00000002ff0c7424 */ /* 0x000fe400078e00ff */
[----:B------:R-:W-:-:S07]  /*10d20*/  IMAD.MOV.U32 R2, RZ, RZ, R14 ;  /* 0x000000ffff027224 */ /* 0x000fce00078e000e */
[----:B------:R-:W-:Y:S05]  /*10d30*/  WARPSYNC.COLLECTIVE R15, `(.L_x_143) ;  /* 0x000000000f087348 */ /* 0x000fea0003c00000 */
[----:B------:R0:W1:Y:S02]  /*10d40*/  SHFL.IDX P6, R14, R13, R12, R11 ;  /* 0x0000000c0d0e7389 */ /* 0x00006400000c000b */
[----:B01----:R-:W-:Y:S01]  /*10d50*/  ENDCOLLECTIVE ;  /* 0x000000000000791b */ /* 0x003fe20003800000 */
.L_x_143:
[----:B------:R-:W-:-:S05]  /*10d60*/  IADD3 R2, P0, R35, R2, RZ ;  /* 0x0000000223027210 */ /* 0x000fca0007f1e0ff */
[----:B------:R-:W-:-:S05]  /*10d70*/  IMAD.X R3, RZ, RZ, R3, P0 ;  /* 0x000000ffff037224 */ /* 0x000fca00000e0603 */
[----:B------:R-:W-:Y:S01]  /*10d80*/  @!PT LDS RZ, [RZ] ;  /* 0x00000000fffff984 */ /* 0x000fe20000000800 */
[----:B------:R-:W-:Y:S01]  /*10d90*/  @!PT LDS RZ, [RZ] ;  /* 0x00000000fffff984 */ /* 0x000fe20000000800 */
[----:B------:R-:W-:Y:S01]  /*10da0*/  @!PT LDS RZ, [RZ] ;  /* 0x00000000fffff984 */ /* 0x000fe20000000800 */
[----:B------:R-:W-:Y:S01]  /*10db0*/  LDGSTS.E.BYPASS.LTC128B.128 [R9+0x1000], desc[UR56][R2.64], !P3 ;  /* 0x0100000002097fae */ /* 0x000fe2000d901d78 */
[----:B------:R-:W-:-:S03]  /*10dc0*/  IMAD.MOV.U32 R13, RZ, RZ, R22 ;  /* 0x000000ffff0d7224 */ /* 0x000fc600078e0016 */
[----:B------:R0:W-:Y:S02]  /*10dd0*/  LDGSTS.E.BYPASS.LTC128B.128 [R21+0x1000], desc[UR56][R2.64+0x40], !P1 ;  /* 0x0100004002157fae */ /* 0x0001e4000c901d78 */
[----:B0-----:R-:W-:-:S07]  /*10de0*/  IMAD.MOV.U32 R3, RZ, RZ, R14 ;  /* 0x000000ffff037224 */ /* 0x001fce00078e000e */
[----:B------:R-:W-:Y:S05]  /*10df0*/  WARPSYNC.COLLECTIVE R15, `(.L_x_144) ;  /* 0x000000000f087348 */ /* 0x000fea0003c00000 */
[----:B------:R0:W1:Y:S02]  /*10e00*/  SHFL.IDX P6, R14, R13, R12, R11 ;  /* 0x0000000c0d0e7389 */ /* 0x00006400000c000b */
[----:B01----:R-:W-:Y:S01]  /*10e10*/  ENDCOLLECTIVE ;  /* 0x000000000000791b */ /* 0x003fe20003800000 */
.L_x_144:
[----:B------:R-:W-:Y:S02]  /*10e20*/  IMAD.MOV.U32 R13, RZ, RZ, R25 ;  /* 0x000000ffff0d7224 */ /* 0x000fe400078e0019 */
[----:B------:R-:W-:Y:S02]  /*10e30*/  IMAD.MOV.U32 R12, RZ, RZ, 0x3 ;  /* 0x00000003ff0c7424 */ /* 0x000fe400078e00ff */
[----:B------:R-:W-:-:S07]  /*10e40*/  IMAD.MOV.U32 R2, RZ, RZ, R14 ;  /* 0x000000ffff027224 */ /* 0x000fce00078e000e */
[----:B------:R-:W-:Y:S05]  /*10e50*/  WARPSYNC.COLLECTIVE R15, `(.L_x_145) ;  /* 0x000000000f087348 */ /* 0x000fea0003c00000 */
[----:B------:R0:W1:Y:S02]  /*10e60*/  SHFL.IDX P6, R14, R13, R12, R11 ;  /* 0x0000000c0d0e7389 */ /* 0x00006400000c000b */
[----:B01----:R-:W-:Y:S01]  /*10e70*/  ENDCOLLECTIVE ;  /* 0x000000000000791b */ /* 0x003fe20003800000 */
.L_x_145:
[----:B------:R-:W-:-:S05]  /*10e80*/  IADD3 R2, P0, R35, R2, RZ ;  /* 0x0000000223027210 */ /* 0x000fca0007f1e0ff */
[----:B------:R-:W-:-:S05]  /*10e90*/  IMAD.X R3, RZ, RZ, R3, P0 ;  /* 0x000000ffff037224 */ /* 0x000fca00000e0603 */
[----:B------:R-:W-:Y:S01]  /*10ea0*/  @!PT LDS RZ, [RZ] ;  /* 0x00000000fffff984 */ /* 0x000fe20000000800 */
[----:B------:R-:W-:Y:S01]  /*10eb0*/  @!PT LDS RZ, [RZ] ;  /* 0x00000000fffff984 */ /* 0x000fe20000000800 */
[----:B------:R-:W-:Y:S01]  /*10ec0*/  @!PT LDS RZ, [RZ] ;  /* 0x00000000fffff984 */ /* 0x000fe20000000800 */
[----:B------:R0:W-:Y:S01]  /*10ed0*/  LDGSTS.E.BYPASS.LTC128B.128 [R9+0x2000], desc[UR56][R2.64], !P3 ;  /* 0x0200000002097fae */ /* 0x0001e2000d901d78 */
[----:B------:R-:W-:-:S03]  /*10ee0*/  IMAD.MOV.U32 R13, RZ, RZ, R22 ;  /* 0x000000ffff0d7224 */ /* 0x000fc600078e0016 */
[----:B------:R0:W-:Y:S01]  /*10ef0*/  LDGSTS.E.BYPASS.LTC128B.128 [R21+0x2000], desc[UR56][R2.64+0x40], !P1 ;  /* 0x0200004002157fae */ /* 0x0001e2000c901d78 */
[----:B------:R-:W-:-:S07]  /*10f00*/  IMAD.MOV.U32 R25, RZ, RZ, R14 ;  /* 0x000000ffff197224 */ /* 0x000fce00078e000e */
[----:B0-----:R-:W-:Y:S05]  /*10f10*/  WARPSYNC.COLLECTIVE R15, `(.L_x_146) ;  /* 0x000000000f087348 */ /* 0x001fea0003c00000 */
[----:B------:R1:W2:Y:S02]  /*10f20*/  SHFL.IDX P6, R14, R13, R12, R11 ;  /* 0x0000000c0d0e7389 */ /* 0x0002a400000c000b */
[----:B012---:R-:W-:Y:S01]  /*10f30*/  ENDCOLLECTIVE ;  /* 0x000000000000791b */ /* 0x007fe20003800000 */
.L_x_146:
[----:B------:R-:W-:Y:S02]  /*10f40*/  IMAD.MOV.U32 R13, RZ, RZ, R23 ;  /* 0x000000ffff0d7224 */ /* 0x000fe400078e0017 */
[----:B------:R-:W-:Y:S01]  /*10f50*/  IMAD.MOV.U32 R12, RZ, RZ, RZ ;  /* 0x000000ffff0c7224 */ /* 0x000fe200078e00ff */
[----:B------:R-:W-:-:S07]  /*10f60*/  MOV R2, R14 ;  /* 0x0000000e00027202 */ /* 0x000fce0000000f00 */
[----:B------:R-:W-:Y:S05]  /*10f70*/  WARPSYNC.COLLECTIVE R15, `(.L_x_147) ;  /* 0x000000000f087348 */ /* 0x000fea0003c00000 */
[----:B------:R0:W1:Y:S02]  /*10f80*/  SHFL.IDX P6, R14, R13, R12, R11 ;  /* 0x0000000c0d0e7389 */ /* 0x00006400000c000b */
[----:B01----:R-:W-:Y:S01]  /*10f90*/  ENDCOLLECTIVE ;  /* 0x000000000000791b */ /* 0x003fe20003800000 */
.L_x_147:
        /* <DEDUP_REMOVED lines=12> */
.L_x_148:
[----:B------:R-:W-:Y:S05]  /*11060*/  BRA `(.L_x_149) ;  /* 0xffffffc800907947 */ /* 0x000fea000383ffff */
.L_x_68:
[----:B--2---:R2:W3:Y:S02]  /*11070*/  SYNCS.PHASECHK.TRANS64.TRYWAIT P0, [R10+URZ+0x29840], R26 ;  /* 0x0298401a0a0075a7 */ /* 0x0044e4000800017f */
[----:B---3--:R-:W-:Y:S05]  /*11080*/  @!P0 NANOSLEEP.SYNCS 0x989680 ;  /* 0x009896800000895d */ /* 0x008fea0003900000 */
[----:B------:R-:W3:Y:S02]  /*11090*/  @!P0 SYNCS.PHASECHK.TRANS64 P0, [R10+URZ+0x29840], R26 ;  /* 0x0298401a0a0085a7 */ /* 0x000ee4000800007f */
[----:B---3--:R-:W-:Y:S05]  /*110a0*/  @!P0 BRA `(.L_x_68) ;  /* 0xfffffffc00f08947 */ /* 0x008fea000383ffff */
[----:B------:R-:W-:Y:S05]  /*110b0*/  BRA `(.L_x_150) ;  /* 0xffffffc800d47947 */ /* 0x000fea000383ffff */
.L_x_69:
[----:B------:R-:W-:Y:S01]  /*110c0*/  BSSY B0, `(.L_x_151) ;  /* 0x0000008000007945 */ /* 0x000fe20003800000 */
[----:B------:R-:W-:Y:S02]  /*110d0*/  IMAD.MOV.U32 R13, RZ, RZ, R21 ;  /* 0x000000ffff0d7224 */ /* 0x000fe400078e0015 */
[----:B------:R-:W-:Y:S02]  /*110e0*/  IMAD.MOV.U32 R12, RZ, RZ, RZ ;  /* 0x000000ffff0c7224 */ /* 0x000fe400078e00ff */
[----:B------:R-:W-:Y:S02]  /*110f0*/  IMAD.MOV.U32 R11, RZ, RZ, 0x1c1f ;  /* 0x00001c1fff0b7424 */ /* 0x000fe400078e00ff */
[----:B------:R-:W-:-:S07]  /*11100*/  IMAD.MOV.U32 R15, RZ, RZ, -0x1 ;  /* 0xffffffffff0f7424 */ /* 0x000fce00078e00ff */
[----:B012---:R-:W-:Y:S05]  /*11110*/  WARPSYNC.COLLECTIVE R15, `(.L_x_152) ;  /* 0x000000000f087348 */ /* 0x007fea0003c00000 */
[----:B------:R3:W4:Y:S02]  /*11120*/  SHFL.IDX P6, R14, R13, R12, R11 ;  /* 0x0000000c0d0e7389 */ /* 0x00072400000c000b */
[----:B01234-:R-:W-:Y:S01]  /*11130*/  ENDCOLLECTIVE ;  /* 0x000000000000791b */ /* 0x01ffe20003800000 */
.L_x_152:
[----:B------:R-:W-:Y:S05]  /*11140*/  BSYNC B0 ;  /* 0x0000000000007941 */ /* 0x000fea0003800000 */
.L_x_151:
[----:B------:R-:W-:Y:S02]  /*11150*/  IMAD.MOV.U32 R13, RZ, RZ, R19 ;  /* 0x000000ffff0d7224 */ /* 0x000fe400078e0013 */
[----:B------:R-:W-:Y:S02]  /*11160*/  IMAD.MOV.U32 R12, RZ, RZ, RZ ;  /* 0x000000ffff0c7224 */ /* 0x000fe400078e00ff */
[----:B------:R-:W-:Y:S02]  /*11170*/  IMAD.MOV.U32 R11, RZ, RZ, 0x1c1f ;  /* 0x00001c1fff0b7424 */ /* 0x000fe400078e00ff */
[----:B------:R-:W-:Y:S02]  /*11180*/  IMAD.MOV.U32 R15, RZ, RZ, -0x1 ;  /* 0xffffffffff0f7424 */ /* 0x000fe400078e00ff */
[----:B------:R-:W-:Y:S02]  /*11190*/  IMAD.MOV.U32 R3, RZ, RZ, R14 ;  /* 0x000000ffff037224 */ /* 0x000fe400078e000e */
[----:B------:R-:W-:-:S07]  /*111a0*/  VIADD R23, R23, UR41 ;  /* 0x0000002917177c36 */ /* 0x000fce0008000000 */
[----:B------:R-:W-:Y:S05]  /*111b0*/  WARPSYNC.COLLECTIVE R15, `(.L_x_153) ;  /* 0x000000000f087348 */ /* 0x000fea0003c00000 */
[----:B------:R0:W1:Y:S02]  /*111c0*/  SHFL.IDX P6, R14, R13, R12, R11 ;  /* 0x0000000c0d0e7389 */ /* 0x00006400000c000b */
[----:B01----:R-:W-:Y:S01]  /*111d0*/  ENDCOLLECTIVE ;  /* 0x000000000000791b */ /* 0x003fe20003800000 */
.L_x_153:
[----:B------:R-:W-:Y:S02]  /*111e0*/  IMAD.MOV.U32 R13, RZ, RZ, R21 ;  /* 0x000000ffff0d7224 */ /* 0x000fe400078e0015 */
[----:B------:R-:W-:Y:S01]  /*111f0*/  IMAD.MOV.U32 R12, RZ, RZ, 0x1 ;  /* 0x00000001ff0c7424 */ /* 0x000fe200078e00ff */
[----:B------:R-:W-:-:S13]  /*11200*/  IADD3 R2, P0, R35, R14, RZ ;  /* 0x0000000e23027210 */ /* 0x000fda0007f1e0ff */
[----:B------:R-:W-:Y:S05]  /*11210*/  WARPSYNC.COLLECTIVE R15, `(.L_x_154) ;  /* 0x000000000f087348 */ /* 0x000fea0003c00000 */
[----:B------:R0:W1:Y:S02]  /*11220*/  SHFL.IDX P6, R14, R13, R12, R11 ;  /* 0x0000000c0d0e7389 */ /* 0x00006400000c000b */
[----:B01----:R-:W-:Y:S01]  /*11230*/  ENDCOLLECTIVE ;  /* 0x000000000000791b */ /* 0x003fe20003800000 */
.L_x_154:
[----:B------:R-:W-:-:S05]  /*11240*/  IMAD.X R3, RZ, RZ, R3, P0 ;  /* 0x000000ffff037224 */ /* 0x000fca00000e0603 */
[----:B------:R-:W-:Y:S01]  /*11250*/  @!PT LDS RZ, [RZ] ;  /* 0x00000000fffff984 */ /* 0x000fe20000000800 */
[----:B------:R-:W-:Y:S01]  /*11260*/  @!PT LDS RZ, [RZ] ;  /* 0x00000000fffff984 */ /* 0x000fe20000000800 */
[----:B------:R-:W-:Y:S01]  /*11270*/  @!PT LDS RZ, [RZ] ;  /* 0x00000000fffff984 */ /* 0x000fe20000000800 */
[----:B------:R-:W-:Y:S04]  /*11280*/  LDGSTS.E.BYPASS.LTC128B.128 [R23+0x1a400], desc[UR56][R2.64], !P4 ;  /* 0x1a40000002177fae */ /* 0x000fe8000e101d78 */
[----:B------:R-:W-:Y:S01]  /*11290*/  LDGSTS.E.BYPASS.LTC128B.128 [R23+0x1cc00], desc[UR56][R2.64+0x40], !P3 ;  /* 0x1cc0004002177fae */ /* 0x000fe2000d901d78 */
[----:B------:R-:W-:-:S03]  /*112a0*/  IMAD.MOV.U32 R13, RZ, RZ, R19 ;  /* 0x000000ffff0d7224 */ /* 0x000fc600078e0013 */
[----:B------:R0:W-:Y:S02]  /*112b0*/  LDGSTS.E.BYPASS.LTC128B.128 [R23+0x1f400], desc[UR56][R2.64+0x80], !P1 ;  /* 0x1f40008002177fae */ /* 0x0001e4000c901d78 */
[----:B0-----:R-:W-:-:S07]  /*112c0*/  MOV R3, R14 ;  /* 0x0000000e00037202 */ /* 0x001fce0000000f00 */
[----:B------:R-:W-:Y:S05]  /*112d0*/  WARPSYNC.COLLECTIVE R15, `(.L_x_155) ;  /* 0x000000000f087348 */ /* 0x000fea0003c00000 */
[----:B------:R0:W1:Y:S02]  /*112e0*/  SHFL.IDX P6, R14, R13, R12, R11 ;  /* 0x0000000c0d0e7389 */ /* 0x00006400000c000b */
[----:B01----:R-:W-:Y:S01]  /*112f0*/  ENDCOLLECTIVE ;  /* 0x000000000000791b */ /* 0x003fe20003800000 */
.L_x_155:
[----:B------:R-:W-:Y:S02]  /*11300*/  IMAD.MOV.U32 R13, RZ, RZ, R21 ;  /* 0x000000ffff0d7224 */ /* 0x000fe400078e0015 */
[----:B------:R-:W-:Y:S01]  /*11310*/  IMAD.MOV.U32 R12, RZ, RZ, 0x2 ;  /* 0x00000002ff0c7424 */ /* 0x000fe200078e00ff */
[----:B------:R-:W-:-:S13]  /*11320*/  IADD3 R2, P0, R35, R14, RZ ;  /* 0x0000000e23027210 */ /* 0x000fda0007f1e0ff */
[----:B------:R-:W-:Y:S05]  /*11330*/  WARPSYNC.COLLECTIVE R15, `(.L_x_156) ;  /* 0x000000000f087348 */ /* 0x000fea0003c00000 */
[----:B------:R0:W1:Y:S02]  /*11340*/  SHFL.IDX P6, R14, R13, R12, R11 ;  /* 0x0000000c0d0e7389 */ /* 0x00006400000c000b */
[----:B01----:R-:W-:Y:S01]  /*11350*/  ENDCOLLECTIVE ;  /* 0x000000000000791b */ /* 0x003fe20003800000 */
.L_x_156:
        /* <DEDUP_REMOVED lines=8> */
[----:B0-----:R-:W-:-:S07]  /*113e0*/  IMAD.MOV.U32 R3, RZ, RZ, R14 ;  /* 0x000000ffff037224 */ /* 0x001fce00078e000e */
[----:B------:R-:W-:Y:S05]  /*113f0*/  WARPSYNC.COLLECTIVE R15, `(.L_x_157) ;  /* 0x000000000f087348 */ /* 0x000fea0003c00000 */
[----:B------:R0:W1:Y:S02]  /*11400*/  SHFL.IDX P6, R14, R13, R12, R11 ;  /* 0x0000000c0d0e7389 */ /* 0x00006400000c000b */
[----:B01----:R-:W-:Y:S01]  /*11410*/  ENDCOLLECTIVE ;  /* 0x000000000000791b */ /* 0x003fe20003800000 */
.L_x_157:
[----:B------:R-:W-:Y:S02]  /*11420*/  IMAD.MOV.U32 R13, RZ, RZ, R21 ;  /* 0x000000ffff0d7224 */ /* 0x000fe400078e0015 */
[----:B------:R-:W-:Y:S01]  /*11430*/  IMAD.MOV.U32 R12, RZ, RZ, 0x3 ;  /* 0x00000003ff0c7424 */ /* 0x000fe200078e00ff */
[----:B------:R-:W-:-:S13]  /*11440*/  IADD3 R2, P0, R35, R14, RZ ;  /* 0x0000000e23027210 */ /* 0x000fda0007f1e0ff */
[----:B------:R-:W-:Y:S05]  /*11450*/  WARPSYNC.COLLECTIVE R15, `(.L_x_158) ;  /* 0x000000000f087348 */ /* 0x000fea0003c00000 */
[----:B------:R0:W1:Y:S02]  /*11460*/  SHFL.IDX P6, R14, R13, R12, R11 ;  /* 0x0000000c0d0e7389 */ /* 0x00006400000c000b */
[----:B01----:R-:W-:Y:S01]  /*11470*/  ENDCOLLECTIVE ;  /* 0x000000000000791b */ /* 0x003fe20003800000 */
.L_x_158:
[----:B------:R-:W-:-:S05]  /*11480*/  IMAD.X R3, RZ, RZ, R3, P0 ;  /* 0x000000ffff037224 */ /* 0x000fca00000e0603 */
[----:B------:R-:W-:Y:S01]  /*11490*/  @!PT LDS RZ, [RZ] ;  /* 0x00000000fffff984 */ /* 0x000fe20000000800 */
[----:B------:R-:W-:Y:S01]  /*114a0*/  @!PT LDS RZ, [RZ] ;  /* 0x00000000fffff984 */ /* 0x000fe20000000800 */
[----:B------:R-:W-:Y:S01]  /*114b0*/  @!PT LDS RZ, [RZ] ;  /* 0x00000000fffff984 */ /* 0x000fe20000000800 */
[----:B------:R0:W-:Y:S04]  /*114c0*/  LDGSTS.E.BYPASS.LTC128B.128 [R23+0x1b400], desc[UR56][R2.64], !P4 ;  /* 0x1b40000002177fae */ /* 0x0001e8000e101d78 */
[----:B------:R0:W-:Y:S01]  /*114d0*/  LDGSTS.E.BYPASS.LTC128B.128 [R23+0x1dc00], desc[UR56][R2.64+0x40], !P3 ;  /* 0x1dc0004002177fae */ /* 0x0001e2000d901d78 */
[----:B------:R-:W-:-:S03]  /*114e0*/  IMAD.MOV.U32 R13, RZ, RZ, R19 ;  /* 0x000000ffff0d7224 */ /* 0x000fc600078e0013 */
[----:B------:R0:W-:Y:S01]  /*114f0*/  LDGSTS.E.BYPASS.LTC128B.128 [R23+0x20400], desc[UR56][R2.64+0x80], !P1 ;  /* 0x2040008002177fae */ /* 0x0001e2000c901d78 */
[----:B------:R-:W-:-:S07]  /*11500*/  IMAD.MOV.U32 R21, RZ, RZ, R14 ;  /* 0x000000ffff157224 */ /* 0x000fce00078e000e */
[----:B0-----:R-:W-:Y:S05]  /*11510*/  WARPSYNC.COLLECTIVE R15, `(.L_x_159) ;  /* 0x000000000f087348 */ /* 0x001fea0003c00000 */
[----:B------:R1:W2:Y:S02]  /*11520*/  SHFL.IDX P6, R14, R13, R12, R11 ;  /* 0x0000000c0d0e7389 */ /* 0x0002a400000c000b */
[----:B012---:R-:W-:Y:S01]  /*11530*/  ENDCOLLECTIVE ;  /* 0x000000000000791b */ /* 0x007fe20003800000 */
.L_x_159:
[----:B------:R-:W-:Y:S02]  /*11540*/  IMAD.MOV.U32 R13, RZ, RZ, R24 ;  /* 0x000000ffff0d7224 */ /* 0x000fe400078e0018 */
[----:B------:R-:W-:Y:S01]  /*11550*/  IMAD.MOV.U32 R12, RZ, RZ, RZ ;  /* 0x000000ffff0c7224 */ /* 0x000fe200078e00ff */
[----:B------:R-:W-:-:S13]  /*11560*/  IADD3 R2, P0, R35, R14, RZ ;  /* 0x0000000e23027210 */ /* 0x000fda0007f1e0ff */
[----:B------:R-:W-:Y:S05]  /*11570*/  WARPSYNC.COLLECTIVE R15, `(.L_x_160) ;  /* 0x000000000f087348 */ /* 0x000fea0003c00000 */
[----:B------:R0:W1:Y:S02]  /*11580*/  SHFL.IDX P6, R14, R13, R12, R11 ;  /* 0x0000000c0d0e7389 */ /* 0x00006400000c000b */
[----:B01----:R-:W-:Y:S01]  /*11590*/  ENDCOLLECTIVE ;  /* 0x000000000000791b */ /* 0x003fe20003800000 */
.L_x_160:
        /* <DEDUP_REMOVED lines=12> */
.L_x_161:
[----:B------:R-:W-:Y:S05]  /*11660*/  BRA `(.L_x_162) ;  /* 0xffffffc800787947 */ /* 0x000fea000383ffff */
.L_x_72:
[----:B0-----:R0:W3:Y:S02]  /*11670*/  SYNCS.PHASECHK.TRANS64.TRYWAIT P0, [R19+URZ+0x29870], R2 ;  /* 0x02987002130075a7 */ /* 0x0010e4000800017f */
[----:B---3--:R-:W-:Y:S05]  /*11680*/  @!P0 NANOSLEEP.SYNCS 0x989680 ;  /* 0x009896800000895d */ /* 0x008fea0003900000 */
[----:B------:R-:W3:Y:S02]  /*11690*/  @!P0 SYNCS.PHASECHK.TRANS64 P0, [R19+URZ+0x29870], R2 ;  /* 0x02987002130085a7 */ /* 0x000ee4000800007f */
[----:B---3--:R-:W-:Y:S05]  /*116a0*/  @!P0 BRA `(.L_x_72) ;  /* 0xfffffffc00f08947 */ /* 0x008fea000383ffff */
[----:B------:R-:W-:Y:S05]  /*116b0*/  BRA `(.L_x_163) ;  /* 0xffffffc800d87947 */ /* 0x000fea000383ffff */
.L_x_74:
[----:B0-----:R0:W1:Y:S02]  /*116c0*/  SYNCS.PHASECHK.TRANS64.TRYWAIT P0, [R19+URZ+0x29860], R2 ;  /* 0x02986002130075a7 */ /* 0x001064000800017f */
[----:B-1----:R-:W-:Y:S05]  /*116d0*/  @!P0 NANOSLEEP.SYNCS 0x989680 ;  /* 0x009896800000895d */ /* 0x002fea0003900000 */
[----:B------:R-:W1:Y:S02]  /*116e0*/  @!P0 SYNCS.PHASECHK.TRANS64 P0, [R19+URZ+0x29860], R2 ;  /* 0x02986002130085a7 */ /* 0x000e64000800007f */
[----:B-1----:R-:W-:Y:S05]  /*116f0*/  @!P0 BRA `(.L_x_74) ;  /* 0xfffffffc00f08947 */ /* 0x002fea000383ffff */
[----:B------:R-:W-:Y:S05]  /*11700*/  BRA `(.L_x_164) ;  /* 0xffffffc800e87947 */ /* 0x000fea000383ffff */
.L_x_81:
[----:B-1----:R1:W4:Y:S02]  /*11710*/  SYNCS.PHASECHK.TRANS64.TRYWAIT P0, [R16+URZ+0x29870], R3 ;  /* 0x02987003100075a7 */ /* 0x002324000800017f */
[----:B----4-:R-:W-:Y:S05]  /*11720*/  @!P0 NANOSLEEP.SYNCS 0x989680 ;  /* 0x009896800000895d */ /* 0x010fea0003900000 */
[----:B------:R-:W4:Y:S02]  /*11730*/  @!P0 SYNCS.PHASECHK.TRANS64 P0, [R16+URZ+0x29870], R3 ;  /* 0x02987003100085a7 */ /* 0x000f24000800007f */
[----:B----4-:R-:W-:Y:S05]  /*11740*/  @!P0 BRA `(.L_x_81) ;  /* 0xfffffffc00f08947 */ /* 0x010fea000383ffff */
[----:B------:R-:W-:Y:S05]  /*11750*/  BRA `(.L_x_165) ;  /* 0xffffffd000787947 */ /* 0x000fea000383ffff */
.L_x_83:
[----:B-1----:R1:W4:Y:S02]  /*11760*/  SYNCS.PHASECHK.TRANS64.TRYWAIT P0, [R16+URZ+0x29860], R5 ;  /* 0x02986005100075a7 */ /* 0x002324000800017f */
[----:B----4-:R-:W-:Y:S05]  /*11770*/  @!P0 NANOSLEEP.SYNCS 0x989680 ;  /* 0x009896800000895d */ /* 0x010fea0003900000 */
[----:B------:R-:W4:Y:S02]  /*11780*/  @!P0 SYNCS.PHASECHK.TRANS64 P0, [R16+URZ+0x29860], R5 ;  /* 0x02986005100085a7 */ /* 0x000f24000800007f */
[----:B----4-:R-:W-:Y:S05]  /*11790*/  @!P0 BRA `(.L_x_83) ;  /* 0xfffffffc00f08947 */ /* 0x010fea000383ffff */
[----:B------:R-:W-:Y:S05]  /*117a0*/  BRA `(.L_x_166) ;  /* 0xffffffd000a07947 */ /* 0x000fea000383ffff */
.L_x_86:
[----:B--2---:R2:W3:Y:S02]  /*117b0*/  SYNCS.PHASECHK.TRANS64.TRYWAIT P0, [R6+URZ+0x29820], R3 ;  /* 0x02982003060075a7 */ /* 0x0044e4000800017f */
[----:B---3--:R-:W-:Y:S05]  /*117c0*/  @!P0 NANOSLEEP.SYNCS 0x989680 ;  /* 0x009896800000895d */ /* 0x008fea0003900000 */
[----:B------:R-:W3:Y:S02]  /*117d0*/  @!P0 SYNCS.PHASECHK.TRANS64 P0, [R6+URZ+0x29820], R3 ;  /* 0x02982003060085a7 */ /* 0x000ee4000800007f */
[----:B---3--:R-:W-:Y:S05]  /*117e0*/  @!P0 BRA `(.L_x_86) ;  /* 0xfffffffc00f08947 */ /* 0x008fea000383ffff */
[----:B------:R-:W-:Y:S05]  /*117f0*/  BRA `(.L_x_167) ;  /* 0xffffffd800087947 */ /* 0x000fea000383ffff */
.L_x_88:
[----:B--2---:R2:W3:Y:S02]  /*11800*/  SYNCS.PHASECHK.TRANS64.TRYWAIT P1, [R5+URZ+0x29840], R4 ;  /* 0x02984004050075a7 */ /* 0x0044e4000802017f */
[----:B---3--:R-:W-:Y:S05]  /*11810*/  @!P1 NANOSLEEP.SYNCS 0x989680 ;  /* 0x009896800000995d */ /* 0x008fea0003900000 */
[----:B------:R-:W3:Y:S02]  /*11820*/  @!P1 SYNCS.PHASECHK.TRANS64 P1, [R5+URZ+0x29840], R4 ;  /* 0x02984004050095a7 */ /* 0x000ee4000802007f */
[----:B---3--:R-:W-:Y:S05]  /*11830*/  @!P1 BRA `(.L_x_88) ;  /* 0xfffffffc00f09947 */ /* 0x008fea000383ffff */
[----:B------:R-:W-:Y:S05]  /*11840*/  BRA `(.L_x_168) ;  /* 0xffffffd800447947 */ /* 0x000fea000383ffff */
.L_x_90:
[----:B---3--:R3:W4:Y:S02]  /*11850*/  SYNCS.PHASECHK.TRANS64.TRYWAIT P1, [R3+URZ+0x29840], R0 ;  /* 0x02984000030075a7 */ /* 0x008724000802017f */
[----:B----4-:R-:W-:Y:S05]  /*11860*/  @!P1 NANOSLEEP.SYNCS 0x989680 ;  /* 0x009896800000995d */ /* 0x010fea0003900000 */
[----:B------:R-:W4:Y:S02]  /*11870*/  @!P1 SYNCS.PHASECHK.TRANS64 P1, [R3+URZ+0x29840], R0 ;  /* 0x02984000030095a7 */ /* 0x000f24000802007f */
[----:B----4-:R-:W-:Y:S05]  /*11880*/  @!P1 BRA `(.L_x_90) ;  /* 0xfffffffc00f09947 */ /* 0x010fea000383ffff */
[----:B------:R-:W-:Y:S05]  /*11890*/  BRA `(.L_x_169) ;  /* 0xffffffd800507947 */ /* 0x000fea000383ffff */
.L_x_92:
[----:B----4-:R4:W0:Y:S02]  /*118a0*/  SYNCS.PHASECHK.TRANS64.TRYWAIT P1, [R5+URZ+0x29860], R4 ;  /* 0x02986004050075a7 */ /* 0x010824000802017f */
[----:B0-----:R-:W-:Y:S05]  /*118b0*/  @!P1 NANOSLEEP.SYNCS 0x989680 ;  /* 0x009896800000995d */ /* 0x001fea0003900000 */
[----:B------:R-:W0:Y:S02]  /*118c0*/  @!P1 SYNCS.PHASECHK.TRANS64 P1, [R5+URZ+0x29860], R4 ;  /* 0x02986004050095a7 */ /* 0x000e24000802007f */
[----:B0-----:R-:W-:Y:S05]  /*118d0*/  @!P1 BRA `(.L_x_92) ;  /* 0xfffffffc00f09947 */ /* 0x001fea000383ffff */
[----:B------:R-:W-:Y:S05]  /*118e0*/  BRA `(.L_x_170) ;  /* 0xffffffd8004c7947 */ /* 0x000fea000383ffff */
.L_x_94:
[----:B------:R0:W0:Y:S02]  /*118f0*/  SYNCS.PHASECHK.TRANS64.TRYWAIT P1, [R3+URZ+0x29860], R0 ;  /* 0x02986000030075a7 */ /* 0x000024000802017f */
[----:B0-----:R-:W-:Y:S05]  /*11900*/  @!P1 NANOSLEEP.SYNCS 0x989680 ;  /* 0x009896800000995d */ /* 0x001fea0003900000 */
[----:B------:R-:W0:Y:S02]  /*11910*/  @!P1 SYNCS.PHASECHK.TRANS64 P1, [R3+URZ+0x29860], R0 ;  /* 0x02986000030095a7 */ /* 0x000e24000802007f */
[----:B0-----:R-:W-:Y:S05]  /*11920*/  @!P1 BRA `(.L_x_94) ;  /* 0xfffffffc00f09947 */ /* 0x001fea000383ffff */
[----:B------:R-:W-:Y:S05]  /*11930*/  BRA `(.L_x_171) ;  /* 0xffffffd800487947 */ /* 0x000fea000383ffff */
.L_x_96:
[----:B------:R0:W0:Y:S02]  /*11940*/  SYNCS.PHASECHK.TRANS64.TRYWAIT P1, [R5+URZ+0x29880], R4 ;  /* 0x02988004050075a7 */ /* 0x000024000802017f */
[----:B0-----:R-:W-:Y:S05]  /*11950*/  @!P1 NANOSLEEP.SYNCS 0x989680 ;  /* 0x009896800000995d */ /* 0x001fea0003900000 */
[----:B------:R-:W0:Y:S02]  /*11960*/  @!P1 SYNCS.PHASECHK.TRANS64 P1, [R5+URZ+0x29880], R4 ;  /* 0x02988004050095a7 */ /* 0x000e24000802007f */
[----:B0-----:R-:W-:Y:S05]  /*11970*/  @!P1 BRA `(.L_x_96) ;  /* 0xfffffffc00f09947 */ /* 0x001fea000383ffff */
[----:B------:R-:W-:Y:S05]  /*11980*/  BRA `(.L_x_172) ;  /* 0xffffffd800447947 */ /* 0x000fea000383ffff */
.L_x_173:
[----:B------:R-:W-:-:S00]  /*11990*/  BRA `(.L_x_173) ;  /* 0xfffffffc00fc7947 */ /* 0x000fc0000383ffff */
[----:B------:R-:W-:-:S00]  /*119a0*/  NOP ;  /* 0x0000000000007918 */ /* 0x000fc00000000000 */
        /* <DEDUP_REMOVED lines=13> */
.L_x_3314:


//--------------------- .text._ZN7cutlass13device_kernelIN5flash11enable_sm90INS1_16FlashAttnFwdSm90INS1_25CollectiveMainloopFwdSm90ILi2EN4cute5tupleIJNS5_1CILi1EEES8_S8_EEENS6_IJNS7_ILi128EEENS7_ILi160EEENS7_ILi192EEEEEELi128ENS_12float_e4m3_tEfNS_4arch4Sm90ELb0ELb0ELb0ELb1ELb1ELb0ELb0ELb1ELb1ELb1ELb1ELb0EEENS1_21CollectiveEpilogueFwdINS6_IJSA_SA_SB_EEES9_NS_10bfloat16_tESG_Li256ELb1ELb1ELb1ELb1EEENS1_36VarlenDynamicPersistentTileSchedulerILi128ELi160ELi256ELi128ELb1ELb1ELb1ELb0ELb1ELb1EEEEEEEEEvNT_6ParamsE --------------------------
	.section	.text._ZN7cutlass13device_kernelIN5flash11enable_sm90INS1_16FlashAttnFwdSm90INS1_25CollectiveMainloopFwdSm90ILi2EN4cute5tupleIJNS5_1CILi1EEES8_S8_EEENS6_IJNS7_ILi128EEENS7_ILi160EEENS7_ILi192EEEEEELi128ENS_12float_e4m3_tEfNS_4arch4Sm90ELb0ELb0ELb0ELb1ELb1ELb0ELb0ELb1ELb1ELb1ELb1ELb0EEENS1_21CollectiveEpilogueFwdINS6_IJSA_SA_SB_EEES9_NS_10bfloat16_tESG_Li256ELb1ELb1ELb1ELb1EEENS1_36VarlenDynamicPersistentTileSchedulerILi128ELi160ELi256ELi128ELb1ELb1ELb1ELb0ELb1ELb1EEEEEEEEEvNT_6ParamsE,"ax",@progbits
	.align	128
.text._ZN7cutlass13device_kernelIN5flash11enable_sm90INS1_16FlashAttnFwdSm90INS1_25CollectiveMainloopFwdSm90ILi2EN4cute5tupleIJNS5_1CILi1EEES8_S8_EEENS6_IJNS7_ILi128EEENS7_ILi160EEENS7_ILi192EEEEEELi128ENS_12float_e4m3_tEfNS_4arch4Sm90ELb0ELb0ELb0ELb1ELb1ELb0ELb0ELb1ELb1ELb1ELb1ELb0EEENS1_21CollectiveEpilogueFwdINS6_IJSA_SA_SB_EEES9_NS_10bfloat16_tESG_Li256ELb1ELb1ELb1ELb1EEENS1_36VarlenDynamicPersistentTileSchedulerILi128ELi160ELi256ELi128ELb1ELb1ELb1ELb0ELb1ELb1EEEEEEEEEvNT_6ParamsE:
        .type           _ZN7cutlass13device_kernelIN5flash11enable_sm90INS1_16FlashAttnFwdSm90INS1_25CollectiveMainloopFwdSm90ILi2EN4cute5tupleIJNS5_1CILi1EEES8_S8_EEENS6_IJNS7_ILi128EEENS7_ILi160EEENS7_ILi192EEEEEELi128ENS_12float_e4m3_tEfNS_4arch4Sm90ELb0ELb0ELb0ELb1ELb1ELb0ELb0ELb1ELb1ELb1ELb1ELb0EEENS1_21CollectiveEpilogueFwdINS6_IJSA_SA_SB_EEES9_NS_10bfloat16_tESG_Li256ELb1ELb1ELb1ELb1EEENS1_36VarlenDynamicPersistentTileSchedulerILi128ELi160ELi256ELi128ELb1ELb1ELb1ELb0ELb1ELb1EEEEEEEEEvNT_6ParamsE,@function
        .size           _ZN7cutlass13device_kernelIN5flash11enable_sm90INS1_16FlashAttnFwdSm90INS1_25CollectiveMainloopFwdSm90ILi2EN4cute5tupleIJNS5_1CILi1EEES8_S8_EEENS6_IJNS7_ILi128EEENS7_ILi160EEENS7_ILi192EEEEEELi128ENS_12float_e4m3_tEfNS_4arch4Sm90ELb0ELb0ELb0ELb1ELb1ELb0ELb0ELb1ELb1ELb1ELb1ELb0EEENS1_21CollectiveEpilogueFwdINS6_IJSA_SA_SB_EEES9_NS_10bfloat16_tESG_Li256ELb1ELb1ELb1ELb1EEENS1_36VarlenDynamicPersistentTileSchedulerILi128ELi160ELi256ELi128ELb1ELb1ELb1ELb0ELb1ELb1EEEEEEEEEvNT_6ParamsE,(.L_x_3315 - _ZN7cutlass13device_kernelIN5flash11enable_sm90INS1_16FlashAttnFwdSm90INS1_25CollectiveMainloopFwdSm90ILi2EN4cute5tupleIJNS5_1CILi1EEES8_S8_EEENS6_IJNS7_ILi128EEENS7_ILi160EEENS7_ILi192EEEEEELi128ENS_12float_e4m3_tEfNS_4arch4Sm90ELb0ELb0ELb0ELb1ELb1ELb0ELb0ELb1ELb1ELb1ELb1ELb0EEENS1_21CollectiveEpilogueFwdINS6_IJSA_SA_SB_EEES9_NS_10bfloat16_tESG_Li256ELb1ELb1ELb1ELb1EEENS1_36VarlenDynamicPersistentTileSchedulerILi128ELi160ELi256ELi128ELb1ELb1ELb1ELb0ELb1ELb1EEEEEEEEEvNT_6ParamsE)
        .other          _ZN7cutlass13device_kernelIN5flash11enable_sm90INS1_16FlashAttnFwdSm90INS1_25CollectiveMainloopFwdSm90ILi2EN4cute5tupleIJNS5_1CILi1EEES8_S8_EEENS6_IJNS7_ILi128EEENS7_ILi160EEENS7_ILi192EEEEEELi128ENS_12float_e4m3_tEfNS_4arch4Sm90ELb0ELb0ELb0ELb1ELb1ELb0ELb0ELb1ELb1ELb1ELb1ELb0EEENS1_21CollectiveEpilogueFwdINS6_IJSA_SA_SB_EEES9_NS_10bfloat16_tESG_Li256ELb1ELb1ELb1ELb1EEENS1_36VarlenDynamicPersistentTileSchedulerILi128ELi160ELi256ELi128ELb1ELb1ELb1ELb0ELb1ELb1EEEEEEEEEvNT_6ParamsE,@"STO_CUDA_ENTRY STV_DEFAULT"
_ZN7cutlass13device_kernelIN5flash11enable_sm90INS1_16FlashAttnFwdSm90INS1_25CollectiveMainloopFwdSm90ILi2EN4cute5tupleIJNS5_1CILi1EEES8_S8_EEENS6_IJNS7_ILi128EEENS7_ILi160EEENS7_ILi192EEEEEELi128ENS_12float_e4m3_tEfNS_4arch4Sm90ELb0ELb0ELb0ELb1ELb1ELb0ELb0ELb1ELb1ELb1ELb1ELb0EEENS1_21CollectiveEpilogueFwdINS6_IJSA_SA_SB_EEES9_NS_10bfloat16_tESG_Li256ELb1ELb1ELb1ELb1EEENS1_36VarlenDynamicPersistentTileSchedulerILi128ELi160ELi256ELi128ELb1ELb1ELb1ELb0ELb1ELb1EEEEEEEEEvNT_6ParamsE:
[----:B------:R-:W0:Y:S02]  /*0000*/  LDC R1, c[0x0][0x28] ;  /* 0x00000a00ff017b82 */ /* 0x000e240000000800 */
[----:B0-----:R-:W-:Y:S01]  /*0010*/  VIADD R1, R1, 0xffffffd0 ;  /* 0xffffffd001017836 */ /* 0x001fe20000000000 */
[----:B------:R-:W0:Y:S01]  /*0020*/  S2R R3, SR_TID.X ;  /* 0x0000000000037919 */ /* 0x000e220000002100 */
[----:B------:R-:W-:Y:S01]  /*0030*/  ELECT P0, URZ, PT ;  /* 0x00000000003f782f */ /* 0x000fe20003800000 */
[----:B------:R-:W-:Y:S01]  /*0040*/  UMOV UR4, 0x80 ;  /* 0x0000008000047882 */ /* 0x000fe20000000000 */
[----:B------:R-:W-:Y:S01]  /*0050*/  UMOV UR7, 0x100 ;  /* 0x0000010000077882 */ /* 0x000fe20000000000 */
[--C-:B0-----:R-:W-:Y:S02]  /*0060*/  SHF.R.U32.HI R0, RZ, 0x5, R3.reuse ;  /* 0x00000005ff007819 */ /* 0x101fe40000011603 */
[----:B------:R-:W-:-:S03]  /*0070*/  SHF.R.U32.HI R3, RZ, 0x7, R3 ;  /* 0x00000007ff037819 */ /* 0x000fc60000011603 */
[----:B------:R-:W0:Y:S04]  /*0080*/  SHFL.IDX PT, R2, R0, RZ, 0x1f ;  /* 0x00001fff00027589 */ /* 0x000e2800000e0000 */
[----:B------:R1:W2:Y:S01]  /*0090*/  SHFL.IDX PT, R4, R3, RZ, 0x1f ;  /* 0x00001fff03047589 */ /* 0x0002a200000e0000 */
[C---:B0-----:R-:W-:Y:S02]  /*00a0*/  ISETP.NE.OR P0, PT, R2.reuse, RZ, !P0 ;  /* 0x000000ff0200720c */ /* 0x041fe40004705670 */
[----:B------:R-:W-:-:S11]  /*00b0*/  ISETP.NE.AND P1, PT, R2, RZ, PT ;  /* 0x000000ff0200720c */ /* 0x000fd60003f25270 */
[----:B------:R-:W-:Y:S01]  /*00c0*/  VOTEU.ALL UP0, P0 ;  /* 0x00000000003f7886 */ /* 0x000fe20000000000 */
[----:B------:R-:W-:-:S04]  /*00d0*/  VOTEU.ALL UP1, P0 ;  /* 0x00000000003f7886 */ /* 0x000fc80000020000 */
[----:B------:R-:W0:Y:S01]  /*00e0*/  @!UP0 S2UR UR8, SR_CgaCtaId ;  /* 0x00000000000889c3 */ /* 0x000e220000008800 */
[----:B------:R-:W-:Y:S01]  /*00f0*/  @!UP0 UMOV UR6, 0x400 ;  /* 0x0000040000068882 */ /* 0x000fe20000000000 */
[----:B------:R-:W-:-:S04]  /*0100*/  @!UP0 UIADD3 UR4, -UR4, 0x100000, URZ ;  /* 0x0010000004048890 */ /* 0x000fc8000fffe13f */
[----:B------:R-:W-:Y:S02]  /*0110*/  @!UP0 USHF.L.U32 UR5, UR4, 0xb, URZ ;  /* 0x0000000b04058899 */ /* 0x000fe4000800063f */
[----:B------:R-:W-:Y:S02]  /*0120*/  @!UP0 USHF.L.U32 UR4, UR4, 0x1, URZ ;  /* 0x0000000104048899 */ /* 0x000fe4000800063f */
[----:B0-----:R-:W-:Y:S02]  /*0130*/  @!UP0 ULEA UR8, UR8, UR6, 0x18 ;  /* 0x0000000608088291 */ /* 0x001fe4000f8ec03f */
[----:B------:R-:W-:-:S04]  /*0140*/  @!UP0 UIADD3 UR6, -UR7, 0x100000, URZ ;  /* 0x0010000007068890 */ /* 0x000fc8000fffe13f */
[----:B------:R-:W-:Y:S02]  /*0150*/  @!UP0 USHF.L.U32 UR7, UR6, 0xb, URZ ;  /* 0x0000000b06078899 */ /* 0x000fe4000800063f */
[----:B------:R-:W-:Y:S01]  /*0160*/  @!UP0 USHF.L.U32 UR6, UR6, 0x1, URZ ;  /* 0x0000000106068899 */ /* 0x000fe2000800063f */
[----:B------:R-:W-:-:S05]  /*0170*/  VOTEU.ALL UP0, P0 ;  /* 0x00000000003f7886 */ /* 0x000fca0000000000 */
[----:B------:R1:W0:Y:S06]  /*0180*/  @!UP0 SYNCS.EXCH.64 URZ, [UR8+0x29800], UR4 ;  /* 0x02980004083f85b2 */ /* 0x00022c0008000100 */
[----:B------:R1:W3:Y:S02]  /*0190*/  @!UP1 SYNCS.EXCH.64 URZ, [UR8+0x29820], UR6 ;  /* 0x02982006083f95b2 */ /* 0x0002e40008000100 */
[----:B-12---:R-:W-:Y:S05]  /*01a0*/  @P1 BRA `(.L_x_174) ;  /* 0x0000000000481947 */ /* 0x006fea0003800000 */
[----:B------:R-:W1:Y:S01]  /*01b0*/  S2UR UR5, SR_CgaCtaId ;  /* 0x00000000000579c3 */ /* 0x000e620000008800 */
[----:B------:R-:W-:Y:S01]  /*01c0*/  UMOV UR4, 0x400 ;  /* 0x0000040000047882 */ /* 0x000fe20000000000 */
[----:B------:R-:W-:Y:S01]  /*01d0*/  UMOV UR6, 0x80 ;  /* 0x0000008000067882 */ /* 0x000fe20000000000 */
[----:B------:R-:W-:Y:S01]  /*01e0*/  UMOV UR7, 0x100 ;  /* 0x0000010000077882 */ /* 0x000fe20000000000 */
[----:B------:R-:W-:Y:S01]  /*01f0*/  ELECT P0, URZ, PT ;  /* 0x00000000003f782f */ /* 0x000fe20003800000 */
[----:B-1----:R-:W-:Y:S02]  /*0200*/  ULEA UR8, UR5, UR4, 0x18 ;  /* 0x0000000405087291 */ /* 0x002fe4000f8ec03f */
[----:B------:R-:W-:-:S04]  /*0210*/  UIADD3 UR4, -UR6, 0x100000, URZ ;  /* 0x0010000006047890 */ /* 0x000fc8000fffe13f */
[----:B------:R-:W-:Y:S02]  /*0220*/  USHF.L.U32 UR5, UR4, 0xb, URZ ;  /* 0x0000000b04057899 */ /* 0x000fe4000800063f */
[----:B------:R-:W-:Y:S02]  /*0230*/  USHF.L.U32 UR4, UR4, 0x1, URZ ;  /* 0x0000000104047899 */ /* 0x000fe4000800063f */
[----:B------:R-:W-:-:S04]  /*0240*/  UIADD3 UR6, -UR7, 0x100000, URZ ;  /* 0x0010000007067890 */ /* 0x000fc8000fffe13f */
[----:B------:R-:W-:Y:S02]  /*0250*/  USHF.L.U32 UR7, UR6, 0xb, URZ ;  /* 0x0000000b06077899 */ /* 0x000fe4000800063f */
[----:B------:R-:W-:Y:S01]  /*0260*/  USHF.L.U32 UR6, UR6, 0x1, URZ ;  /* 0x0000000106067899 */ /* 0x000fe2000800063f */
[----:B------:R-:W1:Y:S03]  /*0270*/  FENCE.VIEW.ASYNC.S ;  /* 0x00000000000073c6 */ /* 0x000e660000000000 */
[----:B-1----:R1:W2:Y:S08]  /*0280*/  SYNCS.EXCH.64 URZ, [UR8+0x29830], UR4 ;  /* 0x02983004083f75b2 */ /* 0x0022b00008000100 */
[----:B------:R1:W4:Y:S01]  /*0290*/  SYNCS.EXCH.64 URZ, [UR8+0x29840], UR6 ;  /* 0x02984006083f75b2 */ /* 0x0003220008000100 */
[----:B------:R1:W0:Y:S01]  /*02a0*/  SYNCS.EXCH.64 URZ, [UR8+0x29838], UR4 ;  /* 0x02983804083f75b2 */ /* 0x0002220008000100 */
[----:B------:R1:W0:Y:S01]  /*02b0*/  SYNCS.EXCH.64 URZ, [UR8+0x29848], UR6 ;  /* 0x02984806083f75b2 */ /* 0x0002220008000100 */
[----:B------:R-:W-:Y:S01]  /*02c0*/  NOP ;  /* 0x0000000000007918 */ /* 0x000fe20000000000 */
.L_x_174:
[----:B------:R-:W5:Y:S01]  /*02d0*/  SHFL.IDX PT, R2, R0, RZ, 0x1f ;  /* 0x00001fff00027589 */ /* 0x000f6200000e0000 */
[----:B------:R-:W-:Y:S01]  /*02e0*/  NOP ;  /* 0x0000000000007918 */ /* 0x000fe20000000000 */
[----:B-----5:R-:W-:-:S13]  /*02f0*/  ISETP.NE.AND P0, PT, R2, RZ, PT ;  /* 0x000000ff0200720c */ /* 0x020fda0003f05270 */
[----:B------:R-:W-:Y:S05]  /*0300*/  @P0 BRA `(.L_x_175) ;  /* 0x0000000000480947 */ /* 0x000fea0003800000 */
[----:B-1----:R-:W1:Y:S01]  /*0310*/  S2UR UR5, SR_CgaCtaId ;  /* 0x00000000000579c3 */ /* 0x002e620000008800 */
        /* <DEDUP_REMOVED lines=12> */
[----:B-1----:R1:W0:Y:S08]  /*03e0*/  SYNCS.EXCH.64 URZ, [UR8+0x29850], UR4 ;  /* 0x02985004083f75b2 */ /* 0x0022300008000100 */
[----:B------:R1:W0:Y:S01]  /*03f0*/  SYNCS.EXCH.64 URZ, [UR8+0x29860], UR6 ;  /* 0x02986006083f75b2 */ /* 0x0002220008000100 */
[----:B------:R1:W0:Y:S01]  /*0400*/  SYNCS.EXCH.64 URZ, [UR8+0x29858], UR4 ;  /* 0x02985804083f75b2 */ /* 0x0002220008000100 */
[----:B------:R1:W0:Y:S01]  /*0410*/  SYNCS.EXCH.64 URZ, [UR8+0x29868], UR6 ;  /* 0x02986806083f75b2 */ /* 0x0002220008000100 */
[----:B------:R-:W-:Y:S01]  /*0420*/  NOP ;  /* 0x0000000000007918 */ /* 0x000fe20000000000 */
.L_x_175:
[----:B------:R-:W5:Y:S01]  /*0430*/  SHFL.IDX PT, R2, R0, RZ, 0x1f ;  /* 0x00001fff00027589 */ /* 0x000f6200000e0000 */
[----:B------:R-:W-:Y:S01]  /*0440*/  NOP ;  /* 0x0000000000007918 */ /* 0x000fe20000000000 */
[----:B-----5:R-:W-:-:S13]  /*0450*/  ISETP.NE.AND P0, PT, R2, RZ, PT ;  /* 0x000000ff0200720c */ /* 0x020fda0003f05270 */
[----:B------:R-:W-:Y:S05]  /*0460*/  @P0 BRA `(.L_x_176) ;  /* 0x0000000000380947 */ /* 0x000fea0003800000 */
[----:B-1----:R-:W1:Y:S01]  /*0470*/  S2UR UR5, SR_CgaCtaId ;  /* 0x00000000000579c3 */ /* 0x002e620000008800 */
[----:B------:R-:W-:Y:S01]  /*0480*/  UMOV UR4, 0x400 ;  /* 0x0000040000047882 */ /* 0x000fe20000000000 */
[----:B------:R-:W-:Y:S01]  /*0490*/  UMOV UR7, 0x80 ;  /* 0x0000008000077882 */ /* 0x000fe20000000000 */
[----:B------:R-:W-:Y:S01]  /*04a0*/  ELECT P0, URZ, PT ;  /* 0x00000000003f782f */ /* 0x000fe20003800000 */
[----:B-1----:R-:W-:Y:S02]  /*04b0*/  ULEA UR6, UR5, UR4, 0x18 ;  /* 0x0000000405067291 */ /* 0x002fe4000f8ec03f */
[----:B------:R-:W-:-:S04]  /*04c0*/  UIADD3 UR4, -UR7, 0x100000, URZ ;  /* 0x0010000007047890 */ /* 0x000fc8000fffe13f */
[----:B------:R-:W-:Y:S02]  /*04d0*/  USHF.L.U32 UR5, UR4, 0xb, URZ ;  /* 0x0000000b04057899 */ /* 0x000fe4000800063f */
[----:B------:R-:W-:Y:S01]  /*04e0*/  USHF.L.U32 UR4, UR4, 0x1, URZ ;  /* 0x0000000104047899 */ /* 0x000fe2000800063f */
[----:B------:R-:W1:Y:S11]  /*04f0*/  FENCE.VIEW.ASYNC.S ;  /* 0x00000000000073c6 */ /* 0x000e760000000000 */
[----:B-1----:R1:W0:Y:S01]  /*0500*/  SYNCS.EXCH.64 URZ, [UR6+0x29870], UR4 ;  /* 0x02987004063f75b2 */ /* 0x0022220008000100 */
[----:B------:R1:W0:Y:S01]  /*0510*/  SYNCS.EXCH.64 URZ, [UR6+0x29880], UR4 ;  /* 0x02988004063f75b2 */ /* 0x0002220008000100 */
[----:B------:R1:W0:Y:S01]  /*0520*/  SYNCS.EXCH.64 URZ, [UR6+0x29878], UR4 ;  /* 0x02987804063f75b2 */ /* 0x0002220008000100 */
[----:B------:R1:W0:Y:S01]  /*0530*/  SYNCS.EXCH.64 URZ, [UR6+0x29888], UR4 ;  /* 0x02988804063f75b2 */ /* 0x0002220008000100 */
[----:B------:R-:W-:Y:S01]  /*0540*/  NOP ;  /* 0x0000000000007918 */ /* 0x000fe20000000000 */
.L_x_176:
        /* <DEDUP_REMOVED lines=22> */
.L_x_177:
[----:B------:R-:W5:Y:S01]  /*06b0*/  SHFL.IDX PT, R3, R0, RZ, 0x1f ;  /* 0x00001fff00037589 */ /* 0x000f6200000e0000 */
[----:B------:R-:W-:Y:S01]  /*06c0*/  R2UR UR9, R4 ;  /* 0x00000000040972ca */ /* 0x000fe200000e0000 */
[----:B------:R-:W-:Y:S01]  /*06d0*/  NOP ;  /* 0x0000000000007918 */ /* 0x000fe20000000000 */
[----:B------:R-:W0:Y:S01]  /*06e0*/  S2R R2, SR_CgaCtaId ;  /* 0x0000000000027919 */ /* 0x000e220000008800 */
[----:B-----5:R-:W-:-:S13]  /*06f0*/  ISETP.NE.AND P0, PT, R3, RZ, PT ;  /* 0x000000ff0300720c */ /* 0x020fda0003f05270 */
[----:B0-----:R-:W-:Y:S05]  /*0700*/  @P0 BRA `(.L_x_178) ;  /* 0x0000000000480947 */ /* 0x001fea0003800000 */
[----:B-1----:R-:W0:Y:S01]  /*0710*/  S2UR UR5, SR_CgaCtaId ;  /* 0x00000000000579c3 */ /* 0x002e220000008800 */
        /* <DEDUP_REMOVED lines=13> */
[----:B------:R0:W0:Y:S01]  /*07f0*/  SYNCS.EXCH.64 URZ, [UR8+0x298c0], UR6 ;  /* 0x0298c006083f75b2 */ /* 0x0000220008000100 */
[----:B------:R0:W0:Y:S01]  /*0800*/  SYNCS.EXCH.64 URZ, [UR8+0x298b8], UR4 ;  /* 0x0298b804083f75b2 */ /* 0x0000220008000100 */
[----:B------:R0:W0:Y:S01]  /*0810*/  SYNCS.EXCH.64 URZ, [UR8+0x298c8], UR6 ;  /* 0x0298c806083f75b2 */ /* 0x0000220008000100 */
[----:B------:R-:W-:Y:S01]  /*0820*/  NOP ;  /* 0x0000000000007918 */ /* 0x000fe20000000000 */
.L_x_178:
[----:B------:R-:W-:Y:S01]  /*0830*/  UISETP.NE.AND UP0, UPT, UR9, URZ, UPT ;  /* 0x0000003f0900728c */ /* 0x000fe2000bf05270 */
[----:B------:R-:W-:Y:S01]  /*0840*/  NOP ;  /* 0x0000000000007918 */ /* 0x000fe20000000000 */
[----:B------:R-:W-:Y:S01]  /*0850*/  UMOV UR43, 0x1 ;  /* 0x00000001002b7882 */ /* 0x000fe20000000000 */
[----:B------:R-:W-:Y:S01]  /*0860*/  ULDC.64 UR52, c[0x0][0x208] ;  /* 0x0000820000347ab9 */ /* 0x000fe20000000a00 */
[----:B------:R-:W-:Y:S01]  /*0870*/  USEL UR43, UR43, 0x2, !UP0 ;  /* 0x000000022b2b7887 */ /* 0x000fe2000c000000 */
[----:B01234-:R-:W-:Y:S01]  /*0880*/  BAR.SYNC.DEFER_BLOCKING 0x0 ;  /* 0x0000000000007b1d */ /* 0x01ffe20000010000 */
[----:B------:R-:W-:-:S13]  /*0890*/  PLOP3.LUT P0, PT, PT, PT, UP0, 0x80, 0x0 ;  /* 0x000000000000781c */ /* 0x000fda0003f0f008 */
[----:B------:R-:W-:Y:S05]  /*08a0*/  @!P0 BRA `(.L_x_179) ;  /* 0x000000b800e48947 */ /* 0x000fea0003800000 */
.L_x_180:
[----:B------:R-:W-:-:S08]  /*08b0*/  NOP ;  /* 0x0000000000007918 */ /* 0x000fd00000000000 */
[----:B------:R-:W0:Y:S02]  /*08c0*/  USETMAXREG.TRY_ALLOC.CTAPOOL UP0, 0xe8 ;  /* 0x000000e8000079c8 */ /* 0x000e240008000600 */
[----:B0-----:R-:W-:-:S13]  /*08d0*/  PLOP3.LUT P0, PT, PT, PT, UP0, 0x80, 0x0 ;  /* 0x000000000000781c */ /* 0x001fda0003f0f008 */
[----:B------:R-:W-:Y:S05]  /*08e0*/  @!P0 BRA `(.L_x_180) ;  /* 0xfffffffc00f08947 */ /* 0x000fea000383ffff */
[----:B------:R-:W0:Y:S01]  /*08f0*/  S2R R2, SR_TID.X ;  /* 0x0000000000027919 */ /* 0x000e220000002100 */
[----:B------:R-:W1:Y:S01]  /*0900*/  S2UR UR5, SR_CgaCtaId ;  /* 0x00000000000579c3 */ /* 0x000e620000008800 */
[----:B------:R-:W-:-:S07]  /*0910*/  UMOV UR4, 0x400 ;  /* 0x0000040000047882 */ /* 0x000fce0000000000 */
[----:B------:R-:W-:Y:S06]  /*0920*/  BAR.ARV 0x8, 0x180 ;  /* 0x0206000000007b1d */ /* 0x000fec0000002000 */
[----:B-1----:R-:W-:Y:S01]  /*0930*/  ULEA UR4, UR5, UR4, 0x18 ;  /* 0x0000000405047291 */ /* 0x002fe2000f8ec03f */
[----:B0-----:R-:W-:-:S04]  /*0940*/  LOP3.LUT R0, R2, 0xffffff80, RZ, 0xc0, !PT ;  /* 0xffffff8002007812 */ /* 0x001fc800078ec0ff */
[----:B------:R-:W-:-:S13]  /*0950*/  ISETP.NE.AND P0, PT, R0, 0x80, PT ;  /* 0x000000800000780c */ /* 0x000fda0003f05270 */
[----:B------:R-:W-:Y:S08]  /*0960*/  @!P0 BAR.ARV 0x9, 0x100 ;  /* 0x0244000000008b1d */ /* 0x000ff00000002000 */
[----:B------:R-:W-:Y:S06]  /*0970*/  BAR.SYNC.DEFER_BLOCKING 0x5, 0x180 ;  /* 0x0146000000007b1d */ /* 0x000fec0000010000 */
[----:B------:R-:W0:Y:S01]  /*0980*/  LDS.128 R32, [UR4+0x298d0] ;  /* 0x0298d004ff207984 */ /* 0x000e220008000c00 */
[----:B------:R-:W-:Y:S01]  /*0990*/  ULDC UR4, c[0x0][0xc3c] ;  /* 0x00030f0000047ab9 */ /* 0x000fe20000000800 */
[----:B------:R-:W-:Y:S06]  /*09a0*/  BAR.ARV 0x4, 0x180 ;  /* 0x0106000000007b1d */ /* 0x000fec0000002000 */
[----:B0-----:R-:W-:-:S13]  /*09b0*/  ISETP.GE.AND P0, PT, R35, UR4, PT ;  /* 0x0000000423007c0c */ /* 0x001fda000bf06270 */
[----:B------:R-:W-:Y:S05]  /*09c0*/  @P0 EXIT ;  /* 0x000000000000094d */ /* 0x000fea0003800000 */
[----:B------:R-:W-:Y:S01]  /*09d0*/  VIADD R223, R2, 0xffffff80 ;  /* 0xffffff8002df7836 */ /* 0x000fe20000000000 */
[----:B------:R-:W-:Y:S01]  /*09e0*/  R2UR UR6, R33 ;  /* 0x00000000210672ca */ /* 0x000fe200000e0000 */
[----:B------:R-:W-:Y:S01]  /*09f0*/  ULOP3.LUT UR49, UR43, 0x1, URZ, 0xfc, !UPT ;  /* 0x000000012b317892 */ /* 0x000fe2000f8efc3f */
[----:B------:R-:W-:Y:S01]  /*0a00*/  R2UR UR5, R34 ;  /* 0x00000000220572ca */ /* 0x000fe200000e0000 */
[----:B------:R-:W-:Y:S01]  /*0a10*/  UMOV UR48, URZ ;  /* 0x0000003f00307c82 */ /* 0x000fe20008000000 */
[----:B------:R-:W-:Y:S01]  /*0a20*/  SHF.R.S32.HI R0, RZ, 0x1f, R223 ;  /* 0x0000001fff007819 */ /* 0x000fe200000114df */
[----:B------:R-:W-:Y:S01]  /*0a30*/  UMOV UR47, URZ ;  /* 0x0000003f002f7c82 */ /* 0x000fe20008000000 */
[----:B------:R-:W-:Y:S02]  /*0a40*/  UMOV UR46, URZ ;  /* 0x0000003f002e7c82 */ /* 0x000fe40008000000 */
[CC--:B------:R-:W-:Y:S02]  /*0a50*/  LEA.HI R2, R0.reuse, R223.reuse, RZ, 0x7 ;  /* 0x000000df00027211 */ /* 0x0c0fe400078f38ff */
[----:B------:R-:W-:-:S02]  /*0a60*/  LEA.HI R3, R0, R223, RZ, 0x4 ;  /* 0x000000df00037211 */ /* 0x000fc400078f20ff */
[----:B------:R-:W-:Y:S02]  /*0a70*/  LOP3.LUT R4, R2, 0xffffff80, RZ, 0xc0, !PT ;  /* 0xffffff8002047812 */ /* 0x000fe400078ec0ff */
[----:B------:R-:W-:Y:S02]  /*0a80*/  SHF.R.S32.HI R6, RZ, 0x4, R3 ;  /* 0x00000004ff067819 */ /* 0x000fe40000011403 */
[----:B------:R-:W-:Y:S01]  /*0a90*/  SHF.R.S32.HI R217, RZ, 0x7, R2 ;  /* 0x00000007ffd97819 */ /* 0x000fe20000011402 */
[----:B------:R-:W-:Y:S01]  /*0aa0*/  IMAD.IADD R201, R223, 0x1, -R4 ;  /* 0x00000001dfc97824 */ /* 0x000fe200078e0a04 */
[----:B------:R-:W-:Y:S02]  /*0ab0*/  LEA.HI R4, R0, R223, RZ, 0x5 ;  /* 0x000000df00047211 */ /* 0x000fe400078f28ff */
[----:B------:R-:W-:Y:S02]  /*0ac0*/  LEA.HI R2, R2, R217, RZ, 0x1 ;  /* 0x000000d902027211 */ /* 0x000fe400078f08ff */
[----:B------:R-:W-:Y:S01]  /*0ad0*/  SHF.R.S32.HI R8, RZ, 0x1f, R201 ;  /* 0x0000001fff087819 */ /* 0x000fe200000114c9 */
[----:B------:R-:W-:Y:S01]  /*0ae0*/  IMAD.SHL.U32 R5, R4, 0x20, RZ ;  /* 0x0000002004057824 */ /* 0x000fe200078e00ff */
[----:B------:R-:W-:-:S02]  /*0af0*/  LOP3.LUT R4, R3, 0x3fffff0, RZ, 0xc0, !PT ;  /* 0x03fffff003047812 */ /* 0x000fc400078ec0ff */
[----:B------:R-:W-:Y:S02]  /*0b00*/  LEA.HI R3, R3, R6, RZ, 0x1 ;  /* 0x0000000603037211 */ /* 0x000fe400078f08ff */
[----:B------:R-:W-:Y:S01]  /*0b10*/  LOP3.LUT R5, R5, 0xfffffc00, RZ, 0xc0, !PT ;  /* 0xfffffc0005057812 */ /* 0x000fe200078ec0ff */
[----:B------:R-:W-:Y:S01]  /*0b20*/  IMAD.IADD R4, R223, 0x1, -R4 ;  /* 0x00000001df047824 */ /* 0x000fe200078e0a04 */
[----:B------:R-:W-:Y:S02]  /*0b30*/  LOP3.LUT R3, R3, 0x1ffffffe, RZ, 0xc0, !PT ;  /* 0x1ffffffe03037812 */ /* 0x000fe400078ec0ff */
[----:B------:R-:W-:Y:S01]  /*0b40*/  LEA.HI R7, R8, R201, RZ, 0x2 ;  /* 0x000000c908077211 */ /* 0x000fe200078f10ff */
[----:B------:R-:W-:Y:S01]  /*0b50*/  IMAD R4, R4, 0x40, R5 ;  /* 0x0000004004047824 */ /* 0x000fe200078e0205 */
[----:B------:R-:W-:Y:S01]  /*0b60*/  LEA.HI R5, R0, R223, RZ, 0x2 ;  /* 0x000000df00057211 */ /* 0x000fe200078f10ff */
[----:B------:R-:W-:Y:S01]  /*0b70*/  IMAD.IADD R3, R6, 0x1, -R3 ;  /* 0x0000000106037824 */ /* 0x000fe200078e0a03 */
[----:B------:R-:W-:-:S02]  /*0b80*/  SHF.R.S32.HI R9, RZ, 0x2, R7 ;  /* 0x00000002ff097819 */ /* 0x000fc40000011407 */
[----:B------:R-:W-:Y:S01]  /*0b90*/  LOP3.LUT R6, R5, 0xfffffffc, RZ, 0xc0, !PT ;  /* 0xfffffffc05067812 */ /* 0x000fe200078ec0ff */
[----:B------:R-:W-:Y:S01]  /*0ba0*/  IMAD R220, R3, 0x8, R4 ;  /* 0x0000000803dc7824 */ /* 0x000fe200078e0204 */
[----:B------:R-:W-:Y:S02]  /*0bb0*/  SHF.R.S32.HI R10, RZ, 0x1f, R7 ;  /* 0x0000001fff0a7819 */ /* 0x000fe40000011407 */
[----:B------:R-:W-:Y:S01]  /*0bc0*/  LEA.HI R0, R0, R223, RZ, 0x3 ;  /* 0x000000df00007211 */ /* 0x000fe200078f18ff */
[----:B------:R-:W-:Y:S01]  /*0bd0*/  IMAD.IADD R6, R223, 0x1, -R6 ;  /* 0x00000001df067824 */ /* 0x000fe200078e0a06 */
[----:B------:R-:W-:Y:S02]  /*0be0*/  LEA.HI R10, R10, R9, RZ, 0x3 ;  /* 0x000000090a0a7211 */ /* 0x000fe400078f18ff */
[----:B------:R-:W-:Y:S02]  /*0bf0*/  LOP3.LUT R4, R2, 0x3fffffe, RZ, 0xc0, !PT ;  /* 0x03fffffe02047812 */ /* 0x000fe400078ec0ff */
[----:B------:R-:W-:-:S02]  /*0c00*/  LEA.HI R3, R6, R6, RZ, 0x1 ;  /* 0x0000000606037211 */ /* 0x000fc400078f08ff */
[----:B------:R-:W-:Y:S01]  /*0c10*/  LOP3.LUT R2, R0, 0xfffffff8, RZ, 0xc0, !PT ;  /* 0xfffffff800027812 */ /* 0x000fe200078ec0ff */
[----:B------:R-:W-:Y:S01]  /*0c20*/  IMAD.IADD R4, R217, 0x1, -R4 ;  /* 0x00000001d9047824 */ /* 0x000fe200078e0a04 */
[----:B------:R-:W-:Y:S02]  /*0c30*/  LOP3.LUT R3, R3, 0x1ffffffe, RZ, 0xc0, !PT ;  /* 0x1ffffffe03037812 */ /* 0x000fe400078ec0ff */
[----:B------:R-:W-:Y:S01]  /*0c40*/  LOP3.LUT R10, R10, 0xfffffff8, RZ, 0xc0, !PT ;  /* 0xfffffff80a0a7812 */ /* 0x000fe200078ec0ff */
[----:B------:R-:W-:Y:S01]  /*0c50*/  IMAD.IADD R17, R223, 0x1, -R2 ;  /* 0x00000001df117824 */ /* 0x000fe200078e0a02 */
[----:B------:R-:W-:Y:S01]  /*0c60*/  LEA.HI R8, R8, R201, RZ, 0x5 ;  /* 0x000000c908087211 */ /* 0x000fe200078f28ff */
[----:B------:R-:W-:Y:S01]  /*0c70*/  IMAD.IADD R3, R6, 0x1, -R3 ;  /* 0x0000000106037824 */ /* 0x000fe200078e0a03 */
[----:B------:R-:W-:Y:S01]  /*0c80*/  LOP3.LUT R6, R7, 0x7ffffffc, RZ, 0xc0, !PT ;  /* 0x7ffffffc07067812 */ /* 0x000fe200078ec0ff */
[----:B------:R-:W-:Y:S01]  /*0c90*/  IMAD.IADD R9, R9, 0x1, -R10 ;  /* 0x0000000109097824 */ /* 0x000fe200078e0a0a */
[----:B------:R-:W-:Y:S01]  /*0ca0*/  SHF.R.S32.HI R8, RZ, 0x5, R8 ;  /* 0x00000005ff087819 */ /* 0x000fe20000011408 */
[----:B------:R-:W-:Y:S01]  /*0cb0*/  IMAD.SHL.U32 R2, R17, 0x8, RZ ;  /* 0x0000000811027824 */ /* 0x000fe200078e00ff */
[----:B------:R-:W-:Y:S01]  /*0cc0*/  SHF.R.S32.HI R200, RZ, 0x3, R0 ;  /* 0x00000003ffc87819 */ /* 0x000fe20000011400 */
[----:B------:R-:W-:-:S02]  /*0cd0*/  IMAD.IADD R6, R201, 0x1, -R6 ;  /* 0x00000001c9067824 */ /* 0x000fc400078e0a06 */
[----:B------:R-:W-:Y:S01]  /*0ce0*/  IMAD R9, R8, 0x10, R9 ;  /* 0x0000001008097824 */ /* 0x000fe200078e0209 */
[----:B------:R-:W-:Y:S01]  /*0cf0*/  SHF.R.S32.HI R222, RZ, 0x1f, R2 ;  /* 0x0000001fffde7819 */ /* 0x000fe20000011402 */
[----:B------:R-:W-:Y:S02]  /*0d00*/  IMAD.SHL.U32 R199, R6, 0x2, RZ ;  /* 0x0000000206c77824 */ /* 0x000fe400078e00ff */
[----:B------:R-:W-:Y:S02]  /*0d10*/  VIADD R16, R2, 0x40 ;  /* 0x0000004002107836 */ /* 0x000fe40000000000 */
[C---:B------:R-:W-:Y:S02]  /*0d20*/  VIADD R198, R199.reuse, 0x8 ;  /* 0x00000008c7c67836 */ /* 0x040fe40000000000 */
[C---:B------:R-:W-:Y:S01]  /*0d30*/  VIADD R197, R199.reuse, 0x10 ;  /* 0x00000010c7c57836 */ /* 0x040fe20000000000 */
[----:B------:R-:W-:Y:S01]  /*0d40*/  SHF.R.S32.HI R221, RZ, 0x1f, R16 ;  /* 0x0000001fffdd7819 */ /* 0x000fe20000011410 */
        /* <DEDUP_REMOVED lines=24> */
[----:B------:R-:W-:Y:S01]  /*0ed0*/  VIADD R18, R199, 0x78 ;  /* 0x00000078c7127836 */ /* 0x000fe20000000000 */
[----:B------:R-:W-:Y:S01]  /*0ee0*/  SHF.R.S32.HI R204, RZ, 0x1f, R22 ;  /* 0x0000001fffcc7819 */ /* 0x000fe20000011416 */
[----:B------:R-:W-:Y:S01]  /*0ef0*/  IMAD R218, R4, 0x40, R9 ;  /* 0x0000004004da7824 */ /* 0x000fe200078e0209 */
[----:B------:R-:W-:-:S02]  /*0f00*/  SHF.R.S32.HI R203, RZ, 0x1f, R19 ;  /* 0x0000001fffcb7819 */ /* 0x000fc40000011413 */
[----:B------:R-:W-:Y:S01]  /*0f10*/  SHF.R.S32.HI R202, RZ, 0x1f, R18 ;  /* 0x0000001fffca7819 */ /* 0x000fe20000011412 */
[----:B------:R-:W-:-:S07]  /*0f20*/  IMAD R219, R3, 0x8, R218 ;  /* 0x0000000803db7824 */ /* 0x000fce00078e02da */
.L_x_230:
[----:B0-2-4-:R-:W0:Y:S01]  /*0f30*/  LDC.64 R4, c[0x0][0xc88] ;  /* 0x00032200ff047b82 */ /* 0x015e220000000a00 */
[----:B------:R-:W-:Y:S01]  /*0f40*/  ULDC.64 UR14, c[0x0][0x998] ;  /* 0x00026600000e7ab9 */ /* 0x000fe20000000a00 */
[----:B------:R-:W-:Y:S01]  /*0f50*/  ULDC.64 UR12, c[0x0][0x990] ;  /* 0x00026400000c7ab9 */ /* 0x000fe20000000a00 */
[----:B------:R-:W-:Y:S01]  /*0f60*/  ULDC.64 UR8, c[0x0][0xa28] ;  /* 0x00028a0000087ab9 */ /* 0x000fe20000000a00 */
[----:B------:R-:W-:Y:S01]  /*0f70*/  ULDC.64 UR10, c[0x0][0xa20] ;  /* 0x00028800000a7ab9 */ /* 0x000fe20000000a00 */
[----:B------:R-:W-:Y:S01]  /*0f80*/  ULOP3.LUT UR38, UR5, 0xffff, URZ, 0xc0, !UPT ;  /* 0x0000ffff05267892 */ /* 0x000fe2000f8ec03f */
[----:B------:R-:W-:Y:S01]  /*0f90*/  ULDC UR4, c[0x0][0x424] ;  /* 0x0001090000047ab9 */ /* 0x000fe20000000800 */
[----:B------:R-:W-:Y:S01]  /*0fa0*/  ULDC UR7, c[0x0][0x2f0] ;  /* 0x0000bc0000077ab9 */ /* 0x000fe20000000800 */
[----:B0-----:R-:W-:-:S06]  /*0fb0*/  IMAD.WIDE R4, R35, 0x4, R4 ;  /* 0x0000000423047825 */ /* 0x001fcc00078e0204 */
[----:B------:R-:W2:Y:S01]  /*0fc0*/  LDG.E R4, desc[UR52][R4.64] ;  /* 0x0000003404047981 */ /* 0x000ea2000c1e1900 */
[----:B------:R-:W-:Y:S01]  /*0fd0*/  ISETP.NE.U32.AND P1, PT, RZ, UR14, PT ;  /* 0x0000000eff007c0c */ /* 0x000fe2000bf25070 */
[----:B------:R-:W-:Y:S01]  /*0fe0*/  UISETP.NE.U32.AND UP0, UPT, UR8, URZ, UPT ;  /* 0x0000003f0800728c */ /* 0x000fe2000bf05070 */
[----:B------:R-:W-:Y:S01]  /*0ff0*/  ISETP.NE.U32.AND P0, PT, RZ, UR12, PT ;  /* 0x0000000cff007c0c */ /* 0x000fe2000bf05070 */
[----:B------:R-:W-:Y:S01]  /*1000*/  UISETP.NE.U32.AND UP1, UPT, UR10, URZ, UPT ;  /* 0x0000003f0a00728c */ /* 0x000fe2000bf25070 */
[----:B------:R-:W-:Y:S01]  /*1010*/  ISETP.NE.AND.EX P1, PT, RZ, UR15, PT, P1 ;  /* 0x0000000fff007c0c */ /* 0x000fe2000bf25310 */
[----:B------:R-:W-:Y:S01]  /*1020*/  UISETP.NE.AND.EX UP0, UPT, UR9, URZ, UPT, UP0 ;  /* 0x0000003f0900728c */ /* 0x000fe2000bf05300 */
[----:B------:R-:W-:Y:S01]  /*1030*/  ISETP.NE.AND.EX P0, PT, RZ, UR13, PT, P0 ;  /* 0x0000000dff007c0c */ /* 0x000fe2000bf05300 */
[----:B------:R-:W-:-:S04]  /*1040*/  UISETP.NE.AND.EX UP1, UPT, UR11, URZ, UPT, UP1 ;  /* 0x0000003f0b00728c */ /* 0x000fc8000bf25310 */
[----:B------:R-:W-:Y:S02]  /*1050*/  PLOP3.LUT P4, PT, PT, PT, UP0, 0x80, 0x0 ;  /* 0x000000000000781c */ /* 0x000fe40003f8f008 */
[----:B------:R-:W-:-:S04]  /*1060*/  PLOP3.LUT P5, PT, PT, PT, UP1, 0x80, 0x0 ;  /* 0x000000000000781c */ /* 0x000fc80003faf018 */
[----:B------:R-:W0:Y:S08]  /*1070*/  @P1 LDC.64 R8, c[0x0][0x9b8] ;  /* 0x00026e00ff081b82 */ /* 0x000e300000000a00 */
[----:B-1-3--:R-:W1:Y:S08]  /*1080*/  @P0 LDC.64 R6, c[0x0][0x9a8] ;  /* 0x00026a00ff060b82 */ /* 0x00ae700000000a00 */
[----:B------:R-:W3:Y:S08]  /*1090*/  @P0 LDC.64 R10, c[0x0][0x9b0] ;  /* 0x00026c00ff0a0b82 */ /* 0x000ef00000000a00 */
[----:B------:R-:W4:Y:S01]  /*10a0*/  @P1 LDC.64 R20, c[0x0][0x9c0] ;  /* 0x00027000ff141b82 */ /* 0x000f220000000a00 */
[----:B--2---:R-:W-:-:S13]  /*10b0*/  R2UR UR36, R4 ;  /* 0x00000000042472ca */ /* 0x004fda00000e0000 */
[----:B------:R-:W-:Y:S02]  /*10c0*/  USHF.R.S32.HI UR37, URZ, 0x1f, UR36 ;  /* 0x0000001f3f257899 */ /* 0x000fe40008011424 */
[----:B------:R-:W-:-:S04]  /*10d0*/  @UP0 ULEA UR8, UP2, UR36, UR8, 0x2 ;  /* 0x0000000824080291 */ /* 0x000fc8000f84103f */
[----:B0-----:R-:W-:Y:S01]  /*10e0*/  @P1 IMAD R4, R8, UR37, RZ ;  /* 0x0000002508041c24 */ /* 0x001fe2000f8e02ff */
[----:B------:R-:W-:Y:S02]  /*10f0*/  @UP0 ULEA.HI.X UR9, UR36, UR9, UR37, 0x2, UP2 ;  /* 0x0000000924090291 */ /* 0x000fe400090f1425 */
[C---:B-1---5:R-:W-:Y:S01]  /*1100*/  @P0 IMAD R0, R6.reuse, UR37, RZ ;  /* 0x0000002506000c24 */ /* 0x062fe2000f8e02ff */
[----:B------:R-:W-:Y:S02]  /*1110*/  @UP1 ULEA UR10, UP0, UR36, UR10, 0x2 ;  /* 0x0000000a240a1291 */ /* 0x000fe4000f80103f */
[----:B------:R-:W-:Y:S02]  /*1120*/  @P1 IMAD R9, R9, UR36, R4 ;  /* 0x0000002409091c24 */ /* 0x000fe4000f8e0204 */
[----:B------:R-:W-:Y:S01]  /*1130*/  @P0 IMAD R3, R7, UR36, R0 ;  /* 0x0000002407030c24 */ /* 0x000fe2000f8e0200 */
[----:B------:R-:W-:Y:S02]  /*1140*/  @UP1 ULEA.HI.X UR11, UR36, UR11, UR37, 0x2, UP0 ;  /* 0x0000000b240b1291 */ /* 0x000fe400080f1425 */
[----:B------:R-:W-:-:S04]  /*1150*/  @P0 IMAD.WIDE.U32 R4, R6, UR36, RZ ;  /* 0x0000002406040c25 */ /* 0x000fc8000f8e00ff */
[----:B------:R-:W-:-:S04]  /*1160*/  @P1 IMAD.WIDE.U32 R6, R8, UR36, RZ ;  /* 0x0000002408061c25 */ /* 0x000fc8000f8e00ff */
[----:B------:R-:W-:Y:S02]  /*1170*/  @P0 IMAD.IADD R5, R5, 0x1, R3 ;  /* 0x0000000105050824 */ /* 0x000fe400078e0203 */
[----:B------:R-:W-:Y:S02]  /*1180*/  @P1 IMAD.IADD R7, R7, 0x1, R9 ;  /* 0x0000000107071824 */ /* 0x000fe400078e0209 */
[----:B---3--:R-:W-:-:S04]  /*1190*/  @P0 IMAD.WIDE.U32 R4, R10, UR38, R4 ;  /* 0x000000260a040c25 */ /* 0x008fc8000f8e0004 */
[----:B----4-:R-:W-:Y:S01]  /*11a0*/  @P1 IMAD.WIDE.U32 R8, R20, UR38, R6 ;  /* 0x0000002614081c25 */ /* 0x010fe2000f8e0006 */
[----:B------:R-:W-:-:S03]  /*11b0*/  @P0 LEA R6, P2, R4, UR12, 0x2 ;  /* 0x0000000c04060c11 */ /* 0x000fc6000f8410ff */
[----:B------:R-:W-:Y:S02]  /*11c0*/  IMAD.U32 R12, RZ, RZ, UR8 ;  /* 0x00000008ff0c7e24 */ /* 0x000fe4000f8e00ff */
[----:B------:R-:W-:Y:S02]  /*11d0*/  IMAD.U32 R14, RZ, RZ, UR10 ;  /* 0x0000000aff0e7e24 */ /* 0x000fe4000f8e00ff */
[----:B------:R-:W-:Y:S02]  /*11e0*/  IMAD.U32 R13, RZ, RZ, UR9 ;  /* 0x00000009ff0d7e24 */ /* 0x000fe4000f8e00ff */
[----:B------:R-:W-:Y:S02]  /*11f0*/  IMAD.U32 R15, RZ, RZ, UR11 ;  /* 0x0000000bff0f7e24 */ /* 0x000fe4000f8e00ff */
[----:B------:R-:W-:Y:S01]  /*1200*/  @P0 IMAD R3, R11, UR38, R5 ;  /* 0x000000260b030c24 */ /* 0x000fe2000f8e0205 */
[----:B------:R-:W-:Y:S01]  /*1210*/  @P1 LEA R10, P3, R8, UR14, 0x2 ;  /* 0x0000000e080a1c11 */ /* 0x000fe2000f8610ff */
[----:B------:R-:W-:Y:S01]  /*1220*/  @P1 IMAD R5, R21, UR38, R9 ;  /* 0x0000002615051c24 */ /* 0x000fe2000f8e0209 */
[----:B------:R-:W2:Y:S01]  /*1230*/  @P4 LDG.E R12, desc[UR52][R12.64] ;  /* 0x000000340c0c4981 */ /* 0x000ea2000c1e1900 */
[----:B------:R-:W-:Y:S01]  /*1240*/  IMAD.MOV.U32 R0, RZ, RZ, 0x3f800000 ;  /* 0x3f800000ff007424 */ /* 0x000fe200078e00ff */
[----:B------:R-:W-:Y:S01]  /*1250*/  @P0 LEA.HI.X R7, R4, UR13, R3, 0x2, P2 ;  /* 0x0000000d04070c11 */ /* 0x000fe200090f1403 */
[----:B------:R-:W-:Y:S01]  /*1260*/  IMAD.MOV.U32 R3, RZ, RZ, 0x3f800000 ;  /* 0x3f800000ff037424 */ /* 0x000fe200078e00ff */
[----:B------:R-:W3:Y:S01]  /*1270*/  @P5 LDG.E R14, desc[UR52][R14.64] ;  /* 0x000000340e0e5981 */ /* 0x000ee2000c1e1900 */
[----:B------:R-:W-:Y:S01]  /*1280*/  @P1 LEA.HI.X R11, R8, UR15, R5, 0x2, P3 ;  /* 0x0000000f080b1c11 */ /* 0x000fe200098f1405 */
[----:B------:R-:W-:-:S03]  /*1290*/  ULDC.64 UR8, c[0x0][0x418] ;  /* 0x0001060000087ab9 */ /* 0x000fc60000000a00 */
[----:B------:R0:W5:Y:S04]  /*12a0*/  @P0 LDG.E R3, desc[UR52][R6.64] ;  /* 0x0000003406030981 */ /* 0x000168000c1e1900 */
[----:B------:R0:W5:Y:S01]  /*12b0*/  @P1 LDG.E R0, desc[UR52][R10.64] ;  /* 0x000000340a001981 */ /* 0x000162000c1e1900 */
[----:B------:R-:W-:Y:S01]  /*12c0*/  UISETP.NE.U32.AND UP0, UPT, UR8, URZ, UPT ;  /* 0x0000003f0800728c */ /* 0x000fe2000bf05070 */
[----:B------:R-:W-:Y:S01]  /*12d0*/  UMOV UR55, URZ ;  /* 0x0000003f00377c82 */ /* 0x000fe20008000000 */
[----:B------:R-:W-:Y:S02]  /*12e0*/  ULOP3.LUT UR8, UR5, 0xff000000, URZ, 0xc0, !UPT ;  /* 0xff00000005087892 */ /* 0x000fe4000f8ec03f */
[----:B------:R-:W-:Y:S01]  /*12f0*/  UISETP.NE.AND.EX UP0, UPT, UR9, URZ, UPT, UP0 ;  /* 0x0000003f0900728c */ /* 0x000fe2000bf05300 */
[----:B------:R-:W-:-:S03]  /*1300*/  UMOV UR42, UR6 ;  /* 0x00000006002a7c82 */ /* 0x000fc60008000000 */
[----:B------:R-:W-:-:S04]  /*1310*/  USEL UR4, UR4, 0x1, UP0 ;  /* 0x0000000104047887 */ /* 0x000fc80008000000 */
[----:B------:R-:W-:Y:S01]  /*1320*/  UIMAD UR4, UR4, UR7, URZ ;  /* 0x00000007040472a4 */ /* 0x000fe2000f8e023f */
[----:B--2---:R-:W-:-:S06]  /*1330*/  @P4 R2UR UR55, R12 ;  /* 0x000000000c3742ca */ /* 0x004fcc00000e0000 */
[----:B---3--:R-:W-:Y:S01]  /*1340*/  @P5 R2UR UR4, R14 ;  /* 0x000000000e0452ca */ /* 0x008fe200000e0000 */
[----:B0-----:R-:W-:-:S14]  /*1350*/  @P5 BRA `(.L_x_181) ;  /* 0x0000000000345947 */ /* 0x001fdc0003800000 */
[----:B------:R-:W-:Y:S02]  /*1360*/  ULDC.64 UR6, c[0x0][0xa08] ;  /* 0x0002820000067ab9 */ /* 0x000fe40000000a00 */
[----:B------:R-:W-:-:S04]  /*1370*/  ISETP.NE.U32.AND P0, PT, RZ, UR6, PT ;  /* 0x00000006ff007c0c */ /* 0x000fc8000bf05070 */
[----:B------:R-:W-:-:S13]  /*1380*/  ISETP.NE.AND.EX P0, PT, RZ, UR7, PT, P0 ;  /* 0x00000007ff007c0c */ /* 0x000fda000bf05300 */
[----:B------:R-:W-:Y:S05]  /*1390*/  @!P0 BRA `(.L_x_181) ;  /* 0x0000000000248947 */ /* 0x000fea0003800000 */
[----:B------:R-:W-:Y:S02]  /*13a0*/  ULDC.64 UR6, c[0x0][0xa08] ;  /* 0x0002820000067ab9 */ /* 0x000fe40000000a00 */
[----:B------:R-:W-:-:S06]  /*13b0*/  UIMAD.WIDE UR6, UR36, 0x4, UR6 ;  /* 0x00000004240678a5 */ /* 0x000fcc000f8e0206 */
[----:B------:R-:W-:Y:S02]  /*13c0*/  IMAD.U32 R4, RZ, RZ, UR6 ;  /* 0x00000006ff047e24 */ /* 0x000fe4000f8e00ff */
[----:B------:R-:W-:-:S05]  /*13d0*/  IMAD.U32 R5, RZ, RZ, UR7 ;  /* 0x00000007ff057e24 */ /* 0x000fca000f8e00ff */
[----:B------:R-:W2:Y:S04]  /*13e0*/  LDG.E R7, desc[UR52][R4.64] ;  /* 0x0000003404077981 */ /* 0x000ea8000c1e1900 */
[----:B------:R-:W3:Y:S01]  /*13f0*/  LDG.E R6, desc[UR52][R4.64+0x4] ;  /* 0x0000043404067981 */ /* 0x000ee2000c1e1900 */
[----:B--2---:R-:W-:Y:S02]  /*1400*/  R2UR UR4, R7 ;  /* 0x00000000070472ca */ /* 0x004fe400000e0000 */
[----:B---3--:R-:W-:-:S13]  /*1410*/  R2UR UR6, R6 ;  /* 0x00000000060672ca */ /* 0x008fda00000e0000 */
[----:B------:R-:W-:-:S12]  /*1420*/  UIADD3 UR4, -UR4, UR6, URZ ;  /* 0x0000000604047290 */ /* 0x000fd8000fffe13f */
.L_x_181:
[----:B------:R-:W-:Y:S01]  /*1430*/  UIADD3 UR55, -UR55, UR4, URZ ;  /* 0x0000000437377290 */ /* 0x000fe2000fffe13f */
[----:B-----5:R-:W-:Y:S01]  /*1440*/  FMUL.FTZ R0, R3, R0 ;  /* 0x0000000003007220 */ /* 0x020fe20000410000 */
[----:B------:R-:W-:Y:S02]  /*1450*/  ULOP3.LUT UR5, UR5, 0xff0000, URZ, 0xc0, !UPT ;  /* 0x00ff000005057892 */ /* 0x000fe4000f8ec03f */
[----:B------:R-:W-:Y:S02]  /*1460*/  UISETP.GE.AND UP0, UPT, UR55, 0x1, UPT ;  /* 0x000000013700788c */ /* 0x000fe4000bf06270 */
[----:B------:R-:W-:Y:S02]  /*1470*/  UIADD3 UR6, UR55, 0x9f, URZ ;  /* 0x0000009f37067890 */ /* 0x000fe4000fffe03f */
[----:B------:R-:W-:Y:S02]  /*1480*/  USHF.R.U32.HI UR8, URZ, 0x8, UR8 ;  /* 0x000000083f087899 */ /* 0x000fe40008011608 */
[----:B------:R-:W-:Y:S01]  /*1490*/  PLOP3.LUT P0, PT, PT, PT, UP0, 0x80, 0x0 ;  /* 0x000000000000781c */ /* 0x000fe20003f0f008 */
[----:B------:R-:W-:-:S02]  /*14a0*/  UIMAD.WIDE UR6, UR6, 0x66666667, URZ ;  /* 0x66666667060678a5 */ /* 0x000fc4000f8e023f */
[----:B------:R-:W-:Y:S02]  /*14b0*/  ULEA.HI UR5, UR5, UR8, URZ, 0x10 ;  /* 0x0000000805057291 */ /* 0x000fe4000f8f803f */
[----:B------:R-:W-:Y:S01]  /*14c0*/  USHF.R.U32.HI UR6, URZ, 0x1f, UR7 ;  /* 0x0000001f3f067899 */ /* 0x000fe20008011607 */
[----:B------:R-:W-:Y:S01]  /*14d0*/  ULDC UR11, c[0x0][0x988] ;  /* 0x00026200000b7ab9 */ /* 0x000fe20000000800 */
[----:B------:R-:W-:Y:S01]  /*14e0*/  UMOV UR4, URZ ;  /* 0x0000003f00047c82 */ /* 0x000fe20008000000 */
[----:B------:R-:W-:Y:S02]  /*14f0*/  ULOP3.LUT UR39, UR5, 0xff, URZ, 0xc0, !UPT ;  /* 0x000000ff05277892 */ /* 0x000fe4000f8ec03f */
[----:B------:R-:W-:Y:S02]  /*1500*/  USHF.R.U32.HI UR45, URZ, 0x10, UR5 ;  /* 0x000000103f2d7899 */ /* 0x000fe40008011605 */
[----:B------:R-:W-:Y:S01]  /*1510*/  ULEA.HI.SX32 UR9, UR7, UR6, 0x1a ;  /* 0x0000000607097291 */ /* 0x000fe2000f8fd23f */
[----:B------:R-:W-:Y:S11]  /*1520*/  @!P0 BRA `(.L_x_182) ;  /* 0x0000000000908947 */ /* 0x000ff60003800000 */
[----:B------:R-:W-:Y:S01]  /*1530*/  UISETP.NE.AND UP0, UPT, UR45, URZ, UPT ;  /* 0x0000003f2d00728c */ /* 0x000fe2000bf05270 */
[----:B------:R-:W-:-:S03]  /*1540*/  ULDC UR4, c[0x0][0x9f0] ;  /* 0x00027c0000047ab9 */ /* 0x000fc60000000800 */
[----:B------:R-:W-:-:S03]  /*1550*/  USEL UR10, UR45, UR4, UP0 ;  /* 0x000000042d0a7287 */ /* 0x000fc60008000000 */
[----:B------:R-:W-:Y:S01]  /*1560*/  UMOV UR4, URZ ;  /* 0x0000003f00047c82 */ /* 0x000fe20008000000 */
[----:B------:R-:W-:Y:S02]  /*1570*/  UIADD3 UR6, UR9, -0x1, UR10 ;  /* 0xffffffff09067890 */ /* 0x000fe4000fffe00a */
[----:B------:R-:W-:-:S04]  /*1580*/  IMAD.U32 R5, RZ, RZ, UR10 ;  /* 0x0000000aff057e24 */ /* 0x000fc8000f8e00ff */
[----:B------:R-:W-:Y:S01]  /*1590*/  IMAD.U32 R6, RZ, RZ, UR6 ;  /* 0x00000006ff067e24 */ /* 0x000fe2000f8e00ff */
[-C--:B------:R-:W-:Y:S01]  /*15a0*/  IABS R3, R5.reuse ;  /* 0x0000000500037213 */ /* 0x080fe20000000000 */
[----:B------:R-:W-:Y:S01]  /*15b0*/  ULOP3.LUT UR6, UR6, UR10, URZ, 0x3c, !UPT ;  /* 0x0000000a06067292 */ /* 0x000fe2000f8e3c3f */
[----:B------:R-:W-:Y:S02]  /*15c0*/  IABS R7, R5 ;  /* 0x0000000500077213 */ /* 0x000fe40000000000 */
        /* <DEDUP_REMOVED lines=26> */
.L_x_182:
[----:B------:R-:W-:Y:S01]  /*1770*/  UIMAD UR40, UR39, UR4, URZ ;  /* 0x00000004272872a4 */ /* 0x000fe2000f8e023f */
[----:B------:R-:W-:Y:S02]  /*1780*/  IMAD.U32 R3, RZ, RZ, UR9 ;  /* 0x00000009ff037e24 */ /* 0x000fe4000f8e00ff */
[----:B------:R-:W-:Y:S01]  /*1790*/  FMUL.FTZ R0, R0, UR11 ;  /* 0x0000000b00007c20 */ /* 0x000fe20008410000 */
[----:B------:R-:W-:Y:S01]  /*17a0*/  IMAD.U32 R4, RZ, RZ, UR4 ;  /* 0x00000004ff047e24 */ /* 0x000fe2000f8e00ff */
[----:B------:R-:W-:Y:S02]  /*17b0*/  PLOP3.LUT P0, PT, PT, PT, PT, 0x80, 0x0 ;  /* 0x000000000000781c */ /* 0x000fe40003f0f070 */
[----:B------:R-:W-:Y:S02]  /*17c0*/  CS2R R28, SRZ ;  /* 0x00000000001c7805 */ /* 0x000fe4000001ff00 */
[----:B------:R-:W-:Y:S02]  /*17d0*/  CS2R R20, SRZ ;  /* 0x0000000000147805 */ /* 0x000fe4000001ff00 */
[----:B------:R-:W-:-:S02]  /*17e0*/  R2UR UR41, R0 ;  /* 0x00000000002972ca */ /* 0x000fc400000e0000 */
[----:B------:R-:W-:Y:S02]  /*17f0*/  CS2R R48, SRZ ;  /* 0x0000000000307805 */ /* 0x000fe4000001ff00 */
[----:B------:R-:W-:Y:S02]  /*1800*/  VIADDMNMX R3, R4, UR40, R3, PT ;  /* 0x0000002804037c46 */ /* 0x000fe4000b800103 */
[----:B------:R-:W-:Y:S02]  /*1810*/  CS2R R26, SRZ ;  /* 0x00000000001a7805 */ /* 0x000fe4000001ff00 */
[----:B------:R-:W-:Y:S02]  /*1820*/  CS2R R6, SRZ ;  /* 0x0000000000067805 */ /* 0x000fe4000001ff00 */
[----:B------:R-:W-:Y:S02]  /*1830*/  CS2R R8, SRZ ;  /* 0x0000000000087805 */ /* 0x000fe4000001ff00 */
[----:B------:R-:W-:Y:S01]  /*1840*/  R2UR UR54, R3 ;  /* 0x00000000033672ca */ /* 0x000fe200000e0000 */
[----:B------:R-:W-:Y:S01]  /*1850*/  IMAD.MOV.U32 R3, RZ, RZ, RZ ;  /* 0x000000ffff037224 */ /* 0x000fe200078e00ff */
        /* <DEDUP_REMOVED lines=10> */
[----:B------:R-:W-:Y:S01]  /*1900*/  CS2R R58, SRZ ;  /* 0x00000000003a7805 */ /* 0x000fe2000001ff00 */
[----:B------:R-:W-:Y:S01]  /*1910*/  UISETP.GT.AND UP0, UPT, UR54, UR40, UPT ;  /* 0x000000283600728c */ /* 0x000fe2000bf04270 */
[----:B------:R-:W-:Y:S01]  /*1920*/  IMAD.MOV.U32 R60, RZ, RZ, RZ ;  /* 0x000000ffff3c7224 */ /* 0x000fe200078e00ff */
[----:B------:R-:W-:Y:S02]  /*1930*/  CS2R R88, SRZ ;  /* 0x0000000000587805 */ /* 0x000fe4000001ff00 */
[----:B------:R-:W-:-:S02]  /*1940*/  CS2R R62, SRZ ;  /* 0x00000000003e7805 */ /* 0x000fc4000001ff00 */
[----:B------:R-:W-:Y:S02]  /*1950*/  CS2R R68, SRZ ;  /* 0x0000000000447805 */ /* 0x000fe4000001ff00 */
[----:B------:R-:W-:Y:S02]  /*1960*/  CS2R R72, SRZ ;  /* 0x0000000000487805 */ /* 0x000fe4000001ff00 */
[----:B------:R-:W-:Y:S02]  /*1970*/  PLOP3.LUT P1, PT, PT, PT, UP0, 0x80, 0x0 ;  /* 0x000000000000781c */ /* 0x000fe40003f2f008 */
        /* <DEDUP_REMOVED lines=11> */
[----:B------:R-:W-:Y:S06]  /*1a30*/  @!P1 BRA `(.L_x_183) ;  /* 0x0000006c00989947 */ /* 0x000fec0003800000 */
[----:B------:R-:W0:Y:S01]  /*1a40*/  SHFL.IDX PT, R0, R217, RZ, 0x1f ;  /* 0x00001fffd9007589 */ /* 0x000e2200000e0000 */
[----:B------:R-:W1:Y:S01]  /*1a50*/  S2UR UR51, SR_CgaCtaId ;  /* 0x00000000003379c3 */ /* 0x000e620000008800 */
[----:B------:R-:W-:Y:S01]  /*1a60*/  UMOV UR50, 0x400 ;  /* 0x0000040000327882 */ /* 0x000fe20000000000 */
[----:B0-----:R-:W-:Y:S01]  /*1a70*/  R2UR UR44, R0 ;  /* 0x00000000002c72ca */ /* 0x001fe200000e0000 */
[----:B-1----:R-:W-:-:S04]  /*1a80*/  ULEA UR50, UR51, UR50, 0x18 ;  /* 0x0000003233327291 */ /* 0x002fc8000f8ec03f */
[----:B------:R-:W-:-:S04]  /*1a90*/  UIADD3 UR5, UR50, 0x14400, URZ ;  /* 0x0001440032057890 */ /* 0x000fc8000fffe03f */
[----:B------:R-:W-:-:S04]  /*1aa0*/  ULOP3.LUT UP0, URZ, UR5, 0x9f, URZ, 0xc0, !UPT ;  /* 0x0000009f053f7892 */ /* 0x000fc8000f80c03f */
[----:B------:R-:W-:Y:S02]  /*1ab0*/  ULEA.HI UR4, UR44, UR44, URZ, 0x1 ;  /* 0x0000002c2c047291 */ /* 0x000fe4000f8f083f */
[----:B------:R-:W-:Y:S02]  /*1ac0*/  PLOP3.LUT P0, PT, PT, PT, UP0, 0x80, 0x0 ;  /* 0x000000000000781c */ /* 0x000fe40003f0f008 */
        /* <DEDUP_REMOVED lines=13> */
[----:B------:R-:W-:Y:S02]  /*1ba0*/  IMAD.U32 R10, RZ, RZ, UR6 ;  /* 0x00000006ff0a7e24 */ /* 0x000fe4000f8e00ff */
[----:B------:R-:W-:Y:S02]  /*1bb0*/  IMAD.U32 R6, RZ, RZ, UR4 ;  /* 0x00000004ff067e24 */ /* 0x000fe4000f8e00ff */
[----:B------:R-:W-:-:S02]  /*1bc0*/  IMAD.U32 R7, RZ, RZ, UR5 ;  /* 0x00000005ff077e24 */ /* 0x000fc4000f8e00ff */
[----:B------:R-:W-:Y:S02]  /*1bd0*/  IMAD.U32 R11, RZ, RZ, UR7 ;  /* 0x00000007ff0b7e24 */ /* 0x000fe4000f8e00ff */
[----:B------:R-:W-:Y:S02]  /*1be0*/  IMAD.MOV.U32 R8, RZ, RZ, 0x70 ;  /* 0x00000070ff087424 */ /* 0x000fe400078e00ff */
[----:B------:R-:W-:Y:S02]  /*1bf0*/  IMAD.MOV.U32 R12, RZ, RZ, 0x1 ;  /* 0x00000001ff0c7424 */ /* 0x000fe400078e00ff */
[----:B0-----:R-:W-:-:S07]  /*1c00*/  IMAD.MOV.U32 R13, RZ, RZ, RZ ;  /* 0x000000ffff0d7224 */ /* 0x001fce00078e00ff */
[----:B------:R-:W-:-:S07]  /*1c10*/  LEPC R20, `(.L_x_184) ;  /* 0x000000001014794e */ /* 0x000fce0000000000 */
[----:B-1----:R-:W-:Y:S05]  /*1c20*/  CALL.ABS.NOINC R14 ;  /* 0x000000000e007343 */ /* 0x002fea0003c00000 */
.L_x_184:
[----:B------:R-:W-:Y:S01]  /*1c30*/  ULEA.HI UR4, UR48, UR48, URZ, 0x1 ;  /* 0x0000003030047291 */ /* 0x000fe2000f8f083f */
[----:B------:R-:W-:-:S03]  /*1c40*/  IMAD.U32 R3, RZ, RZ, UR49 ;  /* 0x00000031ff037e24 */ /* 0x000fc6000f8e00ff */
[----:B------:R-:W-:Y:S02]  /*1c50*/  ULOP3.LUT UR4, UR4, 0xfffffffe, URZ, 0xc0, !UPT ;  /* 0xfffffffe04047892 */ /* 0x000fe4000f8ec03f */
[----:B------:R-:W-:Y:S02]  /*1c60*/  ISETP.NE.AND P0, PT, R3, 0x3, PT ;  /* 0x000000030300780c */ /* 0x000fe40003f05270 */
[----:B------:R-:W-:-:S06]  /*1c70*/  UIADD3 UR4, UR48, -UR4, URZ ;  /* 0x8000000430047290 */ /* 0x000fcc000fffe03f */
[----:B------:R-:W-:-:S05]  /*1c80*/  IMAD.U32 R0, RZ, RZ, UR4 ;  /* 0x00000004ff007e24 */ /* 0x000fca000f8e00ff */
[----:B------:R-:W-:-:S04]  /*1c90*/  SHF.L.U32 R0, R0, 0x1f, RZ ;  /* 0x0000001f00007819 */ /* 0x000fc800000006ff */
[----:B------:R-:W0:Y:S02]  /*1ca0*/  SYNCS.PHASECHK.TRANS64.TRYWAIT P1, [UR50+0x29800], R0 ;  /* 0x02980000ff0075a7 */ /* 0x000e240008020172 */
[----:B0-----:R-:W-:Y:S05]  /*1cb0*/  @!P1 BRA `(.L_x_185) ;  /* 0x0000011400489947 */ /* 0x001fea0003800000 */
.L_x_331:
[----:B------:R-:W-:Y:S05]  /*1cc0*/  @!P0 BRA `(.L_x_186) ;  /* 0x0000000000048947 */ /* 0x000fea0003800000 */
[----:B------:R-:W-:Y:S01]  /*1cd0*/  BPT.TRAP 0x1 ;  /* 0x000000040000795c */ /* 0x000fe20000300000 */
.L_x_186:
[----:B------:R-:W-:Y:S02]  /*1ce0*/  IMAD.U32 R4, RZ, RZ, UR46 ;  /* 0x0000002eff047e24 */ /* 0x000fe4000f8e00ff */
[----:B0-----:R-:W-:-:S03]  /*1cf0*/  IMAD.U32 R3, RZ, RZ, UR47 ;  /* 0x0000002fff037e24 */ /* 0x001fc6000f8e00ff */
[----:B------:R-:W-:Y:S02]  /*1d00*/  LEA R4, R4, UR50, 0x3 ;  /* 0x0000003204047c11 */ /* 0x000fe4000f8e18ff */
[----:B------:R-:W-:-:S04]  /*1d10*/  SHF.L.U32 R3, R3, 0x1f, RZ ;  /* 0x0000001f03037819 */ /* 0x000fc800000006ff */
[----:B------:R0:W1:Y:S01]  /*1d20*/  SYNCS.PHASECHK.TRANS64.TRYWAIT P1, [R4+URZ+0x29830], R3 ;  /* 0x02983003040075a7 */ /* 0x000062000802017f */
[----:B------:R-:W-:Y:S05]  /*1d30*/  @!P0 BRA `(.L_x_187) ;  /* 0x0000000000048947 */ /* 0x000fea0003800000 */
[----:B------:R-:W-:Y:S01]  /*1d40*/  BPT.TRAP 0x1 ;  /* 0x000000040000795c */ /* 0x000fe20000300000 */
.L_x_187:
[----:B------:R-:W-:Y:S01]  /*1d50*/  IMAD.MOV.U32 R25, RZ, RZ, RZ ;  /* 0x000000ffff197224 */ /* 0x000fe200078e00ff */
[----:B-1----:R-:W-:Y:S06]  /*1d60*/  @P1 BRA `(.L_x_188) ;  /* 0x0000000000081947 */ /* 0x002fec0003800000 */
[----:B------:R-:W1:Y:S02]  /*1d70*/  SYNCS.PHASECHK.TRANS64.TRYWAIT P1, [R4+URZ+0x29830], R3 ;  /* 0x02983003040075a7 */ /* 0x000e64000802017f */
[----:B-1----:R-:W-:Y:S05]  /*1d80*/  @!P1 BRA `(.L_x_189) ;  /* 0x00000114002c9947 */ /* 0x002fea0003800000 */
.L_x_188:
[----:B------:R-:W-:Y:S05]  /*1d90*/  WARPSYNC.ALL ;  /* 0x0000000000007948 */ /* 0x000fea0003800000 */
[----:B------:R-:W-:Y:S01]  /*1da0*/  UIADD3 UR50, UR50, 0x1a400, URZ ;  /* 0x0001a40032327890 */ /* 0x000fe2000fffe03f */
[----:B------:R-:W-:Y:S01]  /*1db0*/  WARPGROUP.ARRIVE ;  /* 0x00000000000079c5 */ /* 0x000fe20000000000 */
[----:B------:R-:W-:Y:S02]  /*1dc0*/  ULOP3.LUT UR28, UR56, 0x10000, URZ, 0xfc, !UPT ;  /* 0x00010000381c7892 */ /* 0x000fe4000f8efc3f */
[----:B------:R-:W-:Y:S01]  /*1dd0*/  USHF.R.U32.HI UR50, URZ, 0x4, UR50 ;  /* 0x000000043f327899 */ /* 0x000fe20008011632 */
[----:B------:R-:W-:Y:S01]  /*1de0*/  UMOV UR25, 0x80000020 ;  /* 0x8000002000197882 */ /* 0x000fe20000000000 */
[----:B------:R-:W-:-:S02]  /*1df0*/  UMOV UR27, 0x80000020 ;  /* 0x80000020001b7882 */ /* 0x000fc40000000000 */
[----:B------:R-:W-:Y:S01]  /*1e00*/  ULOP3.LUT UR50, UR50, 0x3fff, URZ, 0xc0, !UPT ;  /* 0x00003fff32327892 */ /* 0x000fe2000f8ec03f */
[----:B------:R-:W-:Y:S01]  /*1e10*/  UMOV UR24, UR28 ;  /* 0x0000001c00187c82 */ /* 0x000fe20008000000 */
[----:B------:R-:W-:Y:S02]  /*1e20*/  UMOV UR5, UR25 ;  /* 0x0000001900057c82 */ /* 0x000fe40008000000 */
[----:B------:R-:W-:Y:S01]  /*1e30*/  ULOP3.LUT UR50, UR50, 0x10000, URZ, 0xfc, !UPT ;  /* 0x0001000032327892 */ /* 0x000fe2000f8efc3f */
[----:B------:R-:W-:Y:S01]  /*1e40*/  UMOV UR4, UR24 ;  /* 0x0000001800047c82 */ /* 0x000fe20008000000 */
[----:B------:R-:W-:Y:S02]  /*1e50*/  UMOV UR7, 0x80000020 ;  /* 0x8000002000077882 */ /* 0x000fe40000000000 */
[----:B------:R-:W-:Y:S01]  /*1e60*/  UIMAD UR30, UR46, 0x780, UR50 ;  /* 0x000007802e1e78a4 */ /* 0x000fe2000f8e0232 */
[----:B------:R-:W-:Y:S01]  /*1e70*/  UMOV UR11, 0x80000020 ;  /* 0x80000020000b7882 */ /* 0x000fe20000000000 */
[----:B------:R-:W-:-:S02]  /*1e80*/  UMOV UR15, 0x80000020 ;  /* 0x80000020000f7882 */ /* 0x000fc40000000000 */
[----:B------:R-:W-:Y:S02]  /*1e90*/  UIADD3 UR6, UR30, 0x80, URZ ;  /* 0x000000801e067890 */ /* 0x000fe4000fffe03f */
[----:B------:R-:W-:Y:S02]  /*1ea0*/  UIADD3 UR8, UR30, 0x100, URZ ;  /* 0x000001001e087890 */ /* 0x000fe4000fffe03f */
[----:B------:R-:W-:Y:S01]  /*1eb0*/  UMOV UR26, UR30 ;  /* 0x0000001e001a7c82 */ /* 0x000fe20008000000 */
[----:B------:R-:W-:Y:S01]  /*1ec0*/  UIADD3 UR9, UR30, 0x180, URZ ;  /* 0x000001801e097890 */ /* 0x000fe2000fffe03f */
[----:B------:R-:W-:Y:S01]  /*1ed0*/  QGMMA.64x32x32.F32.E4M3.E4M3 R92, gdesc[UR24], RZ, !UPT, gsb0 ;  /* 0x00600000185c79f3 */ /* 0x000fe2000c0008ff */
[----:B------:R-:W-:Y:S01]  /*1ee0*/  UMOV UR26, UR6 ;  /* 0x00000006001a7c82 */ /* 0x000fe20008000000 */
[----:B------:R-:W-:Y:S01]  /*1ef0*/  UMOV UR27, 0x80000020 ;  /* 0x80000020001b7882 */ /* 0x000fe20000000000 */
[----:B------:R-:W-:Y:S01]  /*1f00*/  UMOV UR6, UR8 ;  /* 0x0000000800067c82 */ /* 0x000fe20008000000 */
[----:B------:R-:W-:-:S02]  /*1f10*/  UIADD3 UR10, UR30, 0x200, URZ ;  /* 0x000002001e0a7890 */ /* 0x000fc4000fffe03f */
[----:B------:R-:W-:Y:S02]  /*1f20*/  UIADD3 UR12, UR30, 0x102, URZ ;  /* 0x000001021e0c7890 */ /* 0x000fe4000fffe03f */
[----:B------:R-:W-:Y:S02]  /*1f30*/  UIADD3 UR13, UR30, 0x182, URZ ;  /* 0x000001821e0d7890 */ /* 0x000fe4000fffe03f */
[----:B------:R-:W-:Y:S02]  /*1f40*/  UIADD3 UR14, UR30, 0x202, URZ ;  /* 0x000002021e0e7890 */ /* 0x000fe4000fffe03f */
[----:B------:R-:W-:Y:S01]  /*1f50*/  UIADD3 UR18, UR30, 0x382, URZ ;  /* 0x000003821e127890 */ /* 0x000fe2000fffe03f */
[----:B------:R-:W-:Y:S01]  /*1f60*/  UMOV UR19, 0x80000020 ;  /* 0x8000002000137882 */ /* 0x000fe20000000000 */
[----:B------:R-:W-:Y:S01]  /*1f70*/  UIADD3 UR22, UR30, 0x600, URZ ;  /* 0x000006001e167890 */ /* 0x000fe2000fffe03f */
[----:B------:R-:W-:Y:S01]  /*1f80*/  UMOV UR23, 0x80000020 ;  /* 0x8000002000177882 */ /* 0x000fe20000000000 */
[----:B------:R-:W-:Y:S01]  /*1f90*/  UMOV UR31, 0x80000020 ;  /* 0x80000020001f7882 */ /* 0x000fe20000000000 */
[----:B------:R-:W-:-:S02]  /*1fa0*/  WARPGROUP.DEPBAR.LE gsb0, 0x0 ;  /* 0x00008000000079c5 */ /* 0x000fc40000010000 */
[----:B------:R-:W-:-:S06]  /*1fb0*/  WARPGROUP.ARRIVE ;  /* 0x00000000000079c5 */ /* 0x000fcc0000000000 */
[----:B------:R-:W-:Y:S01]  /*1fc0*/  QGMMA.64x32x32.F32.E4M3.E4M3 R76, gdesc[UR24], RZ, !UPT, gsb0 ;  /* 0x00600000184c79f3 */ /* 0x000fe2000c0008ff */
[----:B------:R-:W-:Y:S01]  /*1fd0*/  UMOV UR26, UR9 ;  /* 0x00000009001a7c82 */ /* 0x000fe20008000000 */
[----:B------:R-:W-:Y:S01]  /*1fe0*/  UMOV UR27, 0x80000020 ;  /* 0x80000020001b7882 */ /* 0x000fe20000000000 */
[----:B------:R-:W-:Y:S02]  /*1ff0*/  WARPGROUP.DEPBAR.LE gsb0, 0x0 ;  /* 0x00008000000079c5 */ /* 0x000fe40000010000 */
[----:B------:R-:W-:-:S06]  /*2000*/  WARPGROUP.ARRIVE ;  /* 0x00000000000079c5 */ /* 0x000fcc0000000000 */
[----:B------:R-:W-:Y:S01]  /*2010*/  QGMMA.64x32x32.F32.E4M3.E4M3 R60, gdesc[UR4], RZ, !UPT, gsb0 ;  /* 0x00600000043c79f3 */ /* 0x000fe2000c0008ff */
[----:B------:R-:W-:Y:S02]  /*2020*/  UIADD3 UR4, UR28, 0x2, URZ ;  /* 0x000000021c047890 */ /* 0x000fe4000fffe03f */
[----:B------:R-:W-:Y:S01]  /*2030*/  UIADD3 UR6, UR30, 0x2, URZ ;  /* 0x000000021e067890 */ /* 0x000fe2000fffe03f */
[----:B------:R-:W-:Y:S01]  /*2040*/  UMOV UR5, 0x80000020 ;  /* 0x8000002000057882 */ /* 0x000fe20000000000 */
[----:B------:R-:W-:Y:S01]  /*2050*/  UMOV UR7, 0x80000020 ;  /* 0x8000002000077882 */ /* 0x000fe20000000000 */
[----:B------:R-:W-:Y:S02]  /*2060*/  UMOV UR9, UR5 ;  /* 0x0000000500097c82 */ /* 0x000fe40008000000 */
[----:B------:R-:W-:Y:S01]  /*2070*/  UMOV UR8, UR4 ;  /* 0x0000000400087c82 */ /* 0x000fe20008000000 */
[----:B------:R-:W-:Y:S02]  /*2080*/  WARPGROUP.DEPBAR.LE gsb0, 0x0 ;  /* 0x00008000000079c5 */ /* 0x000fe40000010000 */
[----:B------:R-:W-:-:S06]  /*2090*/  WARPGROUP.ARRIVE ;  /* 0x00000000000079c5 */ /* 0x000fcc0000000000 */
[----:B------:R-:W-:Y:S01]  /*20a0*/  QGMMA.64x32x32.F32.E4M3.E4M3 R44, gdesc[UR24], RZ, !UPT, gsb0 ;  /* 0x00600000182c79f3 */ /* 0x000fe2000c0008ff */
[----:B------:R-:W-:Y:S01]  /*20b0*/  UMOV UR26, UR10 ;  /* 0x0000000a001a7c82 */ /* 0x000fe20008000000 */
[----:B------:R-:W-:Y:S01]  /*20c0*/  UMOV UR27, 0x80000020 ;  /* 0x80000020001b7882 */ /* 0x000fe20000000000 */
[----:B------:R-:W-:Y:S01]  /*20d0*/  UIADD3 UR10, UR30, 0x82, URZ ;  /* 0x000000821e0a7890 */ /* 0x000fe2000fffe03f */
        /* <DEDUP_REMOVED lines=16> */
[----:B------:R-:W-:Y:S01]  /*21e0*/  QGMMA.64x32x32.F32.E4M3.E4M3 R60, gdesc[UR8], R60, gsb0 ;  /* 0x00600000083c79f3 */ /* 0x000fe2000800083c */
        /* <DEDUP_REMOVED lines=15> */
[----:B------:R-:W-:Y:S02]  /*22e0*/  UIADD3 UR6, UR30, 0x300, URZ ;  /* 0x000003001e067890 */ /* 0x000fe4000fffe03f */
        /* <DEDUP_REMOVED lines=97> */
[----:B------:R-:W-:-:S03]  /*2900*/  UIADD3 UR6, UR30, 0x702, URZ ;  /* 0x000007021e067890 */ /* 0x000fc6000fffe03f */
        /* <DEDUP_REMOVED lines=20> */
.L_x_190:
[----:B------:R-:W-:Y:S01]  /*2a50*/  IMAD.U32 R0, RZ, RZ, UR55 ;  /* 0x00000037ff007e24 */ /* 0x000fe2000f8e00ff */
[----:B------:R-:W-:Y:S01]  /*2a60*/  P2R R7, PR, RZ, 0x1 ;  /* 0x00000001ff077803 */ /* 0x000fe20000000000 */
[----:B------:R-:W-:Y:S01]  /*2a70*/  IMAD.U32 R6, RZ, RZ, UR54 ;  /* 0x00000036ff067e24 */ /* 0x000fe2000f8e00ff */
[----:B------:R-:W-:Y:S01]  /*2a80*/  R2UR UR6, R4 ;  /* 0x00000000040672ca */ /* 0x000fe200000e0000 */
[----:B------:R-:W-:Y:S01]  /*2a90*/  UIADD3 UR54, UR54, -0x2, URZ ;  /* 0xfffffffe36367890 */ /* 0x000fe2000fffe03f */
[----:B01----:R-:W-:-:S03]  /*2aa0*/  IADD3 R3, R0, 0xa0, -R199 ;  /* 0x000000a000037810 */ /* 0x003fc60007ffe8c7 */
[----:B------:R-:W-:Y:S02]  /*2ab0*/  UISETP.GE.AND UP0, UPT, UR54, UR40, UPT ;  /* 0x000000283600728c */ /* 0x000fe4000bf06270 */
[----:B------:R-:W-:-:S05]  /*2ac0*/  IMAD R3, R6, -0xa0, R3 ;  /* 0xffffff6006037824 */ /* 0x000fca00078e0203 */
[C---:B------:R-:W-:Y:S01]  /*2ad0*/  ISETP.GT.AND P6, PT, R3.reuse, RZ, PT ;  /* 0x000000ff0300720c */ /* 0x040fe20003fc4270 */
[----:B------:R-:W-:Y:S01]  /*2ae0*/  UIADD3 UR6, UR6, 0x29840, URZ ;  /* 0x0002984006067890 */ /* 0x000fe2000fffe03f */
[C---:B------:R-:W-:Y:S02]  /*2af0*/  ISETP.GT.AND P5, PT, R3.reuse, 0x1, PT ;  /* 0x000000010300780c */ /* 0x040fe40003fa4270 */
[----:B------:R-:W-:Y:S01]  /*2b00*/  ISETP.GT.AND P4, PT, R3, 0x8, PT ;  /* 0x000000080300780c */ /* 0x000fe20003f84270 */
[----:B------:R-:W-:Y:S01]  /*2b10*/  UPRMT UR6, UR51, 0x654, UR6 ;  /* 0x0000065433067896 */ /* 0x000fe20008000006 */
[----:B------:R-:W-:Y:S02]  /*2b20*/  FSEL R94, R94, -INF , P6 ;  /* 0xff8000005e5e7808 */ /* 0x000fe40003000000 */
[----:B------:R-:W-:Y:S02]  /*2b30*/  FSEL R95, R95, -INF , P5 ;  /* 0xff8000005f5f7808 */ /* 0x000fe40002800000 */
[----:B------:R-:W-:-:S02]  /*2b40*/  ISETP.GT.AND P3, PT, R3, 0x9, PT ;  /* 0x000000090300780c */ /* 0x000fc40003f64270 */
[----:B------:R-:W-:Y:S02]  /*2b50*/  FSEL R98, R98, -INF , P4 ;  /* 0xff80000062627808 */ /* 0x000fe40002000000 */
[----:B------:R-:W-:Y:S01]  /*2b60*/  FMNMX.FTZ R5, R94, R95, !PT ;  /* 0x0000005f5e057209 */ /* 0x000fe20007810000 */
[----:B------:R-:W-:Y:S01]  /*2b70*/  SYNCS.ARRIVE.TRANS64.RED.A1T0 RZ, [UR6], RZ ;  /* 0x000000ffffff79a7 */ /* 0x000fe20008100406 */
        /* <DEDUP_REMOVED lines=106> */
[----:B------:R-:W-:Y:S02]  /*3220*/  ISETP.GT.AND P0, PT, R3, 0x79, PT ;  /* 0x000000790300780c */ /* 0x000fe40003f04270 */
[----:B------:R-:W-:Y:S02]  /*3230*/  FSEL R58, R58, -INF , P6 ;  /* 0xff8000003a3a7808 */ /* 0x000fe40003000000 */
[----:B------:R-:W-:Y:S02]  /*3240*/  FMNMX.FTZ R5, R10, R5, !PT ;  /* 0x000000050a057209 */ /* 0x000fe40007810000 */
[----:B------:R-:W-:Y:S02]  /*3250*/  FSEL R45, R45, -INF , P5 ;  /* 0xff8000002d2d7808 */ /* 0x000fe40002800000 */
[----:B------:R-:W-:Y:S02]  /*3260*/  ISETP.GT.AND P5, PT, R3, 0x80, PT ;  /* 0x000000800300780c */ /* 0x000fe40003fa4270 */
[----:B------:R-:W-:-:S02]  /*3270*/  FSEL R14, R59, -INF , P0 ;  /* 0xff8000003b0e7808 */ /* 0x000fc40000000000 */
[----:B------:R-:W-:Y:S02]  /*3280*/  FMNMX.FTZ R5, R58, R5, !PT ;  /* 0x000000053a057209 */ /* 0x000fe40007810000 */
[C---:B------:R-:W-:Y:S02]  /*3290*/  ISETP.GT.AND P0, PT, R3.reuse, 0x81, PT ;  /* 0x000000810300780c */ /* 0x040fe40003f04270 */
        /* <DEDUP_REMOVED lines=11> */
[----:B------:R-:W-:Y:S02]  /*3350*/  FSEL R108, R35, -INF , P2 ;  /* 0xff800000236c7808 */ /* 0x000fe40001000000 */
[----:B------:R-:W-:Y:S02]  /*3360*/  FMNMX.FTZ R5, R34, R5, !PT ;  /* 0x0000000522057209 */ /* 0x000fe40007810000 */
[----:B------:R-:W-:Y:S02]  /*3370*/  ISETP.GT.AND P3, PT, R3, 0x90, PT ;  /* 0x000000900300780c */ /* 0x000fe40003f64270 */
[----:B------:R-:W-:Y:S02]  /*3380*/  FSEL R48, R48, -INF , P4 ;  /* 0xff80000030307808 */ /* 0x000fe40002000000 */
[----:B------:R-:W-:-:S02]  /*3390*/  FSEL R38, R38, -INF , P3 ;  /* 0xff80000026267808 */ /* 0x000fc40001800000 */
[----:B------:R-:W-:Y:S02]  /*33a0*/  FMNMX.FTZ R5, R108, R5, !PT ;  /* 0x000000056c057209 */ /* 0x000fe40007810000 */
[----:B------:R-:W-:Y:S02]  /*33b0*/  ISETP.GT.AND P4, PT, R3, 0x91, PT ;  /* 0x000000910300780c */ /* 0x000fe40003f84270 */
[----:B------:R-:W-:Y:S02]  /*33c0*/  FMNMX.FTZ R5, R38, R5, !PT ;  /* 0x0000000526057209 */ /* 0x000fe40007810000 */
[----:B------:R-:W-:Y:S02]  /*33d0*/  FSEL R110, R39, -INF , P4 ;  /* 0xff800000276e7808 */ /* 0x000fe40002000000 */
[----:B------:R-:W-:Y:S02]  /*33e0*/  ISETP.GT.AND P5, PT, R3, 0x98, PT ;  /* 0x000000980300780c */ /* 0x000fe40003fa4270 */
[----:B------:R-:W-:-:S02]  /*33f0*/  FMNMX.FTZ R5, R110, R5, !PT ;  /* 0x000000056e057209 */ /* 0x000fc40007810000 */
[----:B------:R-:W-:Y:S02]  /*3400*/  FSEL R42, R42, -INF , P5 ;  /* 0xff8000002a2a7808 */ /* 0x000fe40002800000 */
[----:B------:R-:W-:Y:S02]  /*3410*/  ISETP.GT.AND P6, PT, R3, 0x99, PT ;  /* 0x000000990300780c */ /* 0x000fe40003fc4270 */
[----:B------:R-:W-:Y:S01]  /*3420*/  FMNMX.FTZ R0, R42, R5, !PT ;  /* 0x000000052a007209 */ /* 0x000fe20007810000 */
[----:B------:R-:W-:Y:S01]  /*3430*/  IMAD.U32 R5, RZ, RZ, UR41 ;  /* 0x00000029ff057e24 */ /* 0x000fe2000f8e00ff */
[----:B------:R-:W-:Y:S02]  /*3440*/  FSEL R43, R43, -INF , P6 ;  /* 0xff8000002b2b7808 */ /* 0x000fe40003000000 */
[----:B------:R-:W-:Y:S02]  /*3450*/  P2R R20, PR, RZ, 0x1 ;  /* 0x00000001ff147803 */ /* 0x000fe40000000000 */
[----:B------:R-:W-:-:S02]  /*3460*/  FMNMX.FTZ R9, R43, R0, !PT ;  /* 0x000000002b097209 */ /* 0x000fc40007810000 */
[----:B------:R-:W-:Y:S02]  /*3470*/  ISETP.GT.AND P0, PT, R3, 0x80, PT ;  /* 0x000000800300780c */ /* 0x000fe40003f04270 */
[----:B------:R-:W-:Y:S01]  /*3480*/  P2R R12, PR, RZ, 0x8 ;  /* 0x00000008ff0c7803 */ /* 0x000fe20000000000 */
[----:B------:R-:W0:Y:S01]  /*3490*/  SHFL.BFLY PT, R0, R9, 0x2, 0x1f ;  /* 0x0c401f0009007f89 */ /* 0x000e2200000e0000 */
[----:B------:R-:W-:Y:S02]  /*34a0*/  FSEL R28, R28, -INF , P0 ;  /* 0xff8000001c1c7808 */ /* 0x000fe40000000000 */
[----:B------:R-:W-:Y:S02]  /*34b0*/  ISETP.NE.AND P0, PT, R20, RZ, PT ;  /* 0x000000ff1400720c */ /* 0x000fe40003f05270 */
[----:B------:R-:W-:Y:S02]  /*34c0*/  P2R R15, PR, RZ, 0x2 ;  /* 0x00000002ff0f7803 */ /* 0x000fe40000000000 */
[----:B------:R-:W-:-:S02]  /*34d0*/  P2R R13, PR, RZ, 0x4 ;  /* 0x00000004ff0d7803 */ /* 0x000fc40000000000 */
[C---:B------:R-:W-:Y:S02]  /*34e0*/  ISETP.GT.AND P2, PT, R3.reuse, 0x78, PT ;  /* 0x000000780300780c */ /* 0x040fe40003f44270 */
[----:B------:R-:W-:Y:S02]  /*34f0*/  ISETP.GT.AND P1, PT, R3, 0x79, PT ;  /* 0x000000790300780c */ /* 0x000fe40003f24270 */
[----:B------:R-:W-:Y:S02]  /*3500*/  FMNMX.FTZ R3, R92, R93, !PT ;  /* 0x0000005d5c037209 */ /* 0x000fe40007810000 */
[----:B------:R-:W-:Y:S02]  /*3510*/  FSEL R29, R29, -INF , P0 ;  /* 0xff8000001d1d7808 */ /* 0x000fe40000000000 */
[----:B------:R-:W-:Y:S02]  /*3520*/  ISETP.NE.AND P0, PT, R7, RZ, PT ;  /* 0x000000ff0700720c */ /* 0x000fe40003f05270 */
[----:B------:R-:W-:-:S02]  /*3530*/  FSEL R57, R57, -INF , P1 ;  /* 0xff80000039397808 */ /* 0x000fc40000800000 */
[----:B------:R-:W-:Y:S02]  /*3540*/  ISETP.NE.AND P1, PT, R15, RZ, PT ;  /* 0x000000ff0f00720c */ /* 0x000fe40003f25270 */
[----:B------:R-:W-:Y:S02]  /*3550*/  FSEL R56, R56, -INF , P2 ;  /* 0xff80000038387808 */ /* 0x000fe40001000000 */
[----:B0-----:R-:W-:Y:S02]  /*3560*/  FMNMX.FTZ R11, R9, R0, !PT ;  /* 0x00000000090b7209 */ /* 0x001fe40007810000 */
[----:B------:R-:W-:Y:S02]  /*3570*/  ISETP.NE.AND P2, PT, R13, RZ, PT ;  /* 0x000000ff0d00720c */ /* 0x000fe40003f45270 */
[----:B------:R-:W-:Y:S01]  /*3580*/  FSEL R55, R32, -INF , P1 ;  /* 0xff80000020377808 */ /* 0x000fe20000800000 */
[----:B------:R-:W0:Y:S01]  /*3590*/  SHFL.BFLY PT, R0, R11, 0x1, 0x1f ;  /* 0x0c201f000b007f89 */ /* 0x000e2200000e0000 */
[----:B------:R-:W-:-:S02]  /*35a0*/  FSEL R59, R33, -INF , P2 ;  /* 0xff800000213b7808 */ /* 0x000fc40001000000 */
[----:B0-----:R-:W-:-:S04]  /*35b0*/  FMNMX.FTZ R0, R11, R0, !PT ;  /* 0x000000000b007209 */ /* 0x001fc80007810000 */
[C---:B------:R-:W-:Y:S01]  /*35c0*/  FSETP.NEU.FTZ.AND P3, PT, R0.reuse, -INF , PT ;  /* 0xff8000000000780b */ /* 0x040fe20003f7d000 */
[----:B------:R-:W-:-:S05]  /*35d0*/  FFMA.FTZ R5, R0, R5, -8 ;  /* 0xc100000000057423 */ /* 0x000fca0000010005 */
[----:B------:R-:W-:Y:S02]  /*35e0*/  FSEL R5, R5, RZ, P3 ;  /* 0x000000ff05057208 */ /* 0x000fe40001800000 */
[----:B------:R-:W-:-:S03]  /*35f0*/  ISETP.NE.AND P3, PT, R12, RZ, PT ;  /* 0x000000ff0c00720c */ /* 0x000fc60003f65270 */
[--C-:B------:R-:W-:Y:S01]  /*3600*/  FFMA.FTZ R7, R94, UR41, -R5.reuse ;  /* 0x000000295e077c23 */ /* 0x100fe20008010805 */
[----:B------:R-:W-:Y:S01]  /*3610*/  FMNMX.FTZ R94, R96, R3, !PT ;  /* 0x00000003605e7209 */ /* 0x000fe20007810000 */
[--C-:B------:R-:W-:Y:S01]  /*3620*/  FFMA.FTZ R9, R98, UR41, -R5.reuse ;  /* 0x0000002962097c23 */ /* 0x100fe20008010805 */
[----:B------:R-:W-:-:S01]  /*3630*/  FFMA.FTZ R15, R78, UR41, -R5 ;  /* 0x000000294e0f7c23 */ /* 0x000fc20008010805 */
        /* <DEDUP_REMOVED lines=12> */
[----:B------:R0:W-:Y:S01]  /*3700*/  MUFU.EX2 R32, R71 ;  /* 0x0000004700207308 */ /* 0x0001e20000000800 */
[----:B------:R-:W-:Y:S01]  /*3710*/  FMNMX.FTZ R78, R104, R3, !PT ;  /* 0x00000003684e7209 */ /* 0x000fe20007810000 */
[--C-:B------:R-:W-:Y:S01]  /*3720*/  FFMA.FTZ R20, R99, UR41, -R5.reuse ;  /* 0x0000002963147c23 */ /* 0x100fe20008010805 */
[----:B------:R-:W-:-:S01]  /*3730*/  FFMA.FTZ R11, R102, UR41, -R5 ;  /* 0x00000029660b7c23 */ /* 0x000fc20008010805 */
[--C-:B------:R-:W-:Y:S01]  /*3740*/  FFMA.FTZ R26, R103, UR41, -R5.reuse ;  /* 0x00000029671a7c23 */ /* 0x100fe20008010805 */
[----:B------:R-:W-:Y:S01]  /*3750*/  FMNMX.FTZ R3, R105, R78, !PT ;  /* 0x0000004e69037209 */ /* 0x000fe20007810000 */
[--C-:B------:R-:W-:Y:S01]  /*3760*/  FFMA.FTZ R78, R79, UR41, -R5.reuse ;  /* 0x000000294f4e7c23 */ /* 0x100fe20008010805 */
[----:B------:R-:W-:-:S01]  /*3770*/  FFMA.FTZ R79, R24, UR41, -R5 ;  /* 0x00000029184f7c23 */ /* 0x000fc20008010805 */
[----:B------:R-:W-:Y:S01]  /*3780*/  MUFU.EX2 R7, R7 ;  /* 0x0000000700077308 */ /* 0x000fe20000000800 */
[----:B------:R-:W-:Y:S01]  /*3790*/  FMNMX.FTZ R98, R76, R3, !PT ;  /* 0x000000034c627209 */ /* 0x000fe20007810000 */
[--C-:B------:R-:W-:Y:S01]  /*37a0*/  FFMA.FTZ R24, R34, UR41, -R5.reuse ;  /* 0x0000002922187c23 */ /* 0x100fe20008010805 */
[----:B0-----:R-:W-:Y:S01]  /*37b0*/  FSEL R71, R41, -INF , P6 ;  /* 0xff80000029477808 */ /* 0x001fe20003000000 */
[--C-:B------:R-:W-:Y:S01]  /*37c0*/  FFMA.FTZ R41, R8, UR41, -R5.reuse ;  /* 0x0000002908297c23 */ /* 0x100fe20008010805 */
[----:B------:R-:W-:Y:S01]  /*37d0*/  FMNMX.FTZ R3, R77, R98, !PT ;  /* 0x000000624d037209 */ /* 0x000fe20007810000 */
[--C-:B------:R-:W-:Y:S01]  /*37e0*/  FFMA.FTZ R8, R54, UR41, -R5.reuse ;  /* 0x0000002936087c23 */ /* 0x100fe20008010805 */
[----:B------:R-:W-:-:S01]  /*37f0*/  FFMA.FTZ R34, R42, UR41, -R5 ;  /* 0x000000292a227c23 */ /* 0x000fc20008010805 */
[----:B------:R-:W-:Y:S01]  /*3800*/  MUFU.EX2 R12, R12 ;  /* 0x0000000c000c7308 */ /* 0x000fe20000000800 */
        /* <DEDUP_REMOVED lines=10> */
[----:B------:R-:W-:-:S02]  /*38b0*/  FFMA.FTZ R83, R108, UR41, -R5 ;  /* 0x000000296c537c23 */ /* 0x000fc40008010805 */
[----:B------:R-:W-:-:S03]  /*38c0*/  FMNMX.FTZ R3, R85, R98, !PT ;  /* 0x0000006255037209 */ /* 0x000fc60007810000 */
[----:B------:R-:W0:Y:S01]  /*38d0*/  MUFU.EX2 R20, R20 ;  /* 0x0000001400147308 */ /* 0x000e220000000800 */
[----:B------:R-:W-:-:S04]  /*38e0*/  FMNMX.FTZ R86, R88, R3, !PT ;  /* 0x0000000358567209 */ /* 0x000fc80007810000 */
[----:B------:R-:W-:Y:S01]  /*38f0*/  FMNMX.FTZ R3, R89, R86, !PT ;  /* 0x0000005659037209 */ /* 0x000fe20007810000 */
[----:B------:R-:W-:-:S01]  /*3900*/  FFMA.FTZ R86, R87, UR41, -R5 ;  /* 0x0000002957567c23 */ /* 0x000fc20008010805 */
[----:B------:R-:W-:Y:S01]  /*3910*/  FFMA.FTZ R87, R110, UR41, -R5 ;  /* 0x000000296e577c23 */ /* 0x000fe20008010805 */
[----:B------:R-:W-:Y:S01]  /*3920*/  MUFU.EX2 R11, R11 ;  /* 0x0000000b000b7308 */ /* 0x000fe20000000800 */
[----:B------:R-:W-:-:S04]  /*3930*/  FMNMX.FTZ R98, R60, R3, !PT ;  /* 0x000000033c627209 */ /* 0x000fc80007810000 */
[----:B------:R-:W-:-:S03]  /*3940*/  FMNMX.FTZ R3, R61, R98, !PT ;  /* 0x000000623d037209 */ /* 0x000fc60007810000 */
[----:B------:R-:W-:Y:S01]  /*3950*/  MUFU.EX2 R26, R26 ;  /* 0x0000001a001a7308 */ /* 0x000fe20000000800 */
[----:B------:R-:W-:Y:S02]  /*3960*/  FMNMX.FTZ R90, R64, R3, !PT ;  /* 0x00000003405a7209 */ /* 0x000fe40007810000 */
[----:B0-----:R-:W-:Y:S02]  /*3970*/  F2FP.SATFINITE.E4M3.F32.PACK_AB_MERGE_C R173, R20, R9, RZ ;  /* 0x0000000914ad723e */ /* 0x001fe400048070ff */
[----:B------:R-:W-:Y:S01]  /*3980*/  FMNMX.FTZ R3, R65, R90, !PT ;  /* 0x0000005a41037209 */ /* 0x000fe20007810000 */
[----:B------:R-:W-:Y:S01]  /*3990*/  FFMA.FTZ R90, R91, UR41, -R5 ;  /* 0x000000295b5a7c23 */ /* 0x000fe20008010805 */
[----:B------:R-:W-:Y:S01]  /*39a0*/  F2FP.SATFINITE.E4M3.F32.PACK_AB_MERGE_C R173, R12, R7, R173 ;  /* 0x000000070cad723e */ /* 0x000fe200048070ad */
[----:B------:R-:W-:Y:S01]  /*39b0*/  MUFU.EX2 R13, R13 ;  /* 0x0000000d000d7308 */ /* 0x000fe20000000800 */
[----:B------:R-:W-:-:S04]  /*39c0*/  FMNMX.FTZ R98, R68, R3, !PT ;  /* 0x0000000344627209 */ /* 0x000fc80007810000 */
[----:B------:R-:W-:-:S03]  /*39d0*/  FMNMX.FTZ R3, R69, R98, !PT ;  /* 0x0000006245037209 */ /* 0x000fc60007810000 */
[----:B------:R-:W0:Y:S01]  /*39e0*/  MUFU.EX2 R94, R94 ;  /* 0x0000005e005e7308 */ /* 0x000e220000000800 */
[----:B------:R-:W-:-:S04]  /*39f0*/  FMNMX.FTZ R62, R72, R3, !PT ;  /* 0x00000003483e7209 */ /* 0x000fc80007810000 */
[----:B------:R-:W-:Y:S01]  /*3a00*/  FMNMX.FTZ R3, R73, R62, !PT ;  /* 0x0000003e49037209 */ /* 0x000fe20007810000 */
[----:B------:R-:W-:-:S01]  /*3a10*/  FFMA.FTZ R62, R63, UR41, -R5 ;  /* 0x000000293f3e7c23 */ /* 0x000fc20008010805 */
[----:B------:R-:W-:Y:S01]  /*3a20*/  FSEL R63, R36, -INF , P3 ;  /* 0xff800000243f7808 */ /* 0x000fe20001800000 */
[----:B------:R-:W-:Y:S01]  /*3a30*/  MUFU.EX2 R15, R15 ;  /* 0x0000000f000f7308 */ /* 0x000fe20000000800 */
[----:B------:R-:W-:-:S04]  /*3a40*/  FMNMX.FTZ R98, R44, R3, !PT ;  /* 0x000000032c627209 */ /* 0x000fc80007810000 */
[----:B------:R-:W-:-:S03]  /*3a50*/  FMNMX.FTZ R3, R45, R98, !PT ;  /* 0x000000622d037209 */ /* 0x000fc60007810000 */
[----:B------:R-:W-:Y:S01]  /*3a60*/  MUFU.EX2 R78, R78 ;  /* 0x0000004e004e7308 */ /* 0x000fe20000000800 */
[----:B------:R-:W-:Y:S02]  /*3a70*/  FMNMX.FTZ R66, R48, R3, !PT ;  /* 0x0000000330427209 */ /* 0x000fe40007810000 */
[----:B0-----:R-:W-:Y:S02]  /*3a80*/  F2FP.SATFINITE.E4M3.F32.PACK_AB_MERGE_C R175, R94, R13, RZ ;  /* 0x0000000d5eaf723e */ /* 0x001fe400048070ff */
[----:B------:R-:W-:Y:S01]  /*3a90*/  FMNMX.FTZ R3, R49, R66, !PT ;  /* 0x0000004231037209 */ /* 0x000fe20007810000 */
[--C-:B------:R-:W-:Y:S01]  /*3aa0*/  FFMA.FTZ R66, R67, UR41, -R5.reuse ;  /* 0x0000002943427c23 */ /* 0x100fe20008010805 */
[----:B------:R-:W-:Y:S01]  /*3ab0*/  FSEL R67, R37, -INF , P4 ;  /* 0xff80000025437808 */ /* 0x000fe20002000000 */
[--C-:B------:R-:W-:Y:S01]  /*3ac0*/  FFMA.FTZ R37, R6, UR41, -R5.reuse ;  /* 0x0000002906257c23 */ /* 0x100fe20008010805 */
[----:B------:R-:W-:Y:S01]  /*3ad0*/  FMNMX.FTZ R98, R52, R3, !PT ;  /* 0x0000000334627209 */ /* 0x000fe20007810000 */
[----:B------:R-:W-:Y:S01]  /*3ae0*/  FFMA.FTZ R6, R50, UR41, -R5 ;  /* 0x0000002932067c23 */ /* 0x000fe20008010805 */
[----:B------:R-:W-:Y:S01]  /*3af0*/  MUFU.EX2 R21, R21 ;  /* 0x0000001500157308 */ /* 0x000fe20000000800 */
[----:B------:R-:W-:-:S02]  /*3b00*/  F2FP.SATFINITE.E4M3.F32.PACK_AB_MERGE_C R175, R26, R11, R175 ;  /* 0x0000000b1aaf723e */ /* 0x000fc400048070af */
[----:B------:R-:W-:-:S04]  /*3b10*/  FMNMX.FTZ R3, R53, R98, !PT ;  /* 0x0000006235037209 */ /* 0x000fc80007810000 */
[----:B------:R-:W-:Y:S01]  /*3b20*/  FMNMX.FTZ R70, R56, R3, !PT ;  /* 0x0000000338467209 */ /* 0x000fe20007810000 */
[----:B------:R-:W0:Y:S03]  /*3b30*/  MUFU.EX2 R82, R82 ;  /* 0x0000005200527308 */ /* 0x000e260000000800 */
[----:B------:R-:W-:-:S04]  /*3b40*/  FMNMX.FTZ R3, R57, R70, !PT ;  /* 0x0000004639037209 */ /* 0x000fc80007810000 */
[----:B------:R-:W-:Y:S01]  /*3b50*/  FMNMX.FTZ R70, R28, R3, !PT ;  /* 0x000000031c467209 */ /* 0x000fe20007810000 */
[----:B------:R-:W-:Y:S03]  /*3b60*/  MUFU.EX2 R27, R27 ;  /* 0x0000001b001b7308 */ /* 0x000fe60000000800 */
[----:B------:R-:W-:-:S04]  /*3b70*/  FMNMX.FTZ R70, R29, R70, !PT ;  /* 0x000000461d467209 */ /* 0x000fc80007810000 */
[----:B------:R-:W-:Y:S01]  /*3b80*/  FMNMX.FTZ R70, R55, R70, !PT ;  /* 0x0000004637467209 */ /* 0x000fe20007810000 */
[----:B------:R-:W-:Y:S01]  /*3b90*/  MUFU.EX2 R86, R86 ;  /* 0x0000005600567308 */ /* 0x000fe20000000800 */
[----:B0-----:R-:W-:Y:S02]  /*3ba0*/  F2FP.SATFINITE.E4M3.F32.PACK_AB_MERGE_C R177, R82, R21, RZ ;  /* 0x0000001552b1723e */ /* 0x001fe400048070ff */
[----:B------:R-:W-:Y:S02]  /*3bb0*/  FMNMX.FTZ R70, R59, R70, !PT ;  /* 0x000000463b467209 */ /* 0x000fe40007810000 */
[----:B------:R-:W-:Y:S02]  /*3bc0*/  F2FP.SATFINITE.E4M3.F32.PACK_AB_MERGE_C R177, R78, R15, R177 ;  /* 0x0000000f4eb1723e */ /* 0x000fe400048070b1 */
[----:B------:R-:W-:Y:S01]  /*3bd0*/  FMNMX.FTZ R36, R63, R70, !PT ;  /* 0x000000463f247209 */ /* 0x000fe20007810000 */
[----:B------:R-:W-:Y:S01]  /*3be0*/  MUFU.EX2 R31, R31 ;  /* 0x0000001f001f7308 */ /* 0x000fe20000000800 */
[----:B------:R-:W-:-:S02]  /*3bf0*/  FSEL R70, R40, -INF , P5 ;  /* 0xff80000028467808 */ /* 0x000fc40002800000 */
[----:B------:R-:W-:Y:S01]  /*3c00*/  FMNMX.FTZ R3, R67, R36, !PT ;  /* 0x0000002443037209 */ /* 0x000fe20007810000 */
[----:B------:R-:W-:-:S03]  /*3c10*/  FFMA.FTZ R36, R46, UR41, -R5 ;  /* 0x000000292e247c23 */ /* 0x000fc60008010805 */
[----:B------:R-:W-:Y:S01]  /*3c20*/  FMNMX.FTZ R46, R70, R3, !PT ;  /* 0x00000003462e7209 */ /* 0x000fe20007810000 */
[----:B------:R0:W-:Y:S03]  /*3c30*/  MUFU.EX2 R40, R75 ;  /* 0x0000004b00287308 */ /* 0x0001e60000000800 */
[----:B------:R-:W-:-:S05]  /*3c40*/  FMNMX.FTZ R46, R71, R46, !PT ;  /* 0x0000002e472e7209 */ /* 0x000fca0007810000 */
[----:B------:R-:W1:Y:S01]  /*3c50*/  SHFL.BFLY PT, R3, R46, 0x2, 0x1f ;  /* 0x0c401f002e037f89 */ /* 0x000e6200000e0000 */
[----:B0-----:R-:W-:-:S01]  /*3c60*/  FFMA.FTZ R75, R14, UR41, -R5 ;  /* 0x000000290e4b7c23 */ /* 0x001fc20008010805 */
[--C-:B------:R-:W-:Y:S01]  /*3c70*/  FFMA.FTZ R14, R30, UR41, -R5.reuse ;  /* 0x000000291e0e7c23 */ /* 0x100fe20008010805 */
[----:B------:R-:W-:-:S01]  /*3c80*/  FFMA.FTZ R30, R38, UR41, -R5 ;  /* 0x00000029261e7c23 */ /* 0x000fc20008010805 */
[----:B------:R-:W-:Y:S01]  /*3c90*/  FFMA.FTZ R5, R43, UR41, -R5 ;  /* 0x000000292b057c23 */ /* 0x000fe20008010805 */
[----:B------:R-:W0:Y:S08]  /*3ca0*/  MUFU.EX2 R90, R90 ;  /* 0x0000005a005a7308 */ /* 0x000e300000000800 */
[----:B------:R-:W-:Y:S08]  /*3cb0*/  MUFU.EX2 R35, R35 ;  /* 0x0000002300237308 */ /* 0x000ff00000000800 */
[----:B------:R-:W-:Y:S01]  /*3cc0*/  MUFU.EX2 R62, R62 ;  /* 0x0000003e003e7308 */ /* 0x000fe20000000800 */
[----:B0-----:R-:W-:-:S02]  /*3cd0*/  F2FP.SATFINITE.E4M3.F32.PACK_AB_MERGE_C R179, R90, R31, RZ ;  /* 0x0000001f5ab3723e */ /* 0x001fc400048070ff */
[----:B-1----:R-:W-:Y:S01]  /*3ce0*/  FMNMX.FTZ R50, R46, R3, !PT ;  /* 0x000000032e327209 */ /* 0x002fe20007810000 */
[----:B------:R-:W-:Y:S01]  /*3cf0*/  IMAD.U32 R46, RZ, RZ, UR41 ;  /* 0x00000029ff2e7e24 */ /* 0x000fe2000f8e00ff */
[----:B------:R-:W-:-:S03]  /*3d00*/  F2FP.SATFINITE.E4M3.F32.PACK_AB_MERGE_C R179, R86, R27, R179 ;  /* 0x0000001b56b3723e */ /* 0x000fc600048070b3 */
[----:B------:R-:W0:Y:S01]  /*3d10*/  SHFL.BFLY PT, R3, R50, 0x1, 0x1f ;  /* 0x0c201f0032037f89 */ /* 0x000e2200000e0000 */
[----:B------:R-:W-:Y:S08]  /*3d20*/  MUFU.EX2 R39, R39 ;  /* 0x0000002700277308 */ /* 0x000ff00000000800 */
[----:B------:R-:W1:Y:S08]  /*3d30*/  MUFU.EX2 R66, R66 ;  /* 0x0000004200427308 */ /* 0x000e700000000800 */
[----:B------:R-:W-:Y:S01]  /*3d40*/  MUFU.EX2 R47, R47 ;  /* 0x0000002f002f7308 */ /* 0x000fe20000000800 */
[----:B0-----:R-:W-:-:S07]  /*3d50*/  FMNMX.FTZ R3, R50, R3, !PT ;  /* 0x0000000332037209 */ /* 0x001fce0007810000 */
[----:B------:R-:W-:Y:S01]  /*3d60*/  MUFU.EX2 R33, R33 ;  /* 0x0000002100217308 */ /* 0x000fe20000000800 */
[----:B-1----:R-:W-:Y:S02]  /*3d70*/  F2FP.SATFINITE.E4M3.F32.PACK_AB_MERGE_C R181, R66, R39, RZ ;  /* 0x0000002742b5723e */ /* 0x002fe400048070ff */
[C---:B------:R-:W-:Y:S01]  /*3d80*/  FSETP.NEU.FTZ.AND P1, PT, R3.reuse, -INF , PT ;  /* 0xff8000000300780b */ /* 0x040fe20003f3d000 */
[----:B------:R-:W-:-:S01]  /*3d90*/  FFMA.FTZ R46, R3, R46, -8 ;  /* 0xc1000000032e7423 */ /* 0x000fc2000001002e */
[----:B------:R-:W-:-:S03]  /*3da0*/  F2FP.SATFINITE.E4M3.F32.PACK_AB_MERGE_C R181, R62, R35, R181 ;  /* 0x000000233eb5723e */ /* 0x000fc600048070b5 */
[----:B------:R-:W-:Y:S01]  /*3db0*/  MUFU.EX2 R36, R36 ;  /* 0x0000002400247308 */ /* 0x000fe20000000800 */
[----:B------:R-:W-:Y:S02]  /*3dc0*/  FSEL R46, R46, RZ, P1 ;  /* 0x000000ff2e2e7208 */ /* 0x000fe40000800000 */
[----:B------:R-:W-:-:S03]  /*3dd0*/  PLOP3.LUT P1, PT, PT, PT, UP0, 0x80, 0x0 ;  /* 0x000000000000781c */ /* 0x000fc60003f2f008 */
[--C-:B------:R-:W-:Y:S01]  /*3de0*/  FFMA.FTZ R38, R92, UR41, -R46.reuse ;  /* 0x000000295c267c23 */ /* 0x100fe2000801082e */
[----:B------:R-:W-:-:S01]  /*3df0*/  FFMA.FTZ R91, R93, UR41, -R46 ;  /* 0x000000295d5b7c23 */ /* 0x000fc2000801082e */
[--C-:B------:R-:W-:Y:S01]  /*3e00*/  FFMA.FTZ R54, R96, UR41, -R46.reuse ;  /* 0x0000002960367c23 */ /* 0x100fe2000801082e */
[----:B------:R-:W-:-:S01]  /*3e10*/  FFMA.FTZ R95, R97, UR41, -R46 ;  /* 0x00000029615f7c23 */ /* 0x000fc2000801082e */
[--C-:B------:R-:W-:Y:S01]  /*3e20*/  FFMA.FTZ R42, R100, UR41, -R46.reuse ;  /* 0x00000029642a7c23 */ /* 0x100fe2000801082e */
        /* <DEDUP_REMOVED lines=9> */
[----:B------:R-:W0:Y:S01]  /*3ec0*/  MUFU.EX2 R91, R91 ;  /* 0x0000005b005b7308 */ /* 0x000e220000000800 */
        /* <DEDUP_REMOVED lines=8> */
[----:B------:R-:W-:-:S01]  /*3f50*/  FFMA.FTZ R72, R72, UR41, -R46 ;  /* 0x0000002948487c23 */ /* 0x000fc2000801082e */
[--C-:B------:R-:W-:Y:S01]  /*3f60*/  FFMA.FTZ R73, R73, UR41, -R46.reuse ;  /* 0x0000002949497c23 */ /* 0x100fe2000801082e */
[----:B------:R-:W-:-:S01]  /*3f70*/  FFMA.FTZ R44, R44, UR41, -R46 ;  /* 0x000000292c2c7c23 */ /* 0x000fc2000801082e */
[--C-:B------:R-:W-:Y:S01]  /*3f80*/  FFMA.FTZ R45, R45, UR41, -R46.reuse ;  /* 0x000000292d2d7c23 */ /* 0x100fe2000801082e */
[----:B------:R-:W-:-:S01]  /*3f90*/  FFMA.FTZ R48, R48, UR41, -R46 ;  /* 0x0000002930307c23 */ /* 0x000fc2000801082e */
[--C-:B------:R-:W-:Y:S01]  /*3fa0*/  FFMA.FTZ R49, R49, UR41, -R46.reuse ;  /* 0x0000002931317c23 */ /* 0x100fe2000801082e */
[----:B------:R-:W-:-:S01]  /*3fb0*/  FFMA.FTZ R53, R53, UR41, -R46 ;  /* 0x0000002935357c23 */ /* 0x000fc2000801082e */
[----:B------:R-:W2:Y:S01]  /*3fc0*/  MUFU.EX2 R95, R95 ;  /* 0x0000005f005f7308 */ /* 0x000ea20000000800 */
[----:B0-----:R-:W-:-:S01]  /*3fd0*/  FADD.FTZ R69, R38, R91 ;  /* 0x0000005b26457221 */ /* 0x001fc20000010000 */
        /* <DEDUP_REMOVED lines=10> */
[----:B------:R-:W-:-:S04]  /*4080*/  F2FP.SATFINITE.E4M3.F32.PACK_AB_MERGE_C R183, R40, R33, RZ ;  /* 0x0000002128b7723e */ /* 0x000fc800048070ff */
[----:B------:R3:W-:Y:S01]  /*4090*/  MUFU.EX2 R97, R76 ;  /* 0x0000004c00617308 */ /* 0x0007e20000000800 */
[----:B------:R-:W-:-:S07]  /*40a0*/  F2FP.SATFINITE.E4M3.F32.PACK_AB_MERGE_C R183, R32, R47, R183 ;  /* 0x0000002f20b7723e */ /* 0x000fce00048070b7 */
[----:B------:R-:W4:Y:S01]  /*40b0*/  MUFU.EX2 R93, R93 ;  /* 0x0000005d005d7308 */ /* 0x000f220000000800 */
[----:B---3--:R-:W-:-:S01]  /*40c0*/  FFMA.FTZ R76, R64, UR41, -R46 ;  /* 0x00000029404c7c23 */ /* 0x008fc2000801082e */
[----:B------:R-:W-:Y:S01]  /*40d0*/  FFMA.FTZ R64, R68, UR41, -R46 ;  /* 0x0000002944407c23 */ /* 0x000fe2000801082e */
[----:B------:R-:W-:-:S04]  /*40e0*/  FADD.FTZ R68, R7, R12 ;  /* 0x0000000c07447221 */ /* 0x000fc80000010000 */
[----:B------:R-:W-:Y:S01]  /*40f0*/  FADD.FTZ R99, R9, R68 ;  /* 0x0000004409637221 */ /* 0x000fe20000010000 */
[----:B------:R-:W3:Y:S01]  /*4100*/  MUFU.EX2 R74, R74 ;  /* 0x0000004a004a7308 */ /* 0x000ee20000000800 */
[----:B-1----:R-:W-:-:S01]  /*4110*/  FADD.FTZ R68, R54, R69 ;  /* 0x0000004536447221 */ /* 0x002fc20000010000 */
[----:B--2---:R-:W-:-:S03]  /*4120*/  F2FP.SATFINITE.E4M3.F32.PACK_AB_MERGE_C R54, R95, R54, RZ ;  /* 0x000000365f36723e */ /* 0x004fc600048070ff */
[----:B------:R-:W-:Y:S01]  /*4130*/  FADD.FTZ R69, R95, R68 ;  /* 0x000000445f457221 */ /* 0x000fe20000010000 */
[----:B------:R-:W-:Y:S01]  /*4140*/  F2FP.SATFINITE.E4M3.F32.PACK_AB_MERGE_C R172, R91, R38, R54 ;  /* 0x000000265bac723e */ /* 0x000fe20004807036 */
[----:B------:R-:W-:Y:S01]  /*4150*/  IMAD.MOV.U32 R38, RZ, RZ, R25 ;  /* 0x000000ffff267224 */ /* 0x000fe200078e0019 */
[----:B------:R1:W-:Y:S01]  /*4160*/  MUFU.EX2 R85, R84 ;  /* 0x0000005400557308 */ /* 0x0003e20000000800 */
[----:B0-----:R-:W-:-:S01]  /*4170*/  FADD.FTZ R4, R42, R69 ;  /* 0x000000452a047221 */ /* 0x001fc20000010000 */
[----:B------:R-:W-:-:S03]  /*4180*/  IMAD.MOV.U32 R54, RZ, RZ, R25 ;  /* 0x000000ffff367224 */ /* 0x000fc600078e0019 */
[----:B----4-:R-:W-:Y:S01]  /*4190*/  FADD.FTZ R43, R93, R4 ;  /* 0x000000045d2b7221 */ /* 0x010fe20000010000 */
[----:B------:R-:W-:-:S01]  /*41a0*/  FFMA.FTZ R4, R52, UR41, -R46 ;  /* 0x0000002934047c23 */ /* 0x000fc2000801082e */
[----:B------:R-:W-:Y:S01]  /*41b0*/  FFMA.FTZ R46, R71, UR41, -R46 ;  /* 0x00000029472e7c23 */ /* 0x000fe2000801082e */
[----:B------:R-:W0:Y:S01]  /*41c0*/  MUFU.EX2 R105, R105 ;  /* 0x0000006900697308 */ /* 0x000e220000000800 */
[----:B-1----:R-:W-:-:S01]  /*41d0*/  FADD.FTZ R84, R20, R99 ;  /* 0x0000006314547221 */ /* 0x002fc20000010000 */
[----:B------:R-:W-:-:S03]  /*41e0*/  IMAD.MOV.U32 R71, RZ, RZ, R25 ;  /* 0x000000ffff477224 */ /* 0x000fc600078e0019 */
[----:B------:R-:W-:Y:S01]  /*41f0*/  FADD.FTZ R99, R11, R84 ;  /* 0x000000540b637221 */ /* 0x000fe20000010000 */
[----:B------:R-:W-:Y:S02]  /*4200*/  IMAD.MOV.U32 R84, RZ, RZ, R25 ;  /* 0x000000ffff547224 */ /* 0x000fe400078e0019 */
[----:B------:R-:W1:Y:S01]  /*4210*/  MUFU.EX2 R50, R50 ;  /* 0x0000003200327308 */ /* 0x000e620000000800 */
[----:B------:R-:W-:-:S04]  /*4220*/  FADD.FTZ R68, R26, R99 ;  /* 0x000000631a447221 */ /* 0x000fc80000010000 */
[----:B------:R-:W-:Y:S01]  /*4230*/  FADD.FTZ R69, R13, R68 ;  /* 0x000000440d457221 */ /* 0x000fe20000010000 */
[----:B---3--:R-:W-:-:S02]  /*4240*/  FADD.FTZ R68, R74, R43 ;  /* 0x0000002b4a447221 */ /* 0x008fc40000010000 */
[----:B------:R-:W2:Y:S01]  /*4250*/  MUFU.EX2 R77, R77 ;  /* 0x0000004d004d7308 */ /* 0x000ea20000000800 */
[----:B------:R-:W-:-:S01]  /*4260*/  FADD.FTZ R52, R94, R69 ;  /* 0x000000455e347221 */ /* 0x000fc20000010000 */
[C---:B0-----:R-:W-:Y:S01]  /*4270*/  FADD.FTZ R43, R105.reuse, R68 ;  /* 0x00000044692b7221 */ /* 0x041fe20000010000 */
[----:B------:R-:W-:Y:S02]  /*4280*/  F2FP.SATFINITE.E4M3.F32.PACK_AB_MERGE_C R74, R105, R74, RZ ;  /* 0x0000004a694a723e */ /* 0x000fe400048070ff */
[----:B------:R-:W-:Y:S02]  /*4290*/  FADD.FTZ R69, R15, R52 ;  /* 0x000000340f457221 */ /* 0x000fe40000010000 */
[----:B------:R-:W-:Y:S01]  /*42a0*/  F2FP.SATFINITE.E4M3.F32.PACK_AB_MERGE_C R174, R93, R42, R74 ;  /* 0x0000002a5dae723e */ /* 0x000fe2000480704a */
[----:B------:R-:W0:Y:S01]  /*42b0*/  MUFU.EX2 R80, R80 ;  /* 0x0000005000507308 */ /* 0x000e220000000800 */
[----:B-1----:R-:W-:-:S01]  /*42c0*/  FADD.FTZ R52, R50, R43 ;  /* 0x0000002b32347221 */ /* 0x002fc20000010000 */
[----:B------:R-:W-:Y:S01]  /*42d0*/  FADD.FTZ R68, R78, R69 ;  /* 0x000000454e447221 */ /* 0x000fe20000010000 */
[----:B------:R-:W-:-:S02]  /*42e0*/  IMAD.MOV.U32 R42, RZ, RZ, R25 ;  /* 0x000000ffff2a7224 */ /* 0x000fc400078e0019 */
[----:B------:R-:W-:Y:S02]  /*42f0*/  IMAD.MOV.U32 R74, RZ, RZ, R25 ;  /* 0x000000ffff4a7224 */ /* 0x000fe400078e0019 */
[----:B------:R-:W-:-:S01]  /*4300*/  FADD.FTZ R69, R21, R68 ;  /* 0x0000004415457221 */ /* 0x000fc20000010000 */
[----:B------:R-:W-:Y:S01]  /*4310*/  IMAD.MOV.U32 R78, RZ, RZ, R25 ;  /* 0x000000ffff4e7224 */ /* 0x000fe200078e0019 */
[----:B------:R-:W1:Y:S01]  /*4320*/  MUFU.EX2 R58, R58 ;  /* 0x0000003a003a7308 */ /* 0x000e620000000800 */
[----:B--2---:R-:W-:-:S01]  /*4330*/  FADD.FTZ R43, R77, R52 ;  /* 0x000000344d2b7221 */ /* 0x004fc20000010000 */
[----:B------:R-:W-:Y:S01]  /*4340*/  FADD.FTZ R68, R82, R69 ;  /* 0x0000004552447221 */ /* 0x000fe20000010000 */
[----:B------:R-:W-:-:S03]  /*4350*/  IMAD.MOV.U32 R82, RZ, RZ, R25 ;  /* 0x000000ffff527224 */ /* 0x000fc600078e0019 */
[----:B------:R-:W-:Y:S01]  /*4360*/  FADD.FTZ R69, R27, R68 ;  /* 0x000000441b457221 */ /* 0x000fe20000010000 */
[----:B------:R-:W-:Y:S01]  /*4370*/  IMAD.MOV.U32 R27, RZ, RZ, R25 ;  /* 0x000000ffff1b7224 */ /* 0x000fe200078e0019 */
[----:B------:R-:W2:Y:S01]  /*4380*/  MUFU.EX2 R81, R81 ;  /* 0x0000005100517308 */ /* 0x000ea20000000800 */
[----:B0-----:R-:W-:-:S01]  /*4390*/  FADD.FTZ R52, R80, R43 ;  /* 0x0000002b50347221 */ /* 0x001fc20000010000 */
[----:B------:R-:W-:Y:S01]  /*43a0*/  FADD.FTZ R68, R86, R69 ;  /* 0x0000004556447221 */ /* 0x000fe20000010000 */
[C---:B------:R-:W-:Y:S01]  /*43b0*/  F2FP.SATFINITE.E4M3.F32.PACK_AB_MERGE_C R80, R97.reuse, R80, RZ ;  /* 0x000000506150723e */ /* 0x040fe200048070ff */
[----:B------:R-:W-:Y:S02]  /*43c0*/  IMAD.MOV.U32 R86, RZ, RZ, R25 ;  /* 0x000000ffff567224 */ /* 0x000fe400078e0019 */
[----:B------:R-:W-:-:S01]  /*43d0*/  FADD.FTZ R43, R97, R52 ;  /* 0x00000034612b7221 */ /* 0x000fc20000010000 */
[----:B------:R-:W-:Y:S01]  /*43e0*/  FADD.FTZ R69, R31, R68 ;  /* 0x000000441f457221 */ /* 0x000fe20000010000 */
        /* <DEDUP_REMOVED lines=10> */
[--C-:B------:R-:W-:Y:S02]  /*4490*/  IMAD.MOV.U32 R69, RZ, RZ, R25.reuse ;  /* 0x000000ffff457224 */ /* 0x100fe400078e0019 */
[--C-:B------:R-:W-:Y:S02]  /*44a0*/  IMAD.MOV.U32 R68, RZ, RZ, R25.reuse ;  /* 0x000000ffff447224 */ /* 0x100fe400078e0019 */
[----:B------:R-:W-:-:S02]  /*44b0*/  IMAD.MOV.U32 R77, RZ, RZ, R25 ;  /* 0x000000ffff4d7224 */ /* 0x000fc400078e0019 */
[----:B------:R-:W2:Y:S01]  /*44c0*/  MUFU.EX2 R60, R60 ;  /* 0x0000003c003c7308 */ /* 0x000ea20000000800 */
[----:B0-----:R-:W-:-:S01]  /*44d0*/  FADD.FTZ R52, R88, R43 ;  /* 0x0000002b58347221 */ /* 0x001fc20000010000 */
[--C-:B------:R-:W-:Y:S02]  /*44e0*/  IMAD.MOV.U32 R43, RZ, RZ, R25.reuse ;  /* 0x000000ffff2b7224 */ /* 0x100fe400078e0019 */
[----:B------:R-:W-:-:S04]  /*44f0*/  IMAD.MOV.U32 R80, RZ, RZ, R25 ;  /* 0x000000ffff507224 */ /* 0x000fc800078e0019 */
[----:B------:R-:W0:Y:S01]  /*4500*/  MUFU.EX2 R61, R61 ;  /* 0x0000003d003d7308 */ /* 0x000e220000000800 */
[----:B-1----:R-:W-:-:S01]  /*4510*/  FADD.FTZ R9, R89, R52 ;  /* 0x0000003459097221 */ /* 0x002fc20000010000 */
[----:B------:R-:W-:Y:S01]  /*4520*/  FADD.FTZ R52, R62, R13 ;  /* 0x0000000d3e347221 */ /* 0x000fe20000010000 */
[----:B------:R-:W-:Y:S01]  /*4530*/  F2FP.SATFINITE.E4M3.F32.PACK_AB_MERGE_C R88, R89, R88, RZ ;  /* 0x000000585958723e */ /* 0x000fe200048070ff */
[----:B------:R-:W-:Y:S02]  /*4540*/  IMAD.MOV.U32 R62, RZ, RZ, R25 ;  /* 0x000000ffff3e7224 */ /* 0x000fe400078e0019 */
[----:B------:R-:W-:-:S01]  /*4550*/  FADD.FTZ R13, R39, R52 ;  /* 0x00000034270d7221 */ /* 0x000fc20000010000 */
[----:B------:R-:W-:Y:S01]  /*4560*/  F2FP.SATFINITE.E4M3.F32.PACK_AB_MERGE_C R178, R81, R58, R88 ;  /* 0x0000003a51b2723e */ /* 0x000fe20004807058 */
[----:B------:R-:W1:Y:S01]  /*4570*/  MUFU.EX2 R76, R76 ;  /* 0x0000004c004c7308 */ /* 0x000e620000000800 */
[----:B--2---:R-:W-:-:S01]  /*4580*/  FADD.FTZ R20, R60, R9 ;  /* 0x000000093c147221 */ /* 0x004fc20000010000 */
[----:B------:R-:W-:Y:S01]  /*4590*/  FADD.FTZ R66, R66, R13 ;  /* 0x0000000d42427221 */ /* 0x000fe20000010000 */
[----:B------:R-:W-:-:S02]  /*45a0*/  IMAD.MOV.U32 R39, RZ, RZ, R25 ;  /* 0x000000ffff277224 */ /* 0x000fc400078e0019 */
[----:B------:R-:W-:Y:S02]  /*45b0*/  IMAD.MOV.U32 R58, RZ, RZ, R25 ;  /* 0x000000ffff3a7224 */ /* 0x000fe400078e0019 */
[----:B------:R-:W-:-:S01]  /*45c0*/  FADD.FTZ R13, R47, R66 ;  /* 0x000000422f0d7221 */ /* 0x000fc20000010000 */
[----:B------:R-:W-:Y:S01]  /*45d0*/  IMAD.MOV.U32 R47, RZ, RZ, R25 ;  /* 0x000000ffff2f7224 */ /* 0x000fe200078e0019 */
[----:B------:R-:W2:Y:S01]  /*45e0*/  MUFU.EX2 R64, R64 ;  /* 0x0000004000407308 */ /* 0x000ea20000000800 */
[----:B0-----:R-:W-:-:S01]  /*45f0*/  FADD.FTZ R9, R61, R20 ;  /* 0x000000143d097221 */ /* 0x001fc20000010000 */
[----:B------:R-:W-:Y:S01]  /*4600*/  FADD.FTZ R52, R32, R13 ;  /* 0x0000000d20347221 */ /* 0x000fe20000010000 */
[--C-:B------:R-:W-:Y:S02]  /*4610*/  IMAD.MOV.U32 R32, RZ, RZ, R25.reuse ;  /* 0x000000ffff207224 */ /* 0x100fe400078e0019 */
[--C-:B------:R-:W-:Y:S02]  /*4620*/  IMAD.MOV.U32 R66, RZ, RZ, R25.reuse ;  /* 0x000000ffff427224 */ /* 0x100fe400078e0019 */
[----:B------:R-:W-:Y:S01]  /*4630*/  IMAD.MOV.U32 R81, RZ, RZ, R25 ;  /* 0x000000ffff517224 */ /* 0x000fe200078e0019 */
[----:B------:R-:W0:Y:S01]  /*4640*/  MUFU.EX2 R65, R65 ;  /* 0x0000004100417308 */ /* 0x000e220000000800 */
[----:B-1----:R-:W-:-:S01]  /*4650*/  FADD.FTZ R20, R76, R9 ;  /* 0x000000094c147221 */ /* 0x002fc20000010000 */
[----:B------:R-:W-:-:S03]  /*4660*/  F2FP.SATFINITE.E4M3.F32.PACK_AB_MERGE_C R76, R85, R76, RZ ;  /* 0x0000004c554c723e */ /* 0x000fc600048070ff */
[----:B------:R-:W-:Y:S01]  /*4670*/  FADD.FTZ R9, R85, R20 ;  /* 0x0000001455097221 */ /* 0x000fe20000010000 */
[----:B------:R-:W-:Y:S01]  /*4680*/  F2FP.SATFINITE.E4M3.F32.PACK_AB_MERGE_C R180, R61, R60, R76 ;  /* 0x0000003c3db4723e */ /* 0x000fe2000480704c */
[----:B------:R-:W-:Y:S01]  /*4690*/  IMAD.MOV.U32 R61, RZ, RZ, R25 ;  /* 0x000000ffff3d7224 */ /* 0x000fe200078e0019 */
[----:B------:R-:W1:Y:S01]  /*46a0*/  MUFU.EX2 R72, R72 ;  /* 0x0000004800487308 */ /* 0x000e620000000800 */
[----:B--2---:R-:W-:-:S01]  /*46b0*/  FADD.FTZ R20, R64, R9 ;  /* 0x0000000940147221 */ /* 0x004fc20000010000 */
[----:B------:R-:W-:Y:S01]  /*46c0*/  FADD.FTZ R9, R33, R52 ;  /* 0x0000003421097221 */ /* 0x000fe20000010000 */
[--C-:B------:R-:W-:Y:S02]  /*46d0*/  IMAD.MOV.U32 R33, RZ, RZ, R25.reuse ;  /* 0x000000ffff217224 */ /* 0x100fe400078e0019 */
[----:B------:R-:W-:Y:S02]  /*46e0*/  IMAD.MOV.U32 R52, RZ, RZ, R25 ;  /* 0x000000ffff347224 */ /* 0x000fe400078e0019 */
[----:B------:R-:W-:-:S01]  /*46f0*/  FADD.FTZ R9, R40, R9 ;  /* 0x0000000928097221 */ /* 0x000fc20000010000 */
[----:B------:R-:W-:Y:S01]  /*4700*/  IMAD.MOV.U32 R40, RZ, RZ, R25 ;  /* 0x000000ffff287224 */ /* 0x000fe200078e0019 */
[----:B------:R-:W2:Y:S01]  /*4710*/  MUFU.EX2 R73, R73 ;  /* 0x0000004900497308 */ /* 0x000ea20000000800 */
[----:B0-----:R-:W-:-:S01]  /*4720*/  FADD.FTZ R7, R65, R20 ;  /* 0x0000001441077221 */ /* 0x001fc20000010000 */
[----:B------:R-:W-:Y:S01]  /*4730*/  FADD.FTZ R26, R36, R9 ;  /* 0x00000009241a7221 */ /* 0x000fe20000010000 */
[----:B------:R-:W-:-:S02]  /*4740*/  IMAD.MOV.U32 R60, RZ, RZ, R25 ;  /* 0x000000ffff3c7224 */ /* 0x000fc400078e0019 */
[--C-:B------:R-:W-:Y:S02]  /*4750*/  IMAD.MOV.U32 R76, RZ, RZ, R25.reuse ;  /* 0x000000ffff4c7224 */ /* 0x100fe400078e0019 */
[----:B------:R-:W-:Y:S01]  /*4760*/  IMAD.MOV.U32 R85, RZ, RZ, R25 ;  /* 0x000000ffff557224 */ /* 0x000fe200078e0019 */
[----:B------:R-:W0:Y:S01]  /*4770*/  MUFU.EX2 R44, R44 ;  /* 0x0000002c002c7308 */ /* 0x000e220000000800 */
[----:B-1----:R-:W-:-:S07]  /*4780*/  FADD.FTZ R12, R72, R7 ;  /* 0x00000007480c7221 */ /* 0x002fce0000010000 */
[----:B------:R-:W1:Y:S01]  /*4790*/  MUFU.EX2 R37, R37 ;  /* 0x0000002500257308 */ /* 0x000e620000000800 */
[C---:B--2---:R-:W-:Y:S01]  /*47a0*/  F2FP.SATFINITE.E4M3.F32.PACK_AB_MERGE_C R72, R73.reuse, R72, RZ ;  /* 0x000000484948723e */ /* 0x044fe200048070ff */
[----:B------:R-:W-:-:S03]  /*47b0*/  FADD.FTZ R73, R73, R12 ;  /* 0x0000000c49497221 */ /* 0x000fc60000010000 */
[----:B------:R-:W-:Y:S01]  /*47c0*/  F2FP.SATFINITE.E4M3.F32.PACK_AB_MERGE_C R182, R65, R64, R72 ;  /* 0x0000004041b6723e */ /* 0x000fe20004807048 */
[----:B------:R-:W-:Y:S02]  /*47d0*/  IMAD.MOV.U32 R65, RZ, RZ, R25 ;  /* 0x000000ffff417224 */ /* 0x000fe400078e0019 */
[----:B------:R-:W2:Y:S01]  /*47e0*/  MUFU.EX2 R45, R45 ;  /* 0x0000002d002d7308 */ /* 0x000ea20000000800 */
[----:B0-----:R-:W-:-:S01]  /*47f0*/  FADD.FTZ R20, R44, R73 ;  /* 0x000000492c147221 */ /* 0x001fc20000010000 */
[--C-:B------:R-:W-:Y:S02]  /*4800*/  IMAD.MOV.U32 R64, RZ, RZ, R25.reuse ;  /* 0x000000ffff407224 */ /* 0x100fe400078e0019 */
[--C-:B------:R-:W-:Y:S02]  /*4810*/  IMAD.MOV.U32 R73, RZ, RZ, R25.reuse ;  /* 0x000000ffff497224 */ /* 0x100fe400078e0019 */
[----:B------:R-:W-:Y:S02]  /*4820*/  IMAD.MOV.U32 R72, RZ, RZ, R25 ;  /* 0x000000ffff487224 */ /* 0x000fe400078e0019 */
        /* <DEDUP_REMOVED lines=9> */
[C---:B--2---:R-:W-:Y:S01]  /*48c0*/  F2FP.SATFINITE.E4M3.F32.PACK_AB_MERGE_C R7, R41.reuse, R6, RZ ;  /* 0x000000062907723e */ /* 0x044fe200048070ff */
[----:B------:R-:W-:-:S03]  /*48d0*/  FADD.FTZ R41, R41, R26 ;  /* 0x0000001a29297221 */ /* 0x000fc60000010000 */
[----:B------:R-:W-:Y:S01]  /*48e0*/  F2FP.SATFINITE.E4M3.F32.PACK_AB_MERGE_C R185, R37, R36, R7 ;  /* 0x0000002425b9723e */ /* 0x000fe20004807007 */
[--C-:B------:R-:W-:Y:S02]  /*48f0*/  IMAD.MOV.U32 R37, RZ, RZ, R25.reuse ;  /* 0x000000ffff257224 */ /* 0x100fe400078e0019 */
[----:B------:R-:W2:Y:S01]  /*4900*/  MUFU.EX2 R4, R4 ;  /* 0x0000000400047308 */ /* 0x000ea20000000800 */
[C---:B0-----:R-:W-:Y:S01]  /*4910*/  F2FP.SATFINITE.E4M3.F32.PACK_AB_MERGE_C R48, R49.reuse, R48, RZ ;  /* 0x000000303130723e */ /* 0x041fe200048070ff */
[----:B------:R-:W-:Y:S01]  /*4920*/  FADD.FTZ R49, R49, R20 ;  /* 0x0000001431317221 */ /* 0x000fe20000010000 */
[--C-:B------:R-:W-:Y:S02]  /*4930*/  IMAD.MOV.U32 R36, RZ, RZ, R25.reuse ;  /* 0x000000ffff247224 */ /* 0x100fe400078e0019 */
[----:B------:R-:W-:Y:S01]  /*4940*/  F2FP.SATFINITE.E4M3.F32.PACK_AB_MERGE_C R184, R45, R44, R48 ;  /* 0x0000002c2db8723e */ /* 0x000fe20004807030 */
[----:B------:R-:W-:Y:S02]  /*4950*/  IMAD.MOV.U32 R45, RZ, RZ, R25 ;  /* 0x000000ffff2d7224 */ /* 0x000fe400078e0019 */
[----:B------:R-:W0:Y:S01]  /*4960*/  MUFU.EX2 R51, R51 ;  /* 0x0000003300337308 */ /* 0x000e220000000800 */
[----:B-1----:R-:W-:-:S01]  /*4970*/  FADD.FTZ R26, R8, R41 ;  /* 0x00000029081a7221 */ /* 0x002fc20000010000 */
[----:B------:R-:W-:-:S02]  /*4980*/  IMAD.MOV.U32 R41, RZ, RZ, R25 ;  /* 0x000000ffff297224 */ /* 0x000fc400078e0019 */
[--C-:B------:R-:W-:Y:S02]  /*4990*/  IMAD.MOV.U32 R44, RZ, RZ, R25.reuse ;  /* 0x000000ffff2c7224 */ /* 0x100fe400078e0019 */
[----:B------:R-:W-:Y:S02]  /*49a0*/  IMAD.MOV.U32 R48, RZ, RZ, R25 ;  /* 0x000000ffff307224 */ /* 0x000fe400078e0019 */
[----:B------:R-:W-:Y:S01]  /*49b0*/  MUFU.EX2 R10, R10 ;  /* 0x0000000a000a7308 */ /* 0x000fe20000000800 */
[----:B--2---:R-:W-:-:S01]  /*49c0*/  FADD.FTZ R20, R4, R49 ;  /* 0x0000003104147221 */ /* 0x004fc20000010000 */
[----:B------:R-:W-:-:S06]  /*49d0*/  IMAD.MOV.U32 R49, RZ, RZ, R25 ;  /* 0x000000ffff317224 */ /* 0x000fcc00078e0019 */
[----:B------:R-:W1:Y:S01]  /*49e0*/  MUFU.EX2 R75, R75 ;  /* 0x0000004b004b7308 */ /* 0x000e620000000800 */
[----:B0-----:R-:W-:-:S01]  /*49f0*/  FADD.FTZ R9, R51, R26 ;  /* 0x0000001a33097221 */ /* 0x001fc20000010000 */
[----:B------:R-:W-:-:S06]  /*4a00*/  IMAD.MOV.U32 R26, RZ, RZ, R25 ;  /* 0x000000ffff1a7224 */ /* 0x000fcc00078e0019 */
[----:B------:R-:W0:Y:S08]  /*4a10*/  MUFU.EX2 R53, R53 ;  /* 0x0000003500357308 */ /* 0x000e300000000800 */
[----:B------:R-:W2:Y:S01]  /*4a20*/  MUFU.EX2 R56, R56 ;  /* 0x0000003800387308 */ /* 0x000ea20000000800 */
[----:B-1----:R-:W-:Y:S01]  /*4a30*/  F2FP.SATFINITE.E4M3.F32.PACK_AB_MERGE_C R11, R75, R10, RZ ;  /* 0x0000000a4b0b723e */ /* 0x002fe200048070ff */
[----:B------:R-:W-:-:S03]  /*4a40*/  FADD.FTZ R10, R10, R9 ;  /* 0x000000090a0a7221 */ /* 0x000fc60000010000 */
[----:B------:R-:W-:Y:S01]  /*4a50*/  F2FP.SATFINITE.E4M3.F32.PACK_AB_MERGE_C R187, R51, R8, R11 ;  /* 0x0000000833bb723e */ /* 0x000fe2000480700b */
[----:B------:R-:W-:-:S01]  /*4a60*/  FADD.FTZ R75, R75, R10 ;  /* 0x0000000a4b4b7221 */ /* 0x000fc20000010000 */
[----:B------:R-:W-:Y:S01]  /*4a70*/  IMAD.MOV.U32 R51, RZ, RZ, R25 ;  /* 0x000000ffff337224 */ /* 0x000fe200078e0019 */
        /* <DEDUP_REMOVED lines=8> */
[----:B------:R-:W-:Y:S02]  /*4b00*/  IMAD.MOV.U32 R53, RZ, RZ, R25 ;  /* 0x000000ffff357224 */ /* 0x000fe400078e0019 */
[----:B------:R-:W1:Y:S01]  /*4b10*/  MUFU.EX2 R79, R79 ;  /* 0x0000004f004f7308 */ /* 0x000e620000000800 */
[----:B0-----:R-:W-:-:S01]  /*4b20*/  FADD.FTZ R10, R14, R75 ;  /* 0x0000004b0e0a7221 */ /* 0x001fc20000010000 */
[--C-:B------:R-:W-:Y:S02]  /*4b30*/  IMAD.MOV.U32 R56, RZ, RZ, R25.reuse ;  /* 0x000000ffff387224 */ /* 0x100fe400078e0019 */
[----:B------:R-:W-:-:S04]  /*4b40*/  IMAD.MOV.U32 R75, RZ, RZ, R25 ;  /* 0x000000ffff4b7224 */ /* 0x000fc800078e0019 */
[----:B------:R-:W0:Y:S01]  /*4b50*/  MUFU.EX2 R29, R29 ;  /* 0x0000001d001d7308 */ /* 0x000e220000000800 */
[----:B--2---:R-:W-:-:S01]  /*4b60*/  FADD.FTZ R8, R28, R57 ;  /* 0x000000391c087221 */ /* 0x004fc20000010000 */
[----:B------:R-:W-:-:S06]  /*4b70*/  IMAD.MOV.U32 R57, RZ, RZ, R25 ;  /* 0x000000ffff397224 */ /* 0x000fcc00078e0019 */
[----:B------:R-:W2:Y:S01]  /*4b80*/  MUFU.EX2 R24, R24 ;  /* 0x0000001800187308 */ /* 0x000ea20000000800 */
[----:B-1----:R-:W-:-:S07]  /*4b90*/  FADD.FTZ R9, R79, R10 ;  /* 0x0000000a4f097221 */ /* 0x002fce0000010000 */
[----:B------:R-:W1:Y:S01]  /*4ba0*/  MUFU.EX2 R55, R55 ;  /* 0x0000003700377308 */ /* 0x000e620000000800 */
[----:B0-----:R-:W-:-:S07]  /*4bb0*/  FADD.FTZ R8, R29, R8 ;  /* 0x000000081d087221 */ /* 0x001fce0000010000 */
[----:B------:R-:W0:Y:S01]  /*4bc0*/  MUFU.EX2 R83, R83 ;  /* 0x0000005300537308 */ /* 0x000e220000000800 */
[----:B--2---:R-:W-:-:S07]  /*4bd0*/  FADD.FTZ R10, R24, R9 ;  /* 0x00000009180a7221 */ /* 0x004fce0000010000 */
[----:B------:R2:W3:Y:S01]  /*4be0*/  MUFU.EX2 R12, R59 ;  /* 0x0000003b000c7308 */ /* 0x0004e20000000800 */
[----:B-1----:R-:W-:-:S07]  /*4bf0*/  FADD.FTZ R9, R55, R8 ;  /* 0x0000000837097221 */ /* 0x002fce0000010000 */
[----:B------:R-:W1:Y:S01]  /*4c00*/  MUFU.EX2 R30, R30 ;  /* 0x0000001e001e7308 */ /* 0x000e620000000800 */
[C---:B0-----:R-:W-:Y:S01]  /*4c10*/  F2FP.SATFINITE.E4M3.F32.PACK_AB_MERGE_C R24, R83.reuse, R24, RZ ;  /* 0x000000185318723e */ /* 0x041fe200048070ff */
[----:B------:R-:W-:Y:S01]  /*4c20*/  FADD.FTZ R83, R83, R10 ;  /* 0x0000000a53537221 */ /* 0x000fe20000010000 */
[--C-:B--2---:R-:W-:Y:S02]  /*4c30*/  IMAD.MOV.U32 R59, RZ, RZ, R25.reuse ;  /* 0x000000ffff3b7224 */ /* 0x104fe400078e0019 */
[----:B------:R-:W-:Y:S01]  /*4c40*/  F2FP.SATFINITE.E4M3.F32.PACK_AB_MERGE_C R189, R79, R14, R24 ;  /* 0x0000000e4fbd723e */ /* 0x000fe20004807018 */
[----:B------:R-:W-:Y:S02]  /*4c50*/  IMAD.MOV.U32 R24, RZ, RZ, R25 ;  /* 0x000000ffff187224 */ /* 0x000fe400078e0019 */
[----:B------:R-:W0:Y:S01]  /*4c60*/  MUFU.EX2 R63, R63 ;  /* 0x0000003f003f7308 */ /* 0x000e220000000800 */
[C---:B---3--:R-:W-:Y:S01]  /*4c70*/  F2FP.SATFINITE.E4M3.F32.PACK_AB_MERGE_C R55, R12.reuse, R55, RZ ;  /* 0x000000370c37723e */ /* 0x048fe200048070ff */
[----:B------:R-:W-:Y:S01]  /*4c80*/  FADD.FTZ R12, R12, R9 ;  /* 0x000000090c0c7221 */ /* 0x000fe20000010000 */
[----:B------:R-:W-:-:S02]  /*4c90*/  IMAD.MOV.U32 R79, RZ, RZ, R25 ;  /* 0x000000ffff4f7224 */ /* 0x000fc400078e0019 */
[----:B------:R-:W-:Y:S01]  /*4ca0*/  F2FP.SATFINITE.E4M3.F32.PACK_AB_MERGE_C R188, R29, R28, R55 ;  /* 0x0000001c1dbc723e */ /* 0x000fe20004807037 */
[----:B------:R-:W-:Y:S02]  /*4cb0*/  IMAD.MOV.U32 R29, RZ, RZ, R25 ;  /* 0x000000ffff1d7224 */ /* 0x000fe400078e0019 */
[----:B------:R-:W2:Y:S01]  /*4cc0*/  MUFU.EX2 R87, R87 ;  /* 0x0000005700577308 */ /* 0x000ea20000000800 */
[----:B-1----:R-:W-:-:S01]  /*4cd0*/  FADD.FTZ R4, R30, R83 ;  /* 0x000000531e047221 */ /* 0x002fc20000010000 */
[--C-:B------:R-:W-:Y:S02]  /*4ce0*/  IMAD.MOV.U32 R28, RZ, RZ, R25.reuse ;  /* 0x000000ffff1c7224 */ /* 0x100fe400078e0019 */
[--C-:B------:R-:W-:Y:S02]  /*4cf0*/  IMAD.MOV.U32 R55, RZ, RZ, R25.reuse ;  /* 0x000000ffff377224 */ /* 0x100fe400078e0019 */
[----:B------:R-:W-:Y:S02]  /*4d00*/  IMAD.MOV.U32 R83, RZ, RZ, R25 ;  /* 0x000000ffff537224 */ /* 0x000fe400078e0019 */
[----:B------:R1:W3:Y:S01]  /*4d10*/  MUFU.EX2 R6, R67 ;  /* 0x0000004300067308 */ /* 0x0002e20000000800 */
[----:B0-----:R-:W-:-:S07]  /*4d20*/  FADD.FTZ R9, R63, R12 ;  /* 0x0000000c3f097221 */ /* 0x001fce0000010000 */
[----:B------:R-:W-:Y:S01]  /*4d30*/  MUFU.EX2 R34, R34 ;  /* 0x0000002200227308 */ /* 0x000fe20000000800 */
[----:B--2---:R-:W-:-:S01]  /*4d40*/  FADD.FTZ R11, R87, R4 ;  /* 0x00000004570b7221 */ /* 0x004fc20000010000 */
[----:B-1----:R-:W-:-:S06]  /*4d50*/  IMAD.MOV.U32 R67, RZ, RZ, R25 ;  /* 0x000000ffff437224 */ /* 0x002fcc00078e0019 */
[----:B------:R-:W0:Y:S01]  /*4d60*/  MUFU.EX2 R5, R5 ;  /* 0x0000000500057308 */ /* 0x000e220000000800 */
[----:B---3--:R-:W-:-:S07]  /*4d70*/  FADD.FTZ R9, R6, R9 ;  /* 0x0000000906097221 */ /* 0x008fce0000010000 */
[----:B------:R-:W1:Y:S08]  /*4d80*/  MUFU.EX2 R70, R70 ;  /* 0x0000004600467308 */ /* 0x000e700000000800 */
[----:B------:R2:W3:Y:S01]  /*4d90*/  MUFU.EX2 R7, R46 ;  /* 0x0000002e00077308 */ /* 0x0004e20000000800 */
[----:B0-----:R-:W-:Y:S01]  /*4da0*/  F2FP.SATFINITE.E4M3.F32.PACK_AB_MERGE_C R10, R5, R34, RZ ;  /* 0x00000022050a723e */ /* 0x001fe200048070ff */
[----:B------:R-:W-:-:S03]  /*4db0*/  FADD.FTZ R34, R34, R11 ;  /* 0x0000000b22227221 */ /* 0x000fc60000010000 */
[----:B------:R-:W-:Y:S01]  /*4dc0*/  F2FP.SATFINITE.E4M3.F32.PACK_AB_MERGE_C R191, R87, R30, R10 ;  /* 0x0000001e57bf723e */ /* 0x000fe2000480700a */
[----:B------:R-:W-:-:S01]  /*4dd0*/  FADD.FTZ R5, R5, R34 ;  /* 0x0000002205057221 */ /* 0x000fc20000010000 */
[----:B------:R-:W-:Y:S02]  /*4de0*/  IMAD.MOV.U32 R30, RZ, RZ, R25 ;  /* 0x000000ffff1e7224 */ /* 0x000fe400078e0019 */
[----:B-1----:R-:W-:-:S01]  /*4df0*/  FADD.FTZ R4, R70, R9 ;  /* 0x0000000946047221 */ /* 0x002fc20000010000 */
[--C-:B------:R-:W-:Y:S02]  /*4e00*/  IMAD.MOV.U32 R34, RZ, RZ, R25.reuse ;  /* 0x000000ffff227224 */ /* 0x100fe400078e0019 */
[--C-:B--2---:R-:W-:Y:S02]  /*4e10*/  IMAD.MOV.U32 R46, RZ, RZ, R25.reuse ;  /* 0x000000ffff2e7224 */ /* 0x104fe400078e0019 */
[--C-:B------:R-:W-:Y:S01]  /*4e20*/  IMAD.MOV.U32 R87, RZ, RZ, R25.reuse ;  /* 0x000000ffff577224 */ /* 0x100fe200078e0019 */
[C---:B---3--:R-:W-:Y:S01]  /*4e30*/  F2FP.SATFINITE.E4M3.F32.PACK_AB_MERGE_C R8, R7.reuse, R70, RZ ;  /* 0x000000460708723e */ /* 0x048fe200048070ff */
[----:B------:R-:W-:Y:S01]  /*4e40*/  FADD.FTZ R4, R7, R4 ;  /* 0x0000000407047221 */ /* 0x000fe20000010000 */
[----:B------:R-:W-:-:S02]  /*4e50*/  IMAD.MOV.U32 R70, RZ, RZ, R25 ;  /* 0x000000ffff467224 */ /* 0x000fc400078e0019 */
[----:B------:R-:W-:Y:S01]  /*4e60*/  F2FP.SATFINITE.E4M3.F32.PACK_AB_MERGE_C R190, R6, R63, R8 ;  /* 0x0000003f06be723e */ /* 0x000fe20004807008 */
        /* <DEDUP_REMOVED lines=36> */
[----:B------:R-:W-:Y:S01]  /*50b0*/  UMOV UR55, UR47 ;  /* 0x0000002f00377c82 */ /* 0x000fe20008000000 */
[----:B------:R-:W-:-:S05]  /*50c0*/  UMOV UR51, UR46 ;  /* 0x0000002e00337c82 */ /* 0x000fca0008000000 */
.L_x_202:
[----:B------:R-:W-:Y:S01]  /*50d0*/  ISETP.NE.AND P2, PT, RZ, UR44, PT ;  /* 0x0000002cff007c0c */ /* 0x000fe2000bf45270 */
[----:B------:R-:W-:-:S04]  /*50e0*/  UISETP.NE.AND UP0, UPT, UR51, 0x1, UPT ;  /* 0x000000013300788c */ /* 0x000fc8000bf05270 */
[----:B------:R-:W-:-:S04]  /*50f0*/  USEL UR47, URZ, 0x1, UP0 ;  /* 0x000000013f2f7887 */ /* 0x000fc80008000000 */
[----:B------:R-:W-:-:S04]  /*5100*/  ULOP3.LUT UR47, UR55, UR47, URZ, 0x3c, !UPT ;  /* 0x0000002f372f7292 */ /* 0x000fc8000f8e3c3f */
[----:B------:R-:W-:Y:S08]  /*5110*/  @P2 BRA `(.L_x_192) ;  /* 0x0000000000442947 */ /* 0x000ff00003800000 */
[----:B------:R-:W-:Y:S05]  /*5120*/  @!P0 BRA `(.L_x_193) ;  /* 0x0000000000048947 */ /* 0x000fea0003800000 */
[----:B------:R-:W-:Y:S01]  /*5130*/  BPT.TRAP 0x1 ;  /* 0x000000040000795c */ /* 0x000fe20000300000 */
.L_x_193:
[----:B------:R-:W0:Y:S01]  /*5140*/  S2UR UR10, SR_CgaCtaId ;  /* 0x00000000000a79c3 */ /* 0x000e220000008800 */
[----:B------:R-:W-:Y:S01]  /*5150*/  UIADD3 UR6, UR51, 0x1, URZ ;  /* 0x0000000133067890 */ /* 0x000fe2000fffe03f */
[----:B------:R-:W-:Y:S01]  /*5160*/  IMAD.U32 R0, RZ, RZ, UR47 ;  /* 0x0000002fff007e24 */ /* 0x000fe2000f8e00ff */
[----:B------:R-:W-:Y:S02]  /*5170*/  UMOV UR7, 0x400 ;  /* 0x0000040000077882 */ /* 0x000fe40000000000 */
[----:B------:R-:W-:Y:S02]  /*5180*/  UISETP.NE.AND UP0, UPT, UR6, 0x2, UPT ;  /* 0x000000020600788c */ /* 0x000fe4000bf05270 */
[----:B------:R-:W-:Y:S02]  /*5190*/  SHF.L.U32 R0, R0, 0x1f, RZ ;  /* 0x0000001f00007819 */ /* 0x000fe400000006ff */
[----:B------:R-:W-:Y:S02]  /*51a0*/  USEL UR6, UR6, URZ, UP0 ;  /* 0x0000003f06067287 */ /* 0x000fe40008000000 */
[----:B0-----:R-:W-:-:S04]  /*51b0*/  ULEA UR7, UR10, UR7, 0x18 ;  /* 0x000000070a077291 */ /* 0x001fc8000f8ec03f */
[----:B------:R-:W-:-:S09]  /*51c0*/  ULEA UR6, UR6, UR7, 0x3 ;  /* 0x0000000706067291 */ /* 0x000fd2000f8e183f */
[----:B------:R0:W1:Y:S01]  /*51d0*/  SYNCS.PHASECHK.TRANS64.TRYWAIT P1, [UR6+0x29830], R0 ;  /* 0x02983000ff0075a7 */ /* 0x0000620008020146 */
[----:B------:R-:W-:Y:S05]  /*51e0*/  @!P0 BRA `(.L_x_194) ;  /* 0x0000000000048947 */ /* 0x000fea0003800000 */
[----:B------:R-:W-:Y:S01]  /*51f0*/  BPT.TRAP 0x1 ;  /* 0x000000040000795c */ /* 0x000fe20000300000 */
.L_x_194:
[----:B-1----:R-:W-:Y:S05]  /*5200*/  @P1 BRA `(.L_x_192) ;  /* 0x0000000000081947 */ /* 0x002fea0003800000 */
[----:B------:R-:W1:Y:S02]  /*5210*/  SYNCS.PHASECHK.TRANS64.TRYWAIT P1, [UR6+0x29830], R0 ;  /* 0x02983000ff0075a7 */ /* 0x000e640008020146 */
[----:B-1----:R-:W-:Y:S05]  /*5220*/  @!P1 BRA `(.L_x_195) ;  /* 0x000000e000189947 */ /* 0x002fea0003800000 */
.L_x_192:
[----:B-1----:R-:W1:Y:S01]  /*5230*/  S2R R3, SR_TID.X ;  /* 0x0000000000037919 */ /* 0x002e620000002100 */
[----:B------:R-:W-:Y:S01]  /*5240*/  UIADD3 UR46, UR51, 0x1, URZ ;  /* 0x00000001332e7890 */ /* 0x000fe2000fffe03f */
[----:B------:R-:W-:Y:S01]  /*5250*/  UMOV UR27, 0x80000020 ;  /* 0x80000020001b7882 */ /* 0x000fe20000000000 */
[----:B------:R-:W-:Y:S02]  /*5260*/  UMOV UR28, UR24 ;  /* 0x00000018001c7c82 */ /* 0x000fe40008000000 */
[----:B------:R-:W-:Y:S01]  /*5270*/  UISETP.NE.AND UP0, UPT, UR46, 0x2, UPT ;  /* 0x000000022e00788c */ /* 0x000fe2000bf05270 */
[----:B------:R-:W-:Y:S01]  /*5280*/  UMOV UR29, UR25 ;  /* 0x00000019001d7c82 */ /* 0x000fe20008000000 */
[----:B------:R-:W-:Y:S02]  /*5290*/  UMOV UR31, 0x80000020 ;  /* 0x80000020001f7882 */ /* 0x000fe40000000000 */
[----:B------:R-:W-:Y:S01]  /*52a0*/  USEL UR46, UR46, URZ, UP0 ;  /* 0x0000003f2e2e7287 */ /* 0x000fe20008000000 */
[----:B------:R-:W-:Y:S01]  /*52b0*/  UMOV UR32, UR24 ;  /* 0x0000001800207c82 */ /* 0x000fe20008000000 */
[----:B------:R-:W-:-:S02]  /*52c0*/  UMOV UR33, UR25 ;  /* 0x0000001900217c82 */ /* 0x000fc40008000000 */
[----:B------:R-:W-:Y:S01]  /*52d0*/  UIMAD UR56, UR46, 0x780, UR50 ;  /* 0x000007802e3878a4 */ /* 0x000fe2000f8e0232 */
[----:B------:R-:W-:Y:S01]  /*52e0*/  UMOV UR35, 0x80000020 ;  /* 0x8000002000237882 */ /* 0x000fe20000000000 */
[----:B------:R-:W-:Y:S02]  /*52f0*/  UMOV UR7, 0x80000020 ;  /* 0x8000002000077882 */ /* 0x000fe40000000000 */
[----:B------:R-:W-:Y:S02]  /*5300*/  UIADD3 UR30, UR56, 0x80, URZ ;  /* 0x00000080381e7890 */ /* 0x000fe4000fffe03f */
[----:B------:R-:W-:Y:S02]  /*5310*/  UIADD3 UR34, UR56, 0x100, URZ ;  /* 0x0000010038227890 */ /* 0x000fe4000fffe03f */
[----:B------:R-:W-:Y:S01]  /*5320*/  UMOV UR26, UR56 ;  /* 0x00000038001a7c82 */ /* 0x000fe20008000000 */
[----:B------:R-:W-:Y:S02]  /*5330*/  UIADD3 UR6, UR56, 0x200, URZ ;  /* 0x0000020038067890 */ /* 0x000fe4000fffe03f */
[----:B------:R-:W-:Y:S01]  /*5340*/  UIADD3 UR10, UR56, 0x202, URZ ;  /* 0x00000202380a7890 */ /* 0x000fe2000fffe03f */
[----:B------:R-:W-:Y:S01]  /*5350*/  UMOV UR11, 0x80000020 ;  /* 0x80000020000b7882 */ /* 0x000fe20000000000 */
[----:B------:R-:W-:Y:S01]  /*5360*/  UIADD3 UR14, UR56, 0x282, URZ ;  /* 0x00000282380e7890 */ /* 0x000fe2000fffe03f */
[----:B------:R-:W-:Y:S01]  /*5370*/  UMOV UR15, 0x80000020 ;  /* 0x80000020000f7882 */ /* 0x000fe20000000000 */
[----:B------:R-:W-:Y:S01]  /*5380*/  UIADD3 UR18, UR56, 0x500, URZ ;  /* 0x0000050038127890 */ /* 0x000fe2000fffe03f */
[----:B-1----:R-:W-:Y:S01]  /*5390*/  SHF.R.U32.HI R3, RZ, 0x7, R3 ;  /* 0x00000007ff037819 */ /* 0x002fe20000011603 */
[----:B------:R-:W-:Y:S01]  /*53a0*/  UMOV UR19, 0x80000020 ;  /* 0x8000002000137882 */ /* 0x000fe20000000000 */
[----:B------:R-:W-:Y:S01]  /*53b0*/  UIADD3 UR22, UR56, 0x502, URZ ;  /* 0x0000050238167890 */ /* 0x000fe2000fffe03f */
[----:B------:R-:W-:-:S02]  /*53c0*/  UMOV UR23, 0x80000020 ;  /* 0x8000002000177882 */ /* 0x000fc40000000000 */
[----:B0-----:R-:W-:-:S05]  /*53d0*/  VIADD R0, R3, 0x8 ;  /* 0x0000000803007836 */ /* 0x001fca0000000000 */
[----:B------:R0:W-:Y:S06]  /*53e0*/  BAR.SYNC.DEFER_BLOCKING R0, 0x100 ;  /* 0x000400000000751d */ /* 0x0001ec0000010000 */
[----:B------:R-:W-:-:S06]  /*53f0*/  WARPGROUP.ARRIVE ;  /* 0x00000000000079c5 */ /* 0x000fcc0000000000 */
[----:B------:R-:W-:Y:S01]  /*5400*/  QGMMA.64x32x32.F32.E4M3.E4M3 R152, gdesc[UR24], RZ, !UPT, gsb0 ;  /* 0x00600000189879f3 */ /* 0x000fe2000c0008ff */
[----:B------:R-:W-:Y:S01]  /*5410*/  UIADD3 UR26, UR56, 0x180, URZ ;  /* 0x00000180381a7890 */ /* 0x000fe2000fffe03f */
[----:B------:R-:W-:Y:S01]  /*5420*/  UMOV UR27, 0x80000020 ;  /* 0x80000020001b7882 */ /* 0x000fe20000000000 */
[----:B------:R-:W-:Y:S02]  /*5430*/  WARPGROUP.DEPBAR.LE gsb0, 0x0 ;  /* 0x00008000000079c5 */ /* 0x000fe40000010000 */
[----:B------:R-:W-:-:S06]  /*5440*/  WARPGROUP.ARRIVE ;  /* 0x00000000000079c5 */ /* 0x000fcc0000000000 */
[----:B------:R-:W-:Y:S01]  /*5450*/  QGMMA.64x32x32.F32.E4M3.E4M3 R136, gdesc[UR28], RZ, !UPT, gsb0 ;  /* 0x006000001c8879f3 */ /* 0x000fe2000c0008ff */
[----:B------:R-:W-:Y:S01]  /*5460*/  UIADD3 UR30, UR56, 0x82, URZ ;  /* 0x00000082381e7890 */ /* 0x000fe2000fffe03f */
[----:B------:R-:W-:Y:S01]  /*5470*/  UMOV UR28, UR4 ;  /* 0x00000004001c7c82 */ /* 0x000fe20008000000 */
[----:B------:R-:W-:Y:S01]  /*5480*/  UMOV UR29, UR5 ;  /* 0x00000005001d7c82 */ /* 0x000fe20008000000 */
        /* <DEDUP_REMOVED lines=134> */
[----:B------:R-:W-:Y:S01]  /*5cf0*/  UIADD3 UR56, UR56, 0x702, URZ ;  /* 0x0000070238387890 */ /* 0x000fe2000fffe03f */
[----:B------:R-:W-:Y:S02]  /*5d00*/  WARPGROUP.DEPBAR.LE gsb0, 0x0 ;  /* 0x00008000000079c5 */ /* 0x000fe40000010000 */
[----:B------:R-:W-:-:S06]  /*5d10*/  WARPGROUP.ARRIVE ;  /* 0x00000000000079c5 */ /* 0x000fcc0000000000 */
[----:B------:R-:W-:Y:S03]  /*5d20*/  QGMMA.64x32x32.F32.E4M3.E4M3 R136, gdesc[UR28], R136, gsb0 ;  /* 0x006000001c8879f3 */ /* 0x000fe60008000888 */
        /* <DEDUP_REMOVED lines=15> */
.L_x_197:
[----:B------:R-:W0:Y:S01]  /*5e20*/  S2UR UR7, SR_CgaCtaId ;  /* 0x00000000000779c3 */ /* 0x000e220000008800 */
[----:B------:R-:W-:Y:S01]  /*5e30*/  UMOV UR6, 0x400 ;  /* 0x0000040000067882 */ /* 0x000fe20000000000 */
[----:B------:R-:W-:-:S05]  /*5e40*/  IMAD.U32 R0, RZ, RZ, UR55 ;  /* 0x00000037ff007e24 */ /* 0x000fca000f8e00ff */
[----:B------:R-:W-:Y:S01]  /*5e50*/  SHF.L.U32 R0, R0, 0x1f, RZ ;  /* 0x0000001f00007819 */ /* 0x000fe200000006ff */
[----:B0-----:R-:W-:-:S04]  /*5e60*/  ULEA UR6, UR7, UR6, 0x18 ;  /* 0x0000000607067291 */ /* 0x001fc8000f8ec03f */
[----:B------:R-:W-:-:S09]  /*5e70*/  ULEA UR6, UR51, UR6, 0x3 ;  /* 0x0000000633067291 */ /* 0x000fd2000f8e183f */
[----:B------:R0:W1:Y:S01]  /*5e80*/  SYNCS.PHASECHK.TRANS64.TRYWAIT P1, [UR6+0x29850], R0 ;  /* 0x02985000ff0075a7 */ /* 0x0000620008020146 */
[----:B------:R-:W-:Y:S05]  /*5e90*/  @!P0 BRA `(.L_x_198) ;  /* 0x0000000000048947 */ /* 0x000fea0003800000 */
[----:B------:R-:W-:Y:S01]  /*5ea0*/  BPT.TRAP 0x1 ;  /* 0x000000040000795c */ /* 0x000fe20000300000 */
.L_x_198:
[----:B-1----:R-:W-:Y:S05]  /*5eb0*/  @P1 BRA `(.L_x_196) ;  /* 0x0000000000081947 */ /* 0x002fea0003800000 */
[----:B------:R-:W1:Y:S02]  /*5ec0*/  SYNCS.PHASECHK.TRANS64.TRYWAIT P1, [UR6+0x29850], R0 ;  /* 0x02985000ff0075a7 */ /* 0x000e640008020146 */
[----:B-1----:R-:W-:Y:S05]  /*5ed0*/  @!P1 BRA `(.L_x_199) ;  /* 0x000000d400049947 */ /* 0x002fea0003800000 */
.L_x_196:
[----:B------:R-:W2:Y:S01]  /*5ee0*/  S2UR UR11, SR_CgaCtaId ;  /* 0x00000000000b79c3 */ /* 0x000ea20000008800 */
[----:B------:R-:W-:Y:S01]  /*5ef0*/  UMOV UR6, 0x400 ;  /* 0x0000040000067882 */ /* 0x000fe20000000000 */
[----:B------:R-:W-:Y:S01]  /*5f00*/  WARPGROUP.ARRIVE ;  /* 0x00000000000079c5 */ /* 0x000fe20000000000 */
[----:B------:R-:W-:-:S05]  /*5f10*/  UMOV UR7, 0xc0000010 ;  /* 0xc000001000077882 */ /* 0x000fca0000000000 */
[----:B-1----:R-:W1:Y:S01]  /*5f20*/  S2R R3, SR_TID.X ;  /* 0x0000000000037919 */ /* 0x002e620000002100 */
[----:B--2---:R-:W-:-:S04]  /*5f30*/  ULEA UR14, UR11, UR6, 0x18 ;  /* 0x000000060b0e7291 */ /* 0x004fc8000f8ec03f */
[----:B------:R-:W-:-:S04]  /*5f40*/  UIADD3 UR6, UR14, 0x400, URZ ;  /* 0x000004000e067890 */ /* 0x000fc8000fffe03f */
[----:B------:R-:W-:-:S04]  /*5f50*/  USHF.R.U32.HI UR6, URZ, 0x4, UR6 ;  /* 0x000000043f067899 */ /* 0x000fc80008011606 */
[----:B------:R-:W-:Y:S01]  /*5f60*/  ULOP3.LUT UR6, UR6, 0x3fff, URZ, 0xc0, !UPT ;  /* 0x00003fff06067892 */ /* 0x000fe2000f8ec03f */
[----:B-1----:R-:W-:-:S03]  /*5f70*/  SHF.R.U32.HI R3, RZ, 0x7, R3 ;  /* 0x00000007ff037819 */ /* 0x002fc60000011603 */
[----:B------:R-:W-:Y:S01]  /*5f80*/  ULOP3.LUT UR6, UR6, 0x10000, URZ, 0xfc, !UPT ;  /* 0x0001000006067892 */ /* 0x000fe2000f8efc3f */
[----:B0-----:R-:W-:-:S03]  /*5f90*/  IADD3 R0, -R3, 0xb, RZ ;  /* 0x0000000b03007810 */ /* 0x001fc60007ffe1ff */
        /* <DEDUP_REMOVED lines=27> */
.L_x_200:
[----:B0-----:R-:W-:Y:S01]  /*6150*/  FMNMX.FTZ R0, R152, R6, !PT ;  /* 0x0000000698007209 */ /* 0x001fe20007810000 */
[----:B------:R-:W-:Y:S01]  /*6160*/  IMAD.U32 R14, RZ, RZ, UR41 ;  /* 0x00000029ff0e7e24 */ /* 0x000fe2000f8e00ff */
[----:B------:R-:W-:Y:S01]  /*6170*/  FMNMX.FTZ R8, R154, R7, !PT ;  /* 0x000000079a087209 */ /* 0x000fe20007810000 */
[----:B------:R-:W-:Y:S01]  /*6180*/  ULEA UR6, UR46, UR14, 0x3 ;  /* 0x0000000e2e067291 */ /* 0x000fe2000f8e183f */
[----:B------:R-:W-:Y:S02]  /*6190*/  FMNMX.FTZ R3, R153, R0, !PT ;  /* 0x0000000099037209 */ /* 0x000fe40007810000 */
[----:B------:R-:W-:Y:S01]  /*61a0*/  FMNMX.FTZ R9, R155, R8, !PT ;  /* 0x000000089b097209 */ /* 0x000fe20007810000 */
[----:B------:R-:W-:Y:S01]  /*61b0*/  UIADD3 UR6, UR6, 0x29840, URZ ;  /* 0x0002984006067890 */ /* 0x000fe2000fffe03f */
[----:B------:R-:W-:Y:S02]  /*61c0*/  FMNMX.FTZ R0, R156, R3, !PT ;  /* 0x000000039c007209 */ /* 0x000fe40007810000 */
[----:B------:R-:W-:Y:S01]  /*61d0*/  FMNMX.FTZ R8, R158, R9, !PT ;  /* 0x000000099e087209 */ /* 0x000fe20007810000 */
[----:B------:R-:W-:Y:S01]  /*61e0*/  UPRMT UR6, UR11, 0x654, UR6 ;  /* 0x000006540b067896 */ /* 0x000fe20008000006 */
[----:B------:R-:W-:-:S02]  /*61f0*/  FMNMX.FTZ R3, R157, R0, !PT ;  /* 0x000000009d037209 */ /* 0x000fc40007810000 */
[----:B------:R-:W-:Y:S02]  /*6200*/  FMNMX.FTZ R9, R159, R8, !PT ;  /* 0x000000089f097209 */ /* 0x000fe40007810000 */
[----:B------:R-:W-:Y:S02]  /*6210*/  FMNMX.FTZ R0, R160, R3, !PT ;  /* 0x00000003a0007209 */ /* 0x000fe40007810000 */
[----:B------:R-:W-:Y:S02]  /*6220*/  FMNMX.FTZ R8, R162, R9, !PT ;  /* 0x00000009a2087209 */ /* 0x000fe40007810000 */
[----:B------:R-:W-:Y:S01]  /*6230*/  FMNMX.FTZ R3, R161, R0, !PT ;  /* 0x00000000a1037209 */ /* 0x000fe20007810000 */
[----:B------:R-:W-:Y:S01]  /*6240*/  SYNCS.ARRIVE.TRANS64.RED.A1T0 RZ, [UR6], RZ ;  /* 0x000000ffffff79a7 */ /* 0x000fe20008100406 */
        /* <DEDUP_REMOVED lines=68> */
[----:B------:R-:W-:-:S03]  /*6690*/  FMNMX.FTZ R8, R103, R8, !PT ;  /* 0x0000000867087209 */ /* 0x000fc60007810000 */
[----:B------:R-:W0:Y:S04]  /*66a0*/  SHFL.BFLY PT, R0, R9, 0x2, 0x1f ;  /* 0x0c401f0009007f89 */ /* 0x000e2800000e0000 */
[----:B------:R-:W1:Y:S01]  /*66b0*/  SHFL.BFLY PT, R3, R8, 0x2, 0x1f ;  /* 0x0c401f0008037f89 */ /* 0x000e6200000e0000 */
[----:B0-----:R-:W-:Y:S02]  /*66c0*/  FMNMX.FTZ R10, R9, R0, !PT ;  /* 0x00000000090a7209 */ /* 0x001fe40007810000 */
[----:B-1----:R-:W-:-:S03]  /*66d0*/  FMNMX.FTZ R11, R8, R3, !PT ;  /* 0x00000003080b7209 */ /* 0x002fc60007810000 */
[----:B------:R-:W0:Y:S04]  /*66e0*/  SHFL.BFLY PT, R3, R10, 0x1, 0x1f ;  /* 0x0c201f000a037f89 */ /* 0x000e2800000e0000 */
[----:B------:R-:W1:Y:S01]  /*66f0*/  SHFL.BFLY PT, R0, R11, 0x1, 0x1f ;  /* 0x0c201f000b007f89 */ /* 0x000e6200000e0000 */
[----:B0-----:R-:W-:Y:S02]  /*6700*/  FMNMX.FTZ R3, R10, R3, !PT ;  /* 0x000000030a037209 */ /* 0x001fe40007810000 */
[----:B-1----:R-:W-:-:S03]  /*6710*/  FMNMX.FTZ R0, R11, R0, !PT ;  /* 0x000000000b007209 */ /* 0x002fc60007810000 */
[C---:B------:R-:W-:Y:S01]  /*6720*/  FFMA.FTZ R8, R3.reuse, R14, -8 ;  /* 0xc100000003087423 */ /* 0x040fe2000001000e */
[----:B------:R-:W-:-:S03]  /*6730*/  FADD.FTZ R6, -R3, R6 ;  /* 0x0000000603067221 */ /* 0x000fc60000010100 */
[--C-:B------:R-:W-:Y:S01]  /*6740*/  FFMA.FTZ R21, R136, UR41, -R8.reuse ;  /* 0x0000002988157c23 */ /* 0x100fe20008010808 */
[----:B------:R-:W-:-:S01]  /*6750*/  FFMA.FTZ R136, R137, UR41, -R8 ;  /* 0x0000002989887c23 */ /* 0x000fc20008010808 */
[--C-:B------:R-:W-:Y:S01]  /*6760*/  FFMA.FTZ R137, R140, UR41, -R8.reuse ;  /* 0x000000298c897c23 */ /* 0x100fe20008010808 */
[----:B------:R-:W-:-:S01]  /*6770*/  FFMA.FTZ R140, R141, UR41, -R8 ;  /* 0x000000298d8c7c23 */ /* 0x000fc20008010808 */
[--C-:B------:R-:W-:Y:S01]  /*6780*/  FFMA.FTZ R141, R144, UR41, -R8.reuse ;  /* 0x00000029908d7c23 */ /* 0x100fe20008010808 */
[----:B------:R-:W-:-:S01]  /*6790*/  FFMA.FTZ R144, R145, UR41, -R8 ;  /* 0x0000002991907c23 */ /* 0x000fc20008010808 */
[--C-:B------:R-:W-:Y:S01]  /*67a0*/  FFMA.FTZ R145, R148, UR41, -R8.reuse ;  /* 0x0000002994917c23 */ /* 0x100fe20008010808 */
[----:B------:R-:W-:-:S01]  /*67b0*/  FFMA.FTZ R148, R149, UR41, -R8 ;  /* 0x0000002995947c23 */ /* 0x000fc20008010808 */
[----:B------:R-:W-:Y:S02]  /*67c0*/  IMAD.U32 R149, RZ, RZ, UR41 ;  /* 0x00000029ff957e24 */ /* 0x000fe4000f8e00ff */
[----:B------:R-:W-:Y:S01]  /*67d0*/  FMUL.FTZ R12, R6, UR41 ;  /* 0x00000029060c7c20 */ /* 0x000fe20008410000 */
        /* <DEDUP_REMOVED lines=32> */
[C---:B------:R-:W-:Y:S01]  /*69e0*/  FADD.FTZ R6, -R0.reuse, R7 ;  /* 0x0000000700067221 */ /* 0x040fe20000010100 */
[----:B------:R-:W-:-:S01]  /*69f0*/  FFMA.FTZ R8, R0, R149, -8 ;  /* 0xc100000000087423 */ /* 0x000fc20000010095 */
[----:B------:R-:W-:Y:S02]  /*6a00*/  MUFU.EX2 R7, R12 ;  /* 0x0000000c00077308 */ /* 0x000fe40000000800 */
[----:B------:R-:W-:Y:S01]  /*6a10*/  FMUL.FTZ R6, R6, UR41 ;  /* 0x0000002906067c20 */ /* 0x000fe20008410000 */
[--C-:B------:R-:W-:Y:S01]  /*6a20*/  FFMA.FTZ R149, R154, UR41, -R8.reuse ;  /* 0x000000299a957c23 */ /* 0x100fe20008010808 */
[----:B------:R-:W-:-:S01]  /*6a30*/  FFMA.FTZ R152, R155, UR41, -R8 ;  /* 0x000000299b987c23 */ /* 0x000fc20008010808 */
[--C-:B------:R-:W-:Y:S01]  /*6a40*/  FFMA.FTZ R153, R158, UR41, -R8.reuse ;  /* 0x000000299e997c23 */ /* 0x100fe20008010808 */
[----:B------:R-:W-:-:S01]  /*6a50*/  FFMA.FTZ R154, R159, UR41, -R8 ;  /* 0x000000299f9a7c23 */ /* 0x000fc20008010808 */
[--C-:B------:R-:W-:Y:S01]  /*6a60*/  FFMA.FTZ R155, R162, UR41, -R8.reuse ;  /* 0x00000029a29b7c23 */ /* 0x100fe20008010808 */
        /* <DEDUP_REMOVED lines=33> */
[----:B-1----:R-:W-:-:S01]  /*6c80*/  FFMA.FTZ R5, R6, R5, R149 ;  /* 0x0000000506057223 */ /* 0x002fc20000010095 */
[--C-:B------:R-:W-:Y:S01]  /*6c90*/  FFMA.FTZ R91, R91, UR41, -R8.reuse ;  /* 0x000000295b5b7c23 */ /* 0x100fe20008010808 */
[----:B------:R-:W-:-:S01]  /*6ca0*/  FFMA.FTZ R94, R94, UR41, -R8 ;  /* 0x000000295e5e7c23 */ /* 0x000fc20008010808 */
[--C-:B------:R-:W-:Y:S01]  /*6cb0*/  FFMA.FTZ R95, R95, UR41, -R8.reuse ;  /* 0x000000295f5f7c23 */ /* 0x100fe20008010808 */
[----:B------:R-:W-:-:S01]  /*6cc0*/  FFMA.FTZ R98, R98, UR41, -R8 ;  /* 0x0000002962627c23 */ /* 0x000fc20008010808 */
[--C-:B------:R-:W-:Y:S01]  /*6cd0*/  FFMA.FTZ R99, R99, UR41, -R8.reuse ;  /* 0x0000002963637c23 */ /* 0x100fe20008010808 */
[----:B------:R-:W-:-:S01]  /*6ce0*/  FFMA.FTZ R102, R102, UR41, -R8 ;  /* 0x0000002966667c23 */ /* 0x000fc20008010808 */
[----:B------:R-:W1:Y:S01]  /*6cf0*/  MUFU.EX2 R11, R11 ;  /* 0x0000000b000b7308 */ /* 0x000e620000000800 */
[----:B0-----:R-:W-:-:S07]  /*6d00*/  FADD.FTZ R4, R9, R4 ;  /* 0x0000000409047221 */ /* 0x001fce0000010000 */
[----:B------:R-:W0:Y:S01]  /*6d10*/  MUFU.EX2 R153, R153 ;  /* 0x0000009900997308 */ /* 0x000e220000000800 */
[----:B--2---:R-:W-:-:S07]  /*6d20*/  FADD.FTZ R160, R152, R5 ;  /* 0x0000000598a07221 */ /* 0x004fce0000010000 */
[----:B------:R2:W3:Y:S01]  /*6d30*/  MUFU.EX2 R12, R157 ;  /* 0x0000009d000c7308 */ /* 0x0004e20000000800 */
[----:B-1----:R-:W-:-:S07]  /*6d40*/  FADD.FTZ R5, R11, R4 ;  /* 0x000000040b057221 */ /* 0x002fce0000010000 */
[----:B------:R-:W1:Y:S01]  /*6d50*/  MUFU.EX2 R154, R154 ;  /* 0x0000009a009a7308 */ /* 0x000e620000000800 */
[----:B--2---:R-:W-:-:S01]  /*6d60*/  FFMA.FTZ R157, R166, UR41, -R8 ;  /* 0x00000029a69d7c23 */ /* 0x004fc20008010808 */
[----:B0-----:R-:W-:Y:S01]  /*6d70*/  FADD.FTZ R159, R153, R160 ;  /* 0x000000a0999f7221 */ /* 0x001fe20000010000 */
[----:B------:R-:W-:-:S05]  /*6d80*/  FFMA.FTZ R8, R103, UR41, -R8 ;  /* 0x0000002967087c23 */ /* 0x000fca0008010808 */
[----:B------:R-:W0:Y:S01]  /*6d90*/  MUFU.EX2 R13, R13 ;  /* 0x0000000d000d7308 */ /* 0x000e220000000800 */
[----:B---3--:R-:W-:-:S07]  /*6da0*/  FADD.FTZ R4, R12, R5 ;  /* 0x000000050c047221 */ /* 0x008fce0000010000 */
[----:B------:R-:W2:Y:S01]  /*6db0*/  MUFU.EX2 R155, R155 ;  /* 0x0000009b009b7308 */ /* 0x000ea20000000800 */
[----:B-1----:R-:W-:-:S07]  /*6dc0*/  FADD.FTZ R160, R154, R159 ;  /* 0x0000009f9aa07221 */ /* 0x002fce0000010000 */
        /* <DEDUP_REMOVED lines=139> */
[----:B0-----:R-:W-:-:S01]  /*7680*/  FADD.FTZ R103, R102, R103 ;  /* 0x0000006766677221 */ /* 0x001fc20000010000 */
[----:B--2---:R-:W-:-:S03]  /*7690*/  FADD.FTZ R4, R101, R4 ;  /* 0x0000000465047221 */ /* 0x004fc60000010000 */
[----:B-1----:R-:W-:Y:S01]  /*76a0*/  FADD.FTZ R5, R8, R103 ;  /* 0x0000006708057221 */ /* 0x002fe20000010000 */
[----:B------:R-:W-:Y:S06]  /*76b0*/  @!P0 BRA `(.L_x_201) ;  /* 0x0000000000048947 */ /* 0x000fec0003800000 */
[----:B------:R-:W-:Y:S01]  /*76c0*/  BPT.TRAP 0x1 ;  /* 0x000000040000795c */ /* 0x000fe20000300000 */
.L_x_201:
        /* <DEDUP_REMOVED lines=12> */
[----:B------:R-:W-:Y:S01]  /*7790*/  UMOV UR51, UR46 ;  /* 0x0000002e00337c82 */ /* 0x000fe20008000000 */
        /* <DEDUP_REMOVED lines=81> */
[----:B------:R-:W-:Y:S01]  /*7cb0*/  IMAD.MOV.U32 R7, RZ, RZ, R0 ;  /* 0x000000ffff077224 */ /* 0x000fe200078e0000 */
[----:B------:R-:W-:Y:S01]  /*7cc0*/  F2FP.SATFINITE.E4M3.F32.PACK_AB_MERGE_C R173, R152, R149, R153 ;  /* 0x0000009598ad723e */ /* 0x000fe20004807099 */
[----:B------:R-:W-:Y:S01]  /*7cd0*/  IMAD.MOV.U32 R6, RZ, RZ, R3 ;  /* 0x000000ffff067224 */ /* 0x000fe200078e0003 */
[----:B------:R-:W-:-:S02]  /*7ce0*/  F2FP.SATFINITE.E4M3.F32.PACK_AB_MERGE_C R174, R14, R13, R15 ;  /* 0x0000000d0eae723e */ /* 0x000fc4000480700f */
[----:B------:R-:W-:Y:S02]  /*7cf0*/  F2FP.SATFINITE.E4M3.F32.PACK_AB_MERGE_C R175, R156, R155, R157 ;  /* 0x0000009b9caf723e */ /* 0x000fe4000480709d */
[----:B------:R-:W-:Y:S02]  /*7d00*/  F2FP.SATFINITE.E4M3.F32.PACK_AB_MERGE_C R176, R136, R21, R137 ;  /* 0x0000001588b0723e */ /* 0x000fe40004807089 */
[----:B------:R-:W-:Y:S02]  /*7d10*/  F2FP.SATFINITE.E4M3.F32.PACK_AB_MERGE_C R177, R139, R138, R142 ;  /* 0x0000008a8bb1723e */ /* 0x000fe4000480708e */
[----:B------:R-:W-:Y:S02]  /*7d20*/  F2FP.SATFINITE.E4M3.F32.PACK_AB_MERGE_C R178, R144, R141, R145 ;  /* 0x0000008d90b2723e */ /* 0x000fe40004807091 */
[----:B------:R-:W-:Y:S02]  /*7d30*/  F2FP.SATFINITE.E4M3.F32.PACK_AB_MERGE_C R179, R147, R146, R150 ;  /* 0x0000009293b3723e */ /* 0x000fe40004807096 */
        /* <DEDUP_REMOVED lines=11> */
[----:B------:R-:W-:Y:S01]  /*7df0*/  F2FP.SATFINITE.E4M3.F32.PACK_AB_MERGE_C R191, R99, R98, R102 ;  /* 0x0000006263bf723e */ /* 0x000fe20004807066 */
[----:B------:R-:W-:Y:S06]  /*7e00*/  @P1 BRA `(.L_x_202) ;  /* 0xffffffd000b01947 */ /* 0x000fec000383ffff */
.L_x_191:
[----:B------:R-:W-:Y:S06]  /*7e10*/  BAR.ARV 0x8, 0x180 ;  /* 0x0206000000007b1d */ /* 0x000fec0000002000 */
[----:B------:R-:W-:Y:S05]  /*7e20*/  @!P0 BRA `(.L_x_203) ;  /* 0x0000000000048947 */ /* 0x000fea0003800000 */
[----:B------:R-:W-:Y:S01]  /*7e30*/  BPT.TRAP 0x1 ;  /* 0x000000040000795c */ /* 0x000fe20000300000 */
.L_x_203:
        /* <DEDUP_REMOVED lines=9> */
.L_x_204:
[----:B-1----:R-:W-:Y:S05]  /*7ed0*/  @P1 BRA `(.L_x_205) ;  /* 0x0000000000081947 */ /* 0x002fea0003800000 */
[----:B------:R-:W1:Y:S02]  /*7ee0*/  SYNCS.PHASECHK.TRANS64.TRYWAIT P1, [UR5+0x29850], R6 ;  /* 0x02985006ff0075a7 */ /* 0x000e640008020145 */
[----:B-1----:R-:W-:Y:S05]  /*7ef0*/  @!P1 BRA `(.L_x_206) ;  /* 0x000000b400149947 */ /* 0x002fea0003800000 */
.L_x_205:
[----:B------:R-:W-:Y:S01]  /*7f00*/  UIADD3 UR4, UR4, 0x400, URZ ;  /* 0x0000040004047890 */ /* 0x000fe2000fffe03f */
[----:B------:R-:W-:Y:S01]  /*7f10*/  WARPGROUP.ARRIVE ;  /* 0x00000000000079c5 */ /* 0x000fe20000000000 */
[----:B------:R-:W-:Y:S02]  /*7f20*/  UMOV UR7, 0xc0000010 ;  /* 0xc000001000077882 */ /* 0x000fe40000000000 */
        /* <DEDUP_REMOVED lines=11> */
[----:B------:R-:W-:Y:S02]  /*7fe0*/  ULDC.64 UR6, c[0x0][0x9a0] ;  /* 0x0002680000067ab9 */ /* 0x000fe40000000a00 */
[----:B------:R-:W-:-:S04]  /*7ff0*/  ISETP.NE.U32.AND P1, PT, RZ, UR6, PT ;  /* 0x00000006ff007c0c */ /* 0x000fc8000bf25070 */
[----:B------:R-:W-:-:S13]  /*8000*/  ISETP.NE.AND.EX P1, PT, RZ, UR7, PT, P1 ;  /* 0x00000007ff007c0c */ /* 0x000fda000bf25310 */
[----:B------:R-:W0:Y:S08]  /*8010*/  @P1 LDC.64 R8, c[0x0][0x9c8] ;  /* 0x00027200ff081b82 */ /* 0x000e300000000a00 */
[----:B------:R-:W2:Y:S01]  /*8020*/  @P1 LDC.64 R10, c[0x0][0x9d0] ;  /* 0x00027400ff0a1b82 */ /* 0x000ea20000000a00 */
[----:B01----:R-:W-:-:S04]  /*8030*/  @P1 IMAD R6, R8, UR37, RZ ;  /* 0x0000002508061c24 */ /* 0x003fc8000f8e02ff */
[----:B------:R-:W-:Y:S02]  /*8040*/  @P1 IMAD R9, R9, UR36, R6 ;  /* 0x0000002409091c24 */ /* 0x000fe4000f8e0206 */
[----:B------:R-:W-:-:S04]  /*8050*/  @P1 IMAD.WIDE.U32 R6, R8, UR36, RZ ;  /* 0x0000002408061c25 */ /* 0x000fc8000f8e00ff */
[----:B------:R-:W-:Y:S02]  /*8060*/  @P1 IMAD.IADD R7, R7, 0x1, R9 ;  /* 0x0000000107071824 */ /* 0x000fe400078e0209 */
[----:B--2---:R-:W-:-:S04]  /*8070*/  @P1 IMAD.WIDE.U32 R6, R10, UR38, R6 ;  /* 0x000000260a061c25 */ /* 0x004fc8000f8e0006 */
[----:B------:R-:W-:Y:S01]  /*8080*/  @P1 IMAD R7, R11, UR38, R7 ;  /* 0x000000260b071c24 */ /* 0x000fe2000f8e0207 */
[----:B------:R-:W-:Y:S01]  /*8090*/  @P1 LEA R8, P2, R6, UR6, 0x2 ;  /* 0x0000000606081c11 */ /* 0x000fe2000f8410ff */
[----:B------:R-:W-:-:S03]  /*80a0*/  UIADD3 UR6, UR4, 0x200, URZ ;  /* 0x0000020004067890 */ /* 0x000fc6000fffe03f */
[----:B------:R-:W-:Y:S01]  /*80b0*/  @P1 LEA.HI.X R9, R6, UR7, R7, 0x2, P2 ;  /* 0x0000000706091c11 */ /* 0x000fe200090f1407 */
[----:B------:R-:W-:Y:S01]  /*80c0*/  UMOV UR7, 0xc0000010 ;  /* 0xc000001000077882 */ /* 0x000fe20000000000 */
[----:B------:R-:W-:-:S06]  /*80d0*/  IMAD.MOV.U32 R6, RZ, RZ, 0x3f800000 ;  /* 0x3f800000ff067424 */ /* 0x000fcc00078e00ff */
[----:B------:R0:W2:Y:S01]  /*80e0*/  @P1 LDG.E R6, desc[UR52][R8.64] ;  /* 0x0000003408061981 */ /* 0x0000a2000c1e1900 */
[----:B------:R-:W-:Y:S02]  /*80f0*/  WARPGROUP.DEPBAR.LE gsb0, 0x0 ;  /* 0x00008000000079c5 */ /* 0x000fe40000010000 */
[----:B------:R-:W-:-:S06]  /*8100*/  WARPGROUP.ARRIVE ;  /* 0x00000000000079c5 */ /* 0x000fcc0000000000 */
[----:B------:R-:W-:Y:S01]  /*8110*/  QGMMA.64x128x32.F32.E4M3.E4M3 R24, R180, gdesc[UR4], R24, gsb0 ;  /* 0x01e00004b4187df3 */ /* 0x000fe20008000818 */
[----:B------:R-:W-:Y:S01]  /*8120*/  UIADD3 UR6, UR4, 0x300, URZ ;  /* 0x0000030004067890 */ /* 0x000fe2000fffe03f */
        /* <DEDUP_REMOVED lines=9> */
[----:B-1----:R-:W-:-:S01]  /*81c0*/  FADD.FTZ R7, R7, R4 ;  /* 0x0000000407077221 */ /* 0x002fc20000010000 */
[----:B---3--:R-:W-:-:S04]  /*81d0*/  FADD.FTZ R10, R10, R5 ;  /* 0x000000050a0a7221 */ /* 0x008fc80000010000 */
[----:B0-----:R-:W0:Y:S04]  /*81e0*/  SHFL.BFLY PT, R8, R7, 0x1, 0x1f ;  /* 0x0c201f0007087f89 */ /* 0x001e2800000e0000 */
[----:B------:R-:W1:Y:S01]  /*81f0*/  SHFL.BFLY PT, R9, R10, 0x1, 0x1f ;  /* 0x0c201f000a097f89 */ /* 0x000e6200000e0000 */
[----:B------:R-:W-:Y:S02]  /*8200*/  IMAD.MOV.U32 R5, RZ, RZ, RZ ;  /* 0x000000ffff057224 */ /* 0x000fe400078e00ff */
[----:B0-----:R-:W-:Y:S01]  /*8210*/  FADD.FTZ R11, R7, R8 ;  /* 0x00000008070b7221 */ /* 0x001fe20000010000 */
[----:B-1----:R-:W-:-:S04]  /*8220*/  FADD.FTZ R12, R10, R9 ;  /* 0x000000090a0c7221 */ /* 0x002fc80000010000 */
[C---:B------:R-:W-:Y:S01]  /*8230*/  FSETP.NE.FTZ.AND P1, PT, R11.reuse, RZ, PT ;  /* 0x000000ff0b00720b */ /* 0x040fe20003f35000 */
[----:B------:R-:W-:Y:S01]  /*8240*/  FMUL.FTZ R13, R11, 0.00390625 ;  /* 0x3b8000000b0d7820 */ /* 0x000fe20000410000 */
[----:B------:R-:W-:-:S04]  /*8250*/  FMUL.FTZ R8, R12, 0.00390625 ;  /* 0x3b8000000c087820 */ /* 0x000fc80000410000 */
        /* <DEDUP_REMOVED lines=9> */
[----:B------:R-:W1:Y:S08]  /*82f0*/  @P2 MUFU.LG2 R7, R13 ;  /* 0x0000000d00072308 */ /* 0x000e700000000c00 */
[----:B------:R-:W3:Y:S01]  /*8300*/  @P1 MUFU.RCP R9, R12 ;  /* 0x0000000c00091308 */ /* 0x000ee20000001000 */
[----:B------:R-:W-:-:S02]  /*8310*/  IMAD.U32 R10, RZ, RZ, UR41 ;  /* 0x00000029ff0a7e24 */ /* 0x000fc4000f8e00ff */
[----:B------:R-:W-:Y:S02]  /*8320*/  IMAD.U32 R4, RZ, RZ, UR41 ;  /* 0x00000029ff047e24 */ /* 0x000fe4000f8e00ff */
[----:B0-----:R-:W-:Y:S01]  /*8330*/  @P3 FMUL.FTZ R11, R8, 0.69314718246459960938 ;  /* 0x3f317218080b3820 */ /* 0x001fe20000410000 */
[----:B------:R-:W-:Y:S01]  /*8340*/  @P3 FMUL.FTZ R10, R10, 0.69314718246459960938 ;  /* 0x3f3172180a0a3820 */ /* 0x000fe20000410000 */
[----:B------:R-:W-:Y:S01]  /*8350*/  @P2 FMUL.FTZ R4, R4, 0.69314718246459960938 ;  /* 0x3f31721804042820 */ /* 0x000fe20000410000 */
[----:B-1----:R-:W-:Y:S01]  /*8360*/  @P2 FMUL.FTZ R7, R7, 0.69314718246459960938 ;  /* 0x3f31721807072820 */ /* 0x002fe20000410000 */
[----:B------:R-:W-:Y:S02]  /*8370*/  IMAD.MOV.U32 R20, RZ, RZ, -0x800000 ;  /* 0xff800000ff147424 */ /* 0x000fe400078e00ff */
[----:B------:R-:W-:Y:S01]  /*8380*/  @P3 FFMA.FTZ R20, R10, R0, R11 ;  /* 0x000000000a143223 */ /* 0x000fe2000001000b */
[----:B------:R-:W-:Y:S02]  /*8390*/  IMAD.MOV.U32 R21, RZ, RZ, -0x800000 ;  /* 0xff800000ff157424 */ /* 0x000fe400078e00ff */
[----:B------:R-:W-:Y:S01]  /*83a0*/  @P2 FFMA.FTZ R21, R4, R3, R7 ;  /* 0x0000000304152223 */ /* 0x000fe20000010007 */
[-C--:B--2---:R-:W-:Y:S01]  /*83b0*/  FMUL.FTZ R5, R5, R6.reuse ;  /* 0x0000000605057220 */ /* 0x084fe20000410000 */
[----:B---3--:R-:W-:Y:S01]  /*83c0*/  FMUL.FTZ R0, R9, R6 ;  /* 0x0000000609007220 */ /* 0x008fe20000410000 */
[----:B------:R-:W-:-:S02]  /*83d0*/  WARPGROUP.DEPBAR.LE gsb0, 0x0 ;  /* 0x00008000000079c5 */ /* 0x000fc40000010000 */
[----:B------:R-:W-:Y:S05]  /*83e0*/  @!P0 BRA `(.L_x_207) ;  /* 0x0000000000048947 */ /* 0x000fea0003800000 */
[----:B------:R-:W-:Y:S01]  /*83f0*/  BPT.TRAP 0x1 ;  /* 0x000000040000795c */ /* 0x000fe20000300000 */
.L_x_207:
[----:B------:R-:W-:Y:S01]  /*8400*/  UIADD3 UR4, UR5, 0x29860, URZ ;  /* 0x0002986005047890 */ /* 0x000fe2000fffe03f */
[-C--:B------:R-:W-:Y:S01]  /*8410*/  FMUL.FTZ R13, R37, R5.reuse ;  /* 0x00000005250d7220 */ /* 0x080fe20000410000 */
[----:B------:R-:W-:Y:S01]  /*8420*/  UIADD3 UR46, UR46, 0x1, URZ ;  /* 0x000000012e2e7890 */ /* 0x000fe2000fffe03f */
[-C--:B------:R-:W-:Y:S01]  /*8430*/  FMUL.FTZ R15, R40, R5.reuse ;  /* 0x00000005280f7220 */ /* 0x080fe20000410000 */
[----:B------:R-:W-:Y:S01]  /*8440*/  UPRMT UR4, UR8, 0x654, UR4 ;  /* 0x0000065408047896 */ /* 0x000fe20008000004 */
[-C--:B------:R-:W-:Y:S01]  /*8450*/  FMUL.FTZ R40, R45, R5.reuse ;  /* 0x000000052d287220 */ /* 0x080fe20000410000 */
[----:B------:R-:W-:Y:S01]  /*8460*/  UISETP.NE.AND UP0, UPT, UR46, 0x2, UPT ;  /* 0x000000022e00788c */ /* 0x000fe2000bf05270 */
        /* <DEDUP_REMOVED lines=19> */
[----:B------:R-:W-:Y:S01]  /*85a0*/  USEL UR4, URZ, 0x1, UP0 ;  /* 0x000000013f047887 */ /* 0x000fe20008000000 */
        /* <DEDUP_REMOVED lines=43> */
[----:B------:R-:W-:Y:S01]  /*8860*/  FMUL.FTZ R83, R83, R0 ;  /* 0x0000000053537220 */ /* 0x000fe20000410000 */
[----:B------:R-:W-:-:S02]  /*8870*/  UIADD3 UR48, UR48, 0x1, URZ ;  /* 0x0000000130307890 */ /* 0x000fc4000fffe03f */
[----:B------:R-:W-:Y:S02]  /*8880*/  USEL UR46, UR46, URZ, UP0 ;  /* 0x0000003f2e2e7287 */ /* 0x000fe40008000000 */
[----:B------:R-:W-:-:S12]  /*8890*/  ULOP3.LUT UR47, UR47, UR4, URZ, 0x3c, !UPT ;  /* 0x000000042f2f7292 */ /* 0x000fd8000f8e3c3f */
.L_x_183:
[----:B------:R-:W0:Y:S01]  /*88a0*/  S2R R5, SR_CgaCtaId ;  /* 0x0000000000057919 */ /* 0x000e220000008800 */
[----:B------:R-:W-:Y:S01]  /*88b0*/  MOV R0, 0x400 ;  /* 0x0000040000007802 */ /* 0x000fe20000000f00 */
[----:B------:R-:W-:Y:S01]  /*88c0*/  UISETP.NE.AND UP0, UPT, UR45, URZ, UPT ;  /* 0x0000003f2d00728c */ /* 0x000fe2000bf05270 */
[----:B------:R-:W-:Y:S01]  /*88d0*/  BSSY B0, `(.L_x_208) ;  /* 0x00003b2000007945 */ /* 0x000fe20003800000 */
[----:B------:R-:W-:Y:S09]  /*88e0*/  BAR.SYNC.DEFER_BLOCKING 0x5, 0x180 ;  /* 0x0146000000007b1d */ /* 0x000ff20000010000 */
[----:B------:R-:W-:Y:S01]  /*88f0*/  @!UP0 ULDC UR45, c[0x0][0xad4] ;  /* 0x0002b500002d8ab9 */ /* 0x000fe20000000800 */
[----:B0-----:R-:W-:-:S05]  /*8900*/  LEA R0, R5, R0, 0x18 ;  /* 0x0000000005007211 */ /* 0x001fca00078ec0ff */
[----:B------:R-:W0:Y:S02]  /*8910*/  LDS.128 R32, [R0+0x298d0] ;  /* 0x0298d00000207984 */ /* 0x000e240000000c00 */
[----:B0-----:R-:W-:Y:S02]  /*8920*/  R2UR UR6, R33 ;  /* 0x00000000210672ca */ /* 0x001fe400000e0000 */
[----:B------:R-:W-:Y:S01]  /*8930*/  R2UR UR5, R34 ;  /* 0x00000000220572ca */ /* 0x000fe200000e0000 */
[----:B------:R-:W-:Y:S06]  /*8940*/  BAR.ARV 0x4, 0x180 ;  /* 0x0106000000007b1d */ /* 0x000fec0000002000 */
[----:B------:R-:W-:Y:S08]  /*8950*/  @P0 BRA `(.L_x_209) ;  /* 0x0000002c008c0947 */ /* 0x000ff00003800000 */
[----:B------:R-:W0:Y:S01]  /*8960*/  S2R R25, SR_TID.X ;  /* 0x0000000000197919 */ /* 0x000e220000002100 */
[----:B------:R-:W-:Y:S01]  /*8970*/  ULDC.64 UR8, c[0x4][0x40] ;  /* 0x0100100000087ab9 */ /* 0x000fe20000000a00 */
[----:B------:R-:W-:Y:S01]  /*8980*/  USHF.L.U32 UR4, UR36, 0x2, URZ ;  /* 0x0000000224047899 */ /* 0x000fe2000800063f */
[----:B------:R-:W-:Y:S01]  /*8990*/  ULDC.64 UR10, c[0x0][0xc00] ;  /* 0x00030000000a7ab9 */ /* 0x000fe20000000a00 */
[----:B0-----:R-:W-:-:S05]  /*89a0*/  IMAD.SHL.U32 R4, R25, 0x4, RZ ;  /* 0x0000000419047824 */ /* 0x001fca00078e00ff */
[----:B------:R-:W-:Y:S01]  /*89b0*/  LOP3.LUT R4, R4, 0xc, RZ, 0xc0, !PT ;  /* 0x0000000c04047812 */ /* 0x000fe200078ec0ff */
[----:B------:R-:W-:Y:S03]  /*89c0*/  BAR.SYNC.DEFER_BLOCKING 0x1, 0x100 ;  /* 0x0044000000007b1d */ /* 0x000fe60000010000 */
[----:B------:R-:W-:-:S05]  /*89d0*/  IADD3 R4, P0, R4, UR8, RZ ;  /* 0x0000000804047c10 */ /* 0x000fca000ff1e0ff */
[----:B------:R-:W-:-:S05]  /*89e0*/  IMAD.X R5, RZ, RZ, UR9, P0 ;  /* 0x00000009ff057e24 */ /* 0x000fca00080e06ff */
[----:B------:R0:W2:Y:S01]  /*89f0*/  LDG.E.CONSTANT R24, desc[UR52][R4.64] ;  /* 0x0000003404187981 */ /* 0x0000a2000c1e9900 */
[----:B------:R-:W-:Y:S01]  /*8a00*/  LOP3.LUT P0, R25, R25, 0x3, RZ, 0xc0, !PT ;  /* 0x0000000319197812 */ /* 0x000fe2000780c0ff */
[----:B------:R-:W-:Y:S02]  /*8a10*/  USHF.L.U64.HI UR12, UR36, 0x2, UR37 ;  /* 0x00000002240c7899 */ /* 0x000fe40008010225 */
[----:B------:R-:W-:Y:S01]  /*8a20*/  UIADD3 UR7, UP0, UR4, UR10, URZ ;  /* 0x0000000a04077290 */ /* 0x000fe2000ff1e03f */
[----:B------:R-:W-:-:S03]  /*8a30*/  ISETP.EQ.OR P0, PT, R25, 0x3, !P0 ;  /* 0x000000031900780c */ /* 0x000fc60004702670 */
[----:B------:R-:W-:Y:S01]  /*8a40*/  UIADD3.X UR8, UR12, UR11, URZ, UP0, !UPT ;  /* 0x0000000b0c087290 */ /* 0x000fe200087fe43f */
[----:B------:R-:W-:Y:S02]  /*8a50*/  SEL R61, R3, R8, P0 ;  /* 0x00000008033d7207 */ /* 0x000fe40000000000 */
[----:B------:R-:W-:Y:S02]  /*8a60*/  SEL R25, R8, R3, P0 ;  /* 0x0000000308197207 */ /* 0x000fe40000000000 */
[----:B------:R-:W1:Y:S01]  /*8a70*/  S2R R3, SR_SWINHI ;  /* 0x0000000000037919 */ /* 0x000e620000002f00 */
        /* <DEDUP_REMOVED lines=16> */
[----:B------:R-:W-:Y:S02]  /*8b80*/  MOV R32, R0 ;  /* 0x0000000000207202 */ /* 0x000fe40000000f00 */
[----:B-1----:R-:W-:Y:S02]  /*8b90*/  MOV R33, R3 ;  /* 0x0000000300217202 */ /* 0x002fe40000000f00 */
[----:B------:R-:W-:Y:S02]  /*8ba0*/  SEL R50, R55, R52, P0 ;  /* 0x0000003437327207 */ /* 0x000fe40000000000 */
[----:B------:R-:W-:Y:S01]  /*8bb0*/  SEL R37, R40, R37, P0 ;  /* 0x0000002528257207 */ /* 0x000fe20000000000 */
[----:B------:R-:W-:Y:S01]  /*8bc0*/  IMAD.WIDE R8, R220, 0x2, R32 ;  /* 0x00000002dc087825 */ /* 0x000fe200078e0220 */
[----:B------:R-:W-:-:S02]  /*8bd0*/  SEL R117, R76, R93, P0 ;  /* 0x0000005d4c757207 */ /* 0x000fc40000000000 */
[----:B------:R-:W-:Y:S02]  /*8be0*/  SEL R46, R93, R76, P0 ;  /* 0x0000004c5d2e7207 */ /* 0x000fe40000000000 */
[----:B------:R-:W-:Y:S02]  /*8bf0*/  LOP3.LUT R3, R8, 0x380, RZ, 0xc0, !PT ;  /* 0x0000038008037812 */ /* 0x000fe400078ec0ff */
[----:B------:R-:W-:Y:S02]  /*8c00*/  SEL R85, R54, R65, P0 ;  /* 0x0000004136557207 */ /* 0x000fe40000000000 */
[----:B------:R-:W-:Y:S02]  /*8c10*/  SEL R55, R65, R54, P0 ;  /* 0x0000003641377207 */ /* 0x000fe40000000000 */
[----:B------:R-:W-:Y:S02]  /*8c20*/  IADD3 R6, P6, R8, 0x20, RZ ;  /* 0x0000002008067810 */ /* 0x000fe40007fde0ff */
        /* <DEDUP_REMOVED lines=16> */
[----:B------:R-:W-:Y:S02]  /*8d30*/  IADD3 R71, P1, R8, 0x40, RZ ;  /* 0x0000004008477810 */ /* 0x000fe40007f3e0ff */
[----:B------:R-:W-:Y:S02]  /*8d40*/  SHF.R.U64 R3, R3, 0x3, RZ ;  /* 0x0000000303037819 */ /* 0x000fe400000012ff */
[----:B------:R-:W-:-:S02]  /*8d50*/  SEL R123, R88, R69, P0 ;  /* 0x00000045587b7207 */ /* 0x000fc40000000000 */
[----:B------:R-:W-:Y:S02]  /*8d60*/  SEL R38, R69, R88, P0 ;  /* 0x0000005845267207 */ /* 0x000fe40000000000 */
[----:B------:R-:W-:Y:S02]  /*8d70*/  SEL R121, R72, R91, P0 ;  /* 0x0000005b48797207 */ /* 0x000fe40000000000 */
[----:B------:R-:W-:Y:S02]  /*8d80*/  SEL R44, R91, R72, P0 ;  /* 0x000000485b2c7207 */ /* 0x000fe40000000000 */
[----:B------:R-:W-:Y:S02]  /*8d90*/  SEL R107, R26, R27, P0 ;  /* 0x0000001b1a6b7207 */ /* 0x000fe40000000000 */
[----:B------:R-:W-:Y:S01]  /*8da0*/  SEL R48, R27, R26, P0 ;  /* 0x0000001a1b307207 */ /* 0x000fe20000000000 */
[----:B------:R-:W-:Y:S01]  /*8db0*/  IMAD.X R27, RZ, RZ, R9, P6 ;  /* 0x000000ffff1b7224 */ /* 0x000fe200030e0609 */
[----:B------:R-:W-:-:S02]  /*8dc0*/  SEL R89, R62, R63, P0 ;  /* 0x0000003f3e597207 */ /* 0x000fc40000000000 */
[----:B------:R-:W-:Y:S02]  /*8dd0*/  SEL R57, R63, R62, P0 ;  /* 0x0000003e3f397207 */ /* 0x000fe40000000000 */
[----:B------:R-:W-:Y:S02]  /*8de0*/  SEL R95, R66, R67, P0 ;  /* 0x00000043425f7207 */ /* 0x000fe40000000000 */
[----:B------:R-:W-:Y:S02]  /*8df0*/  SEL R56, R67, R66, P0 ;  /* 0x0000004243387207 */ /* 0x000fe40000000000 */
[----:B0-----:R-:W-:Y:S02]  /*8e00*/  LOP3.LUT R4, R6, 0x380, RZ, 0xc0, !PT ;  /* 0x0000038006047812 */ /* 0x001fe400078ec0ff */
        /* <DEDUP_REMOVED lines=10> */
[C---:B------:R-:W-:Y:S02]  /*8eb0*/  IADD3 R75, P2, R8.reuse, 0x60, RZ ;  /* 0x00000060084b7810 */ /* 0x040fe40007f5e0ff */
[C---:B------:R-:W-:Y:S02]  /*8ec0*/  IADD3 R34, P3, R8.reuse, 0x4000, RZ ;  /* 0x0000400008227810 */ /* 0x040fe40007f7e0ff */
[C---:B------:R-:W-:Y:S01]  /*8ed0*/  IADD3 R79, P4, R8.reuse, 0x4020, RZ ;  /* 0x00004020084f7810 */ /* 0x040fe20007f9e0ff */
[--C-:B------:R-:W-:Y:S01]  /*8ee0*/  IMAD.X R15, RZ, RZ, R9.reuse, P2 ;  /* 0x000000ffff0f7224 */ /* 0x100fe200010e0609 */
[C---:B------:R-:W-:Y:S01]  /*8ef0*/  IADD3 R83, P5, R8.reuse, 0x4040, RZ ;  /* 0x0000404008537810 */ /* 0x040fe20007fbe0ff */
[----:B------:R-:W-:Y:S01]  /*8f00*/  IMAD.X R13, RZ, RZ, R9, P3 ;  /* 0x000000ffff0d7224 */ /* 0x000fe200018e0609 */
[----:B------:R-:W-:-:S02]  /*8f10*/  IADD3 R87, P6, R8, 0x4060, RZ ;  /* 0x0000406008577810 */ /* 0x000fc40007fde0ff */
[----:B------:R-:W-:Y:S01]  /*8f20*/  LOP3.LUT R10, R71, 0x380, RZ, 0xc0, !PT ;  /* 0x00000380470a7812 */ /* 0x000fe200078ec0ff */
[--C-:B------:R-:W-:Y:S01]  /*8f30*/  IMAD.X R101, RZ, RZ, R9.reuse, P5 ;  /* 0x000000ffff657224 */ /* 0x100fe200028e0609 */
[----:B------:R-:W-:Y:S01]  /*8f40*/  LOP3.LUT R8, R3, R8, RZ, 0x3c, !PT ;  /* 0x0000000803087212 */ /* 0x000fe200078e3cff */
[----:B------:R-:W-:Y:S01]  /*8f50*/  IMAD.X R5, RZ, RZ, R9, P6 ;  /* 0x000000ffff057224 */ /* 0x000fe200030e0609 */
[----:B------:R-:W-:Y:S02]  /*8f60*/  SHF.R.U64 R3, R4, 0x3, RZ ;  /* 0x0000000304037819 */ /* 0x000fe400000012ff */
[----:B------:R-:W-:Y:S02]  /*8f70*/  SHF.R.U64 R4, R10, 0x3, RZ ;  /* 0x000000030a047819 */ /* 0x000fe400000012ff */
[----:B------:R-:W-:Y:S02]  /*8f80*/  LOP3.LUT R12, R75, 0x380, RZ, 0xc0, !PT ;  /* 0x000003804b0c7812 */ /* 0x000fe400078ec0ff */
[----:B------:R-:W-:-:S02]  /*8f90*/  LOP3.LUT R26, R3, R6, RZ, 0x3c, !PT ;  /* 0x00000006031a7212 */ /* 0x000fc400078e3cff */
[----:B------:R-:W-:Y:S02]  /*8fa0*/  LOP3.LUT R3, R34, 0x380, RZ, 0xc0, !PT ;  /* 0x0000038022037812 */ /* 0x000fe400078ec0ff */
[----:B------:R-:W-:Y:S02]  /*8fb0*/  LOP3.LUT R10, R4, R71, RZ, 0x3c, !PT ;  /* 0x00000047040a7212 */ /* 0x000fe400078e3cff */
[----:B------:R-:W-:Y:S02]  /*8fc0*/  SHF.R.U64 R12, R12, 0x3, RZ ;  /* 0x000000030c0c7819 */ /* 0x000fe400000012ff */
[----:B------:R-:W-:Y:S02]  /*8fd0*/  LOP3.LUT R4, R79, 0x380, RZ, 0xc0, !PT ;  /* 0x000003804f047812 */ /* 0x000fe400078ec0ff */
[----:B------:R-:W-:Y:S02]  /*8fe0*/  LOP3.LUT R60, R83, 0x380, RZ, 0xc0, !PT ;  /* 0x00000380533c7812 */ /* 0x000fe400078ec0ff */
[----:B------:R-:W-:-:S02]  /*8ff0*/  LOP3.LUT R62, R87, 0x380, RZ, 0xc0, !PT ;  /* 0x00000380573e7812 */ /* 0x000fc400078ec0ff */
[----:B------:R-:W-:Y:S02]  /*9000*/  SHF.R.U64 R3, R3, 0x3, RZ ;  /* 0x0000000303037819 */ /* 0x000fe400000012ff */
[----:B------:R-:W-:Y:S02]  /*9010*/  SEL R105, R11, R14, P0 ;  /* 0x0000000e0b697207 */ /* 0x000fe40000000000 */
[----:B------:R-:W-:Y:S01]  /*9020*/  SEL R47, R14, R11, P0 ;  /* 0x0000000b0e2f7207 */ /* 0x000fe20000000000 */
[----:B------:R-:W-:Y:S01]  /*9030*/  IMAD.X R11, RZ, RZ, R9, P1 ;  /* 0x000000ffff0b7224 */ /* 0x000fe200008e0609 */
[----:B------:R-:W-:Y:S02]  /*9040*/  LOP3.LUT R14, R12, R75, RZ, 0x3c, !PT ;  /* 0x0000004b0c0e7212 */ /* 0x000fe400078e3cff */
[----:B------:R-:W-:Y:S02]  /*9050*/  SHF.R.U64 R4, R4, 0x3, RZ ;  /* 0x0000000304047819 */ /* 0x000fe400000012ff */
[----:B------:R-:W-:-:S02]  /*9060*/  SHF.R.U64 R60, R60, 0x3, RZ ;  /* 0x000000033c3c7819 */ /* 0x000fc400000012ff */
[----:B------:R-:W-:Y:S02]  /*9070*/  SHF.R.U64 R62, R62, 0x3, RZ ;  /* 0x000000033e3e7819 */ /* 0x000fe400000012ff */
[----:B------:R-:W-:Y:S02]  /*9080*/  LOP3.LUT R12, R3, R34, RZ, 0x3c, !PT ;  /* 0x00000022030c7212 */ /* 0x000fe400078e3cff */
[----:B------:R-:W-:Y:S02]  /*9090*/  SEL R135, R7, R28, P0 ;  /* 0x0000001c07877207 */ /* 0x000fe40000000000 */
[----:B------:R-:W-:Y:S01]  /*90a0*/  SEL R28, R28, R7, P0 ;  /* 0x000000071c1c7207 */ /* 0x000fe20000000000 */
[----:B------:R-:W-:Y:S01]  /*90b0*/  IMAD.X R7, RZ, RZ, R9, P4 ;  /* 0x000000ffff077224 */ /* 0x000fe200020e0609 */
[----:B------:R-:W-:Y:S02]  /*90c0*/  LOP3.LUT R6, R4, R79, RZ, 0x3c, !PT ;  /* 0x0000004f04067212 */ /* 0x000fe400078e3cff */
[----:B------:R-:W-:-:S02]  /*90d0*/  LOP3.LUT R100, R60, R83, RZ, 0x3c, !PT ;  /* 0x000000533c647212 */ /* 0x000fc400078e3cff */
[----:B------:R-:W-:Y:S02]  /*90e0*/  LOP3.LUT R4, R62, R87, RZ, 0x3c, !PT ;  /* 0x000000573e047212 */ /* 0x000fe400078e3cff */
[----:B------:R-:W-:Y:S02]  /*90f0*/  MOV R3, R12 ;  /* 0x0000000c00037202 */ /* 0x000fe40000000f00 */
[----:B------:R-:W-:Y:S02]  /*9100*/  MOV R8, R8 ;  /* 0x0000000800087202 */ /* 0x000fe40000000f00 */
[----:B------:R-:W-:Y:S02]  /*9110*/  MOV R10, R10 ;  /* 0x0000000a000a7202 */ /* 0x000fe40000000f00 */
[----:B------:R-:W-:Y:S02]  /*9120*/  MOV R100, R100 ;  /* 0x0000006400647202 */ /* 0x000fe40000000f00 */
[----:B------:R-:W-:-:S02]  /*9130*/  MOV R9, R26 ;  /* 0x0000001a00097202 */ /* 0x000fc40000000f00 */
[----:B------:R-:W-:Y:S02]  /*9140*/  MOV R11, R14 ;  /* 0x0000000e000b7202 */ /* 0x000fe40000000f00 */
[----:B------:R-:W-:Y:S02]  /*9150*/  MOV R34, R6 ;  /* 0x0000000600227202 */ /* 0x000fe40000000f00 */
[----:B------:R-:W-:Y:S02]  /*9160*/  MOV R101, R4 ;  /* 0x0000000400657202 */ /* 0x000fe40000000f00 */
[----:B--2---:R-:W-:Y:S01]  /*9170*/  LOP3.LUT R12, R24, 0x2, RZ, 0x3c, !PT ;  /* 0x00000002180c7812 */ /* 0x004fe200078e3cff */
        /* <DEDUP_REMOVED lines=32> */
[----:B------:R-:W0:Y:S04]  /*9380*/  SHFL.IDX PT, R66, R25, R12, 0x1c1f ;  /* 0x001c1f0c19427589 */ /* 0x000e2800000e0000 */
[----:B------:R-:W-:Y:S04]  /*9390*/  SHFL.IDX PT, R65, R65, R12, 0x1c1f ;  /* 0x001c1f0c41417589 */ /* 0x000fe800000e0000 */
[----:B------:R-:W-:Y:S04]  /*93a0*/  SHFL.IDX PT, R24, R44, R12, 0x1c1f ;  /* 0x001c1f0c2c187589 */ /* 0x000fe800000e0000 */
[----:B------:R-:W-:Y:S04]  /*93b0*/  SHFL.IDX PT, R25, R40, R12, 0x1c1f ;  /* 0x001c1f0c28197589 */ /* 0x000fe800000e0000 */
[----:B------:R-:W-:Y:S04]  /*93c0*/  SHFL.IDX PT, R63, R48, R12, 0x1c1f ;  /* 0x001c1f0c303f7589 */ /* 0x000fe800000e0000 */
[----:B------:R-:W1:Y:S04]  /*93d0*/  SHFL.IDX PT, R47, R47, R12, 0x1c1f ;  /* 0x001c1f0c2f2f7589 */ /* 0x000e6800000e0000 */
[----:B------:R-:W-:Y:S01]  /*93e0*/  SHFL.IDX PT, R75, R30, R12, 0x1c1f ;  /* 0x001c1f0c1e4b7589 */ /* 0x000fe200000e0000 */
[----:B0-----:R-:W-:-:S02]  /*93f0*/  SEL R64, R61, R66, P0 ;  /* 0x000000423d407207 */ /* 0x001fc40000000000 */
[----:B------:R-:W-:Y:S01]  /*9400*/  SEL R66, R66, R61, P0 ;  /* 0x0000003d42427207 */ /* 0x000fe20000000000 */
[----:B------:R-:W-:Y:S04]  /*9410*/  SHFL.IDX PT, R79, R36, R12, 0x1c1f ;  /* 0x001c1f0c244f7589 */ /* 0x000fe800000e0000 */
[----:B------:R-:W-:Y:S04]  /*9420*/  SHFL.IDX PT, R44, R54, R12, 0x1c1f ;  /* 0x001c1f0c362c7589 */ /* 0x000fe800000e0000 */
[----:B------:R1:W-:Y:S04]  /*9430*/  SHFL.IDX PT, R40, R56, R12, 0x1c1f ;  /* 0x001c1f0c38287589 */ /* 0x0003e800000e0000 */
[----:B------:R-:W-:Y:S04]  /*9440*/  SHFL.IDX PT, R71, R28, R12, 0x1c1f ;  /* 0x001c1f0c1c477589 */ /* 0x000fe800000e0000 */
[----:B------:R-:W-:Y:S01]  /*9450*/  SHFL.IDX PT, R84, R41, R12, 0x1c1f ;  /* 0x001c1f0c29547589 */ /* 0x000fe200000e0000 */
[----:B-1----:R-:W-:-:S03]  /*9460*/  SEL R56, R47, R76, P0 ;  /* 0x0000004c2f387207 */ /* 0x002fc60000000000 */
[----:B------:R-:W0:Y:S04]  /*9470*/  SHFL.IDX PT, R49, R49, R12, 0x1c1f ;  /* 0x001c1f0c31317589 */ /* 0x000e2800000e0000 */
[----:B------:R-:W1:Y:S04]  /*9480*/  SHFL.IDX PT, R30, R53, R12, 0x1c1f ;  /* 0x001c1f0c351e7589 */ /* 0x000e6800000e0000 */
[----:B------:R-:W2:Y:S04]  /*9490*/  SHFL.IDX PT, R50, R50, R12, 0x1c1f ;  /* 0x001c1f0c32327589 */ /* 0x000ea800000e0000 */
[----:B------:R-:W3:Y:S04]  /*94a0*/  SHFL.IDX PT, R29, R29, R12, 0x1c1f ;  /* 0x001c1f0c1d1d7589 */ /* 0x000ee800000e0000 */
[----:B------:R4:W-:Y:S04]  /*94b0*/  SHFL.IDX PT, R80, R39, R12, 0x1c1f ;  /* 0x001c1f0c27507589 */ /* 0x0009e800000e0000 */
[----:B------:R-:W3:Y:S04]  /*94c0*/  SHFL.IDX PT, R41, R52, R12, 0x1c1f ;  /* 0x001c1f0c34297589 */ /* 0x000ee800000e0000 */
[----:B------:R2:W3:Y:S01]  /*94d0*/  SHFL.IDX PT, R103, R68, R12, 0x1c1f ;  /* 0x001c1f0c44677589 */ /* 0x0004e200000e0000 */
[----:B0-----:R-:W-:-:S02]  /*94e0*/  SEL R61, R49, R72, P0 ;  /* 0x00000048313d7207 */ /* 0x001fc40000000000 */
[----:B----4-:R-:W-:Y:S01]  /*94f0*/  SEL R39, R62, R65, P0 ;  /* 0x000000413e277207 */ /* 0x010fe20000000000 */
[----:B------:R-:W0:Y:S01]  /*9500*/  SHFL.IDX PT, R14, R31, R12, 0x1c1f ;  /* 0x001c1f0c1f0e7589 */ /* 0x000e2200000e0000 */
[----:B-1----:R-:W-:-:S03]  /*9510*/  SEL R53, R30, R77, P0 ;  /* 0x0000004d1e357207 */ /* 0x002fc60000000000 */
[----:B------:R-:W-:Y:S01]  /*9520*/  SHFL.IDX PT, R83, R38, R12, 0x1c1f ;  /* 0x001c1f0c26537589 */ /* 0x000fe200000e0000 */
[----:B--2---:R-:W-:Y:S02]  /*9530*/  SEL R54, R81, R50, P0 ;  /* 0x0000003251367207 */ /* 0x004fe40000000000 */
[----:B------:R-:W-:Y:S01]  /*9540*/  SEL R68, R70, R71, P0 ;  /* 0x0000004746447207 */ /* 0x000fe20000000000 */
[----:B------:R1:W-:Y:S01]  /*9550*/  SHFL.IDX PT, R91, R42, R12, 0x1c1f ;  /* 0x001c1f0c2a5b7589 */ /* 0x0003e200000e0000 */
[----:B------:R-:W-:Y:S02]  /*9560*/  SEL R52, R50, R81, P0 ;  /* 0x0000005132347207 */ /* 0x000fe40000000000 */
[----:B---3--:R-:W-:Y:S01]  /*9570*/  SEL R67, R29, R6, P0 ;  /* 0x000000061d437207 */ /* 0x008fe20000000000 */
[----:B------:R-:W-:Y:S01]  /*9580*/  SHFL.IDX PT, R99, R43, R12, 0x1c1f ;  /* 0x001c1f0c2b637589 */ /* 0x000fe200000e0000 */
[----:B------:R-:W-:Y:S02]  /*9590*/  SEL R70, R71, R70, P0 ;  /* 0x0000004647467207 */ /* 0x000fe40000000000 */
[----:B------:R-:W-:Y:S01]  /*95a0*/  SEL R81, R27, R84, P0 ;  /* 0x000000541b517207 */ /* 0x000fe20000000000 */
[----:B------:R-:W2:Y:S01]  /*95b0*/  SHFL.IDX PT, R28, R51, R12, 0x1c1f ;  /* 0x001c1f0c331c7589 */ /* 0x000ea200000e0000 */
[----:B------:R-:W-:-:S02]  /*95c0*/  SEL R50, R88, R41, P0 ;  /* 0x0000002958327207 */ /* 0x000fc40000000000 */
[----:B-1----:R-:W-:Y:S01]  /*95d0*/  SEL R42, R95, R40, P0 ;  /* 0x000000285f2a7207 */ /* 0x002fe20000000000 */
[----:B------:R1:W3:Y:S01]  /*95e0*/  SHFL.IDX PT, R26, R37, R12, 0x1c1f ;  /* 0x001c1f0c251a7589 */ /* 0x0002e200000e0000 */
[----:B------:R-:W-:Y:S02]  /*95f0*/  SEL R40, R40, R95, P0 ;  /* 0x0000005f28287207 */ /* 0x000fe40000000000 */
[----:B------:R-:W-:Y:S01]  /*9600*/  SEL R48, R41, R88, P0 ;  /* 0x0000005829307207 */ /* 0x000fe20000000000 */
[----:B------:R-:W4:Y:S01]  /*9610*/  SHFL.IDX PT, R38, R57, R12, 0x1c1f ;  /* 0x001c1f0c39267589 */ /* 0x000f2200000e0000 */
[----:B------:R-:W-:Y:S02]  /*9620*/  SEL R95, R103, R96, P0 ;  /* 0x00000060675f7207 */ /* 0x000fe40000000000 */
[----:B0-----:R-:W-:Y:S01]  /*9630*/  SEL R71, R14, R7, P0 ;  /* 0x000000070e477207 */ /* 0x001fe20000000000 */
[----:B------:R-:W0:Y:S01]  /*9640*/  SHFL.IDX PT, R97, R59, R12, 0x1c1f ;  /* 0x001c1f0c3b617589 */ /* 0x000e2200000e0000 */
[----:B-1----:R-:W-:-:S03]  /*9650*/  SEL R37, R65, R62, P0 ;  /* 0x0000003e41257207 */ /* 0x002fc60000000000 */
[----:B------:R1:W-:Y:S01]  /*9660*/  SHFL.IDX PT, R92, R46, R12, 0x1c1f ;  /* 0x001c1f0c2e5c7589 */ /* 0x0003e200000e0000 */
[----:B------:R-:W-:Y:S02]  /*9670*/  SEL R62, R60, R63, P0 ;  /* 0x0000003f3c3e7207 */ /* 0x000fe40000000000 */
[----:B------:R-:W-:Y:S01]  /*9680*/  SEL R60, R63, R60, P0 ;  /* 0x0000003c3f3c7207 */ /* 0x000fe20000000000 */
[----:B------:R-:W-:Y:S01]  /*9690*/  SHFL.IDX PT, R31, R45, R12, 0x1c1f ;  /* 0x001c1f0c2d1f7589 */ /* 0x000fe200000e0000 */
[----:B------:R-:W-:Y:S02]  /*96a0*/  SEL R63, R72, R49, P0 ;  /* 0x00000031483f7207 */ /* 0x000fe40000000000 */
[----:B------:R-:W-:Y:S01]  /*96b0*/  SEL R65, R6, R29, P0 ;  /* 0x0000001d06417207 */ /* 0x000fe20000000000 */
[----:B------:R3:W0:Y:S01]  /*96c0*/  SHFL.IDX PT, R36, R55, R12, 0x1c1f ;  /* 0x001c1f0c37247589 */ /* 0x00062200000e0000 */
[----:B------:R-:W-:Y:S02]  /*96d0*/  SEL R72, R74, R75, P0 ;  /* 0x0000004b4a487207 */ /* 0x000fe40000000000 */
[----:B-1----:R-:W-:Y:S01]  /*96e0*/  SEL R46, R93, R44, P0 ;  /* 0x0000002c5d2e7207 */ /* 0x002fe20000000000 */
[----:B------:R1:W0:Y:S01]  /*96f0*/  SHFL.IDX PT, R105, R58, R12, 0x1c1f ;  /* 0x001c1f0c3a697589 */ /* 0x00022200000e0000 */
[----:B------:R-:W-:-:S02]  /*9700*/  SEL R44, R44, R93, P0 ;  /* 0x0000005d2c2c7207 */ /* 0x000fc40000000000 */
[----:B------:R-:W-:Y:S01]  /*9710*/  SEL R93, R96, R103, P0 ;  /* 0x00000067605d7207 */ /* 0x000fe20000000000 */
[----:B------:R4:W0:Y:S01]  /*9720*/  SHFL.IDX PT, R107, R69, R12, 0x1c1f ;  /* 0x001c1f0c456b7589 */ /* 0x00082200000e0000 */
[----:B--2---:R-:W-:Y:S01]  /*9730*/  SEL R59, R73, R28, P0 ;  /* 0x0000001c493b7207 */ /* 0x004fe20000000000 */
[----:B------:R-:W-:Y:S01]  /*9740*/  IMAD.U32 R103, RZ, RZ, UR8 ;  /* 0x00000008ff677e24 */ /* 0x000fe2000f8e00ff */
[----:B---3--:R-:W-:Y:S01]  /*9750*/  SEL R55, R77, R30, P0 ;  /* 0x0000001e4d377207 */ /* 0x008fe20000000000 */
[----:B------:R-:W-:Y:S01]  /*9760*/  ULDC.64 UR8, c[0x0][0xc08] ;  /* 0x0003020000087ab9 */ /* 0x000fe20000000a00 */
[----:B------:R-:W-:Y:S02]  /*9770*/  SEL R77, R15, R80, P0 ;  /* 0x000000500f4d7207 */ /* 0x000fe40000000000 */
[----:B-1----:R-:W-:Y:S02]  /*9780*/  SEL R58, R76, R47, P0 ;  /* 0x0000002f4c3a7207 */ /* 0x002fe40000000000 */
[----:B------:R-:W-:-:S02]  /*9790*/  SEL R76, R78, R79, P0 ;  /* 0x0000004f4e4c7207 */ /* 0x000fc40000000000 */
[----:B------:R-:W-:Y:S02]  /*97a0*/  SEL R78, R79, R78, P0 ;  /* 0x0000004e4f4e7207 */ /* 0x000fe40000000000 */
[----:B------:R-:W-:Y:S02]  /*97b0*/  SEL R79, R80, R15, P0 ;  /* 0x0000000f504f7207 */ /* 0x000fe40000000000 */
[----:B----4-:R-:W-:Y:S02]  /*97c0*/  SEL R69, R7, R14, P0 ;  /* 0x0000000e07457207 */ /* 0x010fe40000000000 */
        /* <DEDUP_REMOVED lines=10> */
[----:B0-----:R-:W-:Y:S02]  /*9870*/  SEL R43, R94, R97, P0 ;  /* 0x000000615e2b7207 */ /* 0x001fe40000000000 */
        /* <DEDUP_REMOVED lines=12> */
[----:B------:R-:W-:Y:S02]  /*9940*/  F2FP.BF16.F32.PACK_AB R4, R65, R64 ;  /* 0x000000404104723e */ /* 0x000fe400000010ff */
[----:B------:R-:W-:Y:S02]  /*9950*/  F2FP.BF16.F32.PACK_AB R5, R63, R62 ;  /* 0x0000003e3f05723e */ /* 0x000fe400000010ff */
[----:B------:R-:W-:Y:S02]  /*9960*/  F2FP.BF16.F32.PACK_AB R6, R67, R66 ;  /* 0x000000424306723e */ /* 0x000fe400000010ff */
[----:B------:R-:W-:-:S02]  /*9970*/  F2FP.BF16.F32.PACK_AB R7, R61, R60 ;  /* 0x0000003c3d07723e */ /* 0x000fc400000010ff */
[----:B------:R-:W-:Y:S02]  /*9980*/  SEL R86, R25, R86, P0 ;  /* 0x0000005619567207 */ /* 0x000fe40000000000 */
[----:B------:R-:W-:Y:S01]  /*9990*/  SEL R87, R24, R87, P0 ;  /* 0x0000005718577207 */ /* 0x000fe20000000000 */
[----:B------:R0:W-:Y:S01]  /*99a0*/  STSM.16.M88.4 [R8], R4 ;  /* 0x0000000408007844 */ /* 0x0001e20000000200 */
[----:B------:R-:W-:Y:S02]  /*99b0*/  F2FP.BF16.F32.PACK_AB R12, R69, R68 ;  /* 0x00000044450c723e */ /* 0x000fe400000010ff */
[----:B------:R-:W-:Y:S02]  /*99c0*/  F2FP.BF16.F32.PACK_AB R13, R59, R58 ;  /* 0x0000003a3b0d723e */ /* 0x000fe400000010ff */
[----:B------:R-:W-:Y:S02]  /*99d0*/  F2FP.BF16.F32.PACK_AB R14, R71, R70 ;  /* 0x00000046470e723e */ /* 0x000fe400000010ff */
[----:B------:R-:W-:-:S02]  /*99e0*/  F2FP.BF16.F32.PACK_AB R15, R57, R56 ;  /* 0x00000038390f723e */ /* 0x000fc400000010ff */
[----:B------:R-:W-:Y:S02]  /*99f0*/  F2FP.BF16.F32.PACK_AB R24, R73, R72 ;  /* 0x000000484918723e */ /* 0x000fe400000010ff */
[----:B------:R-:W-:Y:S01]  /*9a00*/  F2FP.BF16.F32.PACK_AB R25, R55, R54 ;  /* 0x000000363719723e */ /* 0x000fe200000010ff */
[----:B------:R1:W-:Y:S01]  /*9a10*/  STSM.16.M88.4 [R9], R12 ;  /* 0x0000000c09007844 */ /* 0x0003e20000000200 */
[----:B------:R-:W-:Y:S02]  /*9a20*/  F2FP.BF16.F32.PACK_AB R26, R75, R74 ;  /* 0x0000004a4b1a723e */ /* 0x000fe400000010ff */
[----:B------:R-:W-:Y:S02]  /*9a30*/  F2FP.BF16.F32.PACK_AB R27, R53, R52 ;  /* 0x00000034351b723e */ /* 0x000fe400000010ff */
[----:B------:R-:W-:Y:S02]  /*9a40*/  F2FP.BF16.F32.PACK_AB R28, R77, R76 ;  /* 0x0000004c4d1c723e */ /* 0x000fe400000010ff */
[----:B------:R-:W-:Y:S01]  /*9a50*/  F2FP.BF16.F32.PACK_AB R29, R51, R50 ;  /* 0x00000032331d723e */ /* 0x000fe200000010ff */
[----:B------:R2:W-:Y:S01]  /*9a60*/  STSM.16.M88.4 [R10], R24 ;  /* 0x000000180a007844 */ /* 0x0005e20000000200 */
[----:B------:R-:W-:-:S02]  /*9a70*/  F2FP.BF16.F32.PACK_AB R30, R79, R78 ;  /* 0x0000004e4f1e723e */ /* 0x000fc400000010ff */
[----:B------:R-:W-:Y:S02]  /*9a80*/  F2FP.BF16.F32.PACK_AB R31, R49, R48 ;  /* 0x00000030311f723e */ /* 0x000fe400000010ff */
[----:B------:R-:W-:Y:S02]  /*9a90*/  SEL R92, R102, R105, P0 ;  /* 0x00000069665c7207 */ /* 0x000fe40000000000 */
[----:B------:R-:W-:Y:S01]  /*9aa0*/  SEL R94, R105, R102, P0 ;  /* 0x00000066695e7207 */ /* 0x000fe20000000000 */
[----:B------:R3:W-:Y:S01]  /*9ab0*/  STSM.16.M88.4 [R11], R28 ;  /* 0x0000001c0b007844 */ /* 0x0007e20000000200 */
[----:B------:R-:W-:Y:S01]  /*9ac0*/  SEL R38, R104, R107, P0 ;  /* 0x0000006b68267207 */ /* 0x000fe20000000000 */
[----:B------:R-:W-:Y:S01]  /*9ad0*/  IMAD.U32 R102, RZ, RZ, UR7 ;  /* 0x00000007ff667e24 */ /* 0x000fe2000f8e00ff */
[----:B------:R-:W-:Y:S02]  /*9ae0*/  SEL R36, R107, R104, P0 ;  /* 0x000000686b247207 */ /* 0x000fe40000000000 */
[----:B0-----:R-:W-:-:S02]  /*9af0*/  F2FP.BF16.F32.PACK_AB R4, R81, R80 ;  /* 0x000000505104723e */ /* 0x001fc400000010ff */
[----:B------:R-:W-:Y:S02]  /*9b00*/  F2FP.BF16.F32.PACK_AB R5, R47, R46 ;  /* 0x0000002e2f05723e */ /* 0x000fe400000010ff */
[----:B------:R-:W-:Y:S02]  /*9b10*/  F2FP.BF16.F32.PACK_AB R6, R83, R82 ;  /* 0x000000525306723e */ /* 0x000fe400000010ff */
[----:B------:R-:W-:Y:S02]  /*9b20*/  F2FP.BF16.F32.PACK_AB R7, R45, R44 ;  /* 0x0000002c2d07723e */ /* 0x000fe400000010ff */
[----:B------:R-:W-:Y:S02]  /*9b30*/  F2FP.BF16.F32.PACK_AB R8, R85, R84 ;  /* 0x000000545508723e */ /* 0x000fe400000010ff */
[----:B-1----:R-:W-:Y:S01]  /*9b40*/  F2FP.BF16.F32.PACK_AB R9, R43, R42 ;  /* 0x0000002a2b09723e */ /* 0x002fe200000010ff */
[----:B------:R-:W-:Y:S01]  /*9b50*/  STSM.16.M88.4 [R3], R4 ;  /* 0x0000000403007844 */ /* 0x000fe20000000200 */
[----:B--2---:R-:W-:-:S02]  /*9b60*/  F2FP.BF16.F32.PACK_AB R10, R87, R86 ;  /* 0x00000056570a723e */ /* 0x004fc400000010ff */
[----:B---3--:R-:W-:Y:S02]  /*9b70*/  F2FP.BF16.F32.PACK_AB R11, R41, R40 ;  /* 0x00000028290b723e */ /* 0x008fe400000010ff */
[----:B------:R-:W-:Y:S02]  /*9b80*/  F2FP.BF16.F32.PACK_AB R12, R89, R88 ;  /* 0x00000058590c723e */ /* 0x000fe400000010ff */
[----:B------:R-:W-:Y:S01]  /*9b90*/  F2FP.BF16.F32.PACK_AB R13, R93, R92 ;  /* 0x0000005c5d0d723e */ /* 0x000fe200000010ff */
[----:B------:R0:W-:Y:S01]  /*9ba0*/  STSM.16.M88.4 [R34], R8 ;  /* 0x0000000822007844 */ /* 0x0001e20000000200 */
[----:B------:R-:W-:Y:S02]  /*9bb0*/  F2FP.BF16.F32.PACK_AB R14, R91, R90 ;  /* 0x0000005a5b0e723e */ /* 0x000fe400000010ff */
[----:B------:R-:W-:Y:S02]  /*9bc0*/  F2FP.BF16.F32.PACK_AB R15, R95, R94 ;  /* 0x0000005e5f0f723e */ /* 0x000fe400000010ff */
[----:B------:R-:W-:-:S02]  /*9bd0*/  F2FP.BF16.F32.PACK_AB R24, R97, R96 ;  /* 0x000000606118723e */ /* 0x000fc400000010ff */
[----:B------:R-:W-:Y:S01]  /*9be0*/  F2FP.BF16.F32.PACK_AB R25, R39, R38 ;  /* 0x000000262719723e */ /* 0x000fe200000010ff */
[----:B------:R1:W-:Y:S01]  /*9bf0*/  STSM.16.M88.4 [R100], R12 ;  /* 0x0000000c64007844 */ /* 0x0003e20000000200 */
[----:B------:R-:W-:Y:S02]  /*9c00*/  F2FP.BF16.F32.PACK_AB R26, R99, R98 ;  /* 0x00000062631a723e */ /* 0x000fe400000010ff */
[----:B------:R-:W-:Y:S02]  /*9c10*/  F2FP.BF16.F32.PACK_AB R27, R37, R36 ;  /* 0x00000024251b723e */ /* 0x000fe400000010ff */
[----:B------:R-:W-:-:S03]  /*9c20*/  ISETP.NE.U32.AND P0, PT, RZ, UR10, PT ;  /* 0x0000000aff007c0c */ /* 0x000fc6000bf05070 */
[----:B------:R1:W-:Y:S01]  /*9c30*/  STSM.16.M88.4 [R101], R24 ;  /* 0x0000001865007844 */ /* 0x0003e20000000200 */
[----:B------:R-:W-:Y:S01]  /*9c40*/  BAR.SYNC.DEFER_BLOCKING 0x1, 0x100 ;  /* 0x0044000000007b1d */ /* 0x000fe20000010000 */
[----:B------:R-:W-:-:S07]  /*9c50*/  ISETP.NE.AND.EX P0, PT, RZ, UR11, PT, P0 ;  /* 0x0000000bff007c0c */ /* 0x000fce000bf05300 */
[----:B0-----:R-:W0:Y:S06]  /*9c60*/  LDC R34, c[0x0][0xbe8] ;  /* 0x0002fa00ff227b82 */ /* 0x001e2c0000000800 */
[----:B------:R-:W2:Y:S01]  /*9c70*/  @P0 LDG.E R28, desc[UR52][R102.64] ;  /* 0x00000034661c0981 */ /* 0x000ea2000c1e1900 */
[----:B------:R-:W-:-:S04]  /*9c80*/  UISETP.NE.U32.AND UP0, UPT, UR8, URZ, UPT ;  /* 0x0000003f0800728c */ /* 0x000fc8000bf05070 */
[----:B------:R-:W-:Y:S01]  /*9c90*/  UISETP.NE.AND.EX UP0, UPT, UR9, URZ, UPT, UP0 ;  /* 0x0000003f0900728c */ /* 0x000fe2000bf05300 */
[----:B0-----:R-:W-:-:S05]  /*9ca0*/  ISETP.NE.AND P1, PT, R34, 0x1, PT ;  /* 0x000000012200780c */ /* 0x001fca0003f25270 */
[----:B------:R-:W-:-:S05]  /*9cb0*/  PLOP3.LUT P4, PT, PT, PT, UP0, 0x80, 0x0 ;  /* 0x000000000000781c */ /* 0x000fca0003f8f008 */
[----:B------:R-:W-:-:S03]  /*9cc0*/  @UP0 UIADD3 UR8, UP1, UR4, UR8, URZ ;  /* 0x0000000804080290 */ /* 0x000fc6000ff3e03f */
[----:B------:R-:W0:Y:S01]  /*9cd0*/  @P1 LDC R6, c[0x0][0xbec] ;  /* 0x0002fb00ff061b82 */ /* 0x000e220000000800 */
[----:B------:R-:W-:Y:S02]  /*9ce0*/  @UP0 UIADD3.X UR9, UR12, UR9, URZ, UP1, !UPT ;  /* 0x000000090c090290 */ /* 0x000fe40008ffe43f */
[----:B------:R-:W-:Y:S01]  /*9cf0*/  UISETP.GT.AND UP1, UPT, UR45, 0x1, UPT ;  /* 0x000000012d00788c */ /* 0x000fe2000bf24270 */
[----:B------:R-:W-:Y:S01]  /*9d00*/  IMAD.U32 R4, RZ, RZ, UR8 ;  /* 0x00000008ff047e24 */ /* 0x000fe2000f8e00ff */
[----:B------:R-:W-:Y:S01]  /*9d10*/  ULDC UR4, c[0x0][0xa88] ;  /* 0x0002a20000047ab9 */ /* 0x000fe20000000800 */
[----:B------:R-:W-:Y:S01]  /*9d20*/  UMOV UR16, 0x9b8 ;  /* 0x000009b800107882 */ /* 0x000fe20000000000 */
[----:B------:R-:W-:Y:S01]  /*9d30*/  IMAD.U32 R3, RZ, RZ, UR4 ;  /* 0x00000004ff037e24 */ /* 0x000fe2000f8e00ff */
[----:B------:R-:W3:Y:S01]  /*9d40*/  @P1 LDC R9, c[0x0][0xbf0] ;  /* 0x0002fc00ff091b82 */ /* 0x000ee20000000800 */
[----:B------:R-:W-:Y:S01]  /*9d50*/  USEL UR16, UR16, 0x978, UP1 ;  /* 0x0000097810107887 */ /* 0x000fe20008800000 */
[----:B------:R-:W-:Y:S01]  /*9d60*/  IMAD.U32 R5, RZ, RZ, UR9 ;  /* 0x00000009ff057e24 */ /* 0x000fe2000f8e00ff */
[----:B------:R-:W-:-:S04]  /*9d70*/  UISETP.NE.U32.AND UP0, UPT, UR10, URZ, UPT ;  /* 0x0000003f0a00728c */ /* 0x000fc8000bf05070 */
[----:B------:R4:W5:Y:S01]  /*9d80*/  @P4 LDG.E R3, desc[UR52][R4.64] ;  /* 0x0000003404034981 */ /* 0x000962000c1e1900 */
[----:B------:R-:W-:Y:S01]  /*9d90*/  UISETP.NE.AND.EX UP0, UPT, UR11, URZ, UPT, UP0 ;  /* 0x0000003f0b00728c */ /* 0x000fe2000bf05300 */
[----:B------:R-:W-:Y:S01]  /*9da0*/  UMOV UR4, URZ ;  /* 0x0000003f00047c82 */ /* 0x000fe20008000000 */
[----:B------:R-:W-:-:S03]  /*9db0*/  USEL UR7, UR39, URZ, UP1 ;  /* 0x0000003f27077287 */ /* 0x000fc60008800000 */
[----:B------:R-:W-:Y:S01]  /*9dc0*/  ULDC.64 UR10, c[0x0][UR16+0x218] ;  /* 0x00008600100a7abb */ /* 0x000fe20008000a00 */
[----:B------:R-:W-:Y:S01]  /*9dd0*/  ULDC.64 UR14, c[0x0][UR16+0x228] ;  /* 0x00008a00100e7abb */ /* 0x000fe20008000a00 */
[----:B------:R-:W-:Y:S01]  /*9de0*/  USEL UR36, UR36, URZ, !UP0 ;  /* 0x0000003f24247287 */ /* 0x000fe2000c000000 */
[----:B----4-:R-:W-:Y:S01]  /*9df0*/  IMAD.U32 R4, RZ, RZ, UR42 ;  /* 0x0000002aff047e24 */ /* 0x010fe2000f8e00ff */
[----:B------:R-:W-:Y:S01]  /*9e00*/  ULDC.64 UR12, c[0x0][UR16+0x220] ;  /* 0x00008800100c7abb */ /* 0x000fe20008000a00 */
[----:B------:R-:W-:Y:S02]  /*9e10*/  UIMAD.WIDE.U32 UR8, UR10, UR38, URZ ;  /* 0x000000260a0872a5 */ /* 0x000fe4000f8e003f */
[----:B------:R-:W-:Y:S01]  /*9e20*/  IMAD R11, R4, 0x80, R219 ;  /* 0x00000080040b7824 */ /* 0x000fe200078e02db */
[----:B------:R-:W-:Y:S02]  /*9e30*/  UIMAD.WIDE.U32 UR18, UR14, UR7, URZ ;  /* 0x000000070e1272a5 */ /* 0x000fe4000f8e003f */
[----:B------:R-:W-:Y:S01]  /*9e40*/  UIMAD UR10, UR11, UR38, URZ ;  /* 0x000000260b0a72a4 */ /* 0x000fe2000f8e023f */
[----:B0-----:R-:W-:Y:S01]  /*9e50*/  @P1 IMAD.HI.U32 R4, R11, R6, RZ ;  /* 0x000000060b041227 */ /* 0x001fe200078e00ff */
[----:B------:R-:W-:-:S02]  /*9e60*/  UIMAD UR14, UR15, UR7, URZ ;  /* 0x000000070f0e72a4 */ /* 0x000fc4000f8e023f */
[----:B------:R-:W-:Y:S01]  /*9e70*/  USEL UR37, UR37, URZ, !UP0 ;  /* 0x0000003f25257287 */ /* 0x000fe2000c000000 */
[----:B------:R-:W-:Y:S01]  /*9e80*/  IMAD.MOV.U32 R7, RZ, RZ, R11 ;  /* 0x000000ffff077224 */ /* 0x000fe200078e000b */
[----:B------:R-:W-:Y:S01]  /*9e90*/  UIMAD UR7, UR13, UR36, URZ ;  /* 0x000000240d0772a4 */ /* 0x000fe2000f8e023f */
[----:B---3--:R-:W-:Y:S01]  /*9ea0*/  @P1 SHF.R.U32.HI R7, RZ, R9, R4 ;  /* 0x00000009ff071219 */ /* 0x008fe20000011604 */
[----:B------:R-:W-:Y:S01]  /*9eb0*/  UIADD3 UR9, UR9, UR10, URZ ;  /* 0x0000000a09097290 */ /* 0x000fe2000fffe03f */
[----:B------:R-:W-:Y:S01]  /*9ec0*/  IMAD.U32 R4, RZ, RZ, UR18 ;  /* 0x00000012ff047e24 */ /* 0x000fe2000f8e00ff */
[----:B------:R-:W-:Y:S01]  /*9ed0*/  UIMAD.WIDE.U32 UR10, UR12, UR36, URZ ;  /* 0x000000240c0a72a5 */ /* 0x000fe2000f8e003f */
[----:B------:R-:W-:Y:S01]  /*9ee0*/  IMAD.U32 R5, RZ, RZ, UR19 ;  /* 0x00000013ff057e24 */ /* 0x000fe2000f8e00ff */
[----:B------:R-:W-:Y:S01]  /*9ef0*/  UIMAD UR7, UR12, UR37, UR7 ;  /* 0x000000250c0772a4 */ /* 0x000fe2000f8e0207 */
[--C-:B------:R-:W-:Y:S01]  /*9f00*/  IMAD.MOV R9, RZ, RZ, -R7.reuse ;  /* 0x000000ffff097224 */ /* 0x100fe200078e0a07 */
[----:B------:R-:W-:Y:S01]  /*9f10*/  UIADD3 UR14, UR19, UR14, URZ ;  /* 0x0000000e130e7290 */ /* 0x000fe2000fffe03f */
[----:B------:R-:W-:Y:S01]  /*9f20*/  SHF.R.S32.HI R5, RZ, 0x1f, R7 ;  /* 0x0000001fff057819 */ /* 0x000fe20000011407 */
[----:B------:R-:W-:Y:S01]  /*9f30*/  UIADD3 UR7, UR11, UR7, URZ ;  /* 0x000000070b077290 */ /* 0x000fe2000fffe03f */
[----:B------:R-:W-:-:S03]  /*9f40*/  IMAD R9, R34, R9, R11 ;  /* 0x0000000922097224 */ /* 0x000fc600078e020b */
[----:B------:R-:W-:Y:S02]  /*9f50*/  IMAD.U32 R8, RZ, RZ, UR14 ;  /* 0x0000000eff087e24 */ /* 0x000fe4000f8e00ff */
[----:B------:R-:W-:Y:S02]  /*9f60*/  SHF.R.S32.HI R6, RZ, 0x1f, R9 ;  /* 0x0000001fff067819 */ /* 0x000fe40000011409 */
[----:B--2---:R-:W-:-:S13]  /*9f70*/  @P0 R2UR UR4, R28 ;  /* 0x000000001c0402ca */ /* 0x004fda00000e0000 */
[----:B------:R-:W-:Y:S02]  /*9f80*/  UIADD3 UR8, UP0, UP2, UR10, UR8, UR4 ;  /* 0x000000080a087290 */ /* 0x000fe4000fa1e004 */
[----:B------:R-:W-:Y:S01]  /*9f90*/  USHF.R.S32.HI UR12, URZ, 0x1f, UR4 ;  /* 0x0000001f3f0c7899 */ /* 0x000fe20008011404 */
[----:B------:R-:W-:Y:S01]  /*9fa0*/  ULDC.64 UR10, c[0x0][0xba8] ;  /* 0x0002ea00000a7ab9 */ /* 0x000fe20000000a00 */
[----:B------:R-:W-:Y:S02]  /*9fb0*/  @!UP1 ULDC UR10, c[0x0][0xb50] ;  /* 0x0002d400000a9ab9 */ /* 0x000fe40000000800 */
[----:B------:R-:W-:Y:S01]  /*9fc0*/  UIADD3.X UR7, UR7, UR9, UR12, UP0, UP2 ;  /* 0x0000000907077290 */ /* 0x000fe200087e440c */
[----:B------:R-:W-:Y:S01]  /*9fd0*/  IADD3 R4, P2, P3, R7, UR8, R4 ;  /* 0x0000000807047c10 */ /* 0x000fe2000fb5e004 */
[----:B------:R-:W-:Y:S01]  /*9fe0*/  @!UP1 ULDC UR11, c[0x0][0xb54] ;  /* 0x0002d500000b9ab9 */ /* 0x000fe20000000800 */
[----:B------:R-:W-:Y:S02]  /*9ff0*/  ULDC.64 UR8, c[0x0][UR16+0x210] ;  /* 0x0000840010087abb */ /* 0x000fe40008000a00 */
[----:B------:R-:W-:Y:S01]  /*a000*/  IMAD R7, R9, UR9, RZ ;  /* 0x0000000909077c24 */ /* 0x000fe2000f8e02ff */
[----:B------:R-:W-:-:S03]  /*a010*/  IADD3.X R5, R5, UR7, R8, P2, P3 ;  /* 0x0000000705057c10 */ /* 0x000fc600097e6408 */
[----:B------:R-:W-:Y:S02]  /*a020*/  IMAD R7, R6, UR8, R7 ;  /* 0x0000000806077c24 */ /* 0x000fe4000f8e0207 */
[----:B------:R-:W-:-:S04]  /*a030*/  IMAD.WIDE.U32 R4, R9, UR8, R4 ;  /* 0x0000000809047c25 */ /* 0x000fc8000f8e0004 */
[----:B------:R-:W-:Y:S01]  /*a040*/  IMAD.IADD R5, R5, 0x1, R7 ;  /* 0x0000000105057824 */ /* 0x000fe200078e0207 */
[----:B------:R-:W-:-:S04]  /*a050*/  LEA R9, P2, R4, UR10, 0x2 ;  /* 0x0000000a04097c11 */ /* 0x000fc8000f8410ff */
[----:B------:R-:W-:Y:S01]  /*a060*/  LEA.HI.X R10, R4, UR11, R5, 0x2, P2 ;  /* 0x0000000b040a7c11 */ /* 0x000fe200090f1405 */
[----:B-1----:R-:W-:Y:S08]  /*a070*/  @P4 BRA `(.L_x_210) ;  /* 0x0000000000104947 */ /* 0x002ff00003800000 */
[----:B------:R-:W-:Y:S05]  /*a080*/  @!P0 BRA `(.L_x_210) ;  /* 0x00000000000c8947 */ /* 0x000fea0003800000 */
[----:B------:R-:W2:Y:S04]  /*a090*/  LDG.E R4, desc[UR52][R102.64] ;  /* 0x0000003466047981 */ /* 0x000ea8000c1e1900 */
[----:B-----5:R-:W2:Y:S02]  /*a0a0*/  LDG.E R3, desc[UR52][R102.64+0x4] ;  /* 0x0000043466037981 */ /* 0x020ea4000c1e1900 */
[----:B--2---:R-:W-:-:S07]  /*a0b0*/  IMAD.IADD R3, R3, 0x1, -R4 ;  /* 0x0000000103037824 */ /* 0x004fce00078e0a04 */
.L_x_210:
[----:B------:R-:W-:Y:S01]  /*a0c0*/  IMAD.U32 R13, RZ, RZ, UR42 ;  /* 0x0000002aff0d7e24 */ /* 0x000fe2000f8e00ff */
[----:B------:R-:W-:Y:S01]  /*a0d0*/  SHFL.IDX PT, R4, R9, RZ, 0x1c1f ;  /* 0x001c1fff09047589 */ /* 0x000fe200000e0000 */
[----:B-----5:R-:W-:Y:S01]  /*a0e0*/  IMAD R3, R3, R34, RZ ;  /* 0x0000002203037224 */ /* 0x020fe200078e02ff */
[----:B------:R-:W-:Y:S01]  /*a0f0*/  LOP3.LUT P0, RZ, R201, 0x3, RZ, 0xc0, !PT ;  /* 0x00000003c9ff7812 */ /* 0x000fe2000780c0ff */
[----:B------:R-:W-:Y:S01]  /*a100*/  IMAD R12, R13, 0x80, R218 ;  /* 0x000000800d0c7824 */ /* 0x000fe200078e02da */
[----:B------:R-:W0:Y:S01]  /*a110*/  SHFL.IDX PT, R5, R10, RZ, 0x1c1f ;  /* 0x001c1fff0a057589 */ /* 0x000e2200000e0000 */
[----:B------:R-:W-:Y:S02]  /*a120*/  PLOP3.LUT P3, PT, PT, PT, UP1, 0x80, 0x0 ;  /* 0x000000000000781c */ /* 0x000fe40003f6f018 */
[C---:B------:R-:W-:Y:S01]  /*a130*/  VIADD R8, R12.reuse, 0x8 ;  /* 0x000000080c087836 */ /* 0x040fe20000000000 */
[----:B------:R-:W-:Y:S01]  /*a140*/  SHFL.IDX PT, R6, R9, 0x1, 0x1c1f ;  /* 0x003c1f0009067f89 */ /* 0x000fe200000e0000 */
[----:B------:R-:W-:-:S03]  /*a150*/  ISETP.GE.OR P2, PT, R12, R3, P0 ;  /* 0x000000030c00720c */ /* 0x000fc60000746670 */
[----:B------:R-:W1:Y:S01]  /*a160*/  SHFL.IDX PT, R7, R10, 0x1, 0x1c1f ;  /* 0x003c1f000a077f89 */ /* 0x000e6200000e0000 */
[----:B------:R-:W-:-:S09]  /*a170*/  ISETP.GE.OR P0, PT, R8, R3, P0 ;  /* 0x000000030800720c */ /* 0x000fd20000706670 */
[----:B0-----:R0:W-:Y:S01]  /*a180*/  @!P2 ST.E desc[UR52][R4.64], R21 ;  /* 0x000000150400a985 */ /* 0x0011e2000c101934 */
[----:B------:R-:W-:-:S03]  /*a190*/  ISETP.GE.AND P2, PT, R12, R3, PT ;  /* 0x000000030c00720c */ /* 0x000fc60003f46270 */
[----:B-1----:R0:W-:Y:S01]  /*a1a0*/  @!P0 ST.E desc[UR52][R6.64], R20 ;  /* 0x0000001406008985 */ /* 0x0021e2000c101934 */
[----:B------:R-:W-:Y:S01]  /*a1b0*/  ISETP.GE.AND P0, PT, R8, R3, PT ;  /* 0x000000030800720c */ /* 0x000fe20003f06270 */
[----:B------:R-:W-:-:S12]  /*a1c0*/  @P3 BRA `(.L_x_211) ;  /* 0x0000000800903947 */ /* 0x000fd80003800000 */
[----:B0-----:R-:W-:Y:S01]  /*a1d0*/  IMAD R5, R200, 0x40, R2 ;  /* 0x00000040c8057824 */ /* 0x001fe200078e0202 */
[----:B------:R-:W0:Y:S01]  /*a1e0*/  @P1 LDC R21, c[0x0][0xbec] ;  /* 0x0002fb00ff151b82 */ /* 0x000e220000000800 */
[----:B------:R-:W-:Y:S02]  /*a1f0*/  ULDC.64 UR10, c[0x0][0xaa0] ;  /* 0x0002a800000a7ab9 */ /* 0x000fe40000000a00 */
[----:B------:R-:W-:-:S03]  /*a200*/  IMAD.WIDE R32, R5, 0x2, R32 ;  /* 0x0000000205207825 */ /* 0x000fc600078e0220 */
[C---:B------:R-:W-:Y:S02]  /*a210*/  IADD3 R9, P6, R32.reuse, 0x1000, RZ ;  /* 0x0000100020097810 */ /* 0x040fe40007fde0ff */
[----:B------:R-:W1:Y:S01]  /*a220*/  @P1 LDC R49, c[0x0][0xbf0] ;  /* 0x0002fc00ff311b82 */ /* 0x000e620000000800 */
[C---:B------:R-:W-:Y:S02]  /*a230*/  IADD3 R13, P5, R32.reuse, 0x2000, RZ ;  /* 0x00002000200d7810 */ /* 0x040fe40007fbe0ff */
[----:B------:R-:W-:Y:S02]  /*a240*/  LOP3.LUT R8, R9, 0x380, RZ, 0xc0, !PT ;  /* 0x0000038009087812 */ /* 0x000fe400078ec0ff */
[----:B------:R-:W-:Y:S02]  /*a250*/  IADD3 R25, P4, R32, 0x3000, RZ ;  /* 0x0000300020197810 */ /* 0x000fe40007f9e0ff */
[----:B------:R-:W-:Y:S02]  /*a260*/  SHF.R.U64 R8, R8, 0x3, RZ ;  /* 0x0000000308087819 */ /* 0x000fe400000012ff */
[----:B------:R-:W-:-:S02]  /*a270*/  IADD3 R29, P3, R32, 0x4000, RZ ;  /* 0x00004000201d7810 */ /* 0x000fc40007f7e0ff */
[----:B------:R-:W-:Y:S01]  /*a280*/  LOP3.LUT R8, R8, R9, RZ, 0x3c, !PT ;  /* 0x0000000908087212 */ /* 0x000fe200078e3cff */
[--C-:B------:R-:W-:Y:S01]  /*a290*/  IMAD.X R9, RZ, RZ, R33.reuse, P6 ;  /* 0x000000ffff097224 */ /* 0x100fe200030e0621 */
[C---:B------:R-:W-:Y:S02]  /*a2a0*/  IADD3 R5, P6, R32.reuse, 0x7000, RZ ;  /* 0x0000700020057810 */ /* 0x040fe40007fde0ff */
[C---:B------:R-:W-:Y:S02]  /*a2b0*/  IADD3 R37, P2, R32.reuse, 0x5000, RZ ;  /* 0x0000500020257810 */ /* 0x040fe40007f5e0ff */
[C---:B------:R-:W-:Y:S01]  /*a2c0*/  IADD3 R41, P0, R32.reuse, 0x6000, RZ ;  /* 0x0000600020297810 */ /* 0x040fe20007f1e0ff */
[----:B------:R-:W-:Y:S01]  /*a2d0*/  UIMAD UR7, UR12, UR10, URZ ;  /* 0x0000000a0c0772a4 */ /* 0x000fe2000f8e023f */
[----:B------:R-:W-:Y:S01]  /*a2e0*/  LOP3.LUT R7, R32, 0x380, RZ, 0xc0, !PT ;  /* 0x0000038020077812 */ /* 0x000fe200078ec0ff */
[----:B------:R-:W-:Y:S01]  /*a2f0*/  UIMAD.WIDE.U32 UR8, UR4, UR10, URZ ;  /* 0x0000000a040872a5 */ /* 0x000fe2000f8e003f */
[----:B------:R-:W-:Y:S01]  /*a300*/  LOP3.LUT R4, R5, 0x380, RZ, 0xc0, !PT ;  /* 0x0000038005047812 */ /* 0x000fe200078ec0ff */
[----:B------:R-:W-:Y:S01]  /*a310*/  IMAD.X R45, RZ, RZ, R33, P6 ;  /* 0x000000ffff2d7224 */ /* 0x000fe200030e0621 */
[----:B------:R-:W-:Y:S01]  /*a320*/  LOP3.LUT R12, R13, 0x380, RZ, 0xc0, !PT ;  /* 0x000003800d0c7812 */ /* 0x000fe200078ec0ff */
[----:B------:R-:W-:Y:S01]  /*a330*/  IMAD R20, R17, 0x20, R200 ;  /* 0x0000002011147824 */ /* 0x000fe200078e02c8 */
[----:B------:R-:W-:Y:S01]  /*a340*/  LOP3.LUT R24, R25, 0x380, RZ, 0xc0, !PT ;  /* 0x0000038019187812 */ /* 0x000fe200078ec0ff */
[----:B------:R-:W-:Y:S01]  /*a350*/  ULDC.64 UR12, c[0x0][0xaf0] ;  /* 0x0002bc00000c7ab9 */ /* 0x000fe20000000a00 */
[----:B------:R-:W-:Y:S01]  /*a360*/  LOP3.LUT R28, R29, 0x380, RZ, 0xc0, !PT ;  /* 0x000003801d1c7812 */ /* 0x000fe200078ec0ff */
[----:B------:R-:W5:Y:S01]  /*a370*/  LD.E.128 R8, desc[UR52][R8.64] ;  /* 0x0000003408087980 */ /* 0x000f62000c101d00 */
[----:B------:R-:W-:-:S02]  /*a380*/  LOP3.LUT R36, R37, 0x380, RZ, 0xc0, !PT ;  /* 0x0000038025247812 */ /* 0x000fc400078ec0ff */
[----:B------:R-:W-:Y:S02]  /*a390*/  LOP3.LUT R40, R41, 0x380, RZ, 0xc0, !PT ;  /* 0x0000038029287812 */ /* 0x000fe400078ec0ff */
[----:B------:R-:W-:Y:S02]  /*a3a0*/  SHF.R.U64 R7, R7, 0x3, RZ ;  /* 0x0000000307077819 */ /* 0x000fe400000012ff */
[----:B------:R-:W-:Y:S02]  /*a3b0*/  SHF.R.U64 R4, R4, 0x3, RZ ;  /* 0x0000000304047819 */ /* 0x000fe400000012ff */
[----:B------:R-:W-:Y:S02]  /*a3c0*/  SHF.R.U64 R12, R12, 0x3, RZ ;  /* 0x000000030c0c7819 */ /* 0x000fe400000012ff */
[----:B------:R-:W-:Y:S02]  /*a3d0*/  SHF.R.U64 R24, R24, 0x3, RZ ;  /* 0x0000000318187819 */ /* 0x000fe400000012ff */
[----:B------:R-:W-:-:S02]  /*a3e0*/  SHF.R.U64 R28, R28, 0x3, RZ ;  /* 0x000000031c1c7819 */ /* 0x000fc400000012ff */
[----:B------:R-:W-:Y:S02]  /*a3f0*/  SHF.R.U64 R36, R36, 0x3, RZ ;  /* 0x0000000324247819 */ /* 0x000fe400000012ff */
[----:B------:R-:W-:Y:S02]  /*a400*/  SHF.R.U64 R40, R40, 0x3, RZ ;  /* 0x0000000328287819 */ /* 0x000fe400000012ff */
[----:B------:R-:W-:Y:S01]  /*a410*/  LOP3.LUT R32, R7, R32, RZ, 0x3c, !PT ;  /* 0x0000002007207212 */ /* 0x000fe200078e3cff */
[----:B------:R-:W-:Y:S01]  /*a420*/  UIMAD UR7, UR4, UR11, UR7 ;  /* 0x0000000b040772a4 */ /* 0x000fe2000f8e0207 */
[----:B------:R-:W-:Y:S01]  /*a430*/  LOP3.LUT R12, R12, R13, RZ, 0x3c, !PT ;  /* 0x0000000d0c0c7212 */ /* 0x000fe200078e3cff */
[--C-:B------:R-:W-:Y:S01]  /*a440*/  IMAD.X R13, RZ, RZ, R33.reuse, P5 ;  /* 0x000000ffff0d7224 */ /* 0x100fe200028e0621 */
[----:B------:R-:W-:Y:S01]  /*a450*/  LOP3.LUT R24, R24, R25, RZ, 0x3c, !PT ;  /* 0x0000001918187212 */ /* 0x000fe200078e3cff */
[--C-:B------:R-:W-:Y:S01]  /*a460*/  IMAD.X R25, RZ, RZ, R33.reuse, P4 ;  /* 0x000000ffff197224 */ /* 0x100fe200020e0621 */
[----:B------:R-:W-:Y:S01]  /*a470*/  LOP3.LUT R28, R28, R29, RZ, 0x3c, !PT ;  /* 0x0000001d1c1c7212 */ /* 0x000fe200078e3cff */
[--C-:B------:R-:W-:Y:S01]  /*a480*/  IMAD.X R29, RZ, RZ, R33.reuse, P3 ;  /* 0x000000ffff1d7224 */ /* 0x100fe200018e0621 */
[----:B------:R-:W-:Y:S01]  /*a490*/  LOP3.LUT R36, R36, R37, RZ, 0x3c, !PT ;  /* 0x0000002524247212 */ /* 0x000fe200078e3cff */
[--C-:B------:R-:W-:Y:S01]  /*a4a0*/  IMAD.X R37, RZ, RZ, R33.reuse, P2 ;  /* 0x000000ffff257224 */ /* 0x100fe200010e0621 */
[----:B------:R-:W-:Y:S01]  /*a4b0*/  LOP3.LUT R40, R40, R41, RZ, 0x3c, !PT ;  /* 0x0000002928287212 */ /* 0x000fe200078e3cff */
[----:B------:R-:W-:Y:S01]  /*a4c0*/  IMAD.X R41, RZ, RZ, R33, P0 ;  /* 0x000000ffff297224 */ /* 0x000fe200000e0621 */
[----:B------:R-:W-:Y:S01]  /*a4d0*/  LOP3.LUT R44, R4, R5, RZ, 0x3c, !PT ;  /* 0x00000005042c7212 */ /* 0x000fe200078e3cff */
[----:B------:R-:W-:Y:S01]  /*a4e0*/  UIADD3 UR9, UR9, UR7, URZ ;  /* 0x0000000709097290 */ /* 0x000fe2000fffe03f */
[----:B------:R2:W5:Y:S01]  /*a4f0*/  LD.E.128 R4, desc[UR52][R32.64] ;  /* 0x0000003420047980 */ /* 0x000562000c101d00 */
[----:B------:R-:W-:Y:S01]  /*a500*/  ULDC.64 UR10, c[0x0][0xae8] ;  /* 0x0002ba00000a7ab9 */ /* 0x000fe20000000a00 */
[----:B------:R-:W-:-:S02]  /*a510*/  USHF.R.S32.HI UR4, URZ, 0x1f, UR36 ;  /* 0x0000001f3f047899 */ /* 0x000fc40008011424 */
[----:B------:R-:W-:Y:S01]  /*a520*/  UIMAD.WIDE.U32 UR8, UR38, UR10, UR8 ;  /* 0x0000000a260872a5 */ /* 0x000fe2000f8e0008 */
[----:B------:R-:W5:Y:S04]  /*a530*/  LD.E.128 R12, desc[UR52][R12.64] ;  /* 0x000000340c0c7980 */ /* 0x000f68000c101d00 */
[----:B------:R-:W5:Y:S01]  /*a540*/  LD.E.128 R24, desc[UR52][R24.64] ;  /* 0x0000003418187980 */ /* 0x000f62000c101d00 */
[----:B--2---:R-:W-:-:S03]  /*a550*/  IMAD.U32 R33, RZ, RZ, UR42 ;  /* 0x0000002aff217e24 */ /* 0x004fc6000f8e00ff */
[----:B------:R-:W5:Y:S01]  /*a560*/  LD.E.128 R28, desc[UR52][R28.64] ;  /* 0x000000341c1c7980 */ /* 0x000f62000c101d00 */
[----:B------:R-:W-:Y:S01]  /*a570*/  IMAD R48, R33, 0x80, R20 ;  /* 0x0000008021307824 */ /* 0x000fe200078e0214 */
[----:B------:R-:W-:Y:S02]  /*a580*/  UIMAD UR4, UR4, UR12, URZ ;  /* 0x0000000c040472a4 */ /* 0x000fe4000f8e023f */
[----:B------:R-:W5:Y:S01]  /*a590*/  LD.E.128 R36, desc[UR52][R36.64] ;  /* 0x0000003424247980 */ /* 0x000f62000c101d00 */
[----:B0-----:R-:W-:Y:S01]  /*a5a0*/  @P1 IMAD.HI.U32 R20, R48, R21, RZ ;  /* 0x0000001530141227 */ /* 0x001fe200078e00ff */
[----:B------:R-:W-:Y:S02]  /*a5b0*/  UIMAD UR9, UR38, UR11, UR9 ;  /* 0x0000000b260972a4 */ /* 0x000fe4000f8e0209 */
[----:B------:R-:W-:Y:S01]  /*a5c0*/  UIMAD UR4, UR36, UR13, UR4 ;  /* 0x0000000d240472a4 */ /* 0x000fe2000f8e0204 */
[----:B------:R-:W-:Y:S01]  /*a5d0*/  IMAD.MOV.U32 R33, RZ, RZ, R48 ;  /* 0x000000ffff217224 */ /* 0x000fe200078e0030 */
[----:B-1----:R-:W-:Y:S01]  /*a5e0*/  @P1 SHF.R.U32.HI R33, RZ, R49, R20 ;  /* 0x00000031ff211219 */ /* 0x002fe20000011614 */
[----:B------:R-:W-:Y:S01]  /*a5f0*/  UIMAD.WIDE.U32 UR36, UR36, UR12, UR8 ;  /* 0x0000000c242472a5 */ /* 0x000fe2000f8e0008 */
[----:B------:R-:W5:Y:S02]  /*a600*/  LD.E.128 R40, desc[UR52][R40.64] ;  /* 0x0000003428287980 */ /* 0x000f64000c101d00 */
[--C-:B------:R-:W-:Y:S01]  /*a610*/  SHF.R.S32.HI R32, RZ, 0x1f, R33.reuse ;  /* 0x0000001fff207819 */ /* 0x100fe20000011421 */
[----:B------:R-:W-:Y:S01]  /*a620*/  UIADD3 UR4, UR37, UR4, URZ ;  /* 0x0000000425047290 */ /* 0x000fe2000fffe03f */
[----:B------:R-:W-:Y:S01]  /*a630*/  IMAD.MOV R49, RZ, RZ, -R33 ;  /* 0x000000ffff317224 */ /* 0x000fe200078e0a21 */
[----:B------:R-:W-:Y:S01]  /*a640*/  ULDC.64 UR8, c[0x0][0xae0] ;  /* 0x0002b80000087ab9 */ /* 0x000fe20000000a00 */
[----:B------:R-:W-:Y:S01]  /*a650*/  IMAD.U32 R21, RZ, RZ, UR37 ;  /* 0x00000025ff157e24 */ /* 0x000fe2000f8e00ff */
[----:B------:R-:W5:Y:S01]  /*a660*/  LD.E.128 R44, desc[UR52][R44.64] ;  /* 0x000000342c2c7980 */ /* 0x000f62000c101d00 */
[----:B------:R-:W-:-:S02]  /*a670*/  IMAD R32, R32, UR8, RZ ;  /* 0x0000000820207c24 */ /* 0x000fc4000f8e02ff */
[----:B------:R-:W-:Y:S01]  /*a680*/  IMAD R49, R34, R49, R48 ;  /* 0x0000003122317224 */ /* 0x000fe200078e0230 */
[----:B------:R-:W-:Y:S01]  /*a690*/  @!PT LDS RZ, [RZ] ;  /* 0x00000000fffff984 */ /* 0x000fe20000000800 */
[----:B------:R-:W-:Y:S01]  /*a6a0*/  @!PT LDS RZ, [RZ] ;  /* 0x00000000fffff984 */ /* 0x000fe20000000800 */
[----:B------:R-:W-:Y:S01]  /*a6b0*/  @!PT LDS RZ, [RZ] ;  /* 0x00000000fffff984 */ /* 0x000fe20000000800 */
[----:B------:R-:W-:Y:S01]  /*a6c0*/  @!PT LDS RZ, [RZ] ;  /* 0x00000000fffff984 */ /* 0x000fe20000000800 */
[----:B------:R0:W-:Y:S06]  /*a6d0*/  MEMBAR.ALL.CTA ;  /* 0x0000000000007992 */ /* 0x0001ec0000008000 */
[----:B0-----:R-:W0:Y:S01]  /*a6e0*/  FENCE.VIEW.ASYNC.S ;  /* 0x00000000000073c6 */ /* 0x001e220000000000 */
[----:B------:R-:W-:Y:S02]  /*a6f0*/  IMAD.U32 R20, RZ, RZ, UR36 ;  /* 0x00000024ff147e24 */ /* 0x000fe4000f8e00ff */
[----:B------:R-:W-:-:S02]  /*a700*/  IMAD.U32 R21, RZ, RZ, UR4 ;  /* 0x00000004ff157e24 */ /* 0x000fc4000f8e00ff */
[C---:B------:R-:W-:Y:S01]  /*a710*/  IMAD R51, R33.reuse, UR9, R32 ;  /* 0x0000000921337c24 */ /* 0x040fe2000f8e0220 */
[----:B------:R-:W-:Y:S01]  /*a720*/  SHF.R.S32.HI R32, RZ, 0x1f, R49 ;  /* 0x0000001fff207819 */ /* 0x000fe20000011431 */
[----:B------:R-:W-:Y:S01]  /*a730*/  IMAD.WIDE.U32 R20, R33, UR8, R20 ;  /* 0x0000000821147c25 */ /* 0x000fe2000f8e0014 */
[----:B------:R-:W-:-:S03]  /*a740*/  ULDC.64 UR8, c[0x0][0xad8] ;  /* 0x0002b60000087ab9 */ /* 0x000fc60000000a00 */
[----:B------:R-:W-:Y:S02]  /*a750*/  IMAD.U32 R33, RZ, RZ, UR42 ;  /* 0x0000002aff217e24 */ /* 0x000fe4000f8e00ff */
[----:B------:R-:W-:Y:S02]  /*a760*/  IMAD.IADD R21, R21, 0x1, R51 ;  /* 0x0000000115157824 */ /* 0x000fe400078e0233 */
[----:B------:R-:W-:Y:S02]  /*a770*/  IMAD R34, R32, UR8, RZ ;  /* 0x0000000820227c24 */ /* 0x000fe4000f8e02ff */
[----:B------:R-:W-:Y:S02]  /*a780*/  IMAD R50, R33, 0x80, R200 ;  /* 0x0000008021327824 */ /* 0x000fe400078e02c8 */
[C---:B------:R-:W-:Y:S02]  /*a790*/  IMAD R33, R49.reuse, UR9, R34 ;  /* 0x0000000931217c24 */ /* 0x040fe4000f8e0222 */
[----:B------:R-:W-:Y:S01]  /*a7a0*/  IMAD.WIDE.U32 R20, R49, UR8, R20 ;  /* 0x0000000831147c25 */ /* 0x000fe2000f8e0014 */
[----:B------:R-:W-:Y:S01]  /*a7b0*/  ISETP.GE.AND P2, PT, R50, R3, PT ;  /* 0x000000033200720c */ /* 0x000fe20003f46270 */
[----:B------:R-:W-:-:S02]  /*a7c0*/  ULDC.64 UR8, c[0x0][0xa80] ;  /* 0x0002a00000087ab9 */ /* 0x000fc40000000a00 */
[----:B------:R-:W-:Y:S01]  /*a7d0*/  IMAD.IADD R21, R21, 0x1, R33 ;  /* 0x0000000115157824 */ /* 0x000fe200078e0221 */
[----:B------:R-:W-:Y:S01]  /*a7e0*/  LEA R34, P3, R20, UR8, 0x1 ;  /* 0x0000000814227c11 */ /* 0x000fe2000f8608ff */
[----:B------:R-:W-:Y:S02]  /*a7f0*/  VIADD R0, R0, 0x29820 ;  /* 0x0002982000007836 */ /* 0x000fe40000000000 */
[----:B------:R-:W-:Y:S01]  /*a800*/  VIADD R32, R50, 0x20 ;  /* 0x0000002032207836 */ /* 0x000fe20000000000 */
[----:B------:R-:W-:Y:S02]  /*a810*/  LEA.HI.X R48, R20, UR9, R21, 0x1, P3 ;  /* 0x0000000914307c11 */ /* 0x000fe400098f0c15 */
[----:B------:R-:W-:Y:S02]  /*a820*/  PRMT R0, RZ, 0x654, R0 ;  /* 0x00000654ff007816 */ /* 0x000fe40000000000 */
[-C--:B------:R-:W-:Y:S01]  /*a830*/  ISETP.GE.AND P0, PT, R32, R3.reuse, PT ;  /* 0x000000032000720c */ /* 0x080fe20003f06270 */
[----:B------:R-:W-:Y:S01]  /*a840*/  VIADD R32, R50, 0x40 ;  /* 0x0000004032207836 */ /* 0x000fe20000000000 */
[----:B0-----:R0:W-:Y:S01]  /*a850*/  SYNCS.ARRIVE.TRANS64.RED.A1T0 RZ, [R0+URZ], RZ ;  /* 0x000000ff00ff79a7 */ /* 0x0011e2000810043f */
[----:B------:R0:W1:Y:S01]  /*a860*/  SHFL.IDX PT, R21, R34, RZ, 0x181f ;  /* 0x00181fff22157589 */ /* 0x00006200000e0000 */
[----:B------:R-:W-:Y:S03]  /*a870*/  BSSY B1, `(.L_x_212) ;  /* 0x000000d000017945 */ /* 0x000fe60003800000 */
[----:B------:R0:W2:Y:S01]  /*a880*/  SHFL.IDX PT, R33, R48, RZ, 0x181f ;  /* 0x00181fff30217589 */ /* 0x0000a200000e0000 */
[----:B------:R-:W-:Y:S01]  /*a890*/  ISETP.GE.AND P1, PT, R32, R3, PT ;  /* 0x000000032000720c */ /* 0x000fe20003f26270 */
[----:B------:R-:W-:-:S12]  /*a8a0*/  @P2 BRA `(.L_x_213) ;  /* 0x0000000000242947 */ /* 0x000fd80003800000 */
[----:B------:R-:W-:Y:S02]  /*a8b0*/  ULDC UR4, c[0x0][0xac8] ;  /* 0x0002b20000047ab9 */ /* 0x000fe40000000800 */
[----:B------:R-:W-:Y:S02]  /*a8c0*/  ISETP.GE.AND P2, PT, R2, UR4, PT ;  /* 0x0000000402007c0c */ /* 0x000fe4000bf46270 */
[----:B------:R-:W-:-:S11]  /*a8d0*/  ISETP.GE.AND P3, PT, R16, UR4, PT ;  /* 0x0000000410007c0c */ /* 0x000fd6000bf66270 */
[-C--:B-1----:R-:W-:Y:S02]  /*a8e0*/  @!P2 LEA R20, P4, R2, R21.reuse, 0x1 ;  /* 0x000000150214a211 */ /* 0x082fe400078808ff */
[----:B------:R-:W-:Y:S02]  /*a8f0*/  @!P3 LEA R32, P5, R16, R21, 0x1 ;  /* 0x000000151020b211 */ /* 0x000fe400078a08ff */
[-C--:B--2---:R-:W-:Y:S02]  /*a900*/  @!P2 LEA.HI.X R21, R2, R33.reuse, R222, 0x1, P4 ;  /* 0x000000210215a211 */ /* 0x084fe400020f0cde */
[----:B------:R-:W-:-:S03]  /*a910*/  @!P3 LEA.HI.X R33, R16, R33, R221, 0x1, P5 ;  /* 0x000000211021b211 */ /* 0x000fc600028f0cdd */
[----:B-----5:R3:W-:Y:S04]  /*a920*/  @!P2 ST.E.128 desc[UR52][R20.64], R4 ;  /* 0x000000041400a985 */ /* 0x0207e8000c101d34 */
[----:B------:R3:W-:Y:S02]  /*a930*/  @!P3 ST.E.128 desc[UR52][R32.64], R28 ;  /* 0x0000001c2000b985 */ /* 0x0007e4000c101d34 */
.L_x_213:
[----:B------:R-:W-:Y:S05]  /*a940*/  BSYNC B1 ;  /* 0x0000000000017941 */ /* 0x000fea0003800000 */
.L_x_212:
[----:B---3-5:R3:W4:Y:S01]  /*a950*/  SHFL.IDX PT, R7, R48, 0x1, 0x181f ;  /* 0x00381f0030077f89 */ /* 0x02872200000e0000 */
[----:B------:R-:W-:Y:S03]  /*a960*/  BSSY B1, `(.L_x_214) ;  /* 0x000000c000017945 */ /* 0x000fe60003800000 */
[----:B------:R3:W0:Y:S01]  /*a970*/  SHFL.IDX PT, R5, R34, 0x1, 0x181f ;  /* 0x00381f0022057f89 */ /* 0x00062200000e0000 */
[----:B------:R-:W-:Y:S05]  /*a980*/  @P0 BRA `(.L_x_215) ;  /* 0x0000000000240947 */ /* 0x000fea0003800000 */
[----:B------:R-:W-:Y:S02]  /*a990*/  ULDC UR4, c[0x0][0xac8] ;  /* 0x0002b20000047ab9 */ /* 0x000fe40000000800 */
[----:B------:R-:W-:Y:S02]  /*a9a0*/  ISETP.GE.AND P3, PT, R2, UR4, PT ;  /* 0x0000000402007c0c */ /* 0x000fe4000bf66270 */
[----:B------:R-:W-:-:S11]  /*a9b0*/  ISETP.GE.AND P4, PT, R16, UR4, PT ;  /* 0x0000000410007c0c */ /* 0x000fd6000bf86270 */
[-C--:B0-----:R-:W-:Y:S02]  /*a9c0*/  @!P3 LEA R4, P0, R2, R5.reuse, 0x1 ;  /* 0x000000050204b211 */ /* 0x081fe400078008ff */
[----:B------:R-:W-:Y:S02]  /*a9d0*/  @!P4 LEA R6, P2, R16, R5, 0x1 ;  /* 0x000000051006c211 */ /* 0x000fe400078408ff */
[-C--:B----4-:R-:W-:Y:S02]  /*a9e0*/  @!P3 LEA.HI.X R5, R2, R7.reuse, R222, 0x1, P0 ;  /* 0x000000070205b211 */ /* 0x090fe400000f0cde */
[----:B------:R-:W-:-:S03]  /*a9f0*/  @!P4 LEA.HI.X R7, R16, R7, R221, 0x1, P2 ;  /* 0x000000071007c211 */ /* 0x000fc600010f0cdd */
[----:B------:R0:W-:Y:S04]  /*aa00*/  @!P3 ST.E.128 desc[UR52][R4.64], R8 ;  /* 0x000000080400b985 */ /* 0x0001e8000c101d34 */
[----:B------:R0:W-:Y:S02]  /*aa10*/  @!P4 ST.E.128 desc[UR52][R6.64], R36 ;  /* 0x000000240600c985 */ /* 0x0001e4000c101d34 */
.L_x_215:
[----:B------:R-:W-:Y:S05]  /*aa20*/  BSYNC B1 ;  /* 0x0000000000017941 */ /* 0x000fea0003800000 */
.L_x_214:
[----:B0---4-:R0:W4:Y:S01]  /*aa30*/  SHFL.IDX PT, R7, R48, 0x2, 0x181f ;  /* 0x00581f0030077f89 */ /* 0x01112200000e0000 */
        /* <DEDUP_REMOVED lines=12> */
.L_x_217:
[----:B------:R-:W-:Y:S05]  /*ab00*/  BSYNC B1 ;  /* 0x0000000000017941 */ /* 0x000fea0003800000 */
.L_x_216:
[----:B------:R-:W-:Y:S01]  /*ab10*/  VIADD R0, R50, 0x60 ;  /* 0x0000006032007836 */ /* 0x000fe20000000000 */
[----:B0---4-:R0:W4:Y:S04]  /*ab20*/  SHFL.IDX PT, R7, R48, 0x3, 0x181f ;  /* 0x00781f0030077f89 */ /* 0x01112800000e0000 */
[----:B------:R-:W-:Y:S01]  /*ab30*/  ISETP.GE.AND P0, PT, R0, R3, PT ;  /* 0x000000030000720c */ /* 0x000fe20003f06270 */
[----:B------:R0:W0:-:S12]  /*ab40*/  SHFL.IDX PT, R9, R34, 0x3, 0x181f ;  /* 0x00781f0022097f89 */ /* 0x00001800000e0000 */
[----:B------:R-:W-:Y:S05]  /*ab50*/  @P0 BRA `(.L_x_218) ;  /* 0x0000001800240947 */ /* 0x000fea0003800000 */
[----:B------:R-:W-:Y:S02]  /*ab60*/  ULDC UR4, c[0x0][0xac8] ;  /* 0x0002b20000047ab9 */ /* 0x000fe40000000800 */
[----:B------:R-:W-:-:S13]  /*ab70*/  ISETP.GE.AND P1, PT, R2, UR4, PT ;  /* 0x0000000402007c0c */ /* 0x000fda000bf26270 */
[----:B0-----:R-:W-:-:S04]  /*ab80*/  @!P1 LEA R4, P0, R2, R9, 0x1 ;  /* 0x0000000902049211 */ /* 0x001fc800078008ff */
[----:B----4-:R-:W-:Y:S02]  /*ab90*/  @!P1 LEA.HI.X R5, R2, R7, R222, 0x1, P0 ;  /* 0x0000000702059211 */ /* 0x010fe400000f0cde */
[----:B------:R-:W-:-:S03]  /*aba0*/  ISETP.GE.AND P0, PT, R16, UR4, PT ;  /* 0x0000000410007c0c */ /* 0x000fc6000bf06270 */
[----:B------:R0:W-:Y:S10]  /*abb0*/  @!P1 ST.E.128 desc[UR52][R4.64], R24 ;  /* 0x0000001804009985 */ /* 0x0001f4000c101d34 */
[----:B------:R-:W-:Y:S05]  /*abc0*/  @P0 BRA `(.L_x_218) ;  /* 0x0000001800080947 */ /* 0x000fea0003800000 */
[----:B0-----:R-:W-:-:S04]  /*abd0*/  LEA R4, P0, R16, R9, 0x1 ;  /* 0x0000000910047211 */ /* 0x001fc800078008ff */
[----:B------:R-:W-:-:S05]  /*abe0*/  LEA.HI.X R5, R16, R7, R221, 0x1, P0 ;  /* 0x0000000710057211 */ /* 0x000fca00000f0cdd */
[----:B------:R0:W-:Y:S01]  /*abf0*/  ST.E.128 desc[UR52][R4.64], R44 ;  /* 0x0000002c04007985 */ /* 0x0001e2000c101d34 */
[----:B------:R-:W-:Y:S05]  /*ac00*/  BRA `(.L_x_218) ;  /* 0x0000001400f87947 */ /* 0x000fea0003800000 */
.L_x_211:
[----:B------:R-:W-:Y:S01]  /*ac10*/  ULDC.64 UR10, c[0x0][0xb08] ;  /* 0x0002c200000a7ab9 */ /* 0x000fe20000000a00 */
[----:B0-----:R-:W0:Y:S01]  /*ac20*/  @P1 LDC R4, c[0x0][0xbec] ;  /* 0x0002fb00ff041b82 */ /* 0x001e220000000800 */
[----:B------:R-:W-:Y:S01]  /*ac30*/  UIMAD UR7, UR12, UR10, URZ ;  /* 0x0000000a0c0772a4 */ /* 0x000fe2000f8e023f */
[----:B------:R-:W-:Y:S01]  /*ac40*/  IMAD.MOV.U32 R3, RZ, RZ, R11 ;  /* 0x000000ffff037224 */ /* 0x000fe200078e000b */
[----:B------:R-:W-:Y:S01]  /*ac50*/  UIMAD.WIDE.U32 UR8, UR4, UR10, URZ ;  /* 0x0000000a040872a5 */ /* 0x000fe2000f8e003f */
[----:B------:R-:W-:Y:S01]  /*ac60*/  BSSY B1, `(.L_x_219) ;  /* 0x000006d000017945 */ /* 0x000fe20003800000 */
[----:B------:R-:W-:Y:S02]  /*ac70*/  UIMAD UR7, UR4, UR11, UR7 ;  /* 0x0000000b040772a4 */ /* 0x000fe4000f8e0207 */
[----:B------:R-:W-:Y:S01]  /*ac80*/  USHF.R.S32.HI UR4, URZ, 0x1f, UR36 ;  /* 0x0000001f3f047899 */ /* 0x000fe20008011424 */
[----:B------:R-:W1:Y:S01]  /*ac90*/  @P1 LDC R5, c[0x0][0xbf0] ;  /* 0x0002fc00ff051b82 */ /* 0x000e620000000800 */
[----:B------:R-:W-:Y:S01]  /*aca0*/  UIADD3 UR9, UR9, UR7, URZ ;  /* 0x0000000709097290 */ /* 0x000fe2000fffe03f */
[----:B------:R-:W-:-:S03]  /*acb0*/  ULDC.64 UR10, c[0x0][0xb38] ;  /* 0x0002ce00000a7ab9 */ /* 0x000fc60000000a00 */
[----:B------:R-:W-:-:S04]  /*acc0*/  UIMAD.WIDE.U32 UR8, UR38, UR10, UR8 ;  /* 0x0000000a260872a5 */ /* 0x000fc8000f8e0008 */
[----:B------:R-:W-:-:S03]  /*acd0*/  UIMAD UR9, UR38, UR11, UR9 ;  /* 0x0000000b260972a4 */ /* 0x000fc6000f8e0209 */
[----:B------:R-:W-:Y:S02]  /*ace0*/  ULDC.64 UR10, c[0x0][0xb40] ;  /* 0x0002d000000a7ab9 */ /* 0x000fe40000000a00 */
[----:B------:R-:W-:Y:S01]  /*acf0*/  UIMAD UR4, UR4, UR10, URZ ;  /* 0x0000000a040472a4 */ /* 0x000fe2000f8e023f */
[----:B0-----:R-:W-:-:S03]  /*ad00*/  @P1 IMAD.HI.U32 R4, R11, R4, RZ ;  /* 0x000000040b041227 */ /* 0x001fc600078e00ff */
[----:B------:R-:W-:Y:S02]  /*ad10*/  UIMAD UR4, UR36, UR11, UR4 ;  /* 0x0000000b240472a4 */ /* 0x000fe4000f8e0204 */
[----:B------:R-:W-:-:S03]  /*ad20*/  UIMAD.WIDE.U32 UR36, UR36, UR10, UR8 ;  /* 0x0000000a242472a5 */ /* 0x000fc6000f8e0008 */
[----:B------:R-:W-:Y:S01]  /*ad30*/  ULDC.64 UR10, c[0x0][0xb48] ;  /* 0x0002d200000a7ab9 */ /* 0x000fe20000000a00 */
[----:B------:R-:W-:Y:S01]  /*ad40*/  UIADD3 UR9, UR37, UR4, URZ ;  /* 0x0000000425097290 */ /* 0x000fe2000fffe03f */
[----:B-1----:R-:W-:Y:S02]  /*ad50*/  @P1 SHF.R.U32.HI R3, RZ, R5, R4 ;  /* 0x00000005ff031219 */ /* 0x002fe40000011604 */
[----:B------:R-:W-:Y:S02]  /*ad60*/  UMOV UR8, UR36 ;  /* 0x0000002400087c82 */ /* 0x000fe40008000000 */
[----:B------:R-:W-:Y:S01]  /*ad70*/  UIMAD.WIDE.U32 UR8, UR39, UR10, UR8 ;  /* 0x0000000a270872a5 */ /* 0x000fe2000f8e0008 */
[--C-:B------:R-:W-:Y:S01]  /*ad80*/  SHF.R.S32.HI R4, RZ, 0x1f, R3.reuse ;  /* 0x0000001fff047819 */ /* 0x100fe20000011403 */
[----:B------:R-:W-:Y:S02]  /*ad90*/  IMAD.MOV R7, RZ, RZ, -R3 ;  /* 0x000000ffff077224 */ /* 0x000fe400078e0a03 */
[----:B------:R-:W-:-:S02]  /*ada0*/  UIMAD UR39, UR39, UR11, UR9 ;  /* 0x0000000b272772a4 */ /* 0x000fc4000f8e0209 */
[----:B------:R-:W-:Y:S01]  /*adb0*/  IMAD R7, R34, R7, R11 ;  /* 0x0000000722077224 */ /* 0x000fe200078e020b */
[----:B------:R-:W-:Y:S01]  /*adc0*/  ULDC.64 UR10, c[0x0][0xb30] ;  /* 0x0002cc00000a7ab9 */ /* 0x000fe20000000a00 */
[----:B------:R-:W-:Y:S02]  /*add0*/  IMAD.U32 R5, RZ, RZ, UR9 ;  /* 0x00000009ff057e24 */ /* 0x000fe4000f8e00ff */
[----:B------:R-:W-:Y:S02]  /*ade0*/  IMAD R6, R4, UR10, RZ ;  /* 0x0000000a04067c24 */ /* 0x000fe4000f8e02ff */
[----:B------:R-:W-:Y:S01]  /*adf0*/  IMAD.U32 R4, RZ, RZ, UR8 ;  /* 0x00000008ff047e24 */ /* 0x000fe2000f8e00ff */
[----:B------:R-:W-:Y:S01]  /*ae00*/  ULDC.64 UR8, c[0x0][0xb28] ;  /* 0x0002ca0000087ab9 */ /* 0x000fe20000000a00 */
[----:B------:R-:W-:Y:S02]  /*ae10*/  IMAD.U32 R5, RZ, RZ, UR39 ;  /* 0x00000027ff057e24 */ /* 0x000fe4000f8e00ff */
[C---:B------:R-:W-:Y:S01]  /*ae20*/  IMAD R9, R3.reuse, UR11, R6 ;  /* 0x0000000b03097c24 */ /* 0x040fe2000f8e0206 */
[----:B------:R-:W-:Y:S01]  /*ae30*/  SHF.R.S32.HI R6, RZ, 0x1f, R7 ;  /* 0x0000001fff067819 */ /* 0x000fe20000011407 */
[----:B------:R-:W-:-:S04]  /*ae40*/  IMAD.WIDE.U32 R4, R3, UR10, R4 ;  /* 0x0000000a03047c25 */ /* 0x000fc8000f8e0004 */
[----:B------:R-:W-:Y:S02]  /*ae50*/  IMAD R6, R6, UR8, RZ ;  /* 0x0000000806067c24 */ /* 0x000fe4000f8e02ff */
[----:B------:R-:W-:Y:S02]  /*ae60*/  IMAD.IADD R5, R5, 0x1, R9 ;  /* 0x0000000105057824 */ /* 0x000fe400078e0209 */
[C---:B------:R-:W-:Y:S02]  /*ae70*/  IMAD R3, R7.reuse, UR9, R6 ;  /* 0x0000000907037c24 */ /* 0x040fe4000f8e0206 */
[----:B------:R-:W-:Y:S01]  /*ae80*/  IMAD.WIDE.U32 R4, R7, UR8, R4 ;  /* 0x0000000807047c25 */ /* 0x000fe2000f8e0004 */
[----:B------:R-:W-:-:S03]  /*ae90*/  ULDC.64 UR8, c[0x0][0xb00] ;  /* 0x0002c00000087ab9 */ /* 0x000fc60000000a00 */
[----:B------:R-:W-:Y:S01]  /*aea0*/  VIADD R6, R0, 0x29820 ;  /* 0x0002982000067836 */ /* 0x000fe20000000000 */
[----:B------:R-:W-:Y:S01]  /*aeb0*/  LEA R0, P1, R4, UR8, 0x2 ;  /* 0x0000000804007c11 */ /* 0x000fe2000f8210ff */
[----:B------:R-:W-:-:S03]  /*aec0*/  IMAD.IADD R3, R5, 0x1, R3 ;  /* 0x0000000105037824 */ /* 0x000fc600078e0203 */
[----:B------:R-:W-:Y:S02]  /*aed0*/  PRMT R6, RZ, 0x654, R6 ;  /* 0x00000654ff067816 */ /* 0x000fe40000000006 */
[----:B------:R-:W-:Y:S02]  /*aee0*/  LEA.HI.X R3, R4, UR9, R3, 0x2, P1 ;  /* 0x0000000904037c11 */ /* 0x000fe400088f1403 */
[----:B------:R0:W-:Y:S03]  /*aef0*/  SYNCS.ARRIVE.TRANS64.RED.A1T0 RZ, [R6+URZ], RZ ;  /* 0x000000ff06ff79a7 */ /* 0x0001e6000810043f */
[----:B------:R1:W2:Y:S04]  /*af00*/  SHFL.IDX PT, R7, R3, RZ, 0x1c1f ;  /* 0x001c1fff03077589 */ /* 0x0002a800000e0000 */
[----:B0-----:R1:W0:Y:S01]  /*af10*/  SHFL.IDX PT, R6, R0, RZ, 0x1c1f ;  /* 0x001c1fff00067589 */ /* 0x00122200000e0000 */
[----:B------:R-:W-:Y:S05]  /*af20*/  @P2 BRA `(.L_x_220) ;  /* 0x0000000400002947 */ /* 0x000fea0003800000 */
[----:B------:R-:W-:Y:S02]  /*af30*/  ULDC UR4, c[0x0][0xac8] ;  /* 0x0002b20000047ab9 */ /* 0x000fe40000000800 */
[----:B------:R-:W-:Y:S02]  /*af40*/  ISETP.GE.AND P1, PT, R199, UR4, PT ;  /* 0x00000004c7007c0c */ /* 0x000fe4000bf26270 */
[----:B------:R-:W-:Y:S02]  /*af50*/  ISETP.GE.AND P4, PT, R198, UR4, PT ;  /* 0x00000004c6007c0c */ /* 0x000fe4000bf86270 */
[----:B------:R-:W-:Y:S02]  /*af60*/  ISETP.GE.AND P3, PT, R197, UR4, PT ;  /* 0x00000004c5007c0c */ /* 0x000fe4000bf66270 */
[----:B------:R-:W-:-:S07]  /*af70*/  ISETP.GE.AND P2, PT, R196, UR4, PT ;  /* 0x00000004c4007c0c */ /* 0x000fce000bf46270 */
[----:B0-2---:R-:W-:Y:S02]  /*af80*/  @!P1 IMAD.WIDE R4, R199, 0x4, R6 ;  /* 0x00000004c7049825 */ /* 0x005fe400078e0206 */
[----:B------:R-:W-:-:S03]  /*af90*/  @!P4 LEA R8, P5, R198, R6, 0x2 ;  /* 0x00000006c608c211 */ /* 0x000fc600078a10ff */
[----:B------:R0:W-:Y:S01]  /*afa0*/  @!P1 ST.E.64 desc[UR52][R4.64], R64 ;  /* 0x0000004004009985 */ /* 0x0001e2000c101b34 */
[----:B------:R-:W-:Y:S02]  /*afb0*/  ISETP.GE.AND P1, PT, R195, UR4, PT ;  /* 0x00000004c3007c0c */ /* 0x000fe4000bf26270 */
[-C--:B------:R-:W-:Y:S02]  /*afc0*/  @!P4 LEA.HI.X R9, R198, R7.reuse, R216, 0x2, P5 ;  /* 0x00000007c609c211 */ /* 0x080fe400028f14d8 */
[CC--:B------:R-:W-:Y:S02]  /*afd0*/  @!P3 LEA R10, P5, R197.reuse, R6.reuse, 0x2 ;  /* 0x00000006c50ab211 */ /* 0x0c0fe400078a10ff */
[----:B------:R-:W-:Y:S01]  /*afe0*/  @!P2 LEA R12, P6, R196, R6, 0x2 ;  /* 0x00000006c40ca211 */ /* 0x000fe200078c10ff */
[----:B------:R2:W-:Y:S01]  /*aff0*/  @!P4 ST.E.64 desc[UR52][R8.64], R66 ;  /* 0x000000420800c985 */ /* 0x0005e2000c101b34 */
[----:B------:R-:W-:Y:S02]  /*b000*/  @!P3 LEA.HI.X R11, R197, R7, R215, 0x2, P5 ;  /* 0x00000007c50bb211 */ /* 0x000fe400028f14d7 */
[----:B------:R-:W-:-:S02]  /*b010*/  ISETP.GE.AND P4, PT, R194, UR4, PT ;  /* 0x00000004c2007c0c */ /* 0x000fc4000bf86270 */
[-C--:B------:R-:W-:Y:S01]  /*b020*/  @!P2 LEA.HI.X R13, R196, R7.reuse, R214, 0x2, P6 ;  /* 0x00000007c40da211 */ /* 0x080fe200030f14d6 */
[----:B------:R3:W-:Y:S01]  /*b030*/  @!P3 ST.E.64 desc[UR52][R10.64], R68 ;  /* 0x000000440a00b985 */ /* 0x0007e2000c101b34 */
[----:B------:R-:W-:Y:S02]  /*b040*/  ISETP.GE.AND P3, PT, R193, UR4, PT ;  /* 0x00000004c1007c0c */ /* 0x000fe4000bf66270 */
[C---:B------:R-:W-:Y:S01]  /*b050*/  @!P1 LEA R14, P5, R195.reuse, R6, 0x2 ;  /* 0x00000006c30e9211 */ /* 0x040fe200078a10ff */
[----:B------:R4:W-:Y:S01]  /*b060*/  @!P2 ST.E.64 desc[UR52][R12.64], R70 ;  /* 0x000000460c00a985 */ /* 0x0009e2000c101b34 */
[----:B------:R-:W-:Y:S02]  /*b070*/  ISETP.GE.AND P2, PT, R192, UR4, PT ;  /* 0x00000004c0007c0c */ /* 0x000fe4000bf46270 */
[----:B------:R-:W-:-:S03]  /*b080*/  @!P1 LEA.HI.X R15, R195, R7, R213, 0x2, P5 ;  /* 0x00000007c30f9211 */ /* 0x000fc600028f14d5 */
[CC--:B0-----:R-:W-:Y:S02]  /*b090*/  @!P4 LEA R4, P6, R194.reuse, R6.reuse, 0x2 ;  /* 0x00000006c204c211 */ /* 0x0c1fe400078c10ff */
[----:B------:R0:W-:Y:S01]  /*b0a0*/  @!P1 ST.E.64 desc[UR52][R14.64], R72 ;  /* 0x000000480e009985 */ /* 0x0001e2000c101b34 */
[----:B------:R-:W-:Y:S02]  /*b0b0*/  ISETP.GE.AND P1, PT, R171, UR4, PT ;  /* 0x00000004ab007c0c */ /* 0x000fe4000bf26270 */
[-C--:B------:R-:W-:Y:S02]  /*b0c0*/  @!P4 LEA.HI.X R5, R194, R7.reuse, R212, 0x2, P6 ;  /* 0x00000007c205c211 */ /* 0x080fe400030f14d4 */
[CC--:B--2---:R-:W-:Y:S02]  /*b0d0*/  @!P3 LEA R8, P6, R193.reuse, R6.reuse, 0x2 ;  /* 0x00000006c108b211 */ /* 0x0c4fe400078c10ff */
[----:B---3--:R-:W-:Y:S01]  /*b0e0*/  @!P2 LEA R10, P5, R192, R6, 0x2 ;  /* 0x00000006c00aa211 */ /* 0x008fe200078a10ff */
[----:B------:R2:W-:Y:S01]  /*b0f0*/  @!P4 ST.E.64 desc[UR52][R4.64], R74 ;  /* 0x0000004a0400c985 */ /* 0x0005e2000c101b34 */
[----:B------:R-:W-:-:S02]  /*b100*/  @!P3 LEA.HI.X R9, R193, R7, R211, 0x2, P6 ;  /* 0x00000007c109b211 */ /* 0x000fc400030f14d3 */
[----:B------:R-:W-:Y:S02]  /*b110*/  ISETP.GE.AND P4, PT, R170, UR4, PT ;  /* 0x00000004aa007c0c */ /* 0x000fe4000bf86270 */
[----:B------:R-:W-:Y:S01]  /*b120*/  ISETP.GE.AND P6, PT, R169, UR4, PT ;  /* 0x00000004a9007c0c */ /* 0x000fe2000bfc6270 */
[----:B------:R3:W-:Y:S01]  /*b130*/  @!P3 ST.E.64 desc[UR52][R8.64], R76 ;  /* 0x0000004c0800b985 */ /* 0x0007e2000c101b34 */
[----:B------:R-:W-:Y:S02]  /*b140*/  @!P2 LEA.HI.X R11, R192, R7, R210, 0x2, P5 ;  /* 0x00000007c00ba211 */ /* 0x000fe400028f14d2 */
[----:B----4-:R-:W-:-:S03]  /*b150*/  @!P1 LEA R12, P3, R171, R6, 0x2 ;  /* 0x00000006ab0c9211 */ /* 0x010fc600078610ff */
[----:B------:R4:W-:Y:S01]  /*b160*/  @!P2 ST.E.64 desc[UR52][R10.64], R78 ;  /* 0x0000004e0a00a985 */ /* 0x0009e2000c101b34 */
[-C--:B------:R-:W-:Y:S02]  /*b170*/  @!P1 LEA.HI.X R13, R171, R7.reuse, R209, 0x2, P3 ;  /* 0x00000007ab0d9211 */ /* 0x080fe400018f14d1 */
[----:B------:R-:W-:Y:S02]  /*b180*/  ISETP.GE.AND P2, PT, R168, UR4, PT ;  /* 0x00000004a8007c0c */ /* 0x000fe4000bf46270 */
[CC--:B0-----:R-:W-:Y:S01]  /*b190*/  @!P4 LEA R14, P5, R170.reuse, R6.reuse, 0x2 ;  /* 0x00000006aa0ec211 */ /* 0x0c1fe200078a10ff */
[----:B------:R0:W-:Y:S01]  /*b1a0*/  @!P1 ST.E.64 desc[UR52][R12.64], R80 ;  /* 0x000000500c009985 */ /* 0x0001e2000c101b34 */
[----:B--2---:R-:W-:Y:S02]  /*b1b0*/  @!P6 LEA R4, P3, R169, R6, 0x2 ;  /* 0x00000006a904e211 */ /* 0x004fe400078610ff */
[----:B------:R-:W-:Y:S02]  /*b1c0*/  ISETP.GE.AND P1, PT, R23, UR4, PT ;  /* 0x0000000417007c0c */ /* 0x000fe4000bf26270 */
[----:B------:R-:W-:-:S02]  /*b1d0*/  @!P4 LEA.HI.X R15, R170, R7, R208, 0x2, P5 ;  /* 0x00000007aa0fc211 */ /* 0x000fc400028f14d0 */
[-C--:B------:R-:W-:Y:S02]  /*b1e0*/  @!P6 LEA.HI.X R5, R169, R7.reuse, R207, 0x2, P3 ;  /* 0x00000007a905e211 */ /* 0x080fe400018f14cf */
[----:B------:R-:W-:Y:S01]  /*b1f0*/  ISETP.GE.AND P5, PT, R18, UR4, PT ;  /* 0x0000000412007c0c */ /* 0x000fe2000bfa6270 */
[----:B------:R2:W-:Y:S01]  /*b200*/  @!P4 ST.E.64 desc[UR52][R14.64], R82 ;  /* 0x000000520e00c985 */ /* 0x0005e2000c101b34 */
[----:B---3--:R-:W-:Y:S02]  /*b210*/  @!P2 LEA R8, P3, R168, R6, 0x2 ;  /* 0x00000006a808a211 */ /* 0x008fe400078610ff */
[----:B------:R-:W-:Y:S01]  /*b220*/  ISETP.GE.AND P4, PT, R22, UR4, PT ;  /* 0x0000000416007c0c */ /* 0x000fe2000bf86270 */
[----:B------:R3:W-:Y:S01]  /*b230*/  @!P6 ST.E.64 desc[UR52][R4.64], R84 ;  /* 0x000000540400e985 */ /* 0x0007e2000c101b34 */
[----:B------:R-:W-:Y:S02]  /*b240*/  ISETP.GE.AND P6, PT, R19, UR4, PT ;  /* 0x0000000413007c0c */ /* 0x000fe4000bfc6270 */
[----:B------:R-:W-:-:S02]  /*b250*/  @!P2 LEA.HI.X R9, R168, R7, R206, 0x2, P3 ;  /* 0x00000007a809a211 */ /* 0x000fc400018f14ce */
[----:B----4-:R-:W-:-:S03]  /*b260*/  @!P1 LEA R10, P3, R23, R6, 0x2 ;  /* 0x00000006170a9211 */ /* 0x010fc600078610ff */
[----:B------:R3:W-:Y:S01]  /*b270*/  @!P2 ST.E.64 desc[UR52][R8.64], R86 ;  /* 0x000000560800a985 */ /* 0x0007e2000c101b34 */
[----:B------:R-:W-:-:S03]  /*b280*/  @!P1 LEA.HI.X R11, R23, R7, R205, 0x2, P3 ;  /* 0x00000007170b9211 */ /* 0x000fc600018f14cd */
[-C--:B0-----:R-:W-:Y:S02]  /*b290*/  @!P4 LEA R12, P2, R22, R6.reuse, 0x2 ;  /* 0x00000006160cc211 */ /* 0x081fe400078410ff */
[----:B------:R3:W-:Y:S01]  /*b2a0*/  @!P1 ST.E.64 desc[UR52][R10.64], R88 ;  /* 0x000000580a009985 */ /* 0x0007e2000c101b34 */
[CC--:B--2---:R-:W-:Y:S02]  /*b2b0*/  @!P6 LEA R14, P1, R19.reuse, R6.reuse, 0x2 ;  /* 0x00000006130ee211 */ /* 0x0c4fe400078210ff */
[----:B------:R-:W-:Y:S02]  /*b2c0*/  @!P5 LEA R6, P3, R18, R6, 0x2 ;  /* 0x000000061206d211 */ /* 0x000fe400078610ff */
[-C--:B------:R-:W-:Y:S02]  /*b2d0*/  @!P4 LEA.HI.X R13, R22, R7.reuse, R204, 0x2, P2 ;  /* 0x00000007160dc211 */ /* 0x080fe400010f14cc */
[-C--:B------:R-:W-:Y:S02]  /*b2e0*/  @!P6 LEA.HI.X R15, R19, R7.reuse, R203, 0x2, P1 ;  /* 0x00000007130fe211 */ /* 0x080fe400008f14cb */
[----:B------:R-:W-:Y:S01]  /*b2f0*/  @!P5 LEA.HI.X R7, R18, R7, R202, 0x2, P3 ;  /* 0x000000071207d211 */ /* 0x000fe200018f14ca */
[----:B------:R3:W-:Y:S04]  /*b300*/  @!P4 ST.E.64 desc[UR52][R12.64], R90 ;  /* 0x0000005a0c00c985 */ /* 0x0007e8000c101b34 */
[----:B------:R3:W-:Y:S04]  /*b310*/  @!P6 ST.E.64 desc[UR52][R14.64], R96 ;  /* 0x000000600e00e985 */ /* 0x0007e8000c101b34 */
[----:B------:R3:W-:Y:S02]  /*b320*/  @!P5 ST.E.64 desc[UR52][R6.64], R98 ;  /* 0x000000620600d985 */ /* 0x0007e4000c101b34 */
.L_x_220:
[----:B------:R-:W-:Y:S05]  /*b330*/  BSYNC B1 ;  /* 0x0000000000017941 */ /* 0x000fea0003800000 */
.L_x_219:
[----:B--23--:R2:W3:Y:S04]  /*b340*/  SHFL.IDX PT, R7, R3, 0x1, 0x1c1f ;  /* 0x003c1f0003077f89 */ /* 0x00c4e800000e0000 */
[----:B0-----:R2:W0:Y:S01]  /*b350*/  SHFL.IDX PT, R6, R0, 0x1, 0x1c1f ;  /* 0x003c1f0000067f89 */ /* 0x00142200000e0000 */
[----:B------:R-:W-:Y:S05]  /*b360*/  @P0 BRA `(.L_x_218) ;  /* 0x0000001000200947 */ /* 0x000fea0003800000 */
[----:B------:R-:W-:Y:S02]  /*b370*/  ULDC UR4, c[0x0][0xac8] ;  /* 0x0002b20000047ab9 */ /* 0x000fe40000000800 */
[----:B------:R-:W-:Y:S02]  /*b380*/  ISETP.GE.AND P1, PT, R198, UR4, PT ;  /* 0x00000004c6007c0c */ /* 0x000fe4000bf26270 */
[----:B------:R-:W-:Y:S02]  /*b390*/  ISETP.GE.AND P6, PT, R199, UR4, PT ;  /* 0x00000004c7007c0c */ /* 0x000fe4000bfc6270 */
[----:B------:R-:W-:Y:S02]  /*b3a0*/  ISETP.GE.AND P0, PT, R197, UR4, PT ;  /* 0x00000004c5007c0c */ /* 0x000fe4000bf06270 */
[----:B------:R-:W-:Y:S02]  /*b3b0*/  ISETP.GE.AND P2, PT, R196, UR4, PT ;  /* 0x00000004c4007c0c */ /* 0x000fe4000bf46270 */
[----:B------:R-:W-:-:S05]  /*b3c0*/  ISETP.GE.AND P3, PT, R195, UR4, PT ;  /* 0x00000004c3007c0c */ /* 0x000fca000bf66270 */
[CC--:B0-----:R-:W-:Y:S02]  /*b3d0*/  @!P1 LEA R8, P4, R198.reuse, R6.reuse, 0x2 ;  /* 0x00000006c6089211 */ /* 0x0c1fe400078810ff */
[----:B---3--:R-:W-:Y:S02]  /*b3e0*/  @!P6 IMAD.WIDE R4, R199, 0x4, R6 ;  /* 0x00000004c704e825 */ /* 0x008fe400078e0206 */
[-C--:B------:R-:W-:Y:S02]  /*b3f0*/  @!P1 LEA.HI.X R9, R198, R7.reuse, R216, 0x2, P4 ;  /* 0x00000007c6099211 */ /* 0x080fe400020f14d8 */
[----:B------:R-:W-:Y:S01]  /*b400*/  ISETP.GE.AND P4, PT, R194, UR4, PT ;  /* 0x00000004c2007c0c */ /* 0x000fe2000bf86270 */
[----:B------:R0:W-:Y:S01]  /*b410*/  @!P6 ST.E.64 desc[UR52][R4.64], R62 ;  /* 0x0000003e0400e985 */ /* 0x0001e2000c101b34 */
[-C--:B------:R-:W-:Y:S02]  /*b420*/  @!P0 LEA R10, P5, R197, R6.reuse, 0x2 ;  /* 0x00000006c50a8211 */ /* 0x080fe400078a10ff */
[----:B------:R-:W-:Y:S01]  /*b430*/  @!P3 LEA R14, P6, R195, R6, 0x2 ;  /* 0x00000006c30eb211 */ /* 0x000fe200078c10ff */
[----:B------:R3:W-:Y:S01]  /*b440*/  @!P1 ST.E.64 desc[UR52][R8.64], R60 ;  /* 0x0000003c08009985 */ /* 0x0007e2000c101b34 */
[----:B------:R-:W-:-:S02]  /*b450*/  @!P0 LEA.HI.X R11, R197, R7, R215, 0x2, P5 ;  /* 0x00000007c50b8211 */ /* 0x000fc400028f14d7 */
[CC--:B------:R-:W-:Y:S02]  /*b460*/  @!P2 LEA R12, P1, R196.reuse, R6.reuse, 0x2 ;  /* 0x00000006c40ca211 */ /* 0x0c0fe400078210ff */
[-C--:B------:R-:W-:Y:S01]  /*b470*/  @!P3 LEA.HI.X R15, R195, R7.reuse, R213, 0x2, P6 ;  /* 0x00000007c30fb211 */ /* 0x080fe200030f14d5 */
[----:B------:R4:W-:Y:S01]  /*b480*/  @!P0 ST.E.64 desc[UR52][R10.64], R58 ;  /* 0x0000003a0a008985 */ /* 0x0009e2000c101b34 */
[----:B------:R-:W-:Y:S02]  /*b490*/  ISETP.GE.AND P0, PT, R193, UR4, PT ;  /* 0x00000004c1007c0c */ /* 0x000fe4000bf06270 */
[----:B------:R-:W-:Y:S02]  /*b4a0*/  @!P2 LEA.HI.X R13, R196, R7, R214, 0x2, P1 ;  /* 0x00000007c40da211 */ /* 0x000fe400008f14d6 */
[----:B------:R-:W-:Y:S02]  /*b4b0*/  ISETP.GE.AND P1, PT, R192, UR4, PT ;  /* 0x00000004c0007c0c */ /* 0x000fe4000bf26270 */
[----:B------:R-:W-:Y:S01]  /*b4c0*/  @!P4 LEA R20, P5, R194, R6, 0x2 ;  /* 0x00000006c214c211 */ /* 0x000fe200078a10ff */
[----:B------:R5:W-:Y:S01]  /*b4d0*/  @!P2 ST.E.64 desc[UR52][R12.64], R56 ;  /* 0x000000380c00a985 */ /* 0x000be2000c101b34 */
[----:B------:R-:W-:-:S02]  /*b4e0*/  ISETP.GE.AND P2, PT, R171, UR4, PT ;  /* 0x00000004ab007c0c */ /* 0x000fc4000bf46270 */
[-C--:B------:R-:W-:Y:S01]  /*b4f0*/  @!P4 LEA.HI.X R21, R194, R7.reuse, R212, 0x2, P5 ;  /* 0x00000007c215c211 */ /* 0x080fe200028f14d4 */
[----:B------:R1:W-:Y:S02]  /*b500*/  @!P3 ST.E.64 desc[UR52][R14.64], R54 ;  /* 0x000000360e00b985 */ /* 0x0003e4000c101b34 */
[CC--:B0-----:R-:W-:Y:S02]  /*b510*/  @!P0 LEA R4, P3, R193.reuse, R6.reuse, 0x2 ;  /* 0x00000006c1048211 */ /* 0x0c1fe400078610ff */
[----:B------:R-:W-:Y:S01]  /*b520*/  @!P4 ST.E.64 desc[UR52][R20.64], R52 ;  /* 0x000000341400c985 */ /* 0x000fe2000c101b34 */
[----:B------:R-:W-:Y:S02]  /*b530*/  ISETP.GE.AND P4, PT, R170, UR4, PT ;  /* 0x00000004aa007c0c */ /* 0x000fe4000bf86270 */
[----:B---3--:R-:W-:Y:S02]  /*b540*/  @!P1 LEA R8, P5, R192, R6, 0x2 ;  /* 0x00000006c0089211 */ /* 0x008fe400078a10ff */
[----:B------:R-:W-:-:S02]  /*b550*/  @!P0 LEA.HI.X R5, R193, R7, R211, 0x2, P3 ;  /* 0x00000007c1058211 */ /* 0x000fc400018f14d3 */
[----:B------:R-:W-:Y:S02]  /*b560*/  ISETP.GE.AND P3, PT, R169, UR4, PT ;  /* 0x00000004a9007c0c */ /* 0x000fe4000bf66270 */
[CC--:B----4-:R-:W-:Y:S01]  /*b570*/  @!P2 LEA R10, P6, R171.reuse, R6.reuse, 0x2 ;  /* 0x00000006ab0aa211 */ /* 0x0d0fe200078c10ff */
[----:B------:R0:W-:Y:S01]  /*b580*/  @!P0 ST.E.64 desc[UR52][R4.64], R50 ;  /* 0x0000003204008985 */ /* 0x0001e2000c101b34 */
[-C--:B------:R-:W-:Y:S02]  /*b590*/  @!P1 LEA.HI.X R9, R192, R7.reuse, R210, 0x2, P5 ;  /* 0x00000007c0099211 */ /* 0x080fe400028f14d2 */
[----:B------:R-:W-:Y:S02]  /*b5a0*/  @!P2 LEA.HI.X R11, R171, R7, R209, 0x2, P6 ;  /* 0x00000007ab0ba211 */ /* 0x000fe400030f14d1 */
[----:B------:R-:W-:Y:S01]  /*b5b0*/  ISETP.GE.AND P0, PT, R168, UR4, PT ;  /* 0x00000004a8007c0c */ /* 0x000fe2000bf06270 */
[----:B------:R3:W-:Y:S01]  /*b5c0*/  @!P1 ST.E.64 desc[UR52][R8.64], R48 ;  /* 0x0000003008009985 */ /* 0x0007e2000c101b34 */
[----:B-----5:R-:W-:-:S02]  /*b5d0*/  @!P4 LEA R12, P1, R170, R6, 0x2 ;  /* 0x00000006aa0cc211 */ /* 0x020fc400078210ff */
[----:B------:R-:W-:Y:S01]  /*b5e0*/  ISETP.GE.AND P5, PT, R23, UR4, PT ;  /* 0x0000000417007c0c */ /* 0x000fe2000bfa6270 */
[----:B------:R4:W-:Y:S01]  /*b5f0*/  @!P2 ST.E.64 desc[UR52][R10.64], R46 ;  /* 0x0000002e0a00a985 */ /* 0x0009e2000c101b34 */
[----:B------:R-:W-:Y:S02]  /*b600*/  @!P4 LEA.HI.X R13, R170, R7, R208, 0x2, P1 ;  /* 0x00000007aa0dc211 */ /* 0x000fe400008f14d0 */
[----:B------:R-:W-:Y:S02]  /*b610*/  ISETP.GE.AND P2, PT, R22, UR4, PT ;  /* 0x0000000416007c0c */ /* 0x000fe4000bf46270 */
[----:B------:R-:W-:Y:S01]  /*b620*/  ISETP.GE.AND P1, PT, R19, UR4, PT ;  /* 0x0000000413007c0c */ /* 0x000fe2000bf26270 */
[----:B------:R2:W-:Y:S01]  /*b630*/  @!P4 ST.E.64 desc[UR52][R12.64], R44 ;  /* 0x0000002c0c00c985 */ /* 0x0005e2000c101b34 */
[-C--:B-1----:R-:W-:Y:S02]  /*b640*/  @!P3 LEA R14, P6, R169, R6.reuse, 0x2 ;  /* 0x00000006a90eb211 */ /* 0x082fe400078c10ff */
[----:B0-----:R-:W-:-:S02]  /*b650*/  @!P0 LEA R4, P4, R168, R6, 0x2 ;  /* 0x00000006a8048211 */ /* 0x001fc400078810ff */
[-C--:B------:R-:W-:Y:S02]  /*b660*/  @!P3 LEA.HI.X R15, R169, R7.reuse, R207, 0x2, P6 ;  /* 0x00000007a90fb211 */ /* 0x080fe400030f14cf */
[----:B------:R-:W-:-:S03]  /*b670*/  @!P0 LEA.HI.X R5, R168, R7, R206, 0x2, P4 ;  /* 0x00000007a8058211 */ /* 0x000fc600020f14ce */
[----:B------:R2:W-:Y:S01]  /*b680*/  @!P3 ST.E.64 desc[UR52][R14.64], R42 ;  /* 0x0000002a0e00b985 */ /* 0x0005e2000c101b34 */
[-C--:B---3--:R-:W-:Y:S02]  /*b690*/  @!P5 LEA R8, P3, R23, R6.reuse, 0x2 ;  /* 0x000000061708d211 */ /* 0x088fe400078610ff */
[CC--:B----4-:R-:W-:Y:S01]  /*b6a0*/  @!P2 LEA R10, P4, R22.reuse, R6.reuse, 0x2 ;  /* 0x00000006160aa211 */ /* 0x0d0fe200078810ff */
[----:B------:R2:W-:Y:S01]  /*b6b0*/  @!P0 ST.E.64 desc[UR52][R4.64], R40 ;  /* 0x0000002804008985 */ /* 0x0005e2000c101b34 */
[----:B------:R-:W-:Y:S02]  /*b6c0*/  @!P1 LEA R20, P6, R19, R6, 0x2 ;  /* 0x0000000613149211 */ /* 0x000fe400078c10ff */
[-C--:B------:R-:W-:Y:S02]  /*b6d0*/  @!P5 LEA.HI.X R9, R23, R7.reuse, R205, 0x2, P3 ;  /* 0x000000071709d211 */ /* 0x080fe400018f14cd */
[-C--:B------:R-:W-:Y:S02]  /*b6e0*/  @!P2 LEA.HI.X R11, R22, R7.reuse, R204, 0x2, P4 ;  /* 0x00000007160ba211 */ /* 0x080fe400020f14cc */
[----:B------:R-:W-:Y:S01]  /*b6f0*/  @!P1 LEA.HI.X R21, R19, R7, R203, 0x2, P6 ;  /* 0x0000000713159211 */ /* 0x000fe200030f14cb */
[----:B------:R2:W-:Y:S01]  /*b700*/  @!P5 ST.E.64 desc[UR52][R8.64], R92 ;  /* 0x0000005c0800d985 */ /* 0x0005e2000c101b34 */
[----:B------:R-:W-:-:S03]  /*b710*/  ISETP.GE.AND P0, PT, R18, UR4, PT ;  /* 0x0000000412007c0c */ /* 0x000fc6000bf06270 */
[----:B------:R2:W-:Y:S04]  /*b720*/  @!P2 ST.E.64 desc[UR52][R10.64], R94 ;  /* 0x0000005e0a00a985 */ /* 0x0005e8000c101b34 */
[----:B------:R2:W-:Y:S06]  /*b730*/  @!P1 ST.E.64 desc[UR52][R20.64], R38 ;  /* 0x0000002614009985 */ /* 0x0005ec000c101b34 */
[----:B------:R-:W-:Y:S05]  /*b740*/  @P0 BRA `(.L_x_218) ;  /* 0x0000000c00280947 */ /* 0x000fea0003800000 */
[----:B--2---:R-:W-:-:S04]  /*b750*/  LEA R4, P0, R18, R6, 0x2 ;  /* 0x0000000612047211 */ /* 0x004fc800078010ff */
[----:B------:R-:W-:-:S05]  /*b760*/  LEA.HI.X R5, R18, R7, R202, 0x2, P0 ;  /* 0x0000000712057211 */ /* 0x000fca00000f14ca */
[----:B------:R4:W-:Y:S01]  /*b770*/  ST.E.64 desc[UR52][R4.64], R36 ;  /* 0x0000002404007985 */ /* 0x0009e2000c101b34 */
[----:B------:R-:W-:Y:S05]  /*b780*/  BRA `(.L_x_218) ;  /* 0x0000000c00187947 */ /* 0x000fea0003800000 */
.L_x_209:
[----:B------:R-:W-:Y:S02]  /*b790*/  ULDC.64 UR8, c[0x0][0xc00] ;  /* 0x0003000000087ab9 */ /* 0x000fe40000000a00 */
[----:B------:R-:W-:-:S04]  /*b7a0*/  UISETP.NE.U32.AND UP0, UPT, UR8, URZ, UPT ;  /* 0x0000003f0800728c */ /* 0x000fc8000bf05070 */
[----:B------:R-:W-:-:S03]  /*b7b0*/  UISETP.NE.AND.EX UP0, UPT, UR9, URZ, UPT, UP0 ;  /* 0x0000003f0900728c */ /* 0x000fc6000bf05300 */
[----:B------:R-:W-:Y:S02]  /*b7c0*/  ULDC.64 UR8, c[0x0][0xc00] ;  /* 0x0003000000087ab9 */ /* 0x000fe40000000a00 */
[----:B------:R-:W-:Y:S01]  /*b7d0*/  UIMAD.WIDE UR8, UR36, 0x4, UR8 ;  /* 0x00000004240878a5 */ /* 0x000fe2000f8e0208 */
[----:B------:R-:W-:-:S05]  /*b7e0*/  PLOP3.LUT P1, PT, PT, PT, UP0, 0x80, 0x0 ;  /* 0x000000000000781c */ /* 0x000fca0003f2f008 */
[----:B------:R-:W-:Y:S02]  /*b7f0*/  IMAD.U32 R4, RZ, RZ, UR8 ;  /* 0x00000008ff047e24 */ /* 0x000fe4000f8e00ff */
[----:B------:R-:W-:Y:S01]  /*b800*/  IMAD.U32 R5, RZ, RZ, UR9 ;  /* 0x00000009ff057e24 */ /* 0x000fe2000f8e00ff */
[----:B------:R-:W-:Y:S02]  /*b810*/  ULDC.64 UR8, c[0x0][0xc08] ;  /* 0x0003020000087ab9 */ /* 0x000fe40000000a00 */
[----:B------:R-:W-:-:S03]  /*b820*/  UISETP.NE.U32.AND UP1, UPT, UR8, URZ, UPT ;  /* 0x0000003f0800728c */ /* 0x000fc6000bf25070 */
[----:B------:R-:W2:Y:S01]  /*b830*/  @P1 LDG.E R3, desc[UR52][R4.64] ;  /* 0x0000003404031981 */ /* 0x000ea2000c1e1900 */
[----:B------:R-:W-:Y:S01]  /*b840*/  UISETP.NE.AND.EX UP1, UPT, UR9, URZ, UPT, UP1 ;  /* 0x0000003f0900728c */ /* 0x000fe2000bf25310 */
[----:B------:R-:W-:Y:S02]  /*b850*/  ULDC UR4, c[0x0][0xa88] ;  /* 0x0002a20000047ab9 */ /* 0x000fe40000000800 */
[----:B------:R-:W-:-:S03]  /*b860*/  IMAD.U32 R0, RZ, RZ, UR4 ;  /* 0x00000004ff007e24 */ /* 0x000fc6000f8e00ff */
[----:B------:R-:W-:-:S05]  /*b870*/  PLOP3.LUT P2, PT, PT, PT, UP1, 0x80, 0x0 ;  /* 0x000000000000781c */ /* 0x000fca0003f4f018 */
[----:B------:R-:W-:Y:S02]  /*b880*/  @UP1 ULDC.64 UR8, c[0x0][0xc08] ;  /* 0x0003020000081ab9 */ /* 0x000fe40000000a00 */
[----:B------:R-:W-:-:S06]  /*b890*/  @UP1 UIMAD.WIDE UR8, UR36, 0x4, UR8 ;  /* 0x00000004240818a5 */ /* 0x000fcc000f8e0208 */
[----:B------:R-:W-:Y:S02]  /*b8a0*/  IMAD.U32 R6, RZ, RZ, UR8 ;  /* 0x00000008ff067e24 */ /* 0x000fe4000f8e00ff */
[----:B------:R-:W-:-:S05]  /*b8b0*/  IMAD.U32 R7, RZ, RZ, UR9 ;  /* 0x00000009ff077e24 */ /* 0x000fca000f8e00ff */
[----:B------:R0:W5:Y:S01]  /*b8c0*/  @P2 LDG.E R0, desc[UR52][R6.64] ;  /* 0x0000003406002981 */ /* 0x000162000c1e1900 */
[----:B------:R-:W-:Y:S01]  /*b8d0*/  UMOV UR4, URZ ;  /* 0x0000003f00047c82 */ /* 0x000fe20008000000 */
[----:B------:R-:W-:Y:S02]  /*b8e0*/  ISETP.GT.AND P0, PT, R223, 0x7f, PT ;  /* 0x0000007fdf00780c */ /* 0x000fe40003f04270 */
[----:B--2---:R-:W-:-:S13]  /*b8f0*/  @P1 R2UR UR4, R3 ;  /* 0x00000000030412ca */ /* 0x004fda00000e0000 */
[----:B------:R-:W-:Y:S01]  /*b900*/  USHF.R.S32.HI UR16, URZ, 0x1f, UR4 ;  /* 0x0000001f3f107899 */ /* 0x000fe20008011404 */
[----:B0-----:R-:W-:Y:S11]  /*b910*/  @P2 BRA `(.L_x_221) ;  /* 0x0000000000102947 */ /* 0x001ff60003800000 */
[----:B------:R-:W-:Y:S05]  /*b920*/  @!P1 BRA `(.L_x_221) ;  /* 0x00000000000c9947 */ /* 0x000fea0003800000 */
[----:B------:R-:W2:Y:S04]  /*b930*/  LDG.E R3, desc[UR52][R4.64] ;  /* 0x0000003404037981 */ /* 0x000ea8000c1e1900 */
[----:B-----5:R-:W2:Y:S02]  /*b940*/  LDG.E R0, desc[UR52][R4.64+0x4] ;  /* 0x0000043404007981 */ /* 0x020ea4000c1e1900 */
[----:B--2---:R-:W-:-:S07]  /*b950*/  IMAD.IADD R0, R0, 0x1, -R3 ;  /* 0x0000000100007824 */ /* 0x004fce00078e0a03 */
.L_x_221:
[----:B------:R-:W-:Y:S01]  /*b960*/  USEL UR36, UR36, URZ, !UP0 ;  /* 0x0000003f24247287 */ /* 0x000fe2000c000000 */
[----:B------:R-:W-:Y:S01]  /*b970*/  BSSY B1, `(.L_x_222) ;  /* 0x0000039000017945 */ /* 0x000fe20003800000 */
[----:B------:R-:W-:-:S03]  /*b980*/  USEL UR37, UR37, URZ, !UP0 ;  /* 0x0000003f25257287 */ /* 0x000fc6000c000000 */
[----:B------:R-:W-:Y:S09]  /*b990*/  @P0 BRA `(.L_x_223) ;  /* 0x0000000000d80947 */ /* 0x000ff20003800000 */
[----:B------:R-:W0:Y:S01]  /*b9a0*/  S2R R4, SR_TID.X ;  /* 0x0000000000047919 */ /* 0x000e220000002100 */
[----:B------:R-:W1:Y:S01]  /*b9b0*/  LDC R9, c[0x0][0xbe8] ;  /* 0x0002fa00ff097b82 */ /* 0x000e620000000800 */
[----:B------:R-:W-:-:S04]  /*b9c0*/  IMAD.U32 R3, RZ, RZ, UR42 ;  /* 0x0000002aff037e24 */ /* 0x000fc8000f8e00ff */
[----:B0-----:R-:W-:Y:S02]  /*b9d0*/  IMAD R3, R3, 0x80, R4 ;  /* 0x0000008003037824 */ /* 0x001fe400078e0204 */
[----:B-1---5:R-:W-:Y:S02]  /*b9e0*/  IMAD R4, R0, R9, RZ ;  /* 0x0000000900047224 */ /* 0x022fe400078e02ff */
[----:B------:R-:W-:-:S05]  /*b9f0*/  VIADD R6, R3, 0xffffff80 ;  /* 0xffffff8003067836 */ /* 0x000fca0000000000 */
[----:B------:R-:W-:-:S13]  /*ba00*/  ISETP.GE.AND P0, PT, R6, R4, PT ;  /* 0x000000040600720c */ /* 0x000fda0003f06270 */
[----:B------:R-:W-:Y:S05]  /*ba10*/  @P0 BRA `(.L_x_223) ;  /* 0x0000000000b80947 */ /* 0x000fea0003800000 */
[----:B------:R-:W-:Y:S01]  /*ba20*/  ISETP.NE.AND P0, PT, R9, 0x1, PT ;  /* 0x000000010900780c */ /* 0x000fe20003f05270 */
[----:B------:R-:W-:Y:S01]  /*ba30*/  UISETP.GT.AND UP2, UPT, UR45, 0x1, UPT ;  /* 0x000000012d00788c */ /* 0x000fe2000bf44270 */
[----:B------:R-:W-:-:S03]  /*ba40*/  UMOV UR7, 0x9b8 ;  /* 0x000009b800077882 */ /* 0x000fc60000000000 */
[----:B------:R-:W-:Y:S02]  /*ba50*/  USEL UR17, UR7, 0x978, UP2 ;  /* 0x0000097807117887 */ /* 0x000fe40009000000 */
[----:B------:R-:W-:-:S06]  /*ba60*/  USEL UR19, UR39, URZ, UP2 ;  /* 0x0000003f27137287 */ /* 0x000fcc0009000000 */
[----:B------:R-:W0:Y:S04]  /*ba70*/  @P0 LDC R3, c[0x0][0xbec] ;  /* 0x0002fb00ff030b82 */ /* 0x000e280000000800 */
[----:B------:R-:W-:Y:S01]  /*ba80*/  ULDC.64 UR10, c[0x0][UR17+0x220] ;  /* 0x00008800110a7abb */ /* 0x000fe20008000a00 */
[----:B------:R-:W-:Y:S01]  /*ba90*/  ULDC.64 UR8, c[0x0][UR17+0x218] ;  /* 0x0000860011087abb */ /* 0x000fe20008000a00 */
[----:B------:R-:W-:Y:S01]  /*baa0*/  ULDC.64 UR12, c[0x0][UR17+0x228] ;  /* 0x00008a00110c7abb */ /* 0x000fe20008000a00 */
[----:B------:R-:W-:Y:S01]  /*bab0*/  UIMAD UR7, UR11, UR36, URZ ;  /* 0x000000240b0772a4 */ /* 0x000fe2000f8e023f */
[----:B------:R-:W1:Y:S01]  /*bac0*/  @P0 LDC R5, c[0x0][0xbf0] ;  /* 0x0002fc00ff050b82 */ /* 0x000e620000000800 */
[----:B------:R-:W-:Y:S02]  /*bad0*/  UIMAD.WIDE.U32 UR14, UR8, UR38, URZ ;  /* 0x00000026080e72a5 */ /* 0x000fe4000f8e003f */
[----:B------:R-:W-:-:S02]  /*bae0*/  UIMAD UR18, UR9, UR38, URZ ;  /* 0x00000026091272a4 */ /* 0x000fc4000f8e023f */
[----:B------:R-:W-:Y:S02]  /*baf0*/  UIMAD.WIDE.U32 UR8, UR10, UR36, URZ ;  /* 0x000000240a0872a5 */ /* 0x000fe4000f8e003f */
[----:B------:R-:W-:Y:S02]  /*bb00*/  UIMAD.WIDE.U32 UR20, UR12, UR19, URZ ;  /* 0x000000130c1472a5 */ /* 0x000fe4000f8e003f */
[----:B------:R-:W-:Y:S02]  /*bb10*/  UIMAD UR12, UR13, UR19, URZ ;  /* 0x000000130d0c72a4 */ /* 0x000fe4000f8e023f */
[----:B------:R-:W-:Y:S02]  /*bb20*/  UIMAD UR7, UR10, UR37, UR7 ;  /* 0x000000250a0772a4 */ /* 0x000fe4000f8e0207 */
[----:B------:R-:W-:Y:S02]  /*bb30*/  UIADD3 UR14, UP0, UP1, UR8, UR14, UR4 ;  /* 0x0000000e080e7290 */ /* 0x000fe4000f91e004 */
[----:B------:R-:W-:Y:S01]  /*bb40*/  UIADD3 UR8, UR12, UR21, URZ ;  /* 0x000000150c087290 */ /* 0x000fe2000fffe03f */
[----:B0-----:R-:W-:Y:S01]  /*bb50*/  @P0 IMAD.HI.U32 R4, R6, R3, RZ ;  /* 0x0000000306040227 */ /* 0x001fe200078e00ff */
[----:B------:R-:W-:-:S02]  /*bb60*/  UIADD3 UR11, UR18, UR15, URZ ;  /* 0x0000000f120b7290 */ /* 0x000fc4000fffe03f */
[----:B------:R-:W-:Y:S01]  /*bb70*/  UIADD3 UR7, UR9, UR7, URZ ;  /* 0x0000000709077290 */ /* 0x000fe2000fffe03f */
[----:B------:R-:W-:Y:S02]  /*bb80*/  IMAD.MOV.U32 R3, RZ, RZ, R6 ;  /* 0x000000ffff037224 */ /* 0x000fe400078e0006 */
[----:B------:R-:W-:Y:S01]  /*bb90*/  IMAD.U32 R8, RZ, RZ, UR8 ;  /* 0x00000008ff087e24 */ /* 0x000fe2000f8e00ff */
[----:B------:R-:W-:Y:S01]  /*bba0*/  UIADD3.X UR7, UR7, UR11, UR16, UP0, UP1 ;  /* 0x0000000b07077290 */ /* 0x000fe200087e2410 */
[----:B-1----:R-:W-:Y:S01]  /*bbb0*/  @P0 SHF.R.U32.HI R3, RZ, R5, R4 ;  /* 0x00000005ff030219 */ /* 0x002fe20000011604 */
[----:B------:R-:W-:Y:S01]  /*bbc0*/  IMAD.U32 R4, RZ, RZ, UR20 ;  /* 0x00000014ff047e24 */ /* 0x000fe2000f8e00ff */
[----:B------:R-:W-:Y:S01]  /*bbd0*/  ULDC.64 UR8, c[0x0][UR17+0x210] ;  /* 0x0000840011087abb */ /* 0x000fe20008000a00 */
[----:B------:R-:W-:Y:S01]  /*bbe0*/  IMAD.U32 R5, RZ, RZ, UR21 ;  /* 0x00000015ff057e24 */ /* 0x000fe2000f8e00ff */
[--C-:B------:R-:W-:Y:S01]  /*bbf0*/  SHF.R.S32.HI R5, RZ, 0x1f, R3.reuse ;  /* 0x0000001fff057819 */ /* 0x100fe20000011403 */
[----:B------:R-:W-:Y:S01]  /*bc00*/  IMAD.MOV R7, RZ, RZ, -R3 ;  /* 0x000000ffff077224 */ /* 0x000fe200078e0a03 */
[----:B------:R-:W-:Y:S01]  /*bc10*/  IADD3 R4, P0, P1, R3, UR14, R4 ;  /* 0x0000000e03047c10 */ /* 0x000fe2000f91e004 */
[----:B------:R-:W-:Y:S01]  /*bc20*/  ULDC.64 UR10, c[0x0][0xba8] ;  /* 0x0002ea00000a7ab9 */ /* 0x000fe20000000a00 */
[----:B------:R-:W-:Y:S01]  /*bc30*/  @!UP2 ULDC UR10, c[0x0][0xb50] ;  /* 0x0002d400000aaab9 */ /* 0x000fe20000000800 */
[----:B------:R-:W-:Y:S01]  /*bc40*/  IMAD R7, R9, R7, R6 ;  /* 0x0000000709077224 */ /* 0x000fe200078e0206 */
[----:B------:R-:W-:Y:S01]  /*bc50*/  IADD3.X R5, R5, UR7, R8, P0, P1 ;  /* 0x0000000705057c10 */ /* 0x000fe200087e2408 */
[----:B------:R-:W-:-:S02]  /*bc60*/  @!UP2 ULDC UR11, c[0x0][0xb54] ;  /* 0x0002d500000baab9 */ /* 0x000fc40000000800 */
[C---:B------:R-:W-:Y:S01]  /*bc70*/  IMAD R6, R7.reuse, UR9, RZ ;  /* 0x0000000907067c24 */ /* 0x040fe2000f8e02ff */
[----:B------:R-:W-:Y:S01]  /*bc80*/  SHF.R.S32.HI R3, RZ, 0x1f, R7 ;  /* 0x0000001fff037819 */ /* 0x000fe20000011407 */
[----:B------:R-:W-:-:S04]  /*bc90*/  IMAD.WIDE.U32 R4, R7, UR8, R4 ;  /* 0x0000000807047c25 */ /* 0x000fc8000f8e0004 */
[----:B------:R-:W-:Y:S01]  /*bca0*/  IMAD R3, R3, UR8, R6 ;  /* 0x0000000803037c24 */ /* 0x000fe2000f8e0206 */
[----:B------:R-:W-:-:S03]  /*bcb0*/  LEA R6, P0, R4, UR10, 0x2 ;  /* 0x0000000a04067c11 */ /* 0x000fc6000f8010ff */
[----:B------:R-:W-:-:S05]  /*bcc0*/  IMAD.IADD R3, R5, 0x1, R3 ;  /* 0x0000000105037824 */ /* 0x000fca00078e0203 */
[----:B------:R-:W-:Y:S01]  /*bcd0*/  LEA.HI.X R7, R4, UR11, R3, 0x2, P0 ;  /* 0x0000000b04077c11 */ /* 0x000fe200080f1403 */
[----:B------:R-:W-:-:S05]  /*bce0*/  IMAD.MOV.U32 R3, RZ, RZ, -0x800000 ;  /* 0xff800000ff037424 */ /* 0x000fca00078e00ff */
[----:B------:R0:W-:Y:S02]  /*bcf0*/  STG.E desc[UR52][R6.64], R3 ;  /* 0x0000000306007986 */ /* 0x0001e4000c101934 */
.L_x_223:
[----:B------:R-:W-:Y:S05]  /*bd00*/  BSYNC B1 ;  /* 0x0000000000017941 */ /* 0x000fea0003800000 */
.L_x_222:
[----:B------:R-:W-:-:S06]  /*bd10*/  UISETP.GT.AND UP0, UPT, UR45, 0x1, UPT ;  /* 0x000000012d00788c */ /* 0x000fcc000bf04270 */
[----:B------:R-:W-:-:S13]  /*bd20*/  PLOP3.LUT P0, PT, PT, PT, UP0, 0x80, 0x0 ;  /* 0x000000000000781c */ /* 0x000fda0003f0f008 */
[----:B------:R-:W-:Y:S05]  /*bd30*/  @P0 BRA `(.L_x_218) ;  /* 0x0000000400ac0947 */ /* 0x000fea0003800000 */
[----:B------:R-:W1:Y:S01]  /*bd40*/  LDC R11, c[0x0][0xbe8] ;  /* 0x0002fa00ff0b7b82 */ /* 0x000e620000000800 */
[----:B------:R-:W-:Y:S01]  /*bd50*/  ULDC.64 UR10, c[0x0][0xaa0] ;  /* 0x0002a800000a7ab9 */ /* 0x000fe20000000a00 */
[----:B0-----:R-:W-:Y:S01]  /*bd60*/  IMAD R3, R17, 0x20, R200 ;  /* 0x0000002011037824 */ /* 0x001fe200078e02c8 */
[----:B------:R-:W-:Y:S01]  /*bd70*/  UIMAD UR7, UR16, UR10, URZ ;  /* 0x0000000a100772a4 */ /* 0x000fe2000f8e023f */
[----:B------:R-:W-:Y:S01]  /*bd80*/  IMAD.U32 R8, RZ, RZ, UR42 ;  /* 0x0000002aff087e24 */ /* 0x000fe2000f8e00ff */
[----:B------:R-:W-:Y:S01]  /*bd90*/  UIMAD.WIDE.U32 UR8, UR4, UR10, URZ ;  /* 0x0000000a040872a5 */ /* 0x000fe2000f8e003f */
[----:B------:R-:W-:Y:S01]  /*bda0*/  IMAD.U32 R13, RZ, RZ, UR42 ;  /* 0x0000002aff0d7e24 */ /* 0x000fe2000f8e00ff */
[----:B------:R-:W-:Y:S01]  /*bdb0*/  UIMAD UR7, UR4, UR11, UR7 ;  /* 0x0000000b040772a4 */ /* 0x000fe2000f8e0207 */
[----:B------:R-:W-:Y:S01]  /*bdc0*/  IMAD R8, R8, 0x80, R3 ;  /* 0x0000008008087824 */ /* 0x000fe200078e0203 */
[----:B------:R-:W-:Y:S01]  /*bdd0*/  BSSY B1, `(.L_x_224) ;  /* 0x0000037000017945 */ /* 0x000fe20003800000 */
[----:B------:R-:W-:Y:S01]  /*bde0*/  ULDC.64 UR10, c[0x0][0xae8] ;  /* 0x0002ba00000a7ab9 */ /* 0x000fe20000000a00 */
[----:B------:R-:W-:Y:S01]  /*bdf0*/  UIADD3 UR9, UR9, UR7, URZ ;  /* 0x0000000709097290 */ /* 0x000fe2000fffe03f */
[----:B------:R-:W-:-:S03]  /*be00*/  IMAD.MOV.U32 R3, RZ, RZ, R8 ;  /* 0x000000ffff037224 */ /* 0x000fc600078e0008 */
[----:B------:R-:W-:-:S04]  /*be10*/  UIMAD.WIDE.U32 UR8, UR38, UR10, UR8 ;  /* 0x0000000a260872a5 */ /* 0x000fc8000f8e0008 */
[----:B------:R-:W-:-:S03]  /*be20*/  UIMAD UR9, UR38, UR11, UR9 ;  /* 0x0000000b260972a4 */ /* 0x000fc6000f8e0209 */
[----:B------:R-:W-:Y:S01]  /*be30*/  ULDC.64 UR10, c[0x0][0xaf0] ;  /* 0x0002bc00000a7ab9 */ /* 0x000fe20000000a00 */
[----:B-1----:R-:W-:Y:S01]  /*be40*/  ISETP.NE.AND P0, PT, R11, 0x1, PT ;  /* 0x000000010b00780c */ /* 0x002fe20003f05270 */
[----:B------:R-:W-:-:S04]  /*be50*/  UIMAD UR37, UR37, UR10, URZ ;  /* 0x0000000a252572a4 */ /* 0x000fc8000f8e023f */
[----:B------:R-:W-:Y:S02]  /*be60*/  UIMAD UR4, UR36, UR11, UR37 ;  /* 0x0000000b240472a4 */ /* 0x000fe4000f8e0225 */
[----:B------:R-:W-:-:S03]  /*be70*/  UIMAD.WIDE.U32 UR36, UR36, UR10, UR8 ;  /* 0x0000000a242472a5 */ /* 0x000fc6000f8e0008 */
[----:B------:R-:W-:Y:S01]  /*be80*/  ULDC.64 UR8, c[0x0][0xae0] ;  /* 0x0002b80000087ab9 */ /* 0x000fe20000000a00 */
[----:B------:R-:W-:Y:S02]  /*be90*/  UIADD3 UR4, UR37, UR4, URZ ;  /* 0x0000000425047290 */ /* 0x000fe4000fffe03f */
[----:B------:R-:W0:Y:S08]  /*bea0*/  @P0 LDC R5, c[0x0][0xbec] ;  /* 0x0002fb00ff050b82 */ /* 0x000e300000000800 */
[----:B------:R-:W1:Y:S01]  /*beb0*/  @P0 LDC R7, c[0x0][0xbf0] ;  /* 0x0002fc00ff070b82 */ /* 0x000e620000000800 */
[----:B0-----:R-:W-:-:S04]  /*bec0*/  @P0 IMAD.HI.U32 R4, R8, R5, RZ ;  /* 0x0000000508040227 */ /* 0x001fc800078e00ff */
[----:B------:R-:W-:Y:S02]  /*bed0*/  IMAD.U32 R5, RZ, RZ, UR37 ;  /* 0x00000025ff057e24 */ /* 0x000fe4000f8e00ff */
[----:B------:R-:W-:Y:S01]  /*bee0*/  IMAD.U32 R5, RZ, RZ, UR4 ;  /* 0x00000004ff057e24 */ /* 0x000fe2000f8e00ff */
[----:B-1----:R-:W-:-:S04]  /*bef0*/  @P0 SHF.R.U32.HI R3, RZ, R7, R4 ;  /* 0x00000007ff030219 */ /* 0x002fc80000011604 */
[--C-:B------:R-:W-:Y:S01]  /*bf00*/  SHF.R.S32.HI R4, RZ, 0x1f, R3.reuse ;  /* 0x0000001fff047819 */ /* 0x100fe20000011403 */
[----:B------:R-:W-:-:S04]  /*bf10*/  IMAD.MOV R7, RZ, RZ, -R3 ;  /* 0x000000ffff077224 */ /* 0x000fc800078e0a03 */
[----:B------:R-:W-:Y:S02]  /*bf20*/  IMAD R6, R4, UR8, RZ ;  /* 0x0000000804067c24 */ /* 0x000fe4000f8e02ff */
[----:B------:R-:W-:Y:S02]  /*bf30*/  IMAD.U32 R4, RZ, RZ, UR36 ;  /* 0x00000024ff047e24 */ /* 0x000fe4000f8e00ff */
[----:B------:R-:W-:Y:S02]  /*bf40*/  IMAD R7, R11, R7, R8 ;  /* 0x000000070b077224 */ /* 0x000fe400078e0208 */
[C---:B------:R-:W-:Y:S02]  /*bf50*/  IMAD R9, R3.reuse, UR9, R6 ;  /* 0x0000000903097c24 */ /* 0x040fe4000f8e0206 */
[----:B------:R-:W-:Y:S01]  /*bf60*/  IMAD.WIDE.U32 R4, R3, UR8, R4 ;  /* 0x0000000803047c25 */ /* 0x000fe2000f8e0004 */
[----:B------:R-:W-:Y:S01]  /*bf70*/  SHF.R.S32.HI R3, RZ, 0x1f, R7 ;  /* 0x0000001fff037819 */ /* 0x000fe20000011407 */
[----:B------:R-:W-:-:S02]  /*bf80*/  ULDC.64 UR8, c[0x0][0xad8] ;  /* 0x0002b60000087ab9 */ /* 0x000fc40000000a00 */
[----:B------:R-:W-:Y:S02]  /*bf90*/  IMAD.IADD R5, R5, 0x1, R9 ;  /* 0x0000000105057824 */ /* 0x000fe400078e0209 */
[----:B------:R-:W-:Y:S02]  /*bfa0*/  IMAD R6, R3, UR8, RZ ;  /* 0x0000000803067c24 */ /* 0x000fe4000f8e02ff */
[----:B------:R-:W-:Y:S02]  /*bfb0*/  IMAD R8, R13, 0x80, R200 ;  /* 0x000000800d087824 */ /* 0x000fe400078e02c8 */
[----:B-----5:R-:W-:Y:S02]  /*bfc0*/  IMAD R11, R0, R11, RZ ;  /* 0x0000000b000b7224 */ /* 0x020fe400078e02ff */
[C---:B------:R-:W-:Y:S02]  /*bfd0*/  IMAD R3, R7.reuse, UR9, R6 ;  /* 0x0000000907037c24 */ /* 0x040fe4000f8e0206 */
[----:B------:R-:W-:Y:S01]  /*bfe0*/  IMAD.WIDE.U32 R4, R7, UR8, R4 ;  /* 0x0000000807047c25 */ /* 0x000fe2000f8e0004 */
[----:B------:R-:W-:Y:S01]  /*bff0*/  ISETP.GE.AND P2, PT, R8, R11, PT ;  /* 0x0000000b0800720c */ /* 0x000fe20003f46270 */
[----:B------:R-:W-:-:S02]  /*c000*/  ULDC.64 UR8, c[0x0][0xa80] ;  /* 0x0002a00000087ab9 */ /* 0x000fc40000000a00 */
[----:B------:R-:W-:Y:S01]  /*c010*/  IMAD.IADD R3, R5, 0x1, R3 ;  /* 0x0000000105037824 */ /* 0x000fe200078e0203 */
[----:B------:R-:W-:Y:S01]  /*c020*/  LEA R6, P3, R4, UR8, 0x1 ;  /* 0x0000000804067c11 */ /* 0x000fe2000f8608ff */
[----:B------:R-:W-:-:S03]  /*c030*/  VIADD R0, R8, 0x20 ;  /* 0x0000002008007836 */ /* 0x000fc60000000000 */
[----:B------:R-:W-:Y:S01]  /*c040*/  LEA.HI.X R3, R4, UR9, R3, 0x1, P3 ;  /* 0x0000000904037c11 */ /* 0x000fe200098f0c03 */
[----:B------:R0:W1:Y:S01]  /*c050*/  SHFL.IDX PT, R7, R6, RZ, 0x181f ;  /* 0x00181fff06077589 */ /* 0x00006200000e0000 */
[-C--:B------:R-:W-:Y:S01]  /*c060*/  ISETP.GE.AND P1, PT, R0, R11.reuse, PT ;  /* 0x0000000b0000720c */ /* 0x080fe20003f26270 */
[----:B------:R-:W-:Y:S02]  /*c070*/  VIADD R0, R8, 0x40 ;  /* 0x0000004008007836 */ /* 0x000fe40000000000 */
[----:B------:R0:W2:Y:S03]  /*c080*/  SHFL.IDX PT, R5, R3, RZ, 0x181f ;  /* 0x00181fff03057589 */ /* 0x0000a600000e0000 */
        /* <DEDUP_REMOVED lines=9> */
[----:B------:R3:W-:Y:S04]  /*c120*/  @!P4 ST.E.128 desc[UR52][R12.64], RZ ;  /* 0x000000ff0c00c985 */ /* 0x0007e8000c101d34 */
[----:B------:R3:W-:Y:S02]  /*c130*/  @!P5 ST.E.128 desc[UR52][R4.64], RZ ;  /* 0x000000ff0400d985 */ /* 0x0007e4000c101d34 */
.L_x_225:
[----:B------:R-:W-:Y:S05]  /*c140*/  BSYNC B1 ;  /* 0x0000000000017941 */ /* 0x000fea0003800000 */
.L_x_224:
[----:B--23--:R2:W3:Y:S01]  /*c150*/  SHFL.IDX PT, R5, R3, 0x1, 0x181f ;  /* 0x00381f0003057f89 */ /* 0x00c4e200000e0000 */
[----:B------:R-:W-:Y:S03]  /*c160*/  BSSY B1, `(.L_x_226) ;  /* 0x000000c000017945 */ /* 0x000fe60003800000 */
[----:B-1----:R2:W1:Y:S01]  /*c170*/  SHFL.IDX PT, R7, R6, 0x1, 0x181f ;  /* 0x00381f0006077f89 */ /* 0x00246200000e0000 */
[----:B------:R-:W-:Y:S05]  /*c180*/  @P1 BRA `(.L_x_227) ;  /* 0x0000000000241947 */ /* 0x000fea0003800000 */
[----:B------:R-:W-:Y:S02]  /*c190*/  ULDC UR4, c[0x0][0xac8] ;  /* 0x0002b20000047ab9 */ /* 0x000fe40000000800 */
[----:B------:R-:W-:Y:S02]  /*c1a0*/  ISETP.GE.AND P3, PT, R2, UR4, PT ;  /* 0x0000000402007c0c */ /* 0x000fe4000bf66270 */
[----:B------:R-:W-:-:S11]  /*c1b0*/  ISETP.GE.AND P4, PT, R16, UR4, PT ;  /* 0x0000000410007c0c */ /* 0x000fd6000bf86270 */
[-C--:B-1----:R-:W-:Y:S02]  /*c1c0*/  @!P3 LEA R12, P1, R2, R7.reuse, 0x1 ;  /* 0x00000007020cb211 */ /* 0x082fe400078208ff */
[----:B------:R-:W-:Y:S02]  /*c1d0*/  @!P4 LEA R4, P2, R16, R7, 0x1 ;  /* 0x000000071004c211 */ /* 0x000fe400078408ff */
[-C--:B---3--:R-:W-:Y:S02]  /*c1e0*/  @!P3 LEA.HI.X R13, R2, R5.reuse, R222, 0x1, P1 ;  /* 0x00000005020db211 */ /* 0x088fe400008f0cde */
[----:B------:R-:W-:-:S03]  /*c1f0*/  @!P4 LEA.HI.X R5, R16, R5, R221, 0x1, P2 ;  /* 0x000000051005c211 */ /* 0x000fc600010f0cdd */
[----:B------:R4:W-:Y:S04]  /*c200*/  @!P3 ST.E.128 desc[UR52][R12.64], RZ ;  /* 0x000000ff0c00b985 */ /* 0x0009e8000c101d34 */
[----:B------:R4:W-:Y:S02]  /*c210*/  @!P4 ST.E.128 desc[UR52][R4.64], RZ ;  /* 0x000000ff0400c985 */ /* 0x0009e4000c101d34 */
.L_x_227:
[----:B------:R-:W-:Y:S05]  /*c220*/  BSYNC B1 ;  /* 0x0000000000017941 */ /* 0x000fea0003800000 */
.L_x_226:
[----:B---34-:R3:W4:Y:S01]  /*c230*/  SHFL.IDX PT, R5, R3, 0x2, 0x181f ;  /* 0x00581f0003057f89 */ /* 0x01872200000e0000 */
        /* <DEDUP_REMOVED lines=8> */
[-C--:B----4-:R-:W-:Y:S02]  /*c2c0*/  @!P2 LEA.HI.X R13, R2, R5.reuse, R222, 0x1, P0 ;  /* 0x00000005020da211 */ /* 0x090fe400000f0cde */
[----:B------:R-:W-:-:S03]  /*c2d0*/  @!P3 LEA.HI.X R5, R16, R5, R221, 0x1, P1 ;  /* 0x000000051005b211 */ /* 0x000fc600008f0cdd */
[----:B------:R1:W-:Y:S04]  /*c2e0*/  @!P2 ST.E.128 desc[UR52][R12.64], RZ ;  /* 0x000000ff0c00a985 */ /* 0x0003e8000c101d34 */
[----:B------:R1:W-:Y:S02]  /*c2f0*/  @!P3 ST.E.128 desc[UR52][R4.64], RZ ;  /* 0x000000ff0400b985 */ /* 0x0003e4000c101d34 */
.L_x_229:
[----:B------:R-:W-:Y:S05]  /*c300*/  BSYNC B1 ;  /* 0x0000000000017941 */ /* 0x000fea0003800000 */
.L_x_228:
[----:B------:R-:W-:Y:S01]  /*c310*/  VIADD R0, R8, 0x60 ;  /* 0x0000006008007836 */ /* 0x000fe20000000000 */
[----:B0-23--:R-:W0:Y:S04]  /*c320*/  SHFL.IDX PT, R3, R3, 0x3, 0x181f ;  /* 0x00781f0003037f89 */ /* 0x00de2800000e0000 */
[----:B------:R-:W-:Y:S01]  /*c330*/  ISETP.GE.AND P0, PT, R0, R11, PT ;  /* 0x0000000b0000720c */ /* 0x000fe20003f06270 */
[----:B-1--4-:R1:W2:-:S12]  /*c340*/  SHFL.IDX PT, R5, R6, 0x3, 0x181f ;  /* 0x00781f0006057f89 */ /* 0x01229800000e0000 */
[----:B-1----:R-:W-:Y:S05]  /*c350*/  @P0 BRA `(.L_x_218) ;  /* 0x0000000000240947 */ /* 0x002fea0003800000 */
[----:B------:R-:W-:Y:S02]  /*c360*/  ULDC UR4, c[0x0][0xac8] ;  /* 0x0002b20000047ab9 */ /* 0x000fe40000000800 */
[----:B------:R-:W-:Y:S02]  /*c370*/  ISETP.GE.AND P2, PT, R2, UR4, PT ;  /* 0x0000000402007c0c */ /* 0x000fe4000bf46270 */
[----:B------:R-:W-:-:S11]  /*c380*/  ISETP.GE.AND P3, PT, R16, UR4, PT ;  /* 0x0000000410007c0c */ /* 0x000fd6000bf66270 */
[-C--:B--2---:R-:W-:Y:S02]  /*c390*/  @!P2 LEA R6, P0, R2, R5.reuse, 0x1 ;  /* 0x000000050206a211 */ /* 0x084fe400078008ff */
[----:B------:R-:W-:Y:S02]  /*c3a0*/  @!P3 LEA R4, P1, R16, R5, 0x1 ;  /* 0x000000051004b211 */ /* 0x000fe400078208ff */
[-C--:B0-----:R-:W-:Y:S02]  /*c3b0*/  @!P2 LEA.HI.X R7, R2, R3.reuse, R222, 0x1, P0 ;  /* 0x000000030207a211 */ /* 0x081fe400000f0cde */
[----:B------:R-:W-:-:S03]  /*c3c0*/  @!P3 LEA.HI.X R5, R16, R3, R221, 0x1, P1 ;  /* 0x000000031005b211 */ /* 0x000fc600008f0cdd */
[----:B------:R0:W-:Y:S04]  /*c3d0*/  @!P2 ST.E.128 desc[UR52][R6.64], RZ ;  /* 0x000000ff0600a985 */ /* 0x0001e8000c101d34 */
[----:B------:R0:W-:Y:S02]  /*c3e0*/  @!P3 ST.E.128 desc[UR52][R4.64], RZ ;  /* 0x000000ff0400b985 */ /* 0x0001e4000c101d34 */
.L_x_218:
[----:B------:R-:W-:Y:S05]  /*c3f0*/  BSYNC B0 ;  /* 0x0000000000007941 */ /* 0x000fea0003800000 */
.L_x_208:
[----:B------:R-:W-:Y:S02]  /*c400*/  ULDC UR4, c[0x0][0xc3c] ;  /* 0x00030f0000047ab9 */ /* 0x000fe40000000800 */
[----:B------:R-:W-:-:S13]  /*c410*/  ISETP.GE.AND P0, PT, R35, UR4, PT ;  /* 0x0000000423007c0c */ /* 0x000fda000bf06270 */
[----:B------:R-:W-:Y:S05]  /*c420*/  @!P0 BRA `(.L_x_230) ;  /* 0xffffff4800c08947 */ /* 0x000fea000383ffff */
[----:B------:R-:W-:Y:S05]  /*c430*/  EXIT ;  /* 0x000000000000794d */ /* 0x000fea0003800000 */
.L_x_179:
[----:B------:R-:W-:-:S08]  /*c440*/  NOP ;  /* 0x0000000000007918 */ /* 0x000fd00000000000 */
[----:B------:R-:W0:-:S00]  /*c450*/  USETMAXREG.DEALLOC.CTAPOOL 0x28 ;  /* 0x00000028000079c8 */ /* 0x000e0000080e0500 */
[----:B0-----:R-:W-:Y:S02]  /*c460*/  LOP3.LUT R0, R0, 0x3, RZ, 0xc0, !PT ;  /* 0x0000000300007812 */ /* 0x001fe400078ec0ff */
[----:B------:R-:W-:-:S04]  /*c470*/  LOP3.LUT R17, R17, 0xfffffdff, RZ, 0xc0, !PT ;  /* 0xfffffdff11117812 */ /* 0x000fc800078ec0ff */
[----:B------:R-:W0:Y:S02]  /*c480*/  SHFL.IDX PT, R0, R0, RZ, 0x1f ;  /* 0x00001fff00007589 */ /* 0x000e2400000e0000 */
[----:B0-----:R-:W-:-:S13]  /*c490*/  ISETP.NE.AND P0, PT, R0, RZ, PT ;  /* 0x000000ff0000720c */ /* 0x001fda0003f05270 */
[----:B------:R-:W-:Y:S01]  /*c4a0*/  @P0 BAR.SYNC.DEFER_BLOCKING 0x5, 0x180 ;  /* 0x0146000000000b1d */ /* 0x000fe20000010000 */
[----:B------:R-:W-:Y:S02]  /*c4b0*/  @P0 MOV R3, 0x400 ;  /* 0x0000040000030802 */ /* 0x000fe40000000f00 */
[----:B------:R-:W-:Y:S02]  /*c4c0*/  @P0 LOP3.LUT R17, R17, 0x200, RZ, 0xfc, !PT ;  /* 0x0000020011110812 */ /* 0x000fe400078efcff */
[----:B------:R-:W-:-:S05]  /*c4d0*/  @P0 LEA R2, R2, R3, 0x18 ;  /* 0x0000000302020211 */ /* 0x000fca00078ec0ff */
[----:B------:R-:W0:Y:S04]  /*c4e0*/  @P0 LDS.128 R4, [R2+0x298d0] ;  /* 0x0298d00002040984 */ /* 0x000e280000000c00 */
[----:B0-----:R0:W-:Y:S01]  /*c4f0*/  @P0 STL.64 [R1], R4 ;  /* 0x0000000401000387 */ /* 0x0011e20000100a00 */
[----:B------:R-:W-:-:S03]  /*c500*/  IMAD.MOV.U32 R0, RZ, RZ, R7 ;  /* 0x000000ffff007224 */ /* 0x000fc600078e0007 */
[----:B------:R0:W-:Y:S02]  /*c510*/  @P0 STL [R1+0x8], R6 ;  /* 0x0000080601000387 */ /* 0x0001e40000100800 */
[----:B------:R-:W-:Y:S01]  /*c520*/  @P0 R2UR UR39, R0 ;  /* 0x00000000002702ca */ /* 0x000fe200000e0000 */
[----:B------:R-:W-:Y:S06]  /*c530*/  @P0 BAR.ARV 0x4, 0x180 ;  /* 0x0106000000000b1d */ /* 0x000fec0000002000 */
[----:B------:R-:W-:Y:S08]  /*c540*/  @P0 BRA `(.L_x_231) ;  /* 0x0000000800cc0947 */ /* 0x000ff00003800000 */
[----:B0-----:R-:W0:Y:S01]  /*c550*/  S2R R4, SR_TID.X ;  /* 0x0000000000047919 */ /* 0x001e220000002100 */
[----:B------:R-:W-:Y:S01]  /*c560*/  ULDC UR4, c[0x0][0xc3c] ;  /* 0x00030f0000047ab9 */ /* 0x000fe20000000800 */
[----:B------:R-:W-:Y:S01]  /*c570*/  IMAD.MOV.U32 R0, RZ, RZ, RZ ;  /* 0x000000ffff007224 */ /* 0x000fe200078e00ff */
[----:B------:R-:W1:Y:S01]  /*c580*/  LDC R12, c[0x0][0xc38] ;  /* 0x00030e00ff0c7b82 */ /* 0x000e620000000800 */
[----:B------:R-:W-:Y:S01]  /*c590*/  IMAD.MOV.U32 R9, RZ, RZ, RZ ;  /* 0x000000ffff097224 */ /* 0x000fe200078e00ff */
[----:B0-----:R-:W-:-:S04]  /*c5a0*/  LOP3.LUT R7, R4, 0x1f, RZ, 0xc0, !PT ;  /* 0x0000001f04077812 */ /* 0x001fc800078ec0ff */
[----:B------:R-:W-:-:S04]  /*c5b0*/  ISETP.NE.AND P0, PT, R7, 0x1f, PT ;  /* 0x0000001f0700780c */ /* 0x000fc80003f05270 */
[----:B------:R-:W-:-:S13]  /*c5c0*/  ISETP.GE.OR P1, PT, R7, UR4, !P0 ;  /* 0x0000000407007c0c */ /* 0x000fda000c726670 */
[----:B------:R-:W0:Y:S08]  /*c5d0*/  @!P1 LDC.64 R4, c[0x0][0xc80] ;  /* 0x00032000ff049b82 */ /* 0x000e300000000a00 */
[----:B------:R-:W2:Y:S01]  /*c5e0*/  @!P1 LDC.64 R2, c[0x0][0xc78] ;  /* 0x00031e00ff029b82 */ /* 0x000ea20000000a00 */
[----:B0-----:R-:W-:-:S05]  /*c5f0*/  @!P1 IMAD.WIDE.U32 R4, R7, 0x4, R4 ;  /* 0x0000000407049825 */ /* 0x001fca00078e0004 */
[----:B------:R-:W3:Y:S01]  /*c600*/  @!P1 LDG.E R0, desc[UR52][R4.64] ;  /* 0x0000003404009981 */ /* 0x000ee2000c1e1900 */
[----:B--2---:R-:W-:-:S05]  /*c610*/  @!P1 IMAD.WIDE.U32 R2, R7, 0x4, R2 ;  /* 0x0000000407029825 */ /* 0x004fca00078e0002 */
[----:B------:R-:W3:Y:S01]  /*c620*/  @!P1 LDG.E R9, desc[UR52][R2.64] ;  /* 0x0000003402099981 */ /* 0x000ee2000c1e1900 */
[C---:B------:R-:W-:Y:S02]  /*c630*/  ISETP.NE.AND P1, PT, R7.reuse, RZ, PT ;  /* 0x000000ff0700720c */ /* 0x040fe40003f25270 */
[C---:B------:R-:W-:Y:S02]  /*c640*/  ISETP.GE.U32.AND P2, PT, R7.reuse, 0x2, PT ;  /* 0x000000020700780c */ /* 0x040fe40003f46070 */
[C---:B------:R-:W-:Y:S02]  /*c650*/  ISETP.GE.U32.AND P3, PT, R7.reuse, 0x4, PT ;  /* 0x000000040700780c */ /* 0x040fe40003f66070 */
[C---:B------:R-:W-:Y:S02]  /*c660*/  ISETP.GE.U32.AND P4, PT, R7.reuse, 0x8, PT ;  /* 0x000000080700780c */ /* 0x040fe40003f86070 */
[----:B------:R-:W-:Y:S01]  /*c670*/  ISETP.GE.U32.AND P5, PT, R7, 0x10, PT ;  /* 0x000000100700780c */ /* 0x000fe20003fa6070 */
[----:B------:R-:W-:Y:S01]  /*c680*/  UMOV UR4, URZ ;  /* 0x0000003f00047c82 */ /* 0x000fe20008000000 */
[----:B---3--:R-:W-:-:S05]  /*c690*/  IMAD R6, R0, R9, RZ ;  /* 0x0000000900067224 */ /* 0x008fca00078e02ff */
[----:B------:R-:W0:Y:S02]  /*c6a0*/  SHFL.UP PT, R8, R6, 0x1, RZ ;  /* 0x0420000006087989 */ /* 0x000e2400000e00ff */
[----:B0-----:R-:W-:-:S05]  /*c6b0*/  SEL R11, R8, RZ, P1 ;  /* 0x000000ff080b7207 */ /* 0x001fca0000800000 */
[----:B------:R-:W-:-:S05]  /*c6c0*/  IMAD.IADD R11, R6, 0x1, R11 ;  /* 0x00000001060b7824 */ /* 0x000fca00078e020b */
        /* <DEDUP_REMOVED lines=9> */
[----:B------:R-:W0:Y:S01]  /*c760*/  SHFL.UP PT, R4, R2, 0x10, RZ ;  /* 0x0600000002047989 */ /* 0x000e2200000e00ff */
[----:B------:R-:W2:Y:S01]  /*c770*/  S2R R6, SR_CTAID.X ;  /* 0x0000000000067919 */ /* 0x000ea20000002500 */
[----:B0-----:R-:W-:-:S05]  /*c780*/  SEL R5, R4, RZ, P5 ;  /* 0x000000ff04057207 */ /* 0x001fca0002800000 */
[----:B------:R-:W-:-:S05]  /*c790*/  IMAD.IADD R5, R2, 0x1, R5 ;  /* 0x0000000102057824 */ /* 0x000fca00078e0205 */
[----:B------:R-:W1:Y:S02]  /*c7a0*/  SHFL.IDX PT, R11, R5, 0x1f, 0x1f ;  /* 0x03e01f00050b7f89 */ /* 0x000e6400000e0000 */
[----:B-1----:R-:W-:-:S05]  /*c7b0*/  IMAD R11, R11, R12, RZ ;  /* 0x0000000c0b0b7224 */ /* 0x002fca00078e02ff */
[----:B--2---:R-:W-:Y:S01]  /*c7c0*/  ISETP.GT.AND P6, PT, R11, R6, PT ;  /* 0x000000060b00720c */ /* 0x004fe20003fc4270 */
[----:B------:R-:W-:-:S12]  /*c7d0*/  IMAD.MOV.U32 R4, RZ, RZ, R11 ;  /* 0x000000ffff047224 */ /* 0x000fd800078e000b */
[----:B------:R-:W-:Y:S05]  /*c7e0*/  @P6 BRA `(.L_x_232) ;  /* 0x00000000009c6947 */ /* 0x000fea0003800000 */
[----:B------:R-:W-:Y:S01]  /*c7f0*/  IMAD.MOV.U32 R11, RZ, RZ, R4 ;  /* 0x000000ffff0b7224 */ /* 0x000fe200078e0004 */
[----:B------:R-:W-:Y:S01]  /*c800*/  UMOV UR4, URZ ;  /* 0x0000003f00047c82 */ /* 0x000fe20008000000 */
[----:B------:R-:W-:-:S05]  /*c810*/  ULDC UR5, c[0x0][0xc3c] ;  /* 0x00030f0000057ab9 */ /* 0x000fca0000000800 */
.L_x_234:
[----:B------:R-:W-:-:S04]  /*c820*/  UIADD3 UR4, UR4, 0x1f, URZ ;  /* 0x0000001f04047890 */ /* 0x000fc8000fffe03f */
[----:B------:R-:W-:-:S06]  /*c830*/  UISETP.GE.AND UP0, UPT, UR4, UR5, UPT ;  /* 0x000000050400728c */ /* 0x000fcc000bf06270 */
[----:B------:R-:W-:-:S13]  /*c840*/  PLOP3.LUT P6, PT, PT, PT, UP0, 0x40, 0x0 ;  /* 0x000000000000781c */ /* 0x000fda0003fce808 */
[----:B------:R-:W-:Y:S05]  /*c850*/  @!P6 BRA `(.L_x_233) ;  /* 0x0000000400cce947 */ /* 0x000fea0003800000 */
[----:B------:R-:W-:Y:S01]  /*c860*/  VIADD R9, R7, UR4 ;  /* 0x0000000407097c36 */ /* 0x000fe20008000000 */
[----:B------:R-:W0:Y:S01]  /*c870*/  LDC R12, c[0x0][0xc38] ;  /* 0x00030e00ff0c7b82 */ /* 0x000e220000000800 */
[----:B------:R-:W-:-:S03]  /*c880*/  IMAD.MOV.U32 R0, RZ, RZ, RZ ;  /* 0x000000ffff007224 */ /* 0x000fc600078e00ff */
[----:B------:R-:W-:-:S13]  /*c890*/  ISETP.GE.OR P6, PT, R9, UR5, !P0 ;  /* 0x0000000509007c0c */ /* 0x000fda000c7c6670 */
[----:B------:R-:W1:Y:S08]  /*c8a0*/  @!P6 LDC.64 R4, c[0x0][0xc80] ;  /* 0x00032000ff04eb82 */ /* 0x000e700000000a00 */
[----:B------:R-:W2:Y:S01]  /*c8b0*/  @!P6 LDC.64 R2, c[0x0][0xc78] ;  /* 0x00031e00ff02eb82 */ /* 0x000ea20000000a00 */
[----:B-1----:R-:W-:-:S05]  /*c8c0*/  @!P6 IMAD.WIDE R4, R9, 0x4, R4 ;  /* 0x000000040904e825 */ /* 0x002fca00078e0204 */
[----:B------:R-:W3:Y:S01]  /*c8d0*/  @!P6 LDG.E R0, desc[UR52][R4.64] ;  /* 0x000000340400e981 */ /* 0x000ee2000c1e1900 */
[----:B--2---:R-:W-:-:S04]  /*c8e0*/  @!P6 IMAD.WIDE R2, R9, 0x4, R2 ;  /* 0x000000040902e825 */ /* 0x004fc800078e0202 */
[----:B------:R-:W-:-:S06]  /*c8f0*/  IMAD.MOV.U32 R9, RZ, RZ, RZ ;  /* 0x000000ffff097224 */ /* 0x000fcc00078e00ff */
[----:B------:R-:W3:Y:S02]  /*c900*/  @!P6 LDG.E R9, desc[UR52][R2.64] ;  /* 0x000000340209e981 */ /* 0x000ee4000c1e1900 */
[----:B---3--:R-:W-:-:S05]  /*c910*/  IMAD R15, R0, R9, RZ ;  /* 0x00000009000f7224 */ /* 0x008fca00078e02ff */
[----:B------:R-:W1:Y:S02]  /*c920*/  SHFL.UP PT, R8, R15, 0x1, RZ ;  /* 0x042000000f087989 */ /* 0x000e6400000e00ff */
[----:B-1----:R-:W-:-:S05]  /*c930*/  SEL R8, R8, RZ, P1 ;  /* 0x000000ff08087207 */ /* 0x002fca0000800000 */
[----:B------:R-:W-:-:S05]  /*c940*/  IMAD.IADD R8, R15, 0x1, R8 ;  /* 0x000000010f087824 */ /* 0x000fca00078e0208 */
        /* <DEDUP_REMOVED lines=12> */
[----:B------:R-:W0:Y:S02]  /*ca10*/  SHFL.IDX PT, R2, R5, 0x1f, 0x1f ;  /* 0x03e01f0005027f89 */ /* 0x000e2400000e0000 */
[----:B0-----:R-:W-:-:S04]  /*ca20*/  IMAD R4, R2, R12, RZ ;  /* 0x0000000c02047224 */ /* 0x001fc800078e02ff */
[----:B------:R-:W-:-:S05]  /*ca30*/  IMAD.IADD R11, R4, 0x1, R11 ;  /* 0x00000001040b7824 */ /* 0x000fca00078e020b */
[----:B------:R-:W-:-:S13]  /*ca40*/  ISETP.GT.AND P6, PT, R11, R6, PT ;  /* 0x000000060b00720c */ /* 0x000fda0003fc4270 */
[----:B------:R-:W-:Y:S05]  /*ca50*/  @!P6 BRA `(.L_x_234) ;  /* 0xfffffffc0070e947 */ /* 0x000fea000383ffff */
.L_x_232:
[----:B------:R-:W-:Y:S02]  /*ca60*/  IMAD.IADD R11, R11, 0x1, -R4 ;  /* 0x000000010b0b7824 */ /* 0x000fe400078e0a04 */
[----:B------:R-:W-:Y:S02]  /*ca70*/  IMAD.MOV.U32 R8, RZ, RZ, RZ ;  /* 0x000000ffff087224 */ /* 0x000fe400078e00ff */
[----:B------:R-:W-:-:S05]  /*ca80*/  IMAD R3, R5, R12, R11 ;  /* 0x0000000c05037224 */ /* 0x000fca00078e020b */
[----:B------:R-:W-:-:S13]  /*ca90*/  ISETP.GT.AND P0, PT, R3, R6, PT ;  /* 0x000000060300720c */ /* 0x000fda0003f04270 */
[----:B------:R-:W-:Y:S02]  /*caa0*/  VOTEU.ANY UR5, UPT, !P0 ;  /* 0x0000000000057886 */ /* 0x000fe400040e0100 */
[----:B------:R-:W-:Y:S02]  /*cab0*/  UPOPC UR39, UR5 ;  /* 0x00000005002772bf */ /* 0x000fe40008000000 */
[----:B------:R-:W-:-:S04]  /*cac0*/  ISETP.NE.AND P0, PT, RZ, UR5, PT ;  /* 0x00000005ff007c0c */ /* 0x000fc8000bf05270 */
[----:B------:R-:W-:Y:S02]  /*cad0*/  IMAD.U32 R13, RZ, RZ, UR39 ;  /* 0x00000027ff0d7e24 */ /* 0x000fe4000f8e00ff */
[----:B------:R-:W-:-:S03]  /*cae0*/  IMAD.U32 R14, RZ, RZ, UR39 ;  /* 0x00000027ff0e7e24 */ /* 0x000fc6000f8e00ff */
[----:B------:R-:W0:Y:S04]  /*caf0*/  SHFL.IDX PT, R0, R0, R13, 0x1f ;  /* 0x00001f0d00007589 */ /* 0x000e2800000e0000 */
[----:B------:R1:W2:Y:S01]  /*cb00*/  SHFL.IDX PT, R9, R9, R14, 0x1f ;  /* 0x00001f0e09097589 */ /* 0x0002a200000e0000 */
[----:B0-----:R-:W-:-:S04]  /*cb10*/  IABS R4, R0 ;  /* 0x0000000000047213 */ /* 0x001fc80000000000 */
[----:B------:R-:W0:Y:S08]  /*cb20*/  I2F.RP R10, R4 ;  /* 0x00000004000a7306 */ /* 0x000e300000209400 */
[----:B0-----:R-:W0:Y:S02]  /*cb30*/  MUFU.RCP R10, R10 ;  /* 0x0000000a000a7308 */ /* 0x001e240000001000 */
[----:B0-----:R-:W-:-:S06]  /*cb40*/  VIADD R2, R10, 0xffffffe ;  /* 0x0ffffffe0a027836 */ /* 0x001fcc0000000000 */
[----:B------:R-:W0:Y:S02]  /*cb50*/  F2I.FTZ.U32.TRUNC.NTZ R3, R2 ;  /* 0x0000000200037305 */ /* 0x000e24000021f000 */
[----:B0-----:R-:W-:Y:S01]  /*cb60*/  IMAD.MOV R15, RZ, RZ, -R3 ;  /* 0x000000ffff0f7224 */ /* 0x001fe200078e0a03 */
[----:B-12---:R-:W-:Y:S06]  /*cb70*/  @!P0 BRA `(.L_x_235) ;  /* 0x00000000000c8947 */ /* 0x006fec0003800000 */
[----:B------:R-:W-:-:S06]  /*cb80*/  UIADD3 UR5, UR39, -0x1, URZ ;  /* 0xffffffff27057890 */ /* 0x000fcc000fffe03f */
[----:B------:R-:W-:-:S06]  /*cb90*/  IMAD.U32 R8, RZ, RZ, UR5 ;  /* 0x00000005ff087e24 */ /* 0x000fcc000f8e00ff */
[----:B------:R0:W1:Y:S02]  /*cba0*/  SHFL.IDX PT, R8, R5, R8, 0x1f ;  /* 0x00001f0805087589 */ /* 0x00006400000e0000 */
.L_x_235:
[----:B01----:R-:W-:Y:S01]  /*cbb0*/  IMAD R5, R8, R12, R11 ;  /* 0x0000000c08057224 */ /* 0x003fe200078e020b */
[----:B------:R-:W-:Y:S01]  /*cbc0*/  IABS R2, R9 ;  /* 0x0000000900027213 */ /* 0x000fe20000000000 */
[----:B------:R-:W-:Y:S01]  /*cbd0*/  IMAD.MOV.U32 R11, RZ, RZ, R15 ;  /* 0x000000ffff0b7224 */ /* 0x000fe200078e000f */
[----:B------:R-:W-:Y:S01]  /*cbe0*/  IABS R12, R0 ;  /* 0x00000000000c7213 */ /* 0x000fe20000000000 */
[----:B------:R-:W-:Y:S01]  /*cbf0*/  UIADD3 UR39, UR39, UR4, URZ ;  /* 0x0000000427277290 */ /* 0x000fe2000fffe03f */
[----:B------:R0:W-:Y:S01]  /*cc00*/  STL [R1], R5 ;  /* 0x0000000501007387 */ /* 0x0001e20000100800 */
[----:B------:R-:W-:Y:S02]  /*cc10*/  IMAD R11, R11, R4, RZ ;  /* 0x000000040b0b7224 */ /* 0x000fe400078e02ff */
[----:B------:R-:W-:Y:S02]  /*cc20*/  IMAD.MOV R12, RZ, RZ, -R12 ;  /* 0x000000ffff0c7224 */ /* 0x000fe400078e0a0c */
[----:B0-----:R-:W-:-:S02]  /*cc30*/  IMAD.IADD R5, R6, 0x1, -R5 ;  /* 0x0000000106057824 */ /* 0x001fc400078e0a05 */
[----:B------:R-:W-:Y:S02]  /*cc40*/  IMAD.MOV.U32 R6, RZ, RZ, R2 ;  /* 0x000000ffff067224 */ /* 0x000fe400078e0002 */
[----:B------:R-:W-:Y:S01]  /*cc50*/  IMAD.MOV.U32 R2, RZ, RZ, RZ ;  /* 0x000000ffff027224 */ /* 0x000fe200078e00ff */
[----:B------:R-:W-:Y:S01]  /*cc60*/  IABS R10, R5 ;  /* 0x00000005000a7213 */ /* 0x000fe20000000000 */
[----:B------:R-:W0:Y:S02]  /*cc70*/  I2F.RP R8, R6 ;  /* 0x0000000600087306 */ /* 0x000e240000209400 */
[----:B------:R-:W-:-:S04]  /*cc80*/  IMAD.HI.U32 R2, R3, R11, R2 ;  /* 0x0000000b03027227 */ /* 0x000fc800078e0002 */
[----:B------:R-:W-:Y:S02]  /*cc90*/  IMAD.MOV.U32 R3, RZ, RZ, R10 ;  /* 0x000000ffff037224 */ /* 0x000fe400078e000a */
[----:B------:R-:W-:Y:S02]  /*cca0*/  IMAD.MOV.U32 R10, RZ, RZ, R12 ;  /* 0x000000ffff0a7224 */ /* 0x000fe400078e000c */
[----:B------:R-:W-:-:S04]  /*ccb0*/  IMAD.HI.U32 R2, R2, R3, RZ ;  /* 0x0000000302027227 */ /* 0x000fc800078e00ff */
[----:B------:R-:W-:Y:S01]  /*ccc0*/  IMAD R3, R2, R10, R3 ;  /* 0x0000000a02037224 */ /* 0x000fe200078e0203 */
[----:B0-----:R-:W0:Y:S04]  /*ccd0*/  MUFU.RCP R8, R8 ;  /* 0x0000000800087308 */ /* 0x001e280000001000 */
[----:B------:R-:W-:-:S13]  /*cce0*/  ISETP.GT.U32.AND P1, PT, R4, R3, PT ;  /* 0x000000030400720c */ /* 0x000fda0003f24070 */
[----:B------:R-:W-:Y:S02]  /*ccf0*/  @!P1 IMAD.IADD R3, R3, 0x1, -R4 ;  /* 0x0000000103039824 */ /* 0x000fe400078e0a04 */
[----:B0-----:R-:W-:Y:S02]  /*cd00*/  VIADD R10, R8, 0xffffffe ;  /* 0x0ffffffe080a7836 */ /* 0x001fe40000000000 */
[----:B------:R-:W-:Y:S01]  /*cd10*/  @!P1 VIADD R2, R2, 0x1 ;  /* 0x0000000102029836 */ /* 0x000fe20000000000 */
[----:B------:R-:W-:Y:S02]  /*cd20*/  ISETP.GE.U32.AND P0, PT, R3, R4, PT ;  /* 0x000000040300720c */ /* 0x000fe40003f06070 */
[----:B------:R-:W-:Y:S01]  /*cd30*/  LOP3.LUT R4, R5, R0, RZ, 0x3c, !PT ;  /* 0x0000000005047212 */ /* 0x000fe200078e3cff */
[----:B------:R-:W0:Y:S01]  /*cd40*/  F2I.FTZ.U32.TRUNC.NTZ R3, R10 ;  /* 0x0000000a00037305 */ /* 0x000e22000021f000 */
[----:B------:R-:W-:Y:S02]  /*cd50*/  ISETP.NE.AND P1, PT, R0, RZ, PT ;  /* 0x000000ff0000720c */ /* 0x000fe40003f25270 */
[----:B------:R-:W-:-:S07]  /*cd60*/  ISETP.GE.AND P2, PT, R4, RZ, PT ;  /* 0x000000ff0400720c */ /* 0x000fce0003f46270 */
[----:B------:R-:W-:-:S04]  /*cd70*/  @P0 VIADD R2, R2, 0x1 ;  /* 0x0000000102020836 */ /* 0x000fc80000000000 */
[----:B------:R-:W-:Y:S01]  /*cd80*/  IMAD.MOV.U32 R8, RZ, RZ, R2 ;  /* 0x000000ffff087224 */ /* 0x000fe200078e0002 */
[----:B------:R-:W-:Y:S01]  /*cd90*/  IABS R2, R9 ;  /* 0x0000000900027213 */ /* 0x000fe20000000000 */
[----:B0-----:R-:W-:Y:S02]  /*cda0*/  IMAD.MOV R11, RZ, RZ, -R3 ;  /* 0x000000ffff0b7224 */ /* 0x001fe400078e0a03 */
[----:B------:R-:W-:Y:S01]  /*cdb0*/  @!P2 IMAD.MOV R8, RZ, RZ, -R8 ;  /* 0x000000ffff08a224 */ /* 0x000fe200078e0a08 */
[----:B------:R-:W-:Y:S01]  /*cdc0*/  @!P1 LOP3.LUT R8, RZ, R0, RZ, 0x33, !PT ;  /* 0x00000000ff089212 */ /* 0x000fe200078e33ff */
[----:B------:R-:W-:Y:S02]  /*cdd0*/  IMAD.MOV R10, RZ, RZ, -R2 ;  /* 0x000000ffff0a7224 */ /* 0x000fe400078e0a02 */
[----:B------:R-:W-:Y:S01]  /*cde0*/  IMAD R11, R11, R6, RZ ;  /* 0x000000060b0b7224 */ /* 0x000fe200078e02ff */
[----:B------:R-:W-:Y:S01]  /*cdf0*/  IABS R4, R8 ;  /* 0x0000000800047213 */ /* 0x000fe20000000000 */
[----:B------:R-:W-:-:S04]  /*ce00*/  IMAD.MOV.U32 R2, RZ, RZ, RZ ;  /* 0x000000ffff027224 */ /* 0x000fc800078e00ff */
[----:B------:R-:W-:-:S04]  /*ce10*/  IMAD.HI.U32 R2, R3, R11, R2 ;  /* 0x0000000b03027227 */ /* 0x000fc800078e0002 */
[----:B------:R-:W-:Y:S02]  /*ce20*/  IMAD.MOV.U32 R3, RZ, RZ, R4 ;  /* 0x000000ffff037224 */ /* 0x000fe400078e0004 */
[----:B------:R-:W-:Y:S02]  /*ce30*/  IMAD.MOV.U32 R4, RZ, RZ, R10 ;  /* 0x000000ffff047224 */ /* 0x000fe400078e000a */
[----:B------:R-:W-:-:S04]  /*ce40*/  IMAD.HI.U32 R2, R2, R3, RZ ;  /* 0x0000000302027227 */ /* 0x000fc800078e00ff */
[----:B------:R-:W-:-:S05]  /*ce50*/  IMAD R3, R2, R4, R3 ;  /* 0x0000000402037224 */ /* 0x000fca00078e0203 */
[----:B------:R-:W-:-:S13]  /*ce60*/  ISETP.GT.U32.AND P1, PT, R6, R3, PT ;  /* 0x000000030600720c */ /* 0x000fda0003f24070 */
[----:B------:R-:W-:Y:S02]  /*ce70*/  @!P1 IMAD.IADD R3, R3, 0x1, -R6 ;  /* 0x0000000103039824 */ /* 0x000fe400078e0a06 */
[----:B------:R-:W-:Y:S01]  /*ce80*/  @!P1 VIADD R2, R2, 0x1 ;  /* 0x0000000102029836 */ /* 0x000fe20000000000 */
[----:B------:R-:W-:Y:S02]  /*ce90*/  ISETP.NE.AND P1, PT, R9, RZ, PT ;  /* 0x000000ff0900720c */ /* 0x000fe40003f25270 */
[----:B------:R-:W-:Y:S01]  /*cea0*/  ISETP.GE.U32.AND P0, PT, R3, R6, PT ;  /* 0x000000060300720c */ /* 0x000fe20003f06070 */
[----:B------:R-:W-:Y:S01]  /*ceb0*/  IMAD R6, R0, R8, RZ ;  /* 0x0000000800067224 */ /* 0x000fe200078e02ff */
[----:B------:R-:W-:-:S04]  /*cec0*/  LOP3.LUT R3, R8, R9, RZ, 0x3c, !PT ;  /* 0x0000000908037212 */ /* 0x000fc800078e3cff */
[----:B------:R-:W-:-:S07]  /*ced0*/  ISETP.GE.AND P2, PT, R3, RZ, PT ;  /* 0x000000ff0300720c */ /* 0x000fce0003f46270 */
[----:B------:R-:W-:-:S06]  /*cee0*/  @P0 VIADD R2, R2, 0x1 ;  /* 0x0000000102020836 */ /* 0x000fcc0000000000 */
[----:B------:R-:W-:Y:S01]  /*cef0*/  @!P2 IMAD.MOV R2, RZ, RZ, -R2 ;  /* 0x000000ffff02a224 */ /* 0x000fe200078e0a02 */
[----:B------:R-:W-:-:S05]  /*cf00*/  @!P1 LOP3.LUT R2, RZ, R9, RZ, 0x33, !PT ;  /* 0x00000009ff029212 */ /* 0x000fca00078e33ff */
[----:B------:R-:W-:-:S04]  /*cf10*/  IMAD.MOV R4, RZ, RZ, -R2 ;  /* 0x000000ffff047224 */ /* 0x000fc800078e0a02 */
[C---:B------:R-:W-:Y:S02]  /*cf20*/  IMAD R0, R9.reuse, R4, R8 ;  /* 0x0000000409007224 */ /* 0x040fe400078e0208 */
[----:B------:R-:W-:Y:S02]  /*cf30*/  IMAD R9, R9, 0x1000000, R2 ;  /* 0x0100000009097824 */ /* 0x000fe400078e0202 */
[----:B------:R-:W-:Y:S02]  /*cf40*/  IMAD.IADD R2, R5, 0x1, -R6 ;  /* 0x0000000105027824 */ /* 0x000fe400078e0a06 */
[----:B------:R-:W-:-:S05]  /*cf50*/  IMAD R0, R0, 0x10000, R9 ;  /* 0x0001000000007824 */ /* 0x000fca00078e0209 */
[----:B------:R0:W-:Y:S04]  /*cf60*/  STL [R1+0x8], R0 ;  /* 0x0000080001007387 */ /* 0x0001e80000100800 */
[----:B------:R0:W-:Y:S01]  /*cf70*/  STL [R1+0x4], R2 ;  /* 0x0000040201007387 */ /* 0x0001e20000100800 */
[----:B------:R-:W-:Y:S05]  /*cf80*/  BRA `(.L_x_236) ;  /* 0x0000000000107947 */ /* 0x000fea0003800000 */
.L_x_233:
[----:B------:R1:W-:Y:S01]  /*cf90*/  STL [R1], R6 ;  /* 0x0000000601007387 */ /* 0x0003e20000100800 */
[----:B------:R-:W-:-:S03]  /*cfa0*/  ULDC UR39, c[0x0][0xc3c] ;  /* 0x00030f0000277ab9 */ /* 0x000fc60000000800 */
[----:B------:R1:W-:Y:S04]  /*cfb0*/  STL [R1+0x4], RZ ;  /* 0x000004ff01007387 */ /* 0x0003e80000100800 */
[----:B------:R1:W-:Y:S02]  /*cfc0*/  STL [R1+0x8], RZ ;  /* 0x000008ff01007387 */ /* 0x0003e40000100800 */
.L_x_236:
[----:B------:R-:W2:Y:S04]  /*cfd0*/  LDL R8, [R1] ;  /* 0x0000000001087983 */ /* 0x000ea80000100800 */
[----:B------:R-:W2:Y:S04]  /*cfe0*/  LDL R9, [R1+0x4] ;  /* 0x0000040001097983 */ /* 0x000ea80000100800 */
[----:B------:R-:W2:Y:S01]  /*cff0*/  LDL R10, [R1+0x8] ;  /* 0x00000800010a7983 */ /* 0x000ea20000100800 */
[----:B------:R-:W-:Y:S01]  /*d000*/  ISETP.NE.AND P0, PT, R7, RZ, PT ;  /* 0x000000ff0700720c */ /* 0x000fe20003f05270 */
[----:B0-----:R-:W-:-:S12]  /*d010*/  IMAD.U32 R2, RZ, RZ, UR39 ;  /* 0x00000027ff027e24 */ /* 0x001fd8000f8e00ff */
[----:B------:R-:W0:Y:S01]  /*d020*/  @!P0 S2R R3, SR_CgaCtaId ;  /* 0x0000000000038919 */ /* 0x000e220000008800 */
[----:B------:R-:W-:Y:S01]  /*d030*/  @!P0 MOV R0, 0x400 ;  /* 0x0000040000008802 */ /* 0x000fe20000000f00 */
[----:B------:R-:W-:-:S03]  /*d040*/  @!P0 IMAD.MOV.U32 R11, RZ, RZ, R2 ;  /* 0x000000ffff0b8224 */ /* 0x000fc600078e0002 */
[----:B0-----:R-:W-:-:S05]  /*d050*/  @!P0 LEA R0, R3, R0, 0x18 ;  /* 0x0000000003008211 */ /* 0x001fca00078ec0ff */
[----:B--2---:R2:W-:Y:S01]  /*d060*/  @!P0 STS.128 [R0+0x298d0], R8 ;  /* 0x0298d00800008388 */ /* 0x0045e20000000c00 */
[----:B------:R-:W-:Y:S06]  /*d070*/  BAR.ARV 0x5, 0x180 ;  /* 0x0146000000007b1d */ /* 0x000fec0000002000 */
.L_x_231:
[----:B------:R-:W-:Y:S01]  /*d080*/  ULDC UR4, c[0x0][0xc3c] ;  /* 0x00030f0000047ab9 */ /* 0x000fe20000000800 */
[----:B------:R3:W-:Y:S01]  /*d090*/  STL [R1+0x28], RZ ;  /* 0x000028ff01007387 */ /* 0x0007e20000100800 */
[----:B------:R-:W-:Y:S01]  /*d0a0*/  UISETP.GE.AND UP0, UPT, UR39, UR4, UPT ;  /* 0x000000042700728c */ /* 0x000fe2000bf06270 */
[----:B------:R-:W-:Y:S02]  /*d0b0*/  IMAD.MOV.U32 R32, RZ, RZ, 0x1 ;  /* 0x00000001ff207424 */ /* 0x000fe400078e00ff */
[----:B------:R-:W-:-:S03]  /*d0c0*/  IMAD.MOV.U32 R19, RZ, RZ, RZ ;  /* 0x000000ffff137224 */ /* 0x000fc600078e00ff */
[----:B------:R-:W-:-:S13]  /*d0d0*/  PLOP3.LUT P0, PT, PT, PT, UP0, 0x80, 0x0 ;  /* 0x000000000000781c */ /* 0x000fda0003f0f008 */
[----:B---3--:R-:W-:Y:S05]  /*d0e0*/  @P0 BRA `(.L_x_237) ;  /* 0x0000005c00340947 */ /* 0x008fea0003800000 */
[----:B------:R-:W0:Y:S01]  /*d0f0*/  S2R R14, SR_TID.X ;  /* 0x00000000000e7919 */ /* 0x000e220000002100 */
[----:B------:R-:W3:Y:S01]  /*d100*/  S2UR UR4, SR_CgaCtaId ;  /* 0x00000000000479c3 */ /* 0x000ee20000008800 */
[----:B------:R-:W-:Y:S01]  /*d110*/  MOV R16, 0x400 ;  /* 0x0000040000107802 */ /* 0x000fe20000000f00 */
[----:B------:R-:W-:Y:S01]  /*d120*/  IMAD.MOV.U32 R34, RZ, RZ, 0x40 ;  /* 0x00000040ff227424 */ /* 0x000fe200078e00ff */
[----:B------:R-:W-:Y:S01]  /*d130*/  ULOP3.LUT UR44, UR43, 0x2, URZ, 0xfc, !UPT ;  /* 0x000000022b2c7892 */ /* 0x000fe2000f8efc3f */
[----:B------:R-:W-:Y:S01]  /*d140*/  IMAD.MOV.U32 R32, RZ, RZ, 0x1 ;  /* 0x00000001ff207424 */ /* 0x000fe200078e00ff */
[----:B------:R-:W-:Y:S01]  /*d150*/  ULOP3.LUT UR46, UR43, 0x1, URZ, 0xfc, !UPT ;  /* 0x000000012b2e7892 */ /* 0x000fe2000f8efc3f */
[----:B------:R-:W-:Y:S01]  /*d160*/  IMAD.MOV.U32 R19, RZ, RZ, RZ ;  /* 0x000000ffff137224 */ /* 0x000fe200078e00ff */
[----:B------:R-:W-:Y:S01]  /*d170*/  ULDC UR47, c[0x0][0xc] ;  /* 0x00000300002f7ab9 */ /* 0x000fe20000000800 */
[C---:B0-----:R-:W-:Y:S01]  /*d180*/  IMAD.SHL.U32 R4, R14.reuse, 0x10, RZ ;  /* 0x000000100e047824 */ /* 0x041fe200078e00ff */
[C---:B------:R-:W-:Y:S01]  /*d190*/  LOP3.LUT R13, R14.reuse, 0x7f, RZ, 0xc0, !PT ;  /* 0x0000007f0e0d7812 */ /* 0x040fe200078ec0ff */
[C---:B------:R-:W-:Y:S01]  /*d1a0*/  IMAD.SHL.U32 R3, R14.reuse, 0x2, RZ ;  /* 0x000000020e037824 */ /* 0x040fe200078e00ff */
[C---:B------:R-:W-:Y:S01]  /*d1b0*/  R2P PR, R14.reuse, 0x14 ;  /* 0x000000140e007804 */ /* 0x040fe20000000000 */
[----:B--2---:R-:W-:Y:S01]  /*d1c0*/  IMAD.SHL.U32 R11, R14, 0x4, RZ ;  /* 0x000000040e0b7824 */ /* 0x004fe200078e00ff */
[----:B------:R-:W-:-:S02]  /*d1d0*/  LOP3.LUT R0, R4, 0x1b0, RZ, 0xc0, !PT ;  /* 0x000001b004007812 */ /* 0x000fc400078ec0ff */
[----:B------:R-:W-:Y:S02]  /*d1e0*/  SHF.R.U32.HI R2, RZ, 0x5, R13 ;  /* 0x00000005ff027819 */ /* 0x000fe4000001160d */
[----:B------:R-:W-:Y:S01]  /*d1f0*/  LOP3.LUT R10, R0, 0x30, R3, 0x78, !PT ;  /* 0x00000030000a7812 */ /* 0x000fe200078e7803 */
[----:B------:R-:W-:Y:S01]  /*d200*/  IMAD.SHL.U32 R3, R14, 0x80, RZ ;  /* 0x000000800e037824 */ /* 0x000fe200078e00ff */
[----:B------:R-:W-:Y:S01]  /*d210*/  LOP3.LUT R35, R4, 0x30, RZ, 0xc0, !PT ;  /* 0x0000003004237812 */ /* 0x000fe200078ec0ff */
[----:B------:R-:W-:Y:S02]  /*d220*/  IMAD.SHL.U32 R0, R14, 0x20, RZ ;  /* 0x000000200e007824 */ /* 0x000fe400078e00ff */
[----:B------:R-:W-:Y:S01]  /*d230*/  IMAD.SHL.U32 R7, R2, 0x200, RZ ;  /* 0x0000020002077824 */ /* 0x000fe200078e00ff */
[----:B------:R-:W-:Y:S02]  /*d240*/  LOP3.LUT R5, R3, 0x380, RZ, 0xc0, !PT ;  /* 0x0000038003057812 */ /* 0x000fe400078ec0ff */
[----:B-1----:R-:W-:-:S02]  /*d250*/  LOP3.LUT R6, R0, 0x80, RZ, 0xc0, !PT ;  /* 0x0000008000067812 */ /* 0x002fc400078ec0ff */
[----:B------:R-:W-:Y:S01]  /*d260*/  LOP3.LUT R9, R0, 0x380, RZ, 0xc0, !PT ;  /* 0x0000038000097812 */ /* 0x000fe200078ec0ff */
[----:B------:R-:W-:Y:S01]  /*d270*/  IMAD R5, R2, 0x10, R5 ;  /* 0x0000001002057824 */ /* 0x000fe200078e0205 */
[----:B------:R-:W-:Y:S01]  /*d280*/  LOP3.LUT R6, R6, 0x10, R14, 0xf8, !PT ;  /* 0x0000001006067812 */ /* 0x000fe200078ef80e */
[----:B------:R-:W-:Y:S01]  /*d290*/  IMAD.SHL.U32 R2, R2, 0x400, RZ ;  /* 0x0000040002027824 */ /* 0x000fe200078e00ff */
[----:B------:R-:W-:Y:S02]  /*d2a0*/  LOP3.LUT R33, R9, 0x30, R4, 0xf8, !PT ;  /* 0x0000003009217812 */ /* 0x000fe400078ef804 */
[----:B------:R-:W-:Y:S02]  /*d2b0*/  LOP3.LUT R9, R7, 0x60, R0, 0xf8, !PT ;  /* 0x0000006007097812 */ /* 0x000fe400078ef800 */
[----:B------:R-:W-:Y:S02]  /*d2c0*/  LOP3.LUT R8, R6, 0x10, R11, 0x78, !PT ;  /* 0x0000001006087812 */ /* 0x000fe400078e780b */
[----:B------:R-:W-:-:S02]  /*d2d0*/  LOP3.LUT R6, R5, 0x70, R4, 0x78, !PT ;  /* 0x0000007005067812 */ /* 0x000fc400078e7804 */
[----:B------:R-:W-:Y:S02]  /*d2e0*/  LOP3.LUT R7, R7, 0x40, R4, 0xf8, !PT ;  /* 0x0000004007077812 */ /* 0x000fe400078ef804 */
[----:B------:R-:W-:Y:S02]  /*d2f0*/  LOP3.LUT R9, R9, 0x100, R0, 0xf8, !PT ;  /* 0x0000010009097812 */ /* 0x000fe400078ef800 */
[----:B------:R-:W-:Y:S02]  /*d300*/  LOP3.LUT R5, R6, 0xc00, R3, 0xf8, !PT ;  /* 0x00000c0006057812 */ /* 0x000fe400078ef803 */
[----:B------:R-:W-:Y:S02]  /*d310*/  LOP3.LUT R12, R7, R10, RZ, 0xfc, !PT ;  /* 0x0000000a070c7212 */ /* 0x000fe400078efcff */
[----:B------:R-:W-:Y:S01]  /*d320*/  LOP3.LUT R3, R9, R8, RZ, 0xfc, !PT ;  /* 0x0000000809037212 */ /* 0x000fe200078efcff */
[----:B------:R0:W-:Y:S01]  /*d330*/  STL [R1+0x1c], R5 ;  /* 0x00001c0501007387 */ /* 0x0001e20000100800 */
[----:B------:R-:W-:-:S02]  /*d340*/  SHF.R.U32.HI R4, RZ, 0x2, R13 ;  /* 0x00000002ff047819 */ /* 0x000fc4000001160d */
[----:B------:R-:W-:Y:S01]  /*d350*/  LOP3.LUT R33, R33, 0x70, R11, 0x78, !PT ;  /* 0x0000007021217812 */ /* 0x000fe200078e780b */
[----:B------:R-:W-:Y:S01]  /*d360*/  STL [R1+0x14], R12 ;  /* 0x0000140c01007387 */ /* 0x000fe20000100800 */
[----:B------:R-:W-:Y:S02]  /*d370*/  LOP3.LUT R0, R4, 0x60, R0, 0xf8, !PT ;  /* 0x0000006004007812 */ /* 0x000fe400078ef800 */
[----:B------:R-:W-:Y:S01]  /*d380*/  LOP3.LUT R4, R35, 0x40, RZ, 0xfc, !PT ;  /* 0x0000004023047812 */ /* 0x000fe200078efcff */
[----:B------:R3:W-:Y:S01]  /*d390*/  STL [R1+0x18], R3 ;  /* 0x0000180301007387 */ /* 0x0007e20000100800 */
[----:B------:R-:W-:Y:S02]  /*d3a0*/  LOP3.LUT R2, R0, 0x80, RZ, 0xfc, !PT ;  /* 0x0000008000027812 */ /* 0x000fe400078efcff */
[C---:B0-----:R-:W-:Y:S02]  /*d3b0*/  SEL R5, R34.reuse, 0xffffffc0, !P2 ;  /* 0xffffffc022057807 */ /* 0x041fe40005000000 */
[----:B------:R-:W-:-:S03]  /*d3c0*/  SEL R34, R34, 0xffffffc0, !P4 ;  /* 0xffffffc022227807 */ /* 0x000fc60006000000 */
[----:B------:R-:W-:Y:S01]  /*d3d0*/  STL [R1+0x20], R5 ;  /* 0x0000200501007387 */ /* 0x000fe20000100800 */
[----:B---3--:R-:W-:-:S05]  /*d3e0*/  IMAD.U32 R3, RZ, RZ, UR4 ;  /* 0x00000004ff037e24 */ /* 0x008fca000f8e00ff */
[----:B------:R-:W-:Y:S01]  /*d3f0*/  LEA R16, R3, R16, 0x18 ;  /* 0x0000001003107211 */ /* 0x000fe200078ec0ff */
[----:B------:R0:W-:Y:S04]  /*d400*/  STL [R1+0x10], R3 ;  /* 0x0000100301007387 */ /* 0x0001e80000100800 */
[----:B------:R-:W-:Y:S01]  /*d410*/  IMAD.IADD R0, R16, 0x1, R12 ;  /* 0x0000000110007824 */ /* 0x000fe200078e020c */
[----:B------:R1:W-:Y:S04]  /*d420*/  STL [R1+0x28], RZ ;  /* 0x000028ff01007387 */ /* 0x0003e80000100800 */
[----:B------:R1:W-:Y:S01]  /*d430*/  STL [R1+0x24], R0 ;  /* 0x0000240001007387 */ /* 0x0003e20000100800 */
[----:B0-----:R-:W-:-:S07]  /*d440*/  LOP3.LUT R3, R35, 0x80, RZ, 0xfc, !PT ;  /* 0x0000008023037812 */ /* 0x001fce00078efcff */
.L_x_313:
[----:B------:R-:W-:Y:S01]  /*d450*/  ULDC.64 UR4, c[0x0][0xc88] ;  /* 0x0003220000047ab9 */ /* 0x000fe20000000a00 */
[----:B------:R-:W-:Y:S01]  /*d460*/  ULDC.64 UR8, c[0x0][0xa18] ;  /* 0x0002860000087ab9 */ /* 0x000fe20000000a00 */
[----:B------:R-:W-:Y:S01]  /*d470*/  UIMAD.WIDE UR4, UR39, 0x4, UR4 ;  /* 0x00000004270478a5 */ /* 0x000fe2000f8e0204 */
[----:B------:R-:W-:Y:S01]  /*d480*/  IMAD.MOV.U32 R36, RZ, RZ, RZ ;  /* 0x000000ffff247224 */ /* 0x000fe200078e00ff */
[----:B------:R-:W-:Y:S01]  /*d490*/  ULDC.64 UR6, c[0x0][0xa00] ;  /* 0x0002800000067ab9 */ /* 0x000fe20000000a00 */
[----:B0-2---:R-:W0:Y:S03]  /*d4a0*/  LDC.64 R4, c[0x0][0x418] ;  /* 0x00010600ff047b82 */ /* 0x005e260000000a00 */
[----:B------:R-:W-:Y:S02]  /*d4b0*/  IMAD.U32 R2, RZ, RZ, UR4 ;  /* 0x00000004ff027e24 */ /* 0x000fe4000f8e00ff */
[----:B------:R-:W-:Y:S01]  /*d4c0*/  IMAD.U32 R3, RZ, RZ, UR5 ;  /* 0x00000005ff037e24 */ /* 0x000fe2000f8e00ff */
[----:B------:R-:W-:-:S02]  /*d4d0*/  ULDC.64 UR4, c[0x0][0xa28] ;  /* 0x00028a0000047ab9 */ /* 0x000fc40000000a00 */
[----:B------:R-:W2:Y:S02]  /*d4e0*/  LDC R8, c[0x0][0x424] ;  /* 0x00010900ff087b82 */ /* 0x000ea40000000800 */
[----:B------:R-:W3:Y:S01]  /*d4f0*/  LDG.E R2, desc[UR52][R2.64] ;  /* 0x0000003402027981 */ /* 0x000ee2000c1e1900 */
[----:B------:R-:W-:-:S04]  /*d500*/  UISETP.NE.U32.AND UP0, UPT, UR4, URZ, UPT ;  /* 0x0000003f0400728c */ /* 0x000fc8000bf05070 */
[----:B------:R-:W-:Y:S01]  /*d510*/  UISETP.NE.AND.EX UP0, UPT, UR5, URZ, UPT, UP0 ;  /* 0x0000003f0500728c */ /* 0x000fe2000bf05300 */
[----:B-1----:R-:W1:Y:S05]  /*d520*/  LDC R0, c[0x0][0x2f0] ;  /* 0x0000bc00ff007b82 */ /* 0x002e6a0000000800 */
[----:B------:R-:W-:Y:S02]  /*d530*/  PLOP3.LUT P0, PT, PT, PT, UP0, 0x80, 0x0 ;  /* 0x000000000000781c */ /* 0x000fe40003f0f008 */
[----:B---3--:R-:W-:-:S13]  /*d540*/  R2UR UR42, R2 ;  /* 0x00000000022a72ca */ /* 0x008fda00000e0000 */
[----:B------:R-:W-:Y:S02]  /*d550*/  USHF.R.S32.HI UR41, URZ, 0x1f, UR42 ;  /* 0x0000001f3f297899 */ /* 0x000fe4000801142a */
[----:B------:R-:W-:-:S04]  /*d560*/  @UP0 ULEA UR4, UP1, UR42, UR4, 0x2 ;  /* 0x000000042a040291 */ /* 0x000fc8000f82103f */
[----:B------:R-:W-:Y:S02]  /*d570*/  @UP0 ULEA.HI.X UR5, UR42, UR5, UR41, 0x2, UP1 ;  /* 0x000000052a050291 */ /* 0x000fe400088f1429 */
[----:B------:R-:W-:Y:S01]  /*d580*/  UISETP.NE.U32.AND UP0, UPT, UR8, URZ, UPT ;  /* 0x0000003f0800728c */ /* 0x000fe2000bf05070 */
[----:B------:R-:W-:-:S03]  /*d590*/  IMAD.U32 R2, RZ, RZ, UR4 ;  /* 0x00000004ff027e24 */ /* 0x000fc6000f8e00ff */
[----:B------:R-:W-:Y:S01]  /*d5a0*/  UISETP.NE.AND.EX UP0, UPT, UR9, URZ, UPT, UP0 ;  /* 0x0000003f0900728c */ /* 0x000fe2000bf05300 */
[----:B------:R-:W-:Y:S01]  /*d5b0*/  IMAD.U32 R3, RZ, RZ, UR5 ;  /* 0x00000005ff037e24 */ /* 0x000fe2000f8e00ff */
[----:B------:R-:W-:Y:S02]  /*d5c0*/  USHF.L.U32 UR37, UR42, 0x2, URZ ;  /* 0x000000022a257899 */ /* 0x000fe4000800063f */
[----:B------:R-:W-:Y:S02]  /*d5d0*/  USHF.L.U64.HI UR36, UR42, 0x2, UR41 ;  /* 0x000000022a247899 */ /* 0x000fe40008010229 */
[----:B------:R-:W-:Y:S01]  /*d5e0*/  PLOP3.LUT P1, PT, PT, PT, UP0, 0x80, 0x0 ;  /* 0x000000000000781c */ /* 0x000fe20003f2f008 */
[----:B------:R3:W5:Y:S01]  /*d5f0*/  @P0 LDG.E R36, desc[UR52][R2.64] ;  /* 0x0000003402240981 */ /* 0x000762000c1e1900 */
[----:B------:R-:W-:-:S03]  /*d600*/  UISETP.NE.U32.AND UP2, UPT, UR6, URZ, UPT ;  /* 0x0000003f0600728c */ /* 0x000fc6000bf45070 */
[----:B------:R-:W-:Y:S02]  /*d610*/  @UP0 UIADD3 UR4, UP1, UR37, UR8, URZ ;  /* 0x0000000825040290 */ /* 0x000fe4000ff3e03f */
[----:B------:R-:W-:Y:S02]  /*d620*/  UISETP.NE.AND.EX UP3, UPT, UR7, URZ, UPT, UP2 ;  /* 0x0000003f0700728c */ /* 0x000fe4000bf65320 */
[----:B------:R-:W-:Y:S02]  /*d630*/  @UP0 UIADD3.X UR5, UR36, UR9, URZ, UP1, !UPT ;  /* 0x0000000924050290 */ /* 0x000fe40008ffe43f */
[----:B---3--:R-:W-:Y:S01]  /*d640*/  IMAD.U32 R2, RZ, RZ, UR4 ;  /* 0x00000004ff027e24 */ /* 0x008fe2000f8e00ff */
[----:B------:R-:W-:Y:S01]  /*d650*/  UIADD3 UR6, UP0, UR37, UR6, URZ ;  /* 0x0000000625067290 */ /* 0x000fe2000ff1e03f */
[----:B------:R-:W-:Y:S01]  /*d660*/  PLOP3.LUT P0, PT, PT, PT, UP3, 0x80, 0x0 ;  /* 0x000000000000781c */ /* 0x000fe20003f0f038 */
[----:B------:R-:W-:Y:S01]  /*d670*/  UP2UR UR45, UPR, URZ, 0x8 ;  /* 0x000000083f2d7883 */ /* 0x000fe20008000000 */
[----:B------:R-:W-:Y:S01]  /*d680*/  IMAD.U32 R3, RZ, RZ, UR5 ;  /* 0x00000005ff037e24 */ /* 0x000fe2000f8e00ff */
[----:B------:R-:W-:-:S04]  /*d690*/  UIADD3.X UR7, UR36, UR7, URZ, UP0, !UPT ;  /* 0x0000000724077290 */ /* 0x000fc800087fe43f */
[----:B------:R3:W4:Y:S01]  /*d6a0*/  @P1 LDG.E R7, desc[UR52][R2.64] ;  /* 0x0000003402071981 */ /* 0x000722000c1e1900 */
[----:B------:R-:W-:Y:S01]  /*d6b0*/  PLOP3.LUT P2, PT, PT, PT, UP3, 0x80, 0x0 ;  /* 0x000000000000781c */ /* 0x000fe20003f4f038 */
[----:B---3--:R-:W-:Y:S02]  /*d6c0*/  IMAD.U32 R2, RZ, RZ, UR6 ;  /* 0x00000006ff027e24 */ /* 0x008fe4000f8e00ff */
[----:B------:R-:W-:-:S05]  /*d6d0*/  IMAD.U32 R3, RZ, RZ, UR7 ;  /* 0x00000007ff037e24 */ /* 0x000fca000f8e00ff */
[----:B------:R3:W5:Y:S01]  /*d6e0*/  @P0 LDG.E R6, desc[UR52][R2.64] ;  /* 0x0000003402060981 */ /* 0x000762000c1e1900 */
[----:B0-----:R-:W-:-:S04]  /*d6f0*/  ISETP.NE.U32.AND P0, PT, R4, RZ, PT ;  /* 0x000000ff0400720c */ /* 0x001fc80003f05070 */
[----:B------:R-:W-:Y:S02]  /*d700*/  ISETP.NE.AND.EX P0, PT, R5, RZ, PT, P0 ;  /* 0x000000ff0500720c */ /* 0x000fe40003f05300 */
[----:B----4-:R-:W-:Y:S01]  /*d710*/  @P1 R2UR UR40, R7 ;  /* 0x00000000072812ca */ /* 0x010fe200000e0000 */
[----:B-123--:R-:W-:-:S14]  /*d720*/  @P1 BRA `(.L_x_238) ;  /* 0x0000000000241947 */ /* 0x00efdc0003800000 */
[----:B------:R-:W-:Y:S01]  /*d730*/  UISETP.NE.AND UP0, UPT, UR45, URZ, UPT ;  /* 0x0000003f2d00728c */ /* 0x000fe2000bf05270 */
[----:B------:R-:W-:-:S05]  /*d740*/  ULDC UR40, c[0x0][0x288] ;  /* 0x0000a20000287ab9 */ /* 0x000fca0000000800 */
[----:B------:R-:W-:-:S13]  /*d750*/  PLOP3.LUT P1, PT, PT, PT, UP0, 0x40, 0x0 ;  /* 0x000000000000781c */ /* 0x000fda0003f2e808 */
[----:B------:R-:W-:Y:S05]  /*d760*/  @P1 BRA `(.L_x_238) ;  /* 0x0000000000141947 */ /* 0x000fea0003800000 */
[----:B------:R-:W2:Y:S04]  /*d770*/  LDG.E R5, desc[UR52][R2.64] ;  /* 0x0000003402057981 */ /* 0x000ea8000c1e1900 */
[----:B------:R-:W3:Y:S01]  /*d780*/  LDG.E R4, desc[UR52][R2.64+0x4] ;  /* 0x0000043402047981 */ /* 0x000ee2000c1e1900 */
[----:B--2---:R-:W-:Y:S02]  /*d790*/  R2UR UR4, R5 ;  /* 0x00000000050472ca */ /* 0x004fe400000e0000 */
[----:B---3--:R-:W-:-:S13]  /*d7a0*/  R2UR UR40, R4 ;  /* 0x00000000042872ca */ /* 0x008fda00000e0000 */
[----:B------:R-:W-:-:S12]  /*d7b0*/  UIADD3 UR40, -UR4, UR40, URZ ;  /* 0x0000002804287290 */ /* 0x000fd8000fffe13f */
.L_x_238:
[----:B------:R-:W-:Y:S01]  /*d7c0*/  ULDC.64 UR4, c[0x0][0xa20] ;  /* 0x0002880000047ab9 */ /* 0x000fe20000000a00 */
[----:B------:R-:W-:Y:S01]  /*d7d0*/  SEL R5, R8, 0x1, P0 ;  /* 0x0000000108057807 */ /* 0x000fe20000000000 */
[----:B------:R-:W-:Y:S01]  /*d7e0*/  UMOV UR38, URZ ;  /* 0x0000003f00267c82 */ /* 0x000fe20008000000 */
[----:B------:R-:W-:Y:S01]  /*d7f0*/  ISETP.NE.U32.AND P1, PT, RZ, UR4, PT ;  /* 0x00000004ff007c0c */ /* 0x000fe2000bf25070 */
[----:B------:R-:W-:Y:S01]  /*d800*/  IMAD.U32 R31, RZ, RZ, UR42 ;  /* 0x0000002aff1f7e24 */ /* 0x000fe2000f8e00ff */
[----:B-----5:R-:W-:Y:S01]  /*d810*/  @P2 R2UR UR38, R6 ;  /* 0x00000000062622ca */ /* 0x020fe200000e0000 */
[----:B------:R-:W-:Y:S01]  /*d820*/  IMAD R5, R5, R0, RZ ;  /* 0x0000000005057224 */ /* 0x000fe200078e02ff */
[----:B------:R-:W-:-:S13]  /*d830*/  ISETP.NE.AND.EX P1, PT, RZ, UR5, PT, P1 ;  /* 0x00000005ff007c0c */ /* 0x000fda000bf25310 */
[----:B------:R-:W-:Y:S05]  /*d840*/  @!P1 BRA `(.L_x_239) ;  /* 0x0000000000189947 */ /* 0x000fea0003800000 */
[----:B------:R-:W-:-:S04]  /*d850*/  UIADD3 UR4, UP0, UR37, UR4, URZ ;  /* 0x0000000425047290 */ /* 0x000fc8000ff1e03f */
[----:B------:R-:W-:Y:S02]  /*d860*/  UIADD3.X UR5, UR36, UR5, URZ, UP0, !UPT ;  /* 0x0000000524057290 */ /* 0x000fe400087fe43f */
[----:B------:R-:W-:-:S04]  /*d870*/  IMAD.U32 R2, RZ, RZ, UR4 ;  /* 0x00000004ff027e24 */ /* 0x000fc8000f8e00ff */
[----:B------:R-:W-:-:S05]  /*d880*/  IMAD.U32 R3, RZ, RZ, UR5 ;  /* 0x00000005ff037e24 */ /* 0x000fca000f8e00ff */
[----:B------:R0:W5:Y:S01]  /*d890*/  LDG.E R5, desc[UR52][R2.64] ;  /* 0x0000003402057981 */ /* 0x000162000c1e1900 */
[----:B------:R-:W-:Y:S05]  /*d8a0*/  BRA `(.L_x_240) ;  /* 0x0000000000247947 */ /* 0x000fea0003800000 */
.L_x_239:
[----:B------:R-:W-:Y:S02]  /*d8b0*/  ULDC.64 UR4, c[0x0][0xa08] ;  /* 0x0002820000047ab9 */ /* 0x000fe40000000a00 */
[----:B------:R-:W-:-:S04]  /*d8c0*/  ISETP.NE.U32.AND P0, PT, RZ, UR4, PT ;  /* 0x00000004ff007c0c */ /* 0x000fc8000bf05070 */
[----:B------:R-:W-:-:S13]  /*d8d0*/  ISETP.NE.AND.EX P0, PT, RZ, UR5, PT, P0 ;  /* 0x00000005ff007c0c */ /* 0x000fda000bf05300 */
[----:B------:R-:W-:Y:S05]  /*d8e0*/  @!P0 BRA `(.L_x_240) ;  /* 0x0000000000148947 */ /* 0x000fea0003800000 */
[----:B------:R-:W0:Y:S02]  /*d8f0*/  LDC.64 R2, c[0x0][0xa08] ;  /* 0x00028200ff027b82 */ /* 0x000e240000000a00 */
[----:B0-----:R-:W-:-:S05]  /*d900*/  IMAD.WIDE R2, R31, 0x4, R2 ;  /* 0x000000041f027825 */ /* 0x001fca00078e0202 */
[----:B------:R-:W2:Y:S04]  /*d910*/  LDG.E R5, desc[UR52][R2.64] ;  /* 0x0000003402057981 */ /* 0x000ea8000c1e1900 */
[----:B------:R-:W2:Y:S02]  /*d920*/  LDG.E R0, desc[UR52][R2.64+0x4] ;  /* 0x0000043402007981 */ /* 0x000ea4000c1e1900 */
[----:B--2---:R-:W-:-:S07]  /*d930*/  IMAD.IADD R5, R0, 0x1, -R5 ;  /* 0x0000000100057824 */ /* 0x004fce00078e0a05 */
.L_x_240:
[----:B------:R-:W2:Y:S01]  /*d940*/  LDL R18, [R1+0x8] ;  /* 0x0000080001127983 */ /* 0x000ea20000100800 */
[----:B-----5:R-:W-:-:S04]  /*d950*/  IMAD.IADD R22, R5, 0x1, -R36 ;  /* 0x0000000105167824 */ /* 0x020fc800078e0a24 */
[C---:B0-----:R-:W-:Y:S01]  /*d960*/  VIADD R2, R22.reuse, 0x9f ;  /* 0x0000009f16027836 */ /* 0x041fe20000000000 */
[----:B------:R-:W-:-:S03]  /*d970*/  ISETP.GE.AND P0, PT, R22, 0x1, PT ;  /* 0x000000011600780c */ /* 0x000fc60003f06270 */
[----:B------:R-:W-:Y:S01]  /*d980*/  IMAD.HI R2, R2, 0x66666667, RZ ;  /* 0x6666666702027827 */ /* 0x000fe200078e02ff */
[----:B--2---:R-:W-:-:S04]  /*d990*/  LOP3.LUT R0, R18, 0xff000000, RZ, 0xc0, !PT ;  /* 0xff00000012007812 */ /* 0x004fc800078ec0ff */
[----:B------:R-:W-:Y:S02]  /*d9a0*/  SHF.R.U32.HI R3, RZ, 0x8, R0 ;  /* 0x00000008ff037819 */ /* 0x000fe40000011600 */
[----:B------:R-:W-:-:S04]  /*d9b0*/  LOP3.LUT R0, R18, 0xff0000, RZ, 0xc0, !PT ;  /* 0x00ff000012007812 */ /* 0x000fc800078ec0ff */
[----:B------:R-:W-:Y:S02]  /*d9c0*/  LEA.HI R5, R0, R3, RZ, 0x10 ;  /* 0x0000000300057211 */ /* 0x000fe400078f80ff */
[----:B------:R-:W-:Y:S02]  /*d9d0*/  SHF.R.U32.HI R3, RZ, 0x1f, R2 ;  /* 0x0000001fff037819 */ /* 0x000fe40000011602 */
[----:B------:R-:W-:Y:S02]  /*d9e0*/  LOP3.LUT R4, R5, 0xff, RZ, 0xc0, !PT ;  /* 0x000000ff05047812 */ /* 0x000fe400078ec0ff */
[----:B------:R-:W-:Y:S01]  /*d9f0*/  LEA.HI.SX32 R0, R2, R3, 0x1a ;  /* 0x0000000302007211 */ /* 0x000fe200078fd2ff */
[----:B------:R-:W-:Y:S01]  /*da00*/  IMAD.MOV.U32 R3, RZ, RZ, RZ ;  /* 0x000000ffff037224 */ /* 0x000fe200078e00ff */
[----:B------:R-:W-:Y:S06]  /*da10*/  @!P0 BRA `(.L_x_241) ;  /* 0x0000000000748947 */ /* 0x000fec0003800000 */
[----:B------:R-:W-:-:S04]  /*da20*/  SHF.R.U32.HI R5, RZ, 0x10, R5 ;  /* 0x00000010ff057819 */ /* 0x000fc80000011605 */
[----:B------:R-:W-:-:S13]  /*da30*/  ISETP.NE.AND P0, PT, R5, RZ, PT ;  /* 0x000000ff0500720c */ /* 0x000fda0003f05270 */
[----:B------:R-:W0:Y:S02]  /*da40*/  @!P0 LDC R5, c[0x0][0x9f0] ;  /* 0x00027c00ff058b82 */ /* 0x000e240000000800 */
[-C--:B0-----:R-:W-:Y:S02]  /*da50*/  IABS R6, R5.reuse ;  /* 0x0000000500067213 */ /* 0x081fe40000000000 */
[----:B------:R-:W-:Y:S02]  /*da60*/  IADD3 R8, R5, -0x1, R0 ;  /* 0xffffffff05087810 */ /* 0x000fe40007ffe000 */
[----:B------:R-:W0:Y:S02]  /*da70*/  I2F.RP R7, R6 ;  /* 0x0000000600077306 */ /* 0x000e240000209400 */
[----:B------:R-:W-:-:S04]  /*da80*/  LOP3.LUT R2, R8, R5, RZ, 0x3c, !PT ;  /* 0x0000000508027212 */ /* 0x000fc800078e3cff */
[----:B------:R-:W-:Y:S01]  /*da90*/  ISETP.GE.AND P2, PT, R2, RZ, PT ;  /* 0x000000ff0200720c */ /* 0x000fe20003f46270 */
[----:B------:R-:W-:Y:S01]  /*daa0*/  IMAD.MOV.U32 R2, RZ, RZ, RZ ;  /* 0x000000ffff027224 */ /* 0x000fe200078e00ff */
[----:B0-----:R-:W0:Y:S02]  /*dab0*/  MUFU.RCP R7, R7 ;  /* 0x0000000700077308 */ /* 0x001e240000001000 */
[----:B0-----:R-:W-:Y:S01]  /*dac0*/  VIADD R3, R7, 0xffffffe ;  /* 0x0ffffffe07037836 */ /* 0x001fe20000000000 */
[----:B------:R-:W-:-:S05]  /*dad0*/  IABS R7, R5 ;  /* 0x0000000500077213 */ /* 0x000fca0000000000 */
[----:B------:R-:W0:Y:S01]  /*dae0*/  F2I.FTZ.U32.TRUNC.NTZ R3, R3 ;  /* 0x0000000300037305 */ /* 0x000e22000021f000 */
[----:B------:R-:W-:Y:S02]  /*daf0*/  IMAD.MOV R7, RZ, RZ, -R7 ;  /* 0x000000ffff077224 */ /* 0x000fe400078e0a07 */
[----:B0-----:R-:W-:-:S04]  /*db00*/  IMAD.MOV R9, RZ, RZ, -R3 ;  /* 0x000000ffff097224 */ /* 0x001fc800078e0a03 */
[----:B------:R-:W-:-:S04]  /*db10*/  IMAD R9, R9, R6, RZ ;  /* 0x0000000609097224 */ /* 0x000fc800078e02ff */
[----:B------:R-:W-:Y:S01]  /*db20*/  IMAD.HI.U32 R2, R3, R9, R2 ;  /* 0x0000000903027227 */ /* 0x000fe200078e0002 */
[----:B------:R-:W-:-:S05]  /*db30*/  IABS R3, R8 ;  /* 0x0000000800037213 */ /* 0x000fca0000000000 */
[----:B------:R-:W-:-:S04]  /*db40*/  IMAD.HI.U32 R2, R2, R3, RZ ;  /* 0x0000000302027227 */ /* 0x000fc800078e00ff */
[----:B------:R-:W-:-:S05]  /*db50*/  IMAD R3, R2, R7, R3 ;  /* 0x0000000702037224 */ /* 0x000fca00078e0203 */
[----:B------:R-:W-:-:S13]  /*db60*/  ISETP.GT.U32.AND P1, PT, R6, R3, PT ;  /* 0x000000030600720c */ /* 0x000fda0003f24070 */
[----:B------:R-:W-:Y:S02]  /*db70*/  @!P1 IMAD.IADD R3, R3, 0x1, -R6 ;  /* 0x0000000103039824 */ /* 0x000fe400078e0a06 */
[----:B------:R-:W-:Y:S01]  /*db80*/  @!P1 VIADD R2, R2, 0x1 ;  /* 0x0000000102029836 */ /* 0x000fe20000000000 */
[----:B------:R-:W-:Y:S02]  /*db90*/  ISETP.NE.AND P1, PT, R5, RZ, PT ;  /* 0x000000ff0500720c */ /* 0x000fe40003f25270 */
[----:B------:R-:W-:-:S13]  /*dba0*/  ISETP.GE.U32.AND P0, PT, R3, R6, PT ;  /* 0x000000060300720c */ /* 0x000fda0003f06070 */
[----:B------:R-:W-:-:S04]  /*dbb0*/  @P0 VIADD R2, R2, 0x1 ;  /* 0x0000000102020836 */ /* 0x000fc80000000000 */
[----:B------:R-:W-:Y:S01]  /*dbc0*/  @!P2 IMAD.MOV R2, RZ, RZ, -R2 ;  /* 0x000000ffff02a224 */ /* 0x000fe200078e0a02 */
[----:B------:R-:W-:-:S05]  /*dbd0*/  @!P1 LOP3.LUT R2, RZ, R5, RZ, 0x33, !PT ;  /* 0x00000005ff029212 */ /* 0x000fca00078e33ff */
[----:B------:R-:W-:-:S07]  /*dbe0*/  IMAD.MOV.U32 R3, RZ, RZ, R2 ;  /* 0x000000ffff037224 */ /* 0x000fce00078e0002 */
.L_x_241:
[-C--:B------:R-:W-:Y:S01]  /*dbf0*/  IMAD R2, R4, R3.reuse, RZ ;  /* 0x0000000304027224 */ /* 0x080fe200078e02ff */
[----:B------:R-:W-:Y:S04]  /*dc00*/  BSSY B7, `(.L_x_242) ;  /* 0x0000450000077945 */ /* 0x000fe80003800000 */
[----:B------:R-:W-:Y:S01]  /*dc10*/  VIADDMNMX R0, R2, R3, R0, PT ;  /* 0x0000000302007246 */ /* 0x000fe20003800100 */
[----:B------:R0:W-:Y:S03]  /*dc20*/  STL [R1+0xc], R2 ;  /* 0x00000c0201007387 */ /* 0x0001e60000100800 */
[----:B------:R-:W-:-:S13]  /*dc30*/  R2UR UR48, R0 ;  /* 0x00000000003072ca */ /* 0x000fda00000e0000 */
[----:B------:R-:W-:-:S13]  /*dc40*/  ISETP.LT.AND P0, PT, R2, UR48, PT ;  /* 0x0000003002007c0c */ /* 0x000fda000bf01270 */
[----:B0-----:R-:W-:Y:S05]  /*dc50*/  @P0 BRA `(.L_x_243) ;  /* 0x0000000000480947 */ /* 0x001fea0003800000 */
[----:B------:R-:W0:Y:S02]  /*dc60*/  S2R R2, SR_TID.X ;  /* 0x0000000000027919 */ /* 0x000e240000002100 */
[----:B0-----:R-:W-:-:S04]  /*dc70*/  LOP3.LUT R2, R2, 0x7f, RZ, 0xc0, !PT ;  /* 0x0000007f02027812 */ /* 0x001fc800078ec0ff */
[----:B------:R-:W-:-:S13]  /*dc80*/  ISETP.NE.AND P0, PT, R2, RZ, PT ;  /* 0x000000ff0200720c */ /* 0x000fda0003f05270 */
[----:B------:R-:W-:Y:S05]  /*dc90*/  @P0 BRA `(.L_x_244) ;  /* 0x0000004400180947 */ /* 0x000fea0003800000 */
[----:B------:R-:W0:Y:S01]  /*dca0*/  S2R R5, SR_LANEID ;  /* 0x0000000000057919 */ /* 0x000e220000000000 */
[----:B------:R-:W-:Y:S01]  /*dcb0*/  VOTEU.ANY UR4, UPT, PT ;  /* 0x0000000000047886 */ /* 0x000fe200038e0100 */
[----:B------:R-:W1:Y:S01]  /*dcc0*/  LDC.64 R2, c[0x0][0xc60] ;  /* 0x00031800ff027b82 */ /* 0x000e620000000a00 */
[----:B------:R-:W0:Y:S02]  /*dcd0*/  FLO.U32 R0, UR4 ;  /* 0x0000000400007d00 */ /* 0x000e2400080e0000 */
[----:B0-----:R-:W-:-:S06]  /*dce0*/  ISETP.EQ.U32.AND P0, PT, R0, R5, PT ;  /* 0x000000050000720c */ /* 0x001fcc0003f02070 */
[----:B------:R-:W1:Y:S07]  /*dcf0*/  POPC R5, UR4 ;  /* 0x0000000400057d09 */ /* 0x000e6e0008000000 */
[----:B-1----:R-:W2:Y:S01]  /*dd00*/  @P0 ATOMG.E.ADD.STRONG.GPU PT, R3, desc[UR52][R2.64], R5 ;  /* 0x00000005020309a8 */ /* 0x002ea200081ee1f4 */
[----:B------:R-:W0:Y:S02]  /*dd10*/  S2R R4, SR_LTMASK ;  /* 0x0000000000047919 */ /* 0x000e240000003900 */
[----:B0-----:R-:W-:-:S04]  /*dd20*/  LOP3.LUT R4, R4, UR4, RZ, 0xc0, !PT ;  /* 0x0000000404047c12 */ /* 0x001fc8000f8ec0ff */
[----:B------:R-:W0:Y:S01]  /*dd30*/  POPC R7, R4 ;  /* 0x0000000400077309 */ /* 0x000e220000000000 */
[----:B--2---:R-:W0:Y:S02]  /*dd40*/  SHFL.IDX PT, R0, R3, R0, 0x1f ;  /* 0x00001f0003007589 */ /* 0x004e2400000e0000 */
[----:B0-----:R-:W-:-:S05]  /*dd50*/  IADD3 R0, R0, UR47, R7 ;  /* 0x0000002f00007c10 */ /* 0x001fca000fffe007 */
[----:B------:R0:W-:Y:S01]  /*dd60*/  STL [R1], R0 ;  /* 0x0000000001007387 */ /* 0x0001e20000100800 */
[----:B------:R-:W-:Y:S05]  /*dd70*/  BRA `(.L_x_244) ;  /* 0x0000004000e07947 */ /* 0x000fea0003800000 */
.L_x_243:
[----:B------:R-:W-:Y:S01]  /*dd80*/  VIADD R0, R16, 0x1a400 ;  /* 0x0001a40010007836 */ /* 0x000fe20000000000 */
[----:B------:R-:W-:Y:S04]  /*dd90*/  BSSY B6, `(.L_x_245) ;  /* 0x0000013000067945 */ /* 0x000fe80003800000 */
[----:B------:R-:W-:-:S13]  /*dda0*/  LOP3.LUT P0, RZ, R0, 0x1bf, RZ, 0xc0, !PT ;  /* 0x000001bf00ff7812 */ /* 0x000fda000780c0ff */
[----:B------:R-:W-:Y:S05]  /*ddb0*/  @!P0 BRA `(.L_x_246) ;  /* 0x0000000000408947 */ /* 0x000fea0003800000 */
[----:B------:R-:W-:Y:S01]  /*ddc0*/  MOV R2, 0x0 ;  /* 0x0000000000027802 */ /* 0x000fe20000000f00 */
[----:B------:R-:W-:Y:S01]  /*ddd0*/  ULDC.64 UR6, c[0x4][0xc8] ;  /* 0x0100320000067ab9 */ /* 0x000fe20000000a00 */
[----:B------:R-:W-:Y:S01]  /*dde0*/  ULDC.64 UR8, c[0x4][0xd0] ;  /* 0x0100340000087ab9 */ /* 0x000fe20000000a00 */
[----:B------:R-:W-:Y:S01]  /*ddf0*/  ULDC.64 UR4, c[0x4][0x8] ;  /* 0x0100020000047ab9 */ /* 0x000fe20000000a00 */
[----:B------:R-:W-:Y:S02]  /*de00*/  IMAD.U32 R4, RZ, RZ, UR6 ;  /* 0x00000006ff047e24 */ /* 0x000fe4000f8e00ff */
[----:B------:R-:W0:Y:S01]  /*de10*/  LDC.64 R2, c[0x4][R2] ;  /* 0x0100000002027b82 */ /* 0x000e220000000a00 */
[----:B------:R-:W-:Y:S02]  /*de20*/  IMAD.U32 R5, RZ, RZ, UR7 ;  /* 0x00000007ff057e24 */ /* 0x000fe4000f8e00ff */
        /* <DEDUP_REMOVED lines=8> */
[----:B0-----:R-:W-:Y:S05]  /*deb0*/  CALL.ABS.NOINC R2 ;  /* 0x0000000002007343 */ /* 0x001fea0003c00000 */
.L_x_246:
[----:B------:R-:W-:Y:S05]  /*dec0*/  BSYNC B6 ;  /* 0x0000000000067941 */ /* 0x000fea0003800000 */
.L_x_245:
[----:B------:R-:W-:Y:S01]  /*ded0*/  VIADD R0, R16, 0xa400 ;  /* 0x0000a40010007836 */ /* 0x000fe20000000000 */
[----:B------:R-:W-:Y:S01]  /*dee0*/  LOP3.LUT R17, R17, 0xfffffffe, RZ, 0xc0, !PT ;  /* 0xfffffffe11117812 */ /* 0x000fe200078ec0ff */
[----:B------:R-:W-:Y:S03]  /*def0*/  BSSY B6, `(.L_x_247) ;  /* 0x0000014000067945 */ /* 0x000fe60003800000 */
[----:B------:R-:W-:-:S13]  /*df00*/  LOP3.LUT P0, RZ, R0, 0x3ff, RZ, 0xc0, !PT ;  /* 0x000003ff00ff7812 */ /* 0x000fda000780c0ff */
[----:B------:R-:W-:Y:S01]  /*df10*/  @P0 LOP3.LUT R17, R17, 0x1, RZ, 0xfc, !PT ;  /* 0x0000000111110812 */ /* 0x000fe200078efcff */
[----:B------:R-:W-:Y:S06]  /*df20*/  @!P0 BRA `(.L_x_248) ;  /* 0x0000000000408947 */ /* 0x000fec0003800000 */
        /* <DEDUP_REMOVED lines=16> */
.L_x_248:
[----:B------:R-:W-:Y:S05]  /*e030*/  BSYNC B6 ;  /* 0x0000000000067941 */ /* 0x000fea0003800000 */
.L_x_247:
        /* <DEDUP_REMOVED lines=20> */
.L_x_250:
[----:B------:R-:W-:Y:S05]  /*e180*/  BSYNC B6 ;  /* 0x0000000000067941 */ /* 0x000fea0003800000 */
.L_x_249:
[----:B------:R-:W-:Y:S01]  /*e190*/  LOP3.LUT P6, RZ, R17, 0x1, RZ, 0xc0, !PT ;  /* 0x0000000111ff7812 */ /* 0x000fe200078cc0ff */
[----:B------:R-:W-:-:S12]  /*e1a0*/  BSSY B6, `(.L_x_251) ;  /* 0x0000012000067945 */ /* 0x000fd80003800000 */
        /* <DEDUP_REMOVED lines=17> */
.L_x_252:
[----:B------:R-:W-:Y:S05]  /*e2c0*/  BSYNC B6 ;  /* 0x0000000000067941 */ /* 0x000fea0003800000 */
.L_x_251:
[----:B------:R-:W-:Y:S01]  /*e2d0*/  ULDC.64 UR4, c[0x0][0x9f8] ;  /* 0x00027e0000047ab9 */ /* 0x000fe20000000a00 */
[----:B------:R-:W0:Y:S01]  /*e2e0*/  LDC R20, c[0x0][0x430] ;  /* 0x00010c00ff147b82 */ /* 0x000e220000000800 */
[----:B------:R-:W-:-:S04]  /*e2f0*/  UISETP.NE.U32.AND UP0, UPT, UR4, URZ, UPT ;  /* 0x0000003f0400728c */ /* 0x000fc8000bf05070 */
[----:B------:R-:W-:-:S06]  /*e300*/  UISETP.NE.AND.EX UP0, UPT, UR5, URZ, UPT, UP0 ;  /* 0x0000003f0500728c */ /* 0x000fcc000bf05300 */
[----:B------:R-:W-:-:S05]  /*e310*/  PLOP3.LUT P0, PT, PT, PT, UP0, 0x80, 0x0 ;  /* 0x000000000000781c */ /* 0x000fca0003f0f008 */
[----:B------:R-:W-:-:S04]  /*e320*/  @UP0 UIADD3 UR4, UP1, UR37, UR4, URZ ;  /* 0x0000000425040290 */ /* 0x000fc8000ff3e03f */
[----:B------:R-:W-:Y:S02]  /*e330*/  @UP0 UIADD3.X UR5, UR36, UR5, URZ, UP1, !UPT ;  /* 0x0000000524050290 */ /* 0x000fe40008ffe43f */
[----:B------:R-:W-:Y:S01]  /*e340*/  IMAD.U32 R2, RZ, RZ, UR4 ;  /* 0x00000004ff027e24 */ /* 0x000fe2000f8e00ff */
[----:B------:R-:W-:Y:S01]  /*e350*/  ULDC UR4, c[0x0][0x2f4] ;  /* 0x0000bd0000047ab9 */ /* 0x000fe20000000800 */
[----:B0-----:R-:W-:Y:S02]  /*e360*/  ISETP.NE.AND P2, PT, R20, 0x1, PT ;  /* 0x000000011400780c */ /* 0x001fe40003f45270 */
[----:B------:R-:W-:Y:S01]  /*e370*/  IMAD.U32 R3, RZ, RZ, UR5 ;  /* 0x00000005ff037e24 */ /* 0x000fe2000f8e00ff */
[----:B------:R-:W-:Y:S01]  /*e380*/  LOP3.LUT R17, R17, 0xffffff7f, RZ, 0xc0, !PT ;  /* 0xffffff7f11117812 */ /* 0x000fe200078ec0ff */
[----:B------:R-:W-:-:S03]  /*e390*/  ULDC UR5, c[0x0][0x320] ;  /* 0x0000c80000057ab9 */ /* 0x000fc60000000800 */
[----:B------:R0:W5:Y:S01]  /*e3a0*/  @P0 LDG.E R31, desc[UR52][R2.64] ;  /* 0x00000034021f0981 */ /* 0x000162000c1e1900 */
[C---:B------:R-:W-:Y:S01]  /*e3b0*/  ISETP.GE.AND P0, PT, R35.reuse, UR4, PT ;  /* 0x0000000423007c0c */ /* 0x040fe2000bf06270 */
[----:B------:R-:W-:Y:S01]  /*e3c0*/  UMOV UR6, 0xffffffff ;  /* 0xffffffff00067882 */ /* 0x000fe20000000000 */
[C---:B------:R-:W-:Y:S02]  /*e3d0*/  LOP3.LUT R21, R35.reuse, 0x40, RZ, 0xfc, !PT ;  /* 0x0000004023157812 */ /* 0x040fe400078efcff */
[----:B------:R-:W-:Y:S02]  /*e3e0*/  LOP3.LUT R23, R35, 0x80, RZ, 0xfc, !PT ;  /* 0x0000008023177812 */ /* 0x000fe400078efcff */
[----:B------:R-:W-:Y:S02]  /*e3f0*/  @P2 LOP3.LUT R17, R17, 0x80, RZ, 0xfc, !PT ;  /* 0x0000008011112812 */ /* 0x000fe400078efcff */
[----:B------:R-:W-:Y:S02]  /*e400*/  ISETP.GE.AND P3, PT, R23, UR4, PT ;  /* 0x0000000417007c0c */ /* 0x000fe4000bf66270 */
[----:B------:R-:W-:-:S02]  /*e410*/  LOP3.LUT R17, R17, 0xffffffef, RZ, 0xc0, !PT ;  /* 0xffffffef11117812 */ /* 0x000fc400078ec0ff */
[----:B------:R-:W-:Y:S02]  /*e420*/  ISETP.GE.AND P1, PT, R35, UR5, PT ;  /* 0x0000000523007c0c */ /* 0x000fe4000bf26270 */
[----:B------:R-:W-:Y:S02]  /*e430*/  @P0 LOP3.LUT R17, R17, 0x10, RZ, 0xfc, !PT ;  /* 0x0000001011110812 */ /* 0x000fe400078efcff */
[----:B------:R-:W-:Y:S02]  /*e440*/  ISETP.GE.AND P0, PT, R21, UR4, PT ;  /* 0x0000000415007c0c */ /* 0x000fe4000bf06270 */
[----:B------:R-:W-:-:S11]  /*e450*/  LOP3.LUT R17, R17, 0xfffffff7, RZ, 0xc0, !PT ;  /* 0xfffffff711117812 */ /* 0x000fd600078ec0ff */
        /* <DEDUP_REMOVED lines=9> */
.L_x_333:
[----:B------:R-:W0:Y:S01]  /*e4f0*/  S2R R0, SR_TID.X ;  /* 0x0000000000007919 */ /* 0x000e220000002100 */
[----:B------:R-:W-:Y:S01]  /*e500*/  UMOV UR4, 0xa0 ;  /* 0x000000a000047882 */ /* 0x000fe20000000000 */
[----:B------:R-:W1:Y:S01]  /*e510*/  @P2 LDC R5, c[0x0][0x434] ;  /* 0x00010d00ff052b82 */ /* 0x000e620000000800 */
[----:B------:R-:W-:Y:S01]  /*e520*/  UIMAD UR4, UR48, UR4, -0xa0 ;  /* 0xffffff60300474a4 */ /* 0x000fe2000f8e0204 */
[----:B------:R-:W2:Y:S01]  /*e530*/  S2R R10, SR_TID.X ;  /* 0x00000000000a7919 */ /* 0x000ea20000002100 */
[----:B-----5:R-:W-:-:S05]  /*e540*/  SHF.R.S32.HI R37, RZ, 0x1f, R31 ;  /* 0x0000001fff257819 */ /* 0x020fca000001141f */
[----:B------:R-:W3:Y:S01]  /*e550*/  @P2 LDC R4, c[0x0][0x438] ;  /* 0x00010e00ff042b82 */ /* 0x000ee20000000800 */
[----:B0-----:R-:W-:Y:S01]  /*e560*/  LOP3.LUT R0, R0, 0x7f, RZ, 0xc0, !PT ;  /* 0x0000007f00007812 */ /* 0x001fe200078ec0ff */
[----:B--2---:R-:W-:-:S03]  /*e570*/  IMAD.SHL.U32 R11, R10, 0x20, RZ ;  /* 0x000000200a0b7824 */ /* 0x004fc600078e00ff */
[----:B------:R-:W-:Y:S01]  /*e580*/  SHF.R.U32.HI R12, RZ, 0x2, R0 ;  /* 0x00000002ff0c7819 */ /* 0x000fe20000011600 */
[----:B------:R-:W-:-:S03]  /*e590*/  IMAD.SHL.U32 R10, R10, 0x20, RZ ;  /* 0x000000200a0a7824 */ /* 0x000fc600078e00ff */
[C---:B------:R-:W-:Y:S02]  /*e5a0*/  LOP3.LUT R11, R12.reuse, 0x60, R11, 0xf8, !PT ;  /* 0x000000600c0b7812 */ /* 0x040fe400078ef80b */
[----:B------:R-:W-:Y:S02]  /*e5b0*/  LOP3.LUT R10, R12, 0x60, R10, 0xf8, !PT ;  /* 0x000000600c0a7812 */ /* 0x000fe400078ef80a */
[----:B------:R-:W-:-:S05]  /*e5c0*/  LOP3.LUT R11, R11, 0x80, RZ, 0xfc, !PT ;  /* 0x000000800b0b7812 */ /* 0x000fca00078efcff */
[----:B------:R-:W-:-:S04]  /*e5d0*/  VIADD R3, R11, UR4 ;  /* 0x000000040b037c36 */ /* 0x000fc80008000000 */
[C---:B------:R-:W-:Y:S01]  /*e5e0*/  IMAD.IADD R8, R3.reuse, 0x1, R36 ;  /* 0x0000000103087824 */ /* 0x040fe200078e0224 */
[----:B------:R-:W-:-:S03]  /*e5f0*/  ISETP.GE.AND P0, PT, R3, R22, PT ;  /* 0x000000160300720c */ /* 0x000fc60003f06270 */
[----:B-1----:R-:W-:Y:S01]  /*e600*/  @P2 IMAD.HI.U32 R5, R8, R5, RZ ;  /* 0x0000000508052227 */ /* 0x002fe200078e00ff */
[----:B------:R-:W-:-:S03]  /*e610*/  ISETP.GT.U32.OR P0, PT, R11, 0x9f, P0 ;  /* 0x0000009f0b00780c */ /* 0x000fc60000704470 */
[----:B------:R-:W-:Y:S01]  /*e620*/  IMAD.MOV.U32 R0, RZ, RZ, R8 ;  /* 0x000000ffff007224 */ /* 0x000fe200078e0008 */
[----:B---3--:R-:W-:-:S09]  /*e630*/  @P2 SHF.R.U32.HI R0, RZ, R4, R5 ;  /* 0x00000004ff002219 */ /* 0x008fd20000011605 */
[----:B------:R-:W0:Y:S01]  /*e640*/  @!P0 LDC.64 R2, c[0x0][0x428] ;  /* 0x00010a00ff028b82 */ /* 0x000e220000000a00 */
[--C-:B------:R-:W-:Y:S01]  /*e650*/  @!P0 SHF.R.S32.HI R7, RZ, 0x1f, R0.reuse ;  /* 0x0000001fff078819 */ /* 0x100fe20000011400 */
[----:B------:R-:W-:-:S06]  /*e660*/  @!P0 IMAD.MOV.U32 R6, RZ, RZ, R0 ;  /* 0x000000ffff068224 */ /* 0x000fcc00078e0000 */
[----:B------:R-:W1:Y:S01]  /*e670*/  @!P0 LDC.64 R4, c[0x0][0x418] ;  /* 0x00010600ff048b82 */ /* 0x000e620000000a00 */
[----:B0-----:R-:W-:-:S04]  /*e680*/  @!P0 IMAD R9, R37, R2, RZ ;  /* 0x0000000225098224 */ /* 0x001fc800078e02ff */
[C---:B------:R-:W-:Y:S02]  /*e690*/  @!P0 IMAD R9, R31.reuse, R3, R9 ;  /* 0x000000031f098224 */ /* 0x040fe400078e0209 */
[----:B------:R-:W-:-:S04]  /*e6a0*/  @!P0 IMAD.WIDE.U32 R2, R31, R2, R6 ;  /* 0x000000021f028225 */ /* 0x000fc800078e0006 */
[----:B------:R-:W-:Y:S01]  /*e6b0*/  @!P0 IMAD.IADD R9, R9, 0x1, R3 ;  /* 0x0000000109098824 */ /* 0x000fe200078e0203 */
[----:B-1----:R-:W-:Y:S01]  /*e6c0*/  @!P0 LEA R6, P1, R2, R4, 0x2 ;  /* 0x0000000402068211 */ /* 0x002fe200078210ff */
[----:B------:R-:W-:-:S03]  /*e6d0*/  IMAD.MOV.U32 R4, RZ, RZ, RZ ;  /* 0x000000ffff047224 */ /* 0x000fc600078e00ff */
[----:B------:R-:W-:Y:S01]  /*e6e0*/  @!P0 LEA.HI.X R7, R2, R5, R9, 0x2, P1 ;  /* 0x0000000502078211 */ /* 0x000fe200008f1409 */
[----:B------:R-:W-:Y:S01]  /*e6f0*/  VIADD R9, R10, UR4 ;  /* 0x000000040a097c36 */ /* 0x000fe20008000000 */
[----:B------:R-:W0:Y:S03]  /*e700*/  @P2 LDC R5, c[0x0][0x438] ;  /* 0x00010e00ff052b82 */ /* 0x000e260000000800 */
[----:B------:R1:W5:Y:S01]  /*e710*/  @!P0 LDG.E R4, desc[UR52][R6.64] ;  /* 0x0000003406048981 */ /* 0x000362000c1e1900 */
[C---:B------:R-:W-:Y:S01]  /*e720*/  ISETP.GE.AND P0, PT, R9.reuse, R22, PT ;  /* 0x000000160900720c */ /* 0x040fe20003f06270 */
[----:B------:R-:W-:-:S04]  /*e730*/  IMAD.IADD R9, R9, 0x1, R36 ;  /* 0x0000000109097824 */ /* 0x000fc800078e0224 */
[----:B------:R-:W-:Y:S01]  /*e740*/  IMAD.MOV.U32 R10, RZ, RZ, R9 ;  /* 0x000000ffff0a7224 */ /* 0x000fe200078e0009 */
[----:B-1----:R-:W1:Y:S08]  /*e750*/  @P2 LDC R6, c[0x0][0x434] ;  /* 0x00010d00ff062b82 */ /* 0x002e700000000800 */
[----:B------:R-:W2:Y:S01]  /*e760*/  @!P0 LDC.64 R2, c[0x0][0x428] ;  /* 0x00010a00ff028b82 */ /* 0x000ea20000000a00 */
[----:B-1----:R-:W-:-:S05]  /*e770*/  @P2 IMAD.HI.U32 R6, R9, R6, RZ ;  /* 0x0000000609062227 */ /* 0x002fca00078e00ff */
[----:B0-----:R-:W-:Y:S01]  /*e780*/  @P2 SHF.R.U32.HI R10, RZ, R5, R6 ;  /* 0x00000005ff0a2219 */ /* 0x001fe20000011606 */
[----:B--2---:R-:W-:-:S03]  /*e790*/  @!P0 IMAD R5, R37, R2, RZ ;  /* 0x0000000225058224 */ /* 0x004fc600078e02ff */
[--C-:B------:R-:W-:Y:S01]  /*e7a0*/  @!P0 SHF.R.S32.HI R7, RZ, 0x1f, R10.reuse ;  /* 0x0000001fff078819 */ /* 0x100fe2000001140a */
[----:B------:R-:W-:Y:S02]  /*e7b0*/  @!P0 IMAD.MOV.U32 R6, RZ, RZ, R10 ;  /* 0x000000ffff068224 */ /* 0x000fe400078e000a */
[C---:B------:R-:W-:Y:S02]  /*e7c0*/  @!P0 IMAD R5, R31.reuse, R3, R5 ;  /* 0x000000031f058224 */ /* 0x040fe400078e0205 */
[----:B------:R-:W-:Y:S02]  /*e7d0*/  @!P0 IMAD.WIDE.U32 R6, R31, R2, R6 ;  /* 0x000000021f068225 */ /* 0x000fe400078e0006 */
[----:B------:R-:W0:Y:S02]  /*e7e0*/  @!P0 LDC.64 R2, c[0x0][0x418] ;  /* 0x00010600ff028b82 */ /* 0x000e240000000a00 */
[----:B------:R-:W-:Y:S01]  /*e7f0*/  @!P0 IMAD.IADD R5, R7, 0x1, R5 ;  /* 0x0000000107058824 */ /* 0x000fe200078e0205 */
[----:B0-----:R-:W-:-:S04]  /*e800*/  @!P0 LEA R2, P1, R6, R2, 0x2 ;  /* 0x0000000206028211 */ /* 0x001fc800078210ff */
[----:B------:R-:W-:Y:S01]  /*e810*/  @!P0 LEA.HI.X R3, R6, R3, R5, 0x2, P1 ;  /* 0x0000000306038211 */ /* 0x000fe200008f1405 */
[----:B------:R-:W-:-:S06]  /*e820*/  IMAD.MOV.U32 R6, RZ, RZ, RZ ;  /* 0x000000ffff067224 */ /* 0x000fcc00078e00ff */
[----:B------:R0:W5:Y:S01]  /*e830*/  @!P0 LDG.E R6, desc[UR52][R2.64] ;  /* 0x0000003402068981 */ /* 0x000162000c1e1900 */
[----:B------:R-:W-:Y:S01]  /*e840*/  ISETP.GT.U32.AND P0, PT, R11, 0x9f, PT ;  /* 0x0000009f0b00780c */ /* 0x000fe20003f04070 */
[----:B------:R-:W-:Y:S01]  /*e850*/  IMAD.MOV R5, RZ, RZ, -R0 ;  /* 0x000000ffff057224 */ /* 0x000fe200078e0a00 */
[----:B------:R-:W-:Y:S01]  /*e860*/  LOP3.LUT R17, R17, 0xffffffbf, RZ, 0xc0, !PT ;  /* 0xffffffbf11117812 */ /* 0x000fe200078ec0ff */
[----:B------:R-:W-:Y:S01]  /*e870*/  IMAD.MOV R0, RZ, RZ, -R10 ;  /* 0x000000ffff007224 */ /* 0x000fe200078e0a0a */
[----:B------:R-:W-:Y:S01]  /*e880*/  LOP3.LUT R18, R18, 0xffff, RZ, 0xc0, !PT ;  /* 0x0000ffff12127812 */ /* 0x000fe200078ec0ff */
[----:B------:R-:W-:Y:S02]  /*e890*/  IMAD R5, R20, R5, R8 ;  /* 0x0000000514057224 */ /* 0x000fe400078e0208 */
[----:B------:R-:W-:Y:S02]  /*e8a0*/  IMAD.U32 R8, RZ, RZ, UR48 ;  /* 0x00000030ff087e24 */ /* 0x000fe4000f8e00ff */
[----:B0-----:R-:W-:-:S02]  /*e8b0*/  IMAD.U32 R2, RZ, RZ, UR44 ;  /* 0x0000002cff027e24 */ /* 0x001fc4000f8e00ff */
[----:B------:R-:W-:Y:S02]  /*e8c0*/  IMAD R7, R20, R0, R9 ;  /* 0x0000000014077224 */ /* 0x000fe400078e0209 */
[----:B------:R-:W-:Y:S01]  /*e8d0*/  VIADD R8, R8, 0xffffffff ;  /* 0xffffffff08087836 */ /* 0x000fe20000000000 */
[----:B------:R-:W-:-:S13]  /*e8e0*/  ISETP.NE.AND P2, PT, R2, 0x3, PT ;  /* 0x000000030200780c */ /* 0x000fda0003f45270 */
[----:B------:R-:W-:-:S04]  /*e8f0*/  @P2 LOP3.LUT R17, R17, 0x40, RZ, 0xfc, !PT ;  /* 0x0000004011112812 */ /* 0x000fc800078efcff */
[----:B------:R-:W-:-:S04]  /*e900*/  LOP3.LUT R17, R17, 0xffffffdf, RZ, 0xc0, !PT ;  /* 0xffffffdf11117812 */ /* 0x000fc800078ec0ff */
[----:B------:R-:W-:Y:S01]  /*e910*/  @P0 LOP3.LUT R17, R17, 0x20, RZ, 0xfc, !PT ;  /* 0x0000002011110812 */ /* 0x000fe200078efcff */
[----:B------:R-:W-:Y:S06]  /*e920*/  @!P2 BRA `(.L_x_254) ;  /* 0x000000000004a947 */ /* 0x000fec0003800000 */
[----:B------:R-:W-:Y:S01]  /*e930*/  BPT.TRAP 0x1 ;  /* 0x000000040000795c */ /* 0x000fe20000300000 */
.L_x_254:
[----:B------:R-:W-:Y:S01]  /*e940*/  IMAD R0, R19, 0x8, R16 ;  /* 0x0000000813007824 */ /* 0x000fe200078e0210 */
[----:B------:R-:W-:Y:S01]  /*e950*/  SHF.L.U32 R28, R32, 0x1f, RZ ;  /* 0x0000001f201c7819 */ /* 0x000fe200000006ff */
[----:B------:R-:W-:Y:S01]  /*e960*/  BSSY B0, `(.L_x_255) ;  /* 0x0000004000007945 */ /* 0x000fe20003800000 */
[----:B------:R-:W-:Y:S02]  /*e970*/  SHF.R.S32.HI R24, RZ, 0x1f, R7 ;  /* 0x0000001fff187819 */ /* 0x000fe40000011407 */
[----:B------:R-:W0:Y:S02]  /*e980*/  SYNCS.PHASECHK.TRANS64.TRYWAIT P0, [R0+URZ+0x29880], R28 ;  /* 0x0298801c000075a7 */ /* 0x000e24000800017f */
[----:B0-----:R-:W-:Y:S05]  /*e990*/  @!P0 BRA `(.L_x_256) ;  /* 0x0000004800b08947 */ /* 0x001fea0003800000 */
.L_x_334:
[----:B------:R-:W-:Y:S05]  /*e9a0*/  BSYNC B0 ;  /* 0x0000000000007941 */ /* 0x000fea0003800000 */
.L_x_255:
[----:B------:R-:W-:Y:S01]  /*e9b0*/  ULDC.64 UR4, c[0x0][0x328] ;  /* 0x0000ca0000047ab9 */ /* 0x000fe20000000a00 */
[----:B------:R-:W1:Y:S01]  /*e9c0*/  S2R R13, SR_TID.X ;  /* 0x00000000000d7919 */ /* 0x000e620000002100 */
[----:B------:R-:W-:Y:S01]  /*e9d0*/  IMAD R9, R24, UR4, RZ ;  /* 0x0000000418097c24 */ /* 0x000fe2000f8e02ff */
[----:B-----5:R-:W-:Y:S01]  /*e9e0*/  SHF.R.S32.HI R26, RZ, 0x1f, R6 ;  /* 0x0000001fff1a7819 */ /* 0x020fe20000011406 */
[C---:B------:R-:W-:Y:S01]  /*e9f0*/  IMAD.WIDE.U32 R2, R7.reuse, UR4, RZ ;  /* 0x0000000407027c25 */ /* 0x040fe2000f8e00ff */
[----:B------:R-:W-:Y:S01]  /*ea00*/  ULDC.64 UR6, c[0x0][0x338] ;  /* 0x0000ce0000067ab9 */ /* 0x000fe20000000a00 */
[----:B------:R-:W-:Y:S02]  /*ea10*/  SHF.R.S32.HI R25, RZ, 0x1f, R5 ;  /* 0x0000001fff197819 */ /* 0x000fe40000011405 */
[----:B------:R-:W-:Y:S01]  /*ea20*/  IMAD R9, R7, UR5, R9 ;  /* 0x0000000507097c24 */ /* 0x000fe2000f8e0209 */
[----:B------:R-:W-:Y:S01]  /*ea30*/  SHF.R.S32.HI R27, RZ, 0x1f, R4 ;  /* 0x0000001fff1b7819 */ /* 0x000fe20000011404 */
[----:B------:R-:W-:Y:S01]  /*ea40*/  IMAD R12, R8, -0xa0, R22 ;  /* 0xffffff60080c7824 */ /* 0x000fe200078e0216 */
[----:B------:R-:W-:Y:S01]  /*ea50*/  LOP3.LUT P1, RZ, R17, 0x1, RZ, 0xc0, !PT ;  /* 0x0000000111ff7812 */ /* 0x000fe2000782c0ff */
[----:B------:R-:W-:-:S02]  /*ea60*/  IMAD.IADD R3, R3, 0x1, R9 ;  /* 0x0000000103037824 */ /* 0x000fc400078e0209 */
[----:B------:R-:W-:Y:S02]  /*ea70*/  IMAD R9, R26, UR6, RZ ;  /* 0x000000061a097c24 */ /* 0x000fe4000f8e02ff */
[----:B------:R-:W-:-:S04]  /*ea80*/  IMAD.WIDE.U32 R2, R6, UR6, R2 ;  /* 0x0000000606027c25 */ /* 0x000fc8000f8e0002 */
[----:B------:R-:W-:Y:S02]  /*ea90*/  IMAD R9, R6, UR7, R9 ;  /* 0x0000000706097c24 */ /* 0x000fe4000f8e0209 */
[----:B------:R-:W-:Y:S02]  /*eaa0*/  IMAD R10, R25, UR4, RZ ;  /* 0x00000004190a7c24 */ /* 0x000fe4000f8e02ff */
[----:B------:R-:W-:Y:S02]  /*eab0*/  IMAD.IADD R9, R3, 0x1, R9 ;  /* 0x0000000103097824 */ /* 0x000fe400078e0209 */
[----:B------:R-:W-:Y:S02]  /*eac0*/  IMAD.MOV.U32 R8, RZ, RZ, R2 ;  /* 0x000000ffff087224 */ /* 0x000fe400078e0002 */
[C---:B------:R-:W-:Y:S02]  /*ead0*/  IMAD R10, R5.reuse, UR5, R10 ;  /* 0x00000005050a7c24 */ /* 0x040fe4000f8e020a */
[----:B------:R-:W-:Y:S01]  /*eae0*/  IMAD.WIDE.U32 R2, R5, UR4, RZ ;  /* 0x0000000405027c25 */ /* 0x000fe2000f8e00ff */
[----:B------:R-:W-:Y:S01]  /*eaf0*/  ULDC.64 UR4, c[0x0][0x330] ;  /* 0x0000cc0000047ab9 */ /* 0x000fe20000000a00 */
[----:B-1----:R-:W-:-:S02]  /*eb00*/  LOP3.LUT R13, R13, 0x7f, RZ, 0xc0, !PT ;  /* 0x0000007f0d0d7812 */ /* 0x002fc400078ec0ff */
[----:B------:R-:W-:Y:S02]  /*eb10*/  IMAD.IADD R3, R3, 0x1, R10 ;  /* 0x0000000103037824 */ /* 0x000fe400078e020a */
[----:B------:R-:W-:Y:S01]  /*eb20*/  IMAD R10, R27, UR6, RZ ;  /* 0x000000061b0a7c24 */ /* 0x000fe2000f8e02ff */
[----:B------:R-:W-:Y:S01]  /*eb30*/  SHF.R.U32.HI R14, RZ, 0x2, R13 ;  /* 0x00000002ff0e7819 */ /* 0x000fe2000001160d */
[----:B------:R-:W-:Y:S01]  /*eb40*/  IMAD.WIDE.U32 R2, R4, UR6, R2 ;  /* 0x0000000604027c25 */ /* 0x000fe2000f8e0002 */
[----:B------:R-:W-:-:S03]  /*eb50*/  SHF.R.U32.HI R13, RZ, 0x5, R13 ;  /* 0x00000005ff0d7819 */ /* 0x000fc6000001160d */
[----:B------:R-:W-:Y:S01]  /*eb60*/  IMAD R10, R4, UR7, R10 ;  /* 0x00000007040a7c24 */ /* 0x000fe2000f8e020a */
[----:B------:R-:W-:Y:S01]  /*eb70*/  ULDC.64 UR6, c[0x0][0x318] ;  /* 0x0000c60000067ab9 */ /* 0x000fe20000000a00 */
[C---:B------:R-:W-:Y:S02]  /*eb80*/  IMAD R22, R18.reuse, UR5, RZ ;  /* 0x0000000512167c24 */ /* 0x040fe4000f8e02ff */
[----:B------:R-:W-:Y:S02]  /*eb90*/  IMAD.IADD R3, R3, 0x1, R10 ;  /* 0x0000000103037824 */ /* 0x000fe400078e020a */
[----:B------:R-:W-:-:S04]  /*eba0*/  IMAD.WIDE.U32 R10, R18, UR4, R8 ;  /* 0x00000004120a7c25 */ /* 0x000fc8000f8e0008 */
[----:B------:R-:W-:Y:S01]  /*ebb0*/  IMAD.WIDE.U32 R2, R18, UR4, R2 ;  /* 0x0000000412027c25 */ /* 0x000fe2000f8e0002 */
[----:B------:R-:W-:Y:S01]  /*ebc0*/  IADD3 R9, P0, R10, UR6, RZ ;  /* 0x000000060a097c10 */ /* 0x000fe2000ff1e0ff */
[----:B------:R-:W-:Y:S02]  /*ebd0*/  UMOV UR4, 0xffffffff ;  /* 0xffffffff00047882 */ /* 0x000fe40000000000 */
[----:B------:R-:W-:Y:S01]  /*ebe0*/  IMAD.IADD R10, R12, 0x1, -R14 ;  /* 0x000000010c0a7824 */ /* 0x000fe200078e0a0e */
[----:B------:R-:W-:Y:S01]  /*ebf0*/  IADD3.X R8, R11, UR7, R22, P0, !PT ;  /* 0x000000070b087c10 */ /* 0x000fe200087fe416 */
[----:B------:R-:W-:Y:S01]  /*ec00*/  IMAD.SHL.U32 R13, R13, 0x400, RZ ;  /* 0x000004000d0d7824 */ /* 0x000fe200078e00ff */
[----:B------:R-:W-:Y:S02]  /*ec10*/  IADD3 R23, P0, R2, UR6, RZ ;  /* 0x0000000602177c10 */ /* 0x000fe4000ff1e0ff */
[----:B------:R-:W-:Y:S02]  /*ec20*/  ISETP.GE.AND P5, PT, R10, 0x1, PT ;  /* 0x000000010a00780c */ /* 0x000fe40003fa6270 */
[----:B------:R-:W-:Y:S01]  /*ec30*/  IADD3.X R22, R22, UR7, R3, P0, !PT ;  /* 0x0000000716167c10 */ /* 0x000fe200087fe403 */
[----:B------:R-:W-:Y:S01]  /*ec40*/  IMAD R3, R19, 0x5000, R13 ;  /* 0x0000500013037824 */ /* 0x000fe200078e020d */
[----:B------:R-:W-:Y:S09]  /*ec50*/  BRA.DIV UR4, `(.L_x_257) ;  /* 0x0000004a04147947 */ /* 0x000ff2000b800000 */
[----:B------:R-:W1:Y:S01]  /*ec60*/  SHFL.IDX PT, R12, R9, RZ, 0x1c1f ;  /* 0x001c1fff090c7589 */ /* 0x000e6200000e0000 */
[C---:B------:R-:W-:Y:S02]  /*ec70*/  LOP3.LUT P6, RZ, R17.reuse, 0x2, RZ, 0xc0, !PT ;  /* 0x0000000211ff7812 */ /* 0x040fe400078cc0ff */
[----:B------:R-:W-:Y:S01]  /*ec80*/  LOP3.LUT R17, R17, 0xfffffeff, RZ, 0xc0, !PT ;  /* 0xfffffeff11117812 */ /* 0x000fe200078ec0ff */
[----:B------:R-:W2:Y:S01]  /*ec90*/  SHFL.IDX PT, R2, R8, RZ, 0x1c1f ;  /* 0x001c1fff08027589 */ /* 0x000ea200000e0000 */
[C---:B------:R-:W-:Y:S02]  /*eca0*/  ISETP.GE.AND P4, PT, R10.reuse, 0x21, PT ;  /* 0x000000210a00780c */ /* 0x040fe40003f86270 */
[C---:B------:R-:W-:Y:S01]  /*ecb0*/  ISETP.GE.AND P3, PT, R10.reuse, 0x41, PT ;  /* 0x000000410a00780c */ /* 0x040fe20003f66270 */
[----:B------:R-:W-:Y:S01]  /*ecc0*/  SHFL.IDX PT, R21, R8, 0x1, 0x1c1f ;  /* 0x003c1f0008157f89 */ /* 0x000fe200000e0000 */
[----:B------:R-:W-:-:S03]  /*ecd0*/  ISETP.GE.AND P2, PT, R10, 0x61, PT ;  /* 0x000000610a00780c */ /* 0x000fc60003f46270 */
[----:B------:R-:W-:Y:S01]  /*ece0*/  SHFL.IDX PT, R20, R8, 0x3, 0x1c1f ;  /* 0x007c1f0008147f89 */ /* 0x000fe200000e0000 */
[----:B-1----:R-:W-:-:S05]  /*ecf0*/  IADD3 R12, P0, R35, R12, RZ ;  /* 0x0000000c230c7210 */ /* 0x002fca0007f1e0ff */
[----:B--2---:R-:W-:Y:S01]  /*ed00*/  IMAD.X R13, RZ, RZ, R2, P0 ;  /* 0x000000ffff0d7224 */ /* 0x004fe200000e0602 */
[----:B------:R-:W-:Y:S02]  /*ed10*/  ISETP.LT.OR P0, PT, R10, 0x1, P6 ;  /* 0x000000010a00780c */ /* 0x000fe40003701670 */
[----:B------:R-:W-:-:S05]  /*ed20*/  IADD3 R2, R16, R3, R33 ;  /* 0x0000000310027210 */ /* 0x000fca0007ffe021 */
[----:B------:R-:W-:-:S06]  /*ed30*/  IMAD.IADD R3, R34, 0x1, R2 ;  /* 0x0000000122037824 */ /* 0x000fcc00078e0202 */
[----:B------:R-:W-:Y:S01]  /*ed40*/  LDGSTS.E.BYPASS.LTC128B.128 [R2+0xa400], desc[UR52][R12.64], !P0 ;  /* 0x0a4000000c027fae */ /* 0x000fe2000c101d74 */
[----:B------:R-:W-:-:S13]  /*ed50*/  ISETP.LT.OR P0, PT, R10, 0x1, P1 ;  /* 0x000000010a00780c */ /* 0x000fda0000f01670 */
[----:B------:R1:W-:Y:S04]  /*ed60*/  LDGSTS.E.BYPASS.LTC128B.128 [R3+0xa400], desc[UR52][R12.64+0x40], !P0 ;  /* 0x0a4000400c037fae */ /* 0x0003e8000c101d74 */
[----:B-1----:R-:W1:Y:S02]  /*ed70*/  SHFL.IDX PT, R12, R9, 0x1, 0x1c1f ;  /* 0x003c1f00090c7f89 */ /* 0x002e6400000e0000 */
[----:B-1----:R-:W-:-:S05]  /*ed80*/  IADD3 R12, P0, R35, R12, RZ ;  /* 0x0000000c230c7210 */ /* 0x002fca0007f1e0ff */
[----:B------:R-:W-:Y:S01]  /*ed90*/  IMAD.X R13, RZ, RZ, R21, P0 ;  /* 0x000000ffff0d7224 */ /* 0x000fe200000e0615 */
[----:B------:R-:W-:Y:S01]  /*eda0*/  ISETP.LT.OR P0, PT, R10, 0x21, P6 ;  /* 0x000000210a00780c */ /* 0x000fe20003701670 */
[----:B------:R-:W-:-:S12]  /*edb0*/  SHFL.IDX PT, R21, R8, 0x2, 0x1c1f ;  /* 0x005c1f0008157f89 */ /* 0x000fd800000e0000 */
[----:B------:R-:W-:Y:S01]  /*edc0*/  LDGSTS.E.BYPASS.LTC128B.128 [R2+0xb400], desc[UR52][R12.64], !P0 ;  /* 0x0b4000000c027fae */ /* 0x000fe2000c101d74 */
[----:B------:R-:W-:-:S13]  /*edd0*/  ISETP.LT.OR P0, PT, R10, 0x21, P1 ;  /* 0x000000210a00780c */ /* 0x000fda0000f01670 */
[----:B------:R1:W-:Y:S04]  /*ede0*/  LDGSTS.E.BYPASS.LTC128B.128 [R3+0xb400], desc[UR52][R12.64+0x40], !P0 ;  /* 0x0b4000400c037fae */ /* 0x0003e8000c101d74 */
[----:B-1----:R-:W1:Y:S04]  /*edf0*/  SHFL.IDX PT, R12, R9, 0x2, 0x1c1f ;  /* 0x005c1f00090c7f89 */ /* 0x002e6800000e0000 */
[----:B------:R-:W2:Y:S01]  /*ee00*/  SHFL.IDX PT, R9, R9, 0x3, 0x1c1f ;  /* 0x007c1f0009097f89 */ /* 0x000ea200000e0000 */
[----:B-1----:R-:W-:-:S05]  /*ee10*/  IADD3 R12, P0, R35, R12, RZ ;  /* 0x0000000c230c7210 */ /* 0x002fca0007f1e0ff */
[----:B------:R-:W-:Y:S01]  /*ee20*/  IMAD.X R13, RZ, RZ, R21, P0 ;  /* 0x000000ffff0d7224 */ /* 0x000fe200000e0615 */
[----:B------:R-:W-:-:S13]  /*ee30*/  ISETP.LT.OR P0, PT, R10, 0x41, P6 ;  /* 0x000000410a00780c */ /* 0x000fda0003701670 */
[----:B------:R-:W-:Y:S01]  /*ee40*/  LDGSTS.E.BYPASS.LTC128B.128 [R2+0xc400], desc[UR52][R12.64], !P0 ;  /* 0x0c4000000c027fae */ /* 0x000fe2000c101d74 */
[----:B------:R-:W-:-:S13]  /*ee50*/  ISETP.LT.OR P0, PT, R10, 0x41, P1 ;  /* 0x000000410a00780c */ /* 0x000fda0000f01670 */
[----:B------:R-:W-:Y:S01]  /*ee60*/  LDGSTS.E.BYPASS.LTC128B.128 [R3+0xc400], desc[UR52][R12.64+0x40], !P0 ;  /* 0x0c4000400c037fae */ /* 0x000fe2000c101d74 */
[----:B--2---:R-:W-:-:S05]  /*ee70*/  IADD3 R8, P0, R35, R9, RZ ;  /* 0x0000000923087210 */ /* 0x004fca0007f1e0ff */
[----:B------:R-:W-:Y:S01]  /*ee80*/  IMAD.X R9, RZ, RZ, R20, P0 ;  /* 0x000000ffff097224 */ /* 0x000fe200000e0614 */
[----:B------:R-:W-:-:S13]  /*ee90*/  ISETP.LT.OR P0, PT, R10, 0x61, P6 ;  /* 0x000000610a00780c */ /* 0x000fda0003701670 */
[----:B------:R-:W-:Y:S01]  /*eea0*/  LDGSTS.E.BYPASS.LTC128B.128 [R2+0xd400], desc[UR52][R8.64], !P0 ;  /* 0x0d40000008027fae */ /* 0x000fe2000c101d74 */
[----:B------:R-:W-:-:S13]  /*eeb0*/  ISETP.LT.OR P0, PT, R10, 0x61, P1 ;  /* 0x000000610a00780c */ /* 0x000fda0000f01670 */
[----:B------:R1:W-:Y:S01]  /*eec0*/  LDGSTS.E.BYPASS.LTC128B.128 [R3+0xd400], desc[UR52][R8.64+0x40], !P0 ;  /* 0x0d40004008037fae */ /* 0x0003e2000c101d74 */
[----:B------:R-:W-:-:S03]  /*eed0*/  ISETP.GE.AND P0, PT, R10, 0x81, PT ;  /* 0x000000810a00780c */ /* 0x000fc60003f06270 */
[----:B-1----:R1:W2:Y:S10]  /*eee0*/  SHFL.IDX PT, R9, R22, RZ, 0x1c1f ;  /* 0x001c1fff16097589 */ /* 0x0022b400000e0000 */
[----:B------:R-:W-:Y:S01]  /*eef0*/  @P0 LOP3.LUT R17, R17, 0x100, RZ, 0xfc, !PT ;  /* 0x0000010011110812 */ /* 0x000fe200078efcff */
[----:B------:R1:W3:Y:S06]  /*ef00*/  SHFL.IDX PT, R8, R23, RZ, 0x1c1f ;  /* 0x001c1fff17087589 */ /* 0x0002ec00000e0000 */
.L_x_346:
[----:B---3--:R-:W-:Y:S02]  /*ef10*/  IADD3 R8, P0, R35, R8, RZ ;  /* 0x0000000823087210 */ /* 0x008fe40007f1e0ff */
[----:B------:R-:W-:-:S03]  /*ef20*/  LOP3.LUT P6, RZ, R17, 0x2, RZ, 0xc0, !PT ;  /* 0x0000000211ff7812 */ /* 0x000fc600078cc0ff */
[----:B--2---:R-:W-:Y:S01]  /*ef30*/  IMAD.X R9, RZ, RZ, R9, P0 ;  /* 0x000000ffff097224 */ /* 0x004fe200000e0609 */
[----:B------:R-:W-:-:S13]  /*ef40*/  ISETP.LT.OR P0, PT, R10, 0x81, P6 ;  /* 0x000000810a00780c */ /* 0x000fda0003701670 */
[----:B------:R-:W-:Y:S01]  /*ef50*/  @!PT LDS RZ, [RZ] ;  /* 0x00000000fffff984 */ /* 0x000fe20000000800 */
[----:B------:R-:W-:Y:S01]  /*ef60*/  @!PT LDS RZ, [RZ] ;  /* 0x00000000fffff984 */ /* 0x000fe20000000800 */
[----:B------:R-:W-:Y:S01]  /*ef70*/  @!PT LDS RZ, [RZ] ;  /* 0x00000000fffff984 */ /* 0x000fe20000000800 */
[----:B------:R2:W-:Y:S01]  /*ef80*/  LDGSTS.E.BYPASS.LTC128B.128 [R2+0xe400], desc[UR52][R8.64], !P0 ;  /* 0x0e40000008027fae */ /* 0x0005e2000c101d74 */
[----:B------:R-:W-:-:S13]  /*ef90*/  ISETP.LT.OR P0, PT, R10, 0x81, P1 ;  /* 0x000000810a00780c */ /* 0x000fda0000f01670 */
[----:B------:R2:W-:Y:S01]  /*efa0*/  LDGSTS.E.BYPASS.LTC128B.128 [R3+0xe400], desc[UR52][R8.64+0x40], !P0 ;  /* 0x0e40004008037fae */ /* 0x0005e2000c101d74 */
[----:B------:R-:W-:Y:S01]  /*efb0*/  PLOP3.LUT P0, PT, PT, PT, PT, 0x80, 0x0 ;  /* 0x000000000000781c */ /* 0x000fe20003f0f070 */
[----:B------:R-:W-:-:S12]  /*efc0*/  NOP ;  /* 0x0000000000007918 */ /* 0x000fd80000000000 */
.L_x_258:
[----:B------:R-:W-:Y:S02]  /*efd0*/  PLOP3.LUT P1, PT, P1, P0, PT, 0xa2, 0x0 ;  /* 0x000000000000781c */ /* 0x000fe40000f21472 */
[----:B------:R-:W-:-:S08]  /*efe0*/  @P0 R2UR P1, UR4, R0 ;  /* 0x00000000000402ca */ /* 0x000fd00000020000 */
[----:B------:R-:W-:-:S05]  /*eff0*/  @P0 PLOP3.LUT P0, PT, P1, PT, PT, 0x80, 0x0 ;  /* 0x000000000000081c */ /* 0x000fca0000f0f070 */
[----:B------:R-:W-:Y:S01]  /*f000*/  @!P1 SYNCS.ARRIVE.TRANS64.RED.A0T1 RZ, [UR4+0x29870], RZ ;  /* 0x029870ffffff99a7 */ /* 0x000fe20008200404 */
[----:B------:R-:W-:Y:S07]  /*f010*/  @!P1 ARRIVES.LDGSTSBAR.64.TRANSCNT [UR4+0x29870] ;  /* 0x02987000ff0099b0 */ /* 0x000fee0008000a84 */
[----:B------:R-:W-:Y:S05]  /*f020*/  @P0 BRA.U.ANY `(.L_x_258) ;  /* 0xfffffffd00e80947 */ /* 0x000fea000393ffff */
[----:B------:R-:W-:Y:S01]  /*f030*/  NOP ;  /* 0x0000000000007918 */ /* 0x000fe20000000000 */
[----:B--2---:R-:W-:-:S05]  /*f040*/  IMAD.U32 R2, RZ, RZ, UR44 ;  /* 0x0000002cff027e24 */ /* 0x004fca000f8e00ff */
[----:B------:R-:W-:-:S13]  /*f050*/  ISETP.NE.AND P6, PT, R2, 0x3, PT ;  /* 0x000000030200780c */ /* 0x000fda0003fc5270 */
[----:B------:R-:W-:Y:S05]  /*f060*/  @!P6 BRA `(.L_x_259) ;  /* 0x000000000004e947 */ /* 0x000fea0003800000 */
[----:B------:R-:W-:Y:S01]  /*f070*/  BPT.TRAP 0x1 ;  /* 0x000000040000795c */ /* 0x000fe20000300000 */
.L_x_259:
[----:B------:R2:W-:Y:S01]  /*f080*/  SYNCS.ARRIVE.TRANS64.A1T0 RZ, [R0+URZ+0x29870], RZ ;  /* 0x029870ff00ff79a7 */ /* 0x0005e2000810003f */
[----:B------:R-:W-:Y:S05]  /*f090*/  @!P6 BRA `(.L_x_260) ;  /* 0x000000000004e947 */ /* 0x000fea0003800000 */
[----:B------:R-:W-:Y:S01]  /*f0a0*/  BPT.TRAP 0x1 ;  /* 0x000000040000795c */ /* 0x000fe20000300000 */
.L_x_260:
[----:B------:R-:W3:Y:S01]  /*f0b0*/  SYNCS.PHASECHK.TRANS64.TRYWAIT P0, [R0+URZ+0x29840], R28 ;  /* 0x0298401c000075a7 */ /* 0x000ee2000800017f */
[----:B------:R-:W-:Y:S04]  /*f0c0*/  BSSY B0, `(.L_x_261) ;  /* 0x0000002000007945 */ /* 0x000fe80003800000 */
[----:B---3--:R-:W-:Y:S05]  /*f0d0*/  @!P0 BRA `(.L_x_262) ;  /* 0x0000004800a48947 */ /* 0x008fea0003800000 */
.L_x_347:
[----:B------:R-:W-:Y:S05]  /*f0e0*/  BSYNC B0 ;  /* 0x0000000000007941 */ /* 0x000fea0003800000 */
.L_x_261:
[----:B------:R-:W4:Y:S01]  /*f0f0*/  LDL R9, [R1+0x14] ;  /* 0x0000140001097983 */ /* 0x000f220000100800 */
[----:B------:R-:W-:Y:S01]  /*f100*/  ULDC.64 UR4, c[0x0][0x300] ;  /* 0x0000c00000047ab9 */ /* 0x000fe20000000a00 */
[----:B------:R-:W-:Y:S01]  /*f110*/  ULDC.64 UR6, c[0x0][0x310] ;  /* 0x0000c40000067ab9 */ /* 0x000fe20000000a00 */
[----:B------:R-:W-:Y:S02]  /*f120*/  IMAD R8, R24, UR4, RZ ;  /* 0x0000000418087c24 */ /* 0x000fe4000f8e02ff */
[----:B------:R-:W-:-:S04]  /*f130*/  IMAD.WIDE.U32 R2, R7, UR4, RZ ;  /* 0x0000000407027c25 */ /* 0x000fc8000f8e00ff */
[----:B------:R-:W-:Y:S02]  /*f140*/  IMAD R8, R7, UR5, R8 ;  /* 0x0000000507087c24 */ /* 0x000fe4000f8e0208 */
[----:B------:R-:W-:Y:S02]  /*f150*/  IMAD R26, R26, UR6, RZ ;  /* 0x000000061a1a7c24 */ /* 0x000fe4000f8e02ff */
[----:B------:R-:W-:Y:S02]  /*f160*/  IMAD.IADD R3, R3, 0x1, R8 ;  /* 0x0000000103037824 */ /* 0x000fe400078e0208 */
[----:B------:R-:W-:Y:S02]  /*f170*/  IMAD R8, R25, UR4, RZ ;  /* 0x0000000419087c24 */ /* 0x000fe4000f8e02ff */
[----:B------:R-:W-:-:S04]  /*f180*/  IMAD.WIDE.U32 R2, R6, UR6, R2 ;  /* 0x0000000606027c25 */ /* 0x000fc8000f8e0002 */
[----:B------:R-:W-:Y:S02]  /*f190*/  IMAD R6, R6, UR7, R26 ;  /* 0x0000000706067c24 */ /* 0x000fe4000f8e021a */
[----:B------:R-:W-:Y:S02]  /*f1a0*/  IMAD R8, R5, UR5, R8 ;  /* 0x0000000505087c24 */ /* 0x000fe4000f8e0208 */
[----:B------:R-:W-:Y:S02]  /*f1b0*/  IMAD.IADD R7, R3, 0x1, R6 ;  /* 0x0000000103077824 */ /* 0x000fe400078e0206 */
[----:B------:R-:W-:Y:S02]  /*f1c0*/  IMAD.MOV.U32 R6, RZ, RZ, R2 ;  /* 0x000000ffff067224 */ /* 0x000fe400078e0002 */
[----:B------:R-:W-:Y:S01]  /*f1d0*/  IMAD.WIDE.U32 R2, R5, UR4, RZ ;  /* 0x0000000405027c25 */ /* 0x000fe2000f8e00ff */
[----:B------:R-:W-:-:S03]  /*f1e0*/  ULDC.64 UR4, c[0x0][0x308] ;  /* 0x0000c20000047ab9 */ /* 0x000fc60000000a00 */
[----:B------:R-:W-:Y:S02]  /*f1f0*/  IMAD.IADD R3, R3, 0x1, R8 ;  /* 0x0000000103037824 */ /* 0x000fe400078e0208 */
[----:B------:R-:W-:Y:S02]  /*f200*/  IMAD R8, R27, UR6, RZ ;  /* 0x000000061b087c24 */ /* 0x000fe4000f8e02ff */
[----:B------:R-:W-:-:S04]  /*f210*/  IMAD.WIDE.U32 R2, R4, UR6, R2 ;  /* 0x0000000604027c25 */ /* 0x000fc8000f8e0002 */
[----:B------:R-:W-:Y:S01]  /*f220*/  IMAD R8, R4, UR7, R8 ;  /* 0x0000000704087c24 */ /* 0x000fe2000f8e0208 */
[----:B------:R-:W-:Y:S01]  /*f230*/  ULDC.64 UR6, c[0x0][0x2e8] ;  /* 0x0000ba0000067ab9 */ /* 0x000fe20000000a00 */
[----:B------:R-:W-:-:S04]  /*f240*/  IMAD.WIDE.U32 R6, R18, UR4, R6 ;  /* 0x0000000412067c25 */ /* 0x000fc8000f8e0006 */
[----:B------:R-:W-:Y:S01]  /*f250*/  IMAD.IADD R3, R3, 0x1, R8 ;  /* 0x0000000103037824 */ /* 0x000fe200078e0208 */
[----:B------:R-:W-:Y:S01]  /*f260*/  IADD3 R5, P0, R6, UR6, RZ ;  /* 0x0000000606057c10 */ /* 0x000fe2000ff1e0ff */
[C---:B------:R-:W-:Y:S02]  /*f270*/  IMAD R4, R18.reuse, UR5, RZ ;  /* 0x0000000512047c24 */ /* 0x040fe4000f8e02ff */
[----:B------:R-:W-:Y:S01]  /*f280*/  IMAD.WIDE.U32 R2, R18, UR4, R2 ;  /* 0x0000000412027c25 */ /* 0x000fe2000f8e0002 */
[----:B------:R-:W-:Y:S02]  /*f290*/  UMOV UR4, 0xffffffff ;  /* 0xffffffff00047882 */ /* 0x000fe40000000000 */
[----:B------:R-:W-:Y:S02]  /*f2a0*/  IADD3.X R6, R7, UR7, R4, P0, !PT ;  /* 0x0000000707067c10 */ /* 0x000fe400087fe404 */
[----:B------:R-:W-:-:S04]  /*f2b0*/  IADD3 R8, P0, R2, UR6, RZ ;  /* 0x0000000602087c10 */ /* 0x000fc8000ff1e0ff */
[----:B------:R-:W-:Y:S01]  /*f2c0*/  IADD3.X R7, R4, UR7, R3, P0, !PT ;  /* 0x0000000704077c10 */ /* 0x000fe200087fe403 */
[----:B----4-:R-:W-:Y:S01]  /*f2d0*/  IMAD R4, R19, 0x7800, R9 ;  /* 0x0000780013047824 */ /* 0x010fe200078e0209 */
[----:B------:R-:W-:Y:S07]  /*f2e0*/  BRA.DIV UR4, `(.L_x_263) ;  /* 0x0000004a04347947 */ /* 0x000fee000b800000 */
[----:B------:R-:W4:Y:S01]  /*f2f0*/  SHFL.IDX PT, R3, R5, RZ, 0x1c1f ;  /* 0x001c1fff05037589 */ /* 0x000f2200000e0000 */
[C---:B------:R-:W-:Y:S01]  /*f300*/  LOP3.LUT P6, RZ, R17.reuse, 0x8, RZ, 0xc0, !PT ;  /* 0x0000000811ff7812 */ /* 0x040fe200078cc0ff */
[C-C-:B------:R-:W-:Y:S01]  /*f310*/  @P5 IMAD.IADD R9, R16.reuse, 0x1, R4.reuse ;  /* 0x0000000110095824 */ /* 0x140fe200078e0204 */
[----:B------:R-:W-:Y:S01]  /*f320*/  LOP3.LUT P1, RZ, R17, 0x4, RZ, 0xc0, !PT ;  /* 0x0000000411ff7812 */ /* 0x000fe2000782c0ff */
[----:B------:R-:W5:Y:S01]  /*f330*/  SHFL.IDX PT, R2, R6, RZ, 0x1c1f ;  /* 0x001c1fff06027589 */ /* 0x000f6200000e0000 */
[----:B------:R-:W-:-:S03]  /*f340*/  @P4 IMAD.IADD R21, R16, 0x1, R4 ;  /* 0x0000000110154824 */ /* 0x000fc600078e0204 */
[----:B------:R-:W-:Y:S04]  /*f350*/  SHFL.IDX PT, R7, R7, RZ, 0x1c1f ;  /* 0x001c1fff07077589 */ /* 0x000fe800000e0000 */
[----:B------:R-:W-:Y:S01]  /*f360*/  SHFL.IDX PT, R14, R8, RZ, 0x1c1f ;  /* 0x001c1fff080e7589 */ /* 0x000fe200000e0000 */
[----:B----4-:R-:W-:-:S05]  /*f370*/  @P5 IADD3 R3, P0, R35, R3, RZ ;  /* 0x0000000323035210 */ /* 0x010fca0007f1e0ff */
[----:B-----5:R-:W-:Y:S01]  /*f380*/  @P5 IMAD.X R2, RZ, RZ, R2, P0 ;  /* 0x000000ffff025224 */ /* 0x020fe200000e0602 */
[----:B------:R-:W-:-:S04]  /*f390*/  LOP3.LUT P0, RZ, R17, 0x10, RZ, 0xc0, !PT ;  /* 0x0000001011ff7812 */ /* 0x000fc8000780c0ff */
[----:B------:R-:W-:-:S04]  /*f3a0*/  @P5 LOP3.LUT R3, R3, R2, RZ, 0x3c, !PT ;  /* 0x0000000203035212 */ /* 0x000fc800078e3cff */
[----:B------:R-:W-:-:S04]  /*f3b0*/  @P5 LOP3.LUT R2, R3, R2, RZ, 0x3c, !PT ;  /* 0x0000000203025212 */ /* 0x000fc800078e3cff */
[----:B------:R-:W-:-:S05]  /*f3c0*/  @P5 LOP3.LUT R3, R3, R2, RZ, 0x3c, !PT ;  /* 0x0000000203035212 */ /* 0x000fca00078e3cff */
[----:B------:R-:W-:Y:S04]  /*f3d0*/  @P5 LDGSTS.E.BYPASS.LTC128B.128 [R9+0x1a400], desc[UR52][R2.64], !P0 ;  /* 0x1a40000002095fae */ /* 0x000fe8000c101d74 */
[----:B------:R-:W-:Y:S04]  /*f3e0*/  @P5 LDGSTS.E.BYPASS.LTC128B.128 [R9+0x1cc00], desc[UR52][R2.64+0x40], !P6 ;  /* 0x1cc0004002095fae */ /* 0x000fe8000f101d74 */
[----:B------:R4:W-:Y:S01]  /*f3f0*/  @P5 LDGSTS.E.BYPASS.LTC128B.128 [R9+0x1f400], desc[UR52][R2.64+0x80], !P1 ;  /* 0x1f40008002095fae */ /* 0x0009e2000c901d74 */
[----:B------:R-:W-:-:S03]  /*f400*/  LOP3.LUT P5, RZ, R17, 0x10, RZ, 0xc0, !PT ;  /* 0x0000001011ff7812 */ /* 0x000fc600078ac0ff */
[----:B----4-:R-:W4:Y:S01]  /*f410*/  SHFL.IDX PT, R3, R5, 0x1, 0x1c1f ;  /* 0x003c1f0005037f89 */ /* 0x010f2200000e0000 */
[----:B------:R-:W-:-:S03]  /*f420*/  @P3 IMAD.IADD R9, R16, 0x1, R4 ;  /* 0x0000000110093824 */ /* 0x000fc600078e0204 */
[----:B------:R-:W5:Y:S01]  /*f430*/  SHFL.IDX PT, R2, R6, 0x1, 0x1c1f ;  /* 0x003c1f0006027f89 */ /* 0x000f6200000e0000 */
[----:B----4-:R-:W-:-:S05]  /*f440*/  @P4 IADD3 R3, P0, R35, R3, RZ ;  /* 0x0000000323034210 */ /* 0x010fca0007f1e0ff */
[----:B-----5:R-:W-:-:S05]  /*f450*/  @P4 IMAD.X R2, RZ, RZ, R2, P0 ;  /* 0x000000ffff024224 */ /* 0x020fca00000e0602 */
[----:B------:R-:W-:-:S04]  /*f460*/  @P4 LOP3.LUT R3, R3, R2, RZ, 0x3c, !PT ;  /* 0x0000000203034212 */ /* 0x000fc800078e3cff */
[----:B------:R-:W-:-:S04]  /*f470*/  @P4 LOP3.LUT R2, R3, R2, RZ, 0x3c, !PT ;  /* 0x0000000203024212 */ /* 0x000fc800078e3cff */
[----:B------:R-:W-:-:S05]  /*f480*/  @P4 LOP3.LUT R3, R3, R2, RZ, 0x3c, !PT ;  /* 0x0000000203034212 */ /* 0x000fca00078e3cff */
[----:B------:R-:W-:Y:S04]  /*f490*/  @P4 LDGSTS.E.BYPASS.LTC128B.128 [R21+0x1ac00], desc[UR52][R2.64], !P5 ;  /* 0x1ac0000002154fae */ /* 0x000fe8000e901d74 */
[----:B------:R-:W-:Y:S04]  /*f4a0*/  @P4 LDGSTS.E.BYPASS.LTC128B.128 [R21+0x1d400], desc[UR52][R2.64+0x40], !P6 ;  /* 0x1d40004002154fae */ /* 0x000fe8000f101d74 */
[----:B------:R4:W-:Y:S04]  /*f4b0*/  @P4 LDGSTS.E.BYPASS.LTC128B.128 [R21+0x1fc00], desc[UR52][R2.64+0x80], !P1 ;  /* 0x1fc0008002154fae */ /* 0x0009e8000c901d74 */
[----:B----4-:R-:W4:Y:S01]  /*f4c0*/  SHFL.IDX PT, R3, R5, 0x2, 0x1c1f ;  /* 0x005c1f0005037f89 */ /* 0x010f2200000e0000 */
[----:B------:R-:W-:-:S03]  /*f4d0*/  @P2 IMAD.IADD R21, R16, 0x1, R4 ;  /* 0x0000000110152824 */ /* 0x000fc600078e0204 */
[----:B------:R-:W5:Y:S04]  /*f4e0*/  SHFL.IDX PT, R2, R6, 0x2, 0x1c1f ;  /* 0x005c1f0006027f89 */ /* 0x000f6800000e0000 */
[----:B------:R-:W-:Y:S01]  /*f4f0*/  SHFL.IDX PT, R6, R6, 0x3, 0x1c1f ;  /* 0x007c1f0006067f89 */ /* 0x000fe200000e0000 */
        /* <DEDUP_REMOVED lines=8> */
[----:B----4-:R-:W4:Y:S02]  /*f580*/  SHFL.IDX PT, R2, R5, 0x3, 0x1c1f ;  /* 0x007c1f0005027f89 */ /* 0x010f2400000e0000 */
[----:B----4-:R-:W-:-:S05]  /*f590*/  @P2 IADD3 R2, P0, R35, R2, RZ ;  /* 0x0000000223022210 */ /* 0x010fca0007f1e0ff */
[----:B------:R-:W-:-:S05]  /*f5a0*/  @P2 IMAD.X R3, RZ, RZ, R6, P0 ;  /* 0x000000ffff032224 */ /* 0x000fca00000e0606 */
[----:B------:R4:W-:Y:S04]  /*f5b0*/  @P2 LDGSTS.E.BYPASS.LTC128B.128 [R21+0x1bc00], desc[UR52][R2.64], !P5 ;  /* 0x1bc0000002152fae */ /* 0x0009e8000e901d74 */
[----:B------:R4:W-:Y:S04]  /*f5c0*/  @P2 LDGSTS.E.BYPASS.LTC128B.128 [R21+0x1e400], desc[UR52][R2.64+0x40], !P6 ;  /* 0x1e40004002152fae */ /* 0x0009e8000f101d74 */
[----:B------:R4:W-:Y:S02]  /*f5d0*/  @P2 LDGSTS.E.BYPASS.LTC128B.128 [R21+0x20c00], desc[UR52][R2.64+0x80], !P1 ;  /* 0x20c0008002152fae */ /* 0x0009e4000c901d74 */
.L_x_359:
[----:B------:R-:W-:Y:S01]  /*f5e0*/  LOP3.LUT P0, RZ, R17, 0x100, RZ, 0xc0, !PT ;  /* 0x0000010011ff7812 */ /* 0x000fe2000780c0ff */
[----:B------:R-:W-:-:S12]  /*f5f0*/  BSSY B0, `(.L_x_264) ;  /* 0x000000e000007945 */ /* 0x000fd80003800000 */
[----:B------:R-:W-:Y:S05]  /*f600*/  @!P0 BRA `(.L_x_265) ;  /* 0x0000000000308947 */ /* 0x000fea0003800000 */
[C---:B------:R-:W-:Y:S01]  /*f610*/  LOP3.LUT P3, RZ, R17.reuse, 0x10, RZ, 0xc0, !PT ;  /* 0x0000001011ff7812 */ /* 0x040fe2000786c0ff */
[----:B------:R-:W-:Y:S01]  /*f620*/  IMAD.IADD R5, R16, 0x1, R4 ;  /* 0x0000000110057824 */ /* 0x000fe200078e0204 */
[C---:B------:R-:W-:Y:S02]  /*f630*/  LOP3.LUT P2, RZ, R17.reuse, 0x8, RZ, 0xc0, !PT ;  /* 0x0000000811ff7812 */ /* 0x040fe4000784c0ff */
[----:B------:R-:W-:Y:S02]  /*f640*/  LOP3.LUT P1, RZ, R17, 0x4, RZ, 0xc0, !PT ;  /* 0x0000000411ff7812 */ /* 0x000fe4000782c0ff */
[----:B----4-:R-:W-:-:S05]  /*f650*/  IADD3 R2, P0, R35, R14, RZ ;  /* 0x0000000e23027210 */ /* 0x010fca0007f1e0ff */
[----:B------:R-:W-:-:S05]  /*f660*/  IMAD.X R3, RZ, RZ, R7, P0 ;  /* 0x000000ffff037224 */ /* 0x000fca00000e0607 */
[----:B------:R-:W-:Y:S01]  /*f670*/  @!PT LDS RZ, [RZ] ;  /* 0x00000000fffff984 */ /* 0x000fe20000000800 */
[----:B------:R-:W-:Y:S01]  /*f680*/  @!PT LDS RZ, [RZ] ;  /* 0x00000000fffff984 */ /* 0x000fe20000000800 */
[----:B------:R-:W-:Y:S01]  /*f690*/  @!PT LDS RZ, [RZ] ;  /* 0x00000000fffff984 */ /* 0x000fe20000000800 */
[----:B------:R4:W-:Y:S04]  /*f6a0*/  LDGSTS.E.BYPASS.LTC128B.128 [R5+0x1c400], desc[UR52][R2.64], !P3 ;  /* 0x1c40000002057fae */ /* 0x0009e8000d901d74 */
[----:B------:R4:W-:Y:S04]  /*f6b0*/  LDGSTS.E.BYPASS.LTC128B.128 [R5+0x1ec00], desc[UR52][R2.64+0x40], !P2 ;  /* 0x1ec0004002057fae */ /* 0x0009e8000d101d74 */
[----:B------:R4:W-:Y:S02]  /*f6c0*/  LDGSTS.E.BYPASS.LTC128B.128 [R5+0x21400], desc[UR52][R2.64+0x80], !P1 ;  /* 0x2140008002057fae */ /* 0x0009e4000c901d74 */
.L_x_265:
[----:B------:R-:W-:Y:S05]  /*f6d0*/  BSYNC B0 ;  /* 0x0000000000007941 */ /* 0x000fea0003800000 */
.L_x_264:
[----:B------:R-:W-:Y:S01]  /*f6e0*/  NOP ;  /* 0x0000000000007918 */ /* 0x000fe20000000000 */
[----:B------:R-:W-:-:S13]  /*f6f0*/  PLOP3.LUT P0, PT, PT, PT, PT, 0x80, 0x0 ;  /* 0x000000000000781c */ /* 0x000fda0003f0f070 */
.L_x_266:
[----:B------:R-:W-:Y:S02]  /*f700*/  PLOP3.LUT P1, PT, P1, P0, PT, 0xa2, 0x0 ;  /* 0x000000000000781c */ /* 0x000fe40000f21472 */
[----:B------:R-:W-:-:S08]  /*f710*/  @P0 R2UR P1, UR4, R0 ;  /* 0x00000000000402ca */ /* 0x000fd00000020000 */
[----:B------:R-:W-:-:S05]  /*f720*/  @P0 PLOP3.LUT P0, PT, P1, PT, PT, 0x80, 0x0 ;  /* 0x000000000000081c */ /* 0x000fca0000f0f070 */
[----:B------:R-:W-:Y:S01]  /*f730*/  @!P1 SYNCS.ARRIVE.TRANS64.RED.A0T1 RZ, [UR4+0x29830], RZ ;  /* 0x029830ffffff99a7 */ /* 0x000fe20008200404 */
[----:B------:R-:W-:Y:S07]  /*f740*/  @!P1 ARRIVES.LDGSTSBAR.64.TRANSCNT [UR4+0x29830] ;  /* 0x02983000ff0099b0 */ /* 0x000fee0008000a84 */
[----:B------:R-:W-:Y:S05]  /*f750*/  @P0 BRA.U.ANY `(.L_x_266) ;  /* 0xfffffffd00e80947 */ /* 0x000fea000393ffff */
[----:B------:R-:W-:Y:S01]  /*f760*/  NOP ;  /* 0x0000000000007918 */ /* 0x000fe20000000000 */
[----:B----4-:R-:W-:-:S05]  /*f770*/  IMAD.U32 R2, RZ, RZ, UR44 ;  /* 0x0000002cff027e24 */ /* 0x010fca000f8e00ff */
[----:B------:R-:W-:-:S13]  /*f780*/  ISETP.NE.AND P2, PT, R2, 0x3, PT ;  /* 0x000000030200780c */ /* 0x000fda0003f45270 */
[----:B------:R-:W-:Y:S05]  /*f790*/  @!P2 BRA `(.L_x_267) ;  /* 0x000000000004a947 */ /* 0x000fea0003800000 */
[----:B------:R-:W-:Y:S01]  /*f7a0*/  BPT.TRAP 0x1 ;  /* 0x000000040000795c */ /* 0x000fe20000300000 */
.L_x_267:
[----:B------:R4:W-:Y:S02]  /*f7b0*/  SYNCS.ARRIVE.TRANS64.A1T0 RZ, [R0+URZ+0x29830], RZ ;  /* 0x029830ff00ff79a7 */ /* 0x0009e4000810003f */
[----:B------:R-:W-:Y:S05]  /*f7c0*/  WARPSYNC.ALL ;  /* 0x0000000000007948 */ /* 0x000fea0003800000 */
[----:B0-234-:R-:W-:Y:S01]  /*f7d0*/  VIADD R0, R16, 0x14400 ;  /* 0x0001440010007836 */ /* 0x01dfe20000000000 */
[----:B------:R-:W-:Y:S01]  /*f7e0*/  USHF.R.S32.HI UR4, URZ, 0x1f, UR38 ;  /* 0x0000001f3f047899 */ /* 0x000fe20008011426 */
[----:B------:R-:W-:Y:S01]  /*f7f0*/  BAR.SYNC.DEFER_BLOCKING 0x8, 0x180 ;  /* 0x0206000000007b1d */ /* 0x000fe20000010000 */
[----:B------:R-:W-:Y:S02]  /*f800*/  UISETP.NE.AND UP0, UPT, UR45, URZ, UPT ;  /* 0x0000003f2d00728c */ /* 0x000fe4000bf05270 */
[----:B------:R-:W-:-:S02]  /*f810*/  LOP3.LUT P0, RZ, R0, 0x1bf, RZ, 0xc0, !PT ;  /* 0x000001bf00ff7812 */ /* 0x000fc4000780c0ff */
[----:B------:R-:W-:Y:S01]  /*f820*/  USEL UR42, UR42, URZ, !UP0 ;  /* 0x0000003f2a2a7287 */ /* 0x000fe2000c000000 */
[----:B------:R-:W-:Y:S01]  /*f830*/  BSSY B6, `(.L_x_268) ;  /* 0x0000018000067945 */ /* 0x000fe20003800000 */
[----:B------:R-:W-:Y:S01]  /*f840*/  ULDC.64 UR6, c[0x0][0x298] ;  /* 0x0000a60000067ab9 */ /* 0x000fe20000000a00 */
[----:B------:R-:W-:Y:S02]  /*f850*/  USEL UR41, UR41, URZ, !UP0 ;  /* 0x0000003f29297287 */ /* 0x000fe4000c000000 */
[----:B------:R-:W-:Y:S02]  /*f860*/  UIMAD UR4, UR4, UR6, URZ ;  /* 0x00000006040472a4 */ /* 0x000fe4000f8e023f */
[----:B------:R-:W-:Y:S02]  /*f870*/  UIMAD.WIDE.U32 UR36, UR38, UR6, URZ ;  /* 0x00000006262472a5 */ /* 0x000fe4000f8e003f */
[----:B------:R-:W-:-:S04]  /*f880*/  UIMAD UR4, UR38, UR7, UR4 ;  /* 0x00000007260472a4 */ /* 0x000fc8000f8e0204 */
[----:B------:R-:W-:Y:S01]  /*f890*/  UIADD3 UR45, UR37, UR4, URZ ;  /* 0x00000004252d7290 */ /* 0x000fe2000fffe03f */
[----:B------:R-:W-:Y:S11]  /*f8a0*/  @!P0 BRA `(.L_x_269) ;  /* 0x0000000000408947 */ /* 0x000ff60003800000 */
        /* <DEDUP_REMOVED lines=15> */
[----:B01----:R-:W-:Y:S05]  /*f9a0*/  CALL.ABS.NOINC R2 ;  /* 0x0000000002007343 */ /* 0x003fea0003c00000 */
.L_x_269:
[----:B------:R-:W-:Y:S05]  /*f9b0*/  BSYNC B6 ;  /* 0x0000000000067941 */ /* 0x000fea0003800000 */
.L_x_268:
[----:B------:R-:W2:Y:S01]  /*f9c0*/  LDL.LU R20, [R1+0x4] ;  /* 0x0000040001147983 */ /* 0x000ea20000300800 */
[----:B------:R-:W0:Y:S01]  /*f9d0*/  LDC R5, c[0x0][0x448] ;  /* 0x00011200ff057b82 */ /* 0x000e220000000800 */
[----:B------:R-:W3:Y:S01]  /*f9e0*/  S2R R2, SR_TID.X ;  /* 0x0000000000027919 */ /* 0x000ee20000002100 */
[C---:B------:R-:W-:Y:S01]  /*f9f0*/  R2UR UR8, R18.reuse ;  /* 0x00000000120872ca */ /* 0x040fe200000e0000 */
[----:B------:R-:W-:Y:S01]  /*fa00*/  ULDC.64 UR6, c[0x0][0x2d8] ;  /* 0x0000b60000067ab9 */ /* 0x000fe20000000a00 */
[----:B------:R4:W5:Y:S01]  /*fa10*/  LDL R9, [R1+0x24] ;  /* 0x0000240001097983 */ /* 0x0009620000100800 */
[----:B0-----:R-:W-:Y:S02]  /*fa20*/  ISETP.NE.AND P0, PT, R5, 0x1, PT ;  /* 0x000000010500780c */ /* 0x001fe40003f05270 */
[----:B------:R-:W-:Y:S02]  /*fa30*/  R2UR UR10, R18 ;  /* 0x00000000120a72ca */ /* 0x000fe400000e0000 */
[----:B---3--:R-:W-:-:S09]  /*fa40*/  LOP3.LUT R21, R2, 0x7f, RZ, 0xc0, !PT ;  /* 0x0000007f02157812 */ /* 0x008fd200078ec0ff */
[----:B------:R-:W0:Y:S01]  /*fa50*/  @P0 LDC R3, c[0x0][0x44c] ;  /* 0x00011300ff030b82 */ /* 0x000e220000000800 */
[----:B------:R-:W-:Y:S01]  /*fa60*/  IMAD.SHL.U32 R2, R2, 0x20, RZ ;  /* 0x0000002002027824 */ /* 0x000fe200078e00ff */
[----:B------:R-:W-:-:S06]  /*fa70*/  SHF.R.U32.HI R21, RZ, 0x2, R21 ;  /* 0x00000002ff157819 */ /* 0x000fcc0000011615 */
[----:B------:R-:W3:Y:S01]  /*fa80*/  @P0 LDC R0, c[0x0][0x450] ;  /* 0x00011400ff000b82 */ /* 0x000ee20000000800 */
[----:B------:R-:W-:Y:S01]  /*fa90*/  LOP3.LUT R2, R21, 0x60, R2, 0xf8, !PT ;  /* 0x0000006015027812 */ /* 0x000fe200078ef802 */
[----:B------:R-:W-:Y:S01]  /*faa0*/  UMOV UR4, UR36 ;  /* 0x0000002400047c82 */ /* 0x000fe20008000000 */
[----:B------:R-:W-:Y:S02]  /*fab0*/  UMOV UR5, UR45 ;  /* 0x0000002d00057c82 */ /* 0x000fe40008000000 */
[----:B------:R-:W-:-:S03]  /*fac0*/  UIMAD.WIDE.U32 UR4, UR8, UR6, UR4 ;  /* 0x00000006080472a5 */ /* 0x000fc6000f8e0004 */
[----:B------:R-:W-:Y:S01]  /*fad0*/  ULDC.64 UR8, c[0x0][0x2e0] ;  /* 0x0000b80000087ab9 */ /* 0x000fe20000000a00 */
[----:B------:R-:W-:Y:S02]  /*fae0*/  UIMAD UR5, UR10, UR7, UR5 ;  /* 0x000000070a0572a4 */ /* 0x000fe4000f8e0205 */
[----:B------:R-:W-:Y:S02]  /*faf0*/  UIMAD UR6, UR41, UR8, URZ ;  /* 0x00000008290672a4 */ /* 0x000fe4000f8e023f */
[----:B------:R-:W-:Y:S02]  /*fb00*/  UIMAD.WIDE.U32 UR4, UR42, UR8, UR4 ;  /* 0x000000082a0472a5 */ /* 0x000fe4000f8e0004 */
[----:B------:R-:W-:-:S03]  /*fb10*/  UIMAD UR6, UR42, UR9, UR6 ;  /* 0x000000092a0672a4 */ /* 0x000fc6000f8e0206 */
[----:B------:R-:W-:Y:S01]  /*fb20*/  ULDC.64 UR8, c[0x0][0x2d0] ;  /* 0x0000b40000087ab9 */ /* 0x000fe20000000a00 */
[----:B------:R-:W-:Y:S01]  /*fb30*/  UIADD3 UR5, UR5, UR6, URZ ;  /* 0x0000000605057290 */ /* 0x000fe2000fffe03f */
[C---:B------:R-:W-:Y:S02]  /*fb40*/  LOP3.LUT R10, R35.reuse, 0x40, RZ, 0xfc, !PT ;  /* 0x00000040230a7812 */ /* 0x040fe400078efcff */
[----:B------:R-:W-:Y:S01]  /*fb50*/  LOP3.LUT R8, R35, 0x80, RZ, 0xfc, !PT ;  /* 0x0000008023087812 */ /* 0x000fe200078efcff */
[----:B--2---:R-:W-:-:S05]  /*fb60*/  IMAD.SHL.U32 R6, R20, 0x80, RZ ;  /* 0x0000008014067824 */ /* 0x004fca00078e00ff */
[----:B------:R-:W-:-:S05]  /*fb70*/  LOP3.LUT R4, R2, R6, RZ, 0xfc, !PT ;  /* 0x0000000602047212 */ /* 0x000fca00078efcff */
[----:B0-----:R-:W-:Y:S01]  /*fb80*/  @P0 IMAD.HI.U32 R3, R4, R3, RZ ;  /* 0x0000000304030227 */ /* 0x001fe200078e00ff */
[----:B------:R-:W0:Y:S03]  /*fb90*/  S2R R20, SR_TID.X ;  /* 0x0000000000147919 */ /* 0x000e260000002100 */
[----:B------:R-:W-:Y:S01]  /*fba0*/  IMAD.MOV.U32 R2, RZ, RZ, R4 ;  /* 0x000000ffff027224 */ /* 0x000fe200078e0004 */
[----:B---3--:R-:W-:-:S04]  /*fbb0*/  @P0 SHF.R.U32.HI R2, RZ, R0, R3 ;  /* 0x00000000ff020219 */ /* 0x008fc80000011603 */
[--C-:B------:R-:W-:Y:S01]  /*fbc0*/  SHF.R.S32.HI R3, RZ, 0x1f, R2.reuse ;  /* 0x0000001fff037819 */ /* 0x100fe20000011402 */
[----:B------:R-:W-:-:S04]  /*fbd0*/  IMAD.MOV R0, RZ, RZ, -R2 ;  /* 0x000000ffff007224 */ /* 0x000fc800078e0a02 */
[----:B------:R-:W-:Y:S02]  /*fbe0*/  IMAD R7, R3, UR8, RZ ;  /* 0x0000000803077c24 */ /* 0x000fe4000f8e02ff */
[----:B------:R-:W-:Y:S02]  /*fbf0*/  IMAD R0, R5, R0, R4 ;  /* 0x0000000005007224 */ /* 0x000fe400078e0204 */
[----:B------:R-:W-:Y:S02]  /*fc00*/  IMAD.U32 R3, RZ, RZ, UR8 ;  /* 0x00000008ff037e24 */ /* 0x000fe4000f8e00ff */
[C---:B------:R-:W-:Y:S01]  /*fc10*/  IMAD R7, R2.reuse, UR9, R7 ;  /* 0x0000000902077c24 */ /* 0x040fe2000f8e0207 */
[----:B------:R-:W-:Y:S01]  /*fc20*/  SHF.R.S32.HI R4, RZ, 0x1f, R0 ;  /* 0x0000001fff047819 */ /* 0x000fe20000011400 */
[----:B------:R-:W-:Y:S01]  /*fc30*/  IMAD.WIDE.U32 R2, R2, R3, UR4 ;  /* 0x0000000402027e25 */ /* 0x000fe2000f8e0003 */
[----:B------:R-:W-:-:S03]  /*fc40*/  ULDC.64 UR4, c[0x0][0x2c8] ;  /* 0x0000b20000047ab9 */ /* 0x000fc60000000a00 */
[----:B------:R-:W-:Y:S02]  /*fc50*/  IMAD.IADD R3, R3, 0x1, R7 ;  /* 0x0000000103037824 */ /* 0x000fe400078e0207 */
[----:B------:R-:W-:Y:S02]  /*fc60*/  IMAD R4, R4, UR4, RZ ;  /* 0x0000000404047c24 */ /* 0x000fe4000f8e02ff */
[----:B------:R-:W-:-:S04]  /*fc70*/  IMAD.WIDE.U32 R2, R0, UR4, R2 ;  /* 0x0000000400027c25 */ /* 0x000fc8000f8e0002 */
[----:B------:R-:W-:Y:S01]  /*fc80*/  IMAD R7, R0, UR5, R4 ;  /* 0x0000000500077c24 */ /* 0x000fe2000f8e0204 */
[----:B------:R-:W-:Y:S02]  /*fc90*/  ULDC.64 UR4, c[0x0][0x280] ;  /* 0x0000a00000047ab9 */ /* 0x000fe40000000a00 */
[----:B------:R-:W-:Y:S01]  /*fca0*/  IADD3 R0, P0, R2, UR4, RZ ;  /* 0x0000000402007c10 */ /* 0x000fe2000ff1e0ff */
[----:B------:R-:W-:Y:S01]  /*fcb0*/  ULDC UR4, c[0x0][0x2b8] ;  /* 0x0000ae0000047ab9 */ /* 0x000fe20000000800 */
[----:B0-----:R-:W-:Y:S02]  /*fcc0*/  LOP3.LUT R20, R20, 0x7f, RZ, 0xc0, !PT ;  /* 0x0000007f14147812 */ /* 0x001fe400078ec0ff */
[----:B------:R-:W-:Y:S01]  /*fcd0*/  IADD3.X R4, R3, UR5, R7, P0, !PT ;  /* 0x0000000503047c10 */ /* 0x000fe200087fe407 */
[----:B------:R-:W-:Y:S01]  /*fce0*/  UMOV UR5, 0xffffffff ;  /* 0xffffffff00057882 */ /* 0x000fe20000000000 */
[----:B------:R-:W-:Y:S02]  /*fcf0*/  ISETP.GE.AND P3, PT, R35, UR4, PT ;  /* 0x0000000423007c0c */ /* 0x000fe4000bf66270 */
[----:B------:R-:W-:-:S02]  /*fd00*/  ISETP.GE.AND P2, PT, R10, UR4, PT ;  /* 0x000000040a007c0c */ /* 0x000fc4000bf46270 */
[----:B------:R-:W-:Y:S02]  /*fd10*/  ISETP.GE.AND P1, PT, R8, UR4, PT ;  /* 0x0000000408007c0c */ /* 0x000fe4000bf26270 */
[----:B------:R-:W-:Y:S01]  /*fd20*/  SHF.R.U32.HI R10, RZ, 0x2, R20 ;  /* 0x00000002ff0a7819 */ /* 0x000fe20000011614 */
[----:B----4-:R-:W-:Y:S10]  /*fd30*/  BRA.DIV UR5, `(.L_x_270) ;  /* 0x00000046057c7947 */ /* 0x010ff4000b800000 */
[----:B------:R-:W0:Y:S01]  /*fd40*/  SHFL.IDX PT, R3, R0, RZ, 0x1c1f ;  /* 0x001c1fff00037589 */ /* 0x000e2200000e0000 */
[----:B------:R-:W-:Y:S02]  /*fd50*/  IMAD R5, R5, UR40, RZ ;  /* 0x0000002805057c24 */ /* 0x000fe4000f8e02ff */
[----:B------:R-:W-:Y:S01]  /*fd60*/  IMAD.IADD R6, R10, 0x1, R6 ;  /* 0x000000010a067824 */ /* 0x000fe200078e0206 */
[----:B------:R-:W2:Y:S03]  /*fd70*/  SHFL.IDX PT, R2, R4, RZ, 0x1c1f ;  /* 0x001c1fff04027589 */ /* 0x000ea600000e0000 */
[C---:B------:R-:W-:Y:S01]  /*fd80*/  VIADD R8, R6.reuse, 0x20 ;  /* 0x0000002006087836 */ /* 0x040fe20000000000 */
[----:B------:R-:W-:Y:S01]  /*fd90*/  ISETP.GE.AND P0, PT, R6, R5, PT ;  /* 0x000000050600720c */ /* 0x000fe20003f06270 */
[----:B------:R-:W3:-:S12]  /*fda0*/  SHFL.IDX PT, R14, R0, 0x1, 0x1c1f ;  /* 0x003c1f00000e7f89 */ /* 0x000ed800000e0000 */
[----:B0-----:R-:W-:-:S05]  /*fdb0*/  @!P0 IADD3 R7, P4, R35, R3, RZ ;  /* 0x0000000323078210 */ /* 0x001fca0007f9e0ff */
[----:B--2---:R-:W-:Y:S02]  /*fdc0*/  @!P0 IMAD.X R3, RZ, RZ, R2, P4 ;  /* 0x000000ffff038224 */ /* 0x004fe400020e0602 */
[----:B------:R-:W-:-:S05]  /*fdd0*/  @!P0 IMAD.MOV.U32 R2, RZ, RZ, R7 ;  /* 0x000000ffff028224 */ /* 0x000fca00078e0007 */
[----:B-----5:R-:W-:Y:S04]  /*fde0*/  @!P0 LDGSTS.E.BYPASS.LTC128B.128 [R9+0x14400], desc[UR52][R2.64], !P3 ;  /* 0x1440000002098fae */ /* 0x020fe8000d901d74 */
[----:B------:R-:W-:Y:S04]  /*fdf0*/  @!P0 LDGSTS.E.BYPASS.LTC128B.128 [R9+0x16400], desc[UR52][R2.64+0x40], !P2 ;  /* 0x1640004002098fae */ /* 0x000fe8000d101d74 */
[----:B------:R0:W-:Y:S01]  /*fe00*/  @!P0 LDGSTS.E.BYPASS.LTC128B.128 [R9+0x18400], desc[UR52][R2.64+0x80], !P1 ;  /* 0x1840008002098fae */ /* 0x0001e2000c901d74 */
[----:B------:R-:W-:-:S03]  /*fe10*/  ISETP.GE.AND P0, PT, R8, R5, PT ;  /* 0x000000050800720c */ /* 0x000fc60003f06270 */
[----:B0-----:R-:W0:Y:S10]  /*fe20*/  SHFL.IDX PT, R2, R4, 0x1, 0x1c1f ;  /* 0x003c1f0004027f89 */ /* 0x001e3400000e0000 */
[----:B---3--:R-:W-:-:S02]  /*fe30*/  @!P0 IADD3 R7, P4, R35, R14, RZ ;  /* 0x0000000e23078210 */ /* 0x008fc40007f9e0ff */
[----:B------:R-:W2:Y:S03]  /*fe40*/  SHFL.IDX PT, R14, R0, 0x2, 0x1c1f ;  /* 0x005c1f00000e7f89 */ /* 0x000ea600000e0000 */
[----:B0-----:R-:W-:Y:S02]  /*fe50*/  @!P0 IMAD.X R8, RZ, RZ, R2, P4 ;  /* 0x000000ffff088224 */ /* 0x001fe400020e0602 */
[----:B------:R-:W-:Y:S02]  /*fe60*/  @!P0 IMAD.MOV.U32 R2, RZ, RZ, R7 ;  /* 0x000000ffff028224 */ /* 0x000fe400078e0007 */
[----:B------:R-:W-:Y:S02]  /*fe70*/  @!P0 IMAD.MOV.U32 R3, RZ, RZ, R8 ;  /* 0x000000ffff038224 */ /* 0x000fe400078e0008 */
[----:B------:R-:W-:-:S03]  /*fe80*/  VIADD R8, R6, 0x40 ;  /* 0x0000004006087836 */ /* 0x000fc60000000000 */
[----:B------:R-:W-:Y:S04]  /*fe90*/  @!P0 LDGSTS.E.BYPASS.LTC128B.128 [R9+0x14c00], desc[UR52][R2.64], !P3 ;  /* 0x14c0000002098fae */ /* 0x000fe8000d901d74 */
[----:B------:R-:W-:Y:S04]  /*fea0*/  @!P0 LDGSTS.E.BYPASS.LTC128B.128 [R9+0x16c00], desc[UR52][R2.64+0x40], !P2 ;  /* 0x16c0004002098fae */ /* 0x000fe8000d101d74 */
[----:B------:R0:W-:Y:S01]  /*feb0*/  @!P0 LDGSTS.E.BYPASS.LTC128B.128 [R9+0x18c00], desc[UR52][R2.64+0x80], !P1 ;  /* 0x18c0008002098fae */ /* 0x0001e2000c901d74 */
[----:B------:R-:W-:-:S03]  /*fec0*/  ISETP.GE.AND P0, PT, R8, R5, PT ;  /* 0x000000050800720c */ /* 0x000fc60003f06270 */
[----:B0-----:R-:W0:Y:S10]  /*fed0*/  SHFL.IDX PT, R2, R4, 0x2, 0x1c1f ;  /* 0x005c1f0004027f89 */ /* 0x001e3400000e0000 */
[----:B--2---:R-:W-:-:S02]  /*fee0*/  @!P0 IADD3 R7, P4, R35, R14, RZ ;  /* 0x0000000e23078210 */ /* 0x004fc40007f9e0ff */
[----:B------:R2:W3:Y:S04]  /*fef0*/  SHFL.IDX PT, R14, R0, 0x3, 0x1c1f ;  /* 0x007c1f00000e7f89 */ /* 0x0004e800000e0000 */
[----:B------:R-:W4:Y:S01]  /*ff00*/  SHFL.IDX PT, R4, R4, 0x3, 0x1c1f ;  /* 0x007c1f0004047f89 */ /* 0x000f2200000e0000 */
[----:B0-----:R-:W-:Y:S02]  /*ff10*/  @!P0 IMAD.X R8, RZ, RZ, R2, P4 ;  /* 0x000000ffff088224 */ /* 0x001fe400020e0602 */
[----:B------:R-:W-:Y:S02]  /*ff20*/  @!P0 IMAD.MOV.U32 R2, RZ, RZ, R7 ;  /* 0x000000ffff028224 */ /* 0x000fe400078e0007 */
[----:B------:R-:W-:-:S05]  /*ff30*/  @!P0 IMAD.MOV.U32 R3, RZ, RZ, R8 ;  /* 0x000000ffff038224 */ /* 0x000fca00078e0008 */
[----:B------:R2:W-:Y:S04]  /*ff40*/  @!P0 LDGSTS.E.BYPASS.LTC128B.128 [R9+0x15400], desc[UR52][R2.64], !P3 ;  /* 0x1540000002098fae */ /* 0x0005e8000d901d74 */
[----:B------:R2:W-:Y:S04]  /*ff50*/  @!P0 LDGSTS.E.BYPASS.LTC128B.128 [R9+0x17400], desc[UR52][R2.64+0x40], !P2 ;  /* 0x1740004002098fae */ /* 0x0005e8000d101d74 */
[----:B---34-:R2:W-:Y:S02]  /*ff60*/  @!P0 LDGSTS.E.BYPASS.LTC128B.128 [R9+0x19400], desc[UR52][R2.64+0x80], !P1 ;  /* 0x1940008002098fae */ /* 0x0185e4000c901d74 */
.L_x_368:
[----:B------:R-:W-:Y:S01]  /*ff70*/  VIADD R6, R6, 0x60 ;  /* 0x0000006006067836 */ /* 0x000fe20000000000 */
[----:B------:R-:W-:Y:S04]  /*ff80*/  BSSY B0, `(.L_x_271) ;  /* 0x000000b000007945 */ /* 0x000fe80003800000 */
[----:B------:R-:W-:-:S13]  /*ff90*/  ISETP.GE.AND P0, PT, R6, R5, PT ;  /* 0x000000050600720c */ /* 0x000fda0003f06270 */
[----:B------:R-:W-:Y:S05]  /*ffa0*/  @P0 BRA `(.L_x_272) ;  /* 0x0000000000200947 */ /* 0x000fea0003800000 */
[----:B--2---:R-:W-:-:S05]  /*ffb0*/  IADD3 R2, P0, R35, R14, RZ ;  /* 0x0000000e23027210 */ /* 0x004fca0007f1e0ff */
[----:B------:R-:W-:-:S05]  /*ffc0*/  IMAD.X R3, RZ, RZ, R4, P0 ;  /* 0x000000ffff037224 */ /* 0x000fca00000e0604 */
[----:B------:R-:W-:Y:S01]  /*ffd0*/  @!PT LDS RZ, [RZ] ;  /* 0x00000000fffff984 */ /* 0x000fe20000000800 */
[----:B------:R-:W-:Y:S01]  /*ffe0*/  @!PT LDS RZ, [RZ] ;  /* 0x00000000fffff984 */ /* 0x000fe20000000800 */
[----:B------:R-:W-:Y:S01]  /*fff0*/  @!PT LDS RZ, [RZ] ;  /* 0x00000000fffff984 */ /* 0x000fe20000000800 */
[----:B------:R0:W-:Y:S04]  /*10000*/  LDGSTS.E.BYPASS.LTC128B.128 [R9+0x15c00], desc[UR52][R2.64], !P3 ;  /* 0x15c0000002097fae */ /* 0x0001e8000d901d74 */
[----:B------:R0:W-:Y:S04]  /*10010*/  LDGSTS.E.BYPASS.LTC128B.128 [R9+0x17c00], desc[UR52][R2.64+0x40], !P2 ;  /* 0x17c0004002097fae */ /* 0x0001e8000d101d74 */
[----:B------:R0:W-:Y:S02]  /*10020*/  LDGSTS.E.BYPASS.LTC128B.128 [R9+0x19c00], desc[UR52][R2.64+0x80], !P1 ;  /* 0x19c0008002097fae */ /* 0x0001e4000c901d74 */
.L_x_272:
[----:B------:R-:W-:Y:S05]  /*10030*/  BSYNC B0 ;  /* 0x0000000000007941 */ /* 0x000fea0003800000 */
.L_x_271:
[----:B------:R-:W-:Y:S01]  /*10040*/  NOP ;  /* 0x0000000000007918 */ /* 0x000fe20000000000 */
[----:B------:R-:W-:-:S13]  /*10050*/  PLOP3.LUT P0, PT, PT, PT, PT, 0x80, 0x0 ;  /* 0x000000000000781c */ /* 0x000fda0003f0f070 */
.L_x_273:
[----:B------:R-:W-:Y:S02]  /*10060*/  PLOP3.LUT P1, PT, P1, P0, PT, 0xa2, 0x0 ;  /* 0x000000000000781c */ /* 0x000fe40000f21472 */
[----:B------:R-:W-:-:S08]  /*10070*/  @P0 R2UR P1, UR4, R16 ;  /* 0x00000000100402ca */ /* 0x000fd00000020000 */
[----:B------:R-:W-:-:S05]  /*10080*/  @P0 PLOP3.LUT P0, PT, P1, PT, PT, 0x80, 0x0 ;  /* 0x000000000000081c */ /* 0x000fca0000f0f070 */
[----:B------:R-:W-:Y:S01]  /*10090*/  @!P1 SYNCS.ARRIVE.TRANS64.RED.A0T1 RZ, [UR4+0x29800], RZ ;  /* 0x029800ffffff99a7 */ /* 0x000fe20008200404 */
[----:B------:R-:W-:Y:S07]  /*100a0*/  @!P1 ARRIVES.LDGSTSBAR.64.TRANSCNT [UR4+0x29800] ;  /* 0x02980000ff0099b0 */ /* 0x000fee0008000a84 */
[----:B------:R-:W-:Y:S05]  /*100b0*/  @P0 BRA.U.ANY `(.L_x_273) ;  /* 0xfffffffd00e80947 */ /* 0x000fea000393ffff */
[----:B0-2---:R-:W2:Y:S02]  /*100c0*/  LDL.LU R2, [R1+0x28] ;  /* 0x0000280001027983 */ /* 0x005ea40000300800 */
[----:B--2---:R-:W-:-:S05]  /*100d0*/  VIADD R2, R2, 0x1 ;  /* 0x0000000102027836 */ /* 0x004fca0000000000 */
[----:B------:R0:W-:Y:S01]  /*100e0*/  STL [R1+0x28], R2 ;  /* 0x0000280201007387 */ /* 0x0001e20000100800 */
[----:B------:R-:W-:-:S04]  /*100f0*/  LEA.HI R0, R2, R2, RZ, 0x1 ;  /* 0x0000000202007211 */ /* 0x000fc800078f08ff */
[----:B------:R-:W-:-:S05]  /*10100*/  LOP3.LUT R0, R0, 0xfffffffe, RZ, 0xc0, !PT ;  /* 0xfffffffe00007812 */ /* 0x000fca00078ec0ff */
[----:B------:R-:W-:-:S05]  /*10110*/  IMAD.IADD R0, R2, 0x1, -R0 ;  /* 0x0000000102007824 */ /* 0x000fca00078e0a00 */
[----:B------:R-:W-:Y:S01]  /*10120*/  SHF.L.U32 R3, R0, 0x1f, RZ ;  /* 0x0000001f00037819 */ /* 0x000fe200000006ff */
[----:B------:R-:W-:Y:S01]  /*10130*/  NOP ;  /* 0x0000000000007918 */ /* 0x000fe20000000000 */
[----:B------:R0:W-:Y:S01]  /*10140*/  SYNCS.ARRIVE.TRANS64.A1T0 RZ, [R16+URZ+0x29800], RZ ;  /* 0x029800ff10ff79a7 */ /* 0x0001e2000810003f */
[----:B------:R-:W-:Y:S01]  /*10150*/  BSSY B0, `(.L_x_274) ;  /* 0x0000003000007945 */ /* 0x000fe20003800000 */
[----:B------:R-:W2:Y:S03]  /*10160*/  SYNCS.PHASECHK.TRANS64.TRYWAIT P0, [R16+URZ+0x29820], R3 ;  /* 0x02982003100075a7 */ /* 0x000ea6000800017f */
[----:B0-2---:R-:W-:Y:S05]  /*10170*/  @!P0 BRA `(.L_x_275) ;  /* 0x0000004400ac8947 */ /* 0x005fea0003800000 */
.L_x_369:
[----:B------:R-:W-:Y:S05]  /*10180*/  BSYNC B0 ;  /* 0x0000000000007941 */ /* 0x000fea0003800000 */
.L_x_274:
[----:B------:R-:W2:Y:S01]  /*10190*/  LDL R0, [R1+0xc] ;  /* 0x00000c0001007983 */ /* 0x000ea20000100800 */
[----:B------:R-:W-:-:S06]  /*101a0*/  UIADD3 UR4, UR48, -0x2, URZ ;  /* 0xfffffffe30047890 */ /* 0x000fcc000fffe03f */
[----:B--2---:R-:W-:-:S13]  /*101b0*/  ISETP.LE.AND P0, PT, R0, UR4, PT ;  /* 0x0000000400007c0c */ /* 0x004fda000bf03270 */
[----:B------:R-:W-:Y:S05]  /*101c0*/  @!P0 BRA `(.L_x_276) ;  /* 0x0000001400c48947 */ /* 0x000fea0003800000 */
[----:B------:R-:W-:Y:S02]  /*101d0*/  IMAD.MOV.U32 R20, RZ, RZ, R32 ;  /* 0x000000ffff147224 */ /* 0x000fe400078e0020 */
[----:B------:R-:W-:Y:S02]  /*101e0*/  IMAD.MOV.U32 R10, RZ, RZ, R19 ;  /* 0x000000ffff0a7224 */ /* 0x000fe400078e0013 */
[----:B------:R-:W-:-:S07]  /*101f0*/  IMAD.U32 R30, RZ, RZ, UR4 ;  /* 0x00000004ff1e7e24 */ /* 0x000fce000f8e00ff */
.L_x_296:
[----:B--2---:R-:W2:Y:S01]  /*10200*/  LDC R2, c[0x0][0x430] ;  /* 0x00010c00ff027b82 */ /* 0x004ea20000000800 */
[----:B------:R-:W3:Y:S01]  /*10210*/  S2R R0, SR_TID.X ;  /* 0x0000000000007919 */ /* 0x000ee20000002100 */
[----:B------:R-:W-:Y:S01]  /*10220*/  IMAD R5, R30, 0xa0, R36 ;  /* 0x000000a01e057824 */ /* 0x000fe200078e0224 */
[----:B------:R-:W4:Y:S01]  /*10230*/  S2R R7, SR_TID.X ;  /* 0x0000000000077919 */ /* 0x000f220000002100 */
[----:B------:R-:W0:Y:S01]  /*10240*/  S2R R8, SR_TID.X ;  /* 0x0000000000087919 */ /* 0x000e220000002100 */
[----:B------:R-:W4:Y:S01]  /*10250*/  LDL R12, [R1+0xc] ;  /* 0x00000c00010c7983 */ /* 0x000f220000100800 */
[----:B--2---:R-:W-:Y:S02]  /*10260*/  ISETP.NE.AND P0, PT, R2, 0x1, PT ;  /* 0x000000010200780c */ /* 0x004fe40003f05270 */
[----:B---3--:R-:W-:-:S11]  /*10270*/  LOP3.LUT R2, R0, 0x7f, RZ, 0xc0, !PT ;  /* 0x0000007f00027812 */ /* 0x008fd600078ec0ff */
[----:B------:R-:W2:Y:S01]  /*10280*/  @P0 LDC R6, c[0x0][0x434] ;  /* 0x00010d00ff060b82 */ /* 0x000ea20000000800 */
[----:B------:R-:W-:Y:S01]  /*10290*/  SHF.R.U32.HI R2, RZ, 0x2, R2 ;  /* 0x00000002ff027819 */ /* 0x000fe20000011602 */
[C---:B----4-:R-:W-:Y:S01]  /*102a0*/  IMAD.SHL.U32 R4, R7.reuse, 0x20, RZ ;  /* 0x0000002007047824 */ /* 0x050fe200078e00ff */
[----:B------:R-:W-:Y:S01]  /*102b0*/  LOP3.LUT R7, R7, 0x7f, RZ, 0xc0, !PT ;  /* 0x0000007f07077812 */ /* 0x000fe200078ec0ff */
[----:B0-----:R-:W-:-:S03]  /*102c0*/  IMAD.SHL.U32 R9, R8, 0x20, RZ ;  /* 0x0000002008097824 */ /* 0x001fc600078e00ff */
[----:B------:R-:W-:Y:S01]  /*102d0*/  LOP3.LUT R4, R2, 0x60, R4, 0xf8, !PT ;  /* 0x0000006002047812 */ /* 0x000fe200078ef804 */
[----:B------:R-:W0:Y:S01]  /*102e0*/  @P0 LDC R0, c[0x0][0x438] ;  /* 0x00010e00ff000b82 */ /* 0x000e220000000800 */
[----:B------:R-:W-:-:S03]  /*102f0*/  SHF.R.U32.HI R7, RZ, 0x2, R7 ;  /* 0x00000002ff077819 */ /* 0x000fc60000011607 */
[----:B------:R-:W-:-:S04]  /*10300*/  IMAD.IADD R4, R4, 0x1, R5 ;  /* 0x0000000104047824 */ /* 0x000fc800078e0205 */
[----:B------:R-:W3:Y:S01]  /*10310*/  @P0 LDC R3, c[0x0][0x434] ;  /* 0x00010d00ff030b82 */ /* 0x000ee20000000800 */
[----:B------:R-:W-:-:S07]  /*10320*/  LOP3.LUT R9, R7, 0x60, R9, 0xf8, !PT ;  /* 0x0000006007097812 */ /* 0x000fce00078ef809 */
[----:B------:R-:W4:Y:S01]  /*10330*/  @P0 LDC R2, c[0x0][0x438] ;  /* 0x00010e00ff020b82 */ /* 0x000f220000000800 */
[----:B--2---:R-:W-:Y:S01]  /*10340*/  @P0 IMAD.HI.U32 R6, R4, R6, RZ ;  /* 0x0000000604060227 */ /* 0x004fe200078e00ff */
[----:B------:R-:W-:-:S03]  /*10350*/  LOP3.LUT R9, R9, 0x80, RZ, 0xfc, !PT ;  /* 0x0000008009097812 */ /* 0x000fc600078efcff */
[----:B------:R-:W-:Y:S01]  /*10360*/  IMAD.MOV.U32 R8, RZ, RZ, R4 ;  /* 0x000000ffff087224 */ /* 0x000fe200078e0004 */
[----:B0-----:R-:W-:Y:S01]  /*10370*/  @P0 SHF.R.U32.HI R8, RZ, R0, R6 ;  /* 0x00000000ff080219 */ /* 0x001fe20000011606 */
[C---:B------:R-:W-:Y:S01]  /*10380*/  IMAD.IADD R0, R9.reuse, 0x1, R5 ;  /* 0x0000000109007824 */ /* 0x040fe200078e0205 */
[----:B------:R-:W-:Y:S05]  /*10390*/  YIELD ;  /* 0x0000000000007946 */ /* 0x000fea0003800000 */
[----:B------:R-:W-:Y:S01]  /*103a0*/  IMAD.MOV.U32 R11, RZ, RZ, R0 ;  /* 0x000000ffff0b7224 */ /* 0x000fe200078e0000 */
[----:B------:R-:W-:Y:S01]  /*103b0*/  ULDC.64 UR6, c[0x0][0x428] ;  /* 0x00010a0000067ab9 */ /* 0x000fe20000000a00 */
[----:B---3--:R-:W-:Y:S01]  /*103c0*/  @P0 IMAD.HI.U32 R3, R0, R3, RZ ;  /* 0x0000000300030227 */ /* 0x008fe200078e00ff */
[----:B------:R-:W-:Y:S01]  /*103d0*/  ISETP.GT.U32.AND P1, PT, R9, 0x9f, PT ;  /* 0x0000009f0900780c */ /* 0x000fe20003f24070 */
[----:B------:R-:W-:Y:S01]  /*103e0*/  ULDC.64 UR8, c[0x0][0x418] ;  /* 0x0001060000087ab9 */ /* 0x000fe20000000a00 */
[----:B------:R-:W-:Y:S01]  /*103f0*/  ULDC UR4, c[0x0][0x430] ;  /* 0x00010c0000047ab9 */ /* 0x000fe20000000800 */
[----:B------:R-:W-:Y:S01]  /*10400*/  IMAD R5, R37, UR6, RZ ;  /* 0x0000000625057c24 */ /* 0x000fe2000f8e02ff */
[----:B----4-:R-:W-:Y:S01]  /*10410*/  @P0 SHF.R.U32.HI R11, RZ, R2, R3 ;  /* 0x00000002ff0b0219 */ /* 0x010fe20000011603 */
[--C-:B------:R-:W-:Y:S01]  /*10420*/  IMAD.MOV.U32 R2, RZ, RZ, R8.reuse ;  /* 0x000000ffff027224 */ /* 0x100fe200078e0008 */
[----:B------:R-:W-:Y:S01]  /*10430*/  SHF.R.S32.HI R3, RZ, 0x1f, R8 ;  /* 0x0000001fff037819 */ /* 0x000fe20000011408 */
[----:B------:R-:W-:-:S02]  /*10440*/  IMAD R5, R31, UR7, R5 ;  /* 0x000000071f057c24 */ /* 0x000fc4000f8e0205 */
[----:B------:R-:W-:-:S04]  /*10450*/  IMAD.WIDE.U32 R2, R31, UR6, R2 ;  /* 0x000000061f027c25 */ /* 0x000fc8000f8e0002 */
[----:B------:R-:W-:Y:S01]  /*10460*/  IMAD.IADD R3, R5, 0x1, R3 ;  /* 0x0000000105037824 */ /* 0x000fe200078e0203 */
[----:B------:R-:W-:-:S04]  /*10470*/  LEA R6, P0, R2, UR8, 0x2 ;  /* 0x0000000802067c11 */ /* 0x000fc8000f8010ff */
[----:B------:R-:W-:Y:S01]  /*10480*/  LEA.HI.X R7, R2, UR9, R3, 0x2, P0 ;  /* 0x0000000902077c11 */ /* 0x000fe200080f1403 */
[----:B------:R-:W-:Y:S01]  /*10490*/  IMAD.MOV R2, RZ, RZ, -R8 ;  /* 0x000000ffff027224 */ /* 0x000fe200078e0a08 */
[----:B------:R-:W-:-:S03]  /*104a0*/  @!P1 SHF.R.S32.HI R3, RZ, 0x1f, R11 ;  /* 0x0000001fff039819 */ /* 0x000fc6000001140b */
[----:B------:R-:W-:Y:S02]  /*104b0*/  IMAD R4, R2, UR4, R4 ;  /* 0x0000000402047c24 */ /* 0x000fe4000f8e0204 */
[----:B------:R-:W-:-:S04]  /*104c0*/  @!P1 IMAD.MOV.U32 R2, RZ, RZ, R11 ;  /* 0x000000ffff029224 */ /* 0x000fc800078e000b */
[----:B------:R-:W-:-:S04]  /*104d0*/  @!P1 IMAD.WIDE.U32 R2, R31, UR6, R2 ;  /* 0x000000061f029c25 */ /* 0x000fc8000f8e0002 */
[----:B------:R-:W-:Y:S01]  /*104e0*/  @!P1 IMAD.IADD R5, R5, 0x1, R3 ;  /* 0x0000000105059824 */ /* 0x000fe200078e0203 */
[----:B------:R-:W-:-:S04]  /*104f0*/  @!P1 LEA R8, P0, R2, UR8, 0x2 ;  /* 0x0000000802089c11 */ /* 0x000fc8000f8010ff */
[----:B------:R-:W-:Y:S02]  /*10500*/  @!P1 LEA.HI.X R9, R2, UR9, R5, 0x2, P0 ;  /* 0x0000000902099c11 */ /* 0x000fe400080f1405 */
[----:B------:R0:W2:Y:S01]  /*10510*/  LDG.E R5, desc[UR52][R6.64] ;  /* 0x0000003406057981 */ /* 0x0000a2000c1e1900 */
[----:B------:R-:W-:Y:S02]  /*10520*/  IMAD.U32 R13, RZ, RZ, UR44 ;  /* 0x0000002cff0d7e24 */ /* 0x000fe4000f8e00ff */
[----:B0-----:R-:W-:Y:S02]  /*10530*/  IMAD.MOV.U32 R6, RZ, RZ, RZ ;  /* 0x000000ffff067224 */ /* 0x001fe400078e00ff */
[----:B------:R-:W-:-:S04]  /*10540*/  VIADD R19, R10, 0x1 ;  /* 0x000000010a137836 */ /* 0x000fc80000000000 */
[----:B------:R0:W5:Y:S01]  /*10550*/  @!P1 LDG.E R6, desc[UR52][R8.64] ;  /* 0x0000003408069981 */ /* 0x000162000c1e1900 */
[----:B------:R-:W-:Y:S01]  /*10560*/  ISETP.NE.AND P1, PT, R13, 0x3, PT ;  /* 0x000000030d00780c */ /* 0x000fe20003f25270 */
[----:B------:R-:W-:Y:S01]  /*10570*/  IMAD.MOV R7, RZ, RZ, -R11 ;  /* 0x000000ffff077224 */ /* 0x000fe200078e0a0b */
[----:B------:R-:W-:-:S03]  /*10580*/  ISETP.NE.AND P0, PT, R19, 0x2, PT ;  /* 0x000000021300780c */ /* 0x000fc60003f05270 */
[----:B------:R-:W-:Y:S01]  /*10590*/  IMAD R7, R7, UR4, R0 ;  /* 0x0000000407077c24 */ /* 0x000fe2000f8e0200 */
[----:B------:R-:W-:Y:S01]  /*105a0*/  SEL R32, RZ, 0x1, P0 ;  /* 0x00000001ff207807 */ /* 0x000fe20000000000 */
[----:B------:R-:W-:Y:S01]  /*105b0*/  IMAD.MOV.U32 R0, RZ, RZ, R30 ;  /* 0x000000ffff007224 */ /* 0x000fe200078e001e */
[----:B------:R-:W-:Y:S01]  /*105c0*/  SEL R19, R19, RZ, P0 ;  /* 0x000000ff13137207 */ /* 0x000fe20000000000 */
[----:B------:R-:W-:Y:S01]  /*105d0*/  VIADD R30, R30, 0xffffffff ;  /* 0xffffffff1e1e7836 */ /* 0x000fe20000000000 */
[----:B------:R-:W-:Y:S02]  /*105e0*/  LOP3.LUT R32, R20, R32, RZ, 0x3c, !PT ;  /* 0x0000002014207212 */ /* 0x000fe400078e3cff */
[----:B------:R-:W-:Y:S02]  /*105f0*/  ISETP.GT.AND P2, PT, R0, R12, PT ;  /* 0x0000000c0000720c */ /* 0x000fe40003f44270 */
[----:B--2---:R-:W-:Y:S01]  /*10600*/  SHF.R.S32.HI R28, RZ, 0x1f, R5 ;  /* 0x0000001fff1c7819 */ /* 0x004fe20000011405 */
[----:B0-----:R-:W-:Y:S10]  /*10610*/  @!P1 BRA `(.L_x_277) ;  /* 0x0000000000049947 */ /* 0x001ff40003800000 */
[----:B------:R-:W-:Y:S01]  /*10620*/  BPT.TRAP 0x1 ;  /* 0x000000040000795c */ /* 0x000fe20000300000 */
.L_x_277:
[----:B------:R-:W-:Y:S01]  /*10630*/  IMAD R0, R19, 0x8, R16 ;  /* 0x0000000813007824 */ /* 0x000fe200078e0210 */
[----:B------:R-:W-:Y:S01]  /*10640*/  SHF.L.U32 R29, R32, 0x1f, RZ ;  /* 0x0000001f201d7819 */ /* 0x000fe200000006ff */
[----:B------:R-:W-:Y:S01]  /*10650*/  BSSY B0, `(.L_x_278) ;  /* 0x0000004000007945 */ /* 0x000fe20003800000 */
[----:B------:R-:W-:Y:S02]  /*10660*/  SHF.R.S32.HI R25, RZ, 0x1f, R4 ;  /* 0x0000001fff197819 */ /* 0x000fe40000011404 */
[----:B------:R-:W0:Y:S02]  /*10670*/  SYNCS.PHASECHK.TRANS64.TRYWAIT P0, [R0+URZ+0x29880], R29 ;  /* 0x0298801d000075a7 */ /* 0x000e24000800017f */
[----:B0-----:R-:W-:Y:S05]  /*10680*/  @!P0 BRA `(.L_x_279) ;  /* 0x00000040007c8947 */ /* 0x001fea0003800000 */
.L_x_370:
[----:B------:R-:W-:Y:S05]  /*10690*/  BSYNC B0 ;  /* 0x0000000000007941 */ /* 0x000fea0003800000 */
.L_x_278:
[----:B------:R-:W-:Y:S01]  /*106a0*/  ULDC.64 UR4, c[0x0][0x328] ;  /* 0x0000ca0000047ab9 */ /* 0x000fe20000000a00 */
[----:B------:R-:W2:Y:S01]  /*106b0*/  S2R R12, SR_TID.X ;  /* 0x00000000000c7919 */ /* 0x000ea20000002100 */
[----:B------:R-:W-:Y:S01]  /*106c0*/  IMAD R8, R25, UR4, RZ ;  /* 0x0000000419087c24 */ /* 0x000fe2000f8e02ff */
[----:B------:R-:W-:Y:S01]  /*106d0*/  ULDC.64 UR6, c[0x0][0x338] ;  /* 0x0000ce0000067ab9 */ /* 0x000fe20000000a00 */
[C---:B------:R-:W-:Y:S01]  /*106e0*/  IMAD.WIDE.U32 R2, R4.reuse, UR4, RZ ;  /* 0x0000000404027c25 */ /* 0x040fe2000f8e00ff */
[----:B------:R-:W-:Y:S02]  /*106f0*/  SHF.R.S32.HI R26, RZ, 0x1f, R7 ;  /* 0x0000001fff1a7819 */ /* 0x000fe40000011407 */
[----:B-----5:R-:W-:Y:S01]  /*10700*/  SHF.R.S32.HI R27, RZ, 0x1f, R6 ;  /* 0x0000001fff1b7819 */ /* 0x020fe20000011406 */
[----:B------:R-:W-:Y:S01]  /*10710*/  IMAD R8, R4, UR5, R8 ;  /* 0x0000000504087c24 */ /* 0x000fe2000f8e0208 */
[C---:B------:R-:W-:Y:S01]  /*10720*/  LOP3.LUT P3, RZ, R17.reuse, 0x2, RZ, 0xc0, !PT ;  /* 0x0000000211ff7812 */ /* 0x040fe2000786c0ff */
[----:B------:R-:W-:Y:S01]  /*10730*/  IMAD R11, R26, UR4, RZ ;  /* 0x000000041a0b7c24 */ /* 0x000fe2000f8e02ff */
[----:B------:R-:W-:Y:S01]  /*10740*/  LOP3.LUT P1, RZ, R17, 0x1, RZ, 0xc0, !PT ;  /* 0x0000000111ff7812 */ /* 0x000fe2000782c0ff */
[----:B------:R-:W-:-:S02]  /*10750*/  IMAD.IADD R3, R3, 0x1, R8 ;  /* 0x0000000103037824 */ /* 0x000fc400078e0208 */
        /* <DEDUP_REMOVED lines=8> */
[----:B------:R-:W-:Y:S01]  /*107e0*/  IMAD.IADD R3, R3, 0x1, R11 ;  /* 0x0000000103037824 */ /* 0x000fe200078e020b */
[----:B--2---:R-:W-:Y:S01]  /*107f0*/  LOP3.LUT R12, R12, 0x7f, RZ, 0xc0, !PT ;  /* 0x0000007f0c0c7812 */ /* 0x004fe200078ec0ff */
[----:B------:R-:W-:Y:S02]  /*10800*/  IMAD R11, R27, UR6, RZ ;  /* 0x000000061b0b7c24 */ /* 0x000fe4000f8e02ff */
[----:B------:R-:W-:Y:S01]  /*10810*/  IMAD.WIDE.U32 R2, R6, UR6, R2 ;  /* 0x0000000606027c25 */ /* 0x000fe2000f8e0002 */
[----:B------:R-:W-:-:S03]  /*10820*/  SHF.R.U32.HI R12, RZ, 0x5, R12 ;  /* 0x00000005ff0c7819 */ /* 0x000fc6000001160c */
[----:B------:R-:W-:Y:S01]  /*10830*/  IMAD R11, R6, UR7, R11 ;  /* 0x00000007060b7c24 */ /* 0x000fe2000f8e020b */
[----:B------:R-:W-:Y:S01]  /*10840*/  ULDC.64 UR6, c[0x0][0x318] ;  /* 0x0000c60000067ab9 */ /* 0x000fe20000000a00 */
[----:B------:R-:W-:-:S04]  /*10850*/  IMAD.WIDE.U32 R8, R18, UR4, R8 ;  /* 0x0000000412087c25 */ /* 0x000fc8000f8e0008 */
[----:B------:R-:W-:Y:S01]  /*10860*/  IMAD.IADD R3, R3, 0x1, R11 ;  /* 0x0000000103037824 */ /* 0x000fe200078e020b */
[----:B------:R-:W-:Y:S01]  /*10870*/  IADD3 R8, P0, R8, UR6, RZ ;  /* 0x0000000608087c10 */ /* 0x000fe2000ff1e0ff */
[C---:B-1----:R-:W-:Y:S02]  /*10880*/  IMAD R23, R18.reuse, UR5, RZ ;  /* 0x0000000512177c24 */ /* 0x042fe4000f8e02ff */
[----:B------:R-:W-:Y:S01]  /*10890*/  IMAD.WIDE.U32 R2, R18, UR4, R2 ;  /* 0x0000000412027c25 */ /* 0x000fe2000f8e0002 */
[----:B------:R-:W-:Y:S02]  /*108a0*/  UMOV UR4, 0xffffffff ;  /* 0xffffffff00047882 */ /* 0x000fe40000000000 */
[----:B------:R-:W-:Y:S01]  /*108b0*/  IADD3.X R22, R23, UR7, R9, P0, !PT ;  /* 0x0000000717167c10 */ /* 0x000fe200087fe409 */
[----:B------:R-:W-:Y:S01]  /*108c0*/  IMAD.SHL.U32 R12, R12, 0x400, RZ ;  /* 0x000004000c0c7824 */ /* 0x000fe200078e00ff */
[----:B------:R-:W-:-:S03]  /*108d0*/  IADD3 R24, P0, R2, UR6, RZ ;  /* 0x0000000602187c10 */ /* 0x000fc6000ff1e0ff */
[----:B------:R-:W-:Y:S01]  /*108e0*/  IMAD R9, R19, 0x5000, R12 ;  /* 0x0000500013097824 */ /* 0x000fe200078e020c */
[----:B------:R-:W-:Y:S01]  /*108f0*/  IADD3.X R23, R23, UR7, R3, P0, !PT ;  /* 0x0000000717177c10 */ /* 0x000fe200087fe403 */
[----:B------:R-:W-:Y:S08]  /*10900*/  BRA.DIV UR4, `(.L_x_280) ;  /* 0x0000003e04f07947 */ /* 0x000ff0000b800000 */
[----:B------:R-:W1:Y:S01]  /*10910*/  SHFL.IDX PT, R2, R8, RZ, 0x1c1f ;  /* 0x001c1fff08027589 */ /* 0x000e6200000e0000 */
[----:B------:R-:W-:-:S03]  /*10920*/  IADD3 R9, R16, R9, R33 ;  /* 0x0000000910097210 */ /* 0x000fc60007ffe021 */
[----:B------:R-:W2:Y:S02]  /*10930*/  SHFL.IDX PT, R3, R22, RZ, 0x1c1f ;  /* 0x001c1fff16037589 */ /* 0x000ea400000e0000 */
[----:B------:R-:W-:Y:S02]  /*10940*/  IMAD.IADD R21, R34, 0x1, R9 ;  /* 0x0000000122157824 */ /* 0x000fe400078e0209 */
[----:B------:R-:W-:Y:S01]  /*10950*/  SHFL.IDX PT, R23, R23, RZ, 0x1c1f ;  /* 0x001c1fff17177589 */ /* 0x000fe200000e0000 */
[----:B-1----:R-:W-:-:S05]  /*10960*/  IADD3 R2, P0, R35, R2, RZ ;  /* 0x0000000223027210 */ /* 0x002fca0007f1e0ff */
[----:B--2---:R-:W-:-:S05]  /*10970*/  IMAD.X R3, RZ, RZ, R3, P0 ;  /* 0x000000ffff037224 */ /* 0x004fca00000e0603 */
[----:B------:R-:W-:Y:S04]  /*10980*/  LDGSTS.E.BYPASS.LTC128B.128 [R9+0xa400], desc[UR52][R2.64], !P3 ;  /* 0x0a40000002097fae */ /* 0x000fe8000d901d74 */
[----:B------:R1:W-:Y:S04]  /*10990*/  LDGSTS.E.BYPASS.LTC128B.128 [R21+0xa400], desc[UR52][R2.64+0x40], !P1 ;  /* 0x0a40004002157fae */ /* 0x0003e8000c901d74 */
        /* <DEDUP_REMOVED lines=16> */
[----:B------:R-:W-:Y:S04]  /*10aa0*/  LDGSTS.E.BYPASS.LTC128B.128 [R9+0xd400], desc[UR52][R2.64], !P3 ;  /* 0x0d40000002097fae */ /* 0x000fe8000d901d74 */
[----:B------:R1:W-:Y:S04]  /*10ab0*/  LDGSTS.E.BYPASS.LTC128B.128 [R21+0xd400], desc[UR52][R2.64+0x40], !P1 ;  /* 0x0d40004002157fae */ /* 0x0003e8000c901d74 */
[----:B-1----:R1:W2:Y:S02]  /*10ac0*/  SHFL.IDX PT, R2, R24, RZ, 0x1c1f ;  /* 0x001c1fff18027589 */ /* 0x0022a400000e0000 */
.L_x_382:
[----:B--2---:R-:W-:-:S05]  /*10ad0*/  IADD3 R2, P0, R35, R2, RZ ;  /* 0x0000000223027210 */ /* 0x004fca0007f1e0ff */
[----:B------:R-:W-:Y:S01]  /*10ae0*/  IMAD.X R3, RZ, RZ, R23, P0 ;  /* 0x000000ffff037224 */ /* 0x000fe200000e0617 */
[----:B------:R-:W-:-:S04]  /*10af0*/  PLOP3.LUT P0, PT, PT, PT, PT, 0x80, 0x0 ;  /* 0x000000000000781c */ /* 0x000fc80003f0f070 */
[----:B------:R-:W-:Y:S01]  /*10b00*/  @!PT LDS RZ, [RZ] ;  /* 0x00000000fffff984 */ /* 0x000fe20000000800 */
[----:B------:R-:W-:Y:S01]  /*10b10*/  @!PT LDS RZ, [RZ] ;  /* 0x00000000fffff984 */ /* 0x000fe20000000800 */
[----:B------:R-:W-:Y:S01]  /*10b20*/  @!PT LDS RZ, [RZ] ;  /* 0x00000000fffff984 */ /* 0x000fe20000000800 */
[----:B------:R2:W-:Y:S04]  /*10b30*/  LDGSTS.E.BYPASS.LTC128B.128 [R9+0xe400], desc[UR52][R2.64], !P3 ;  /* 0x0e40000002097fae */ /* 0x0005e8000d901d74 */
[----:B------:R2:W-:Y:S01]  /*10b40*/  LDGSTS.E.BYPASS.LTC128B.128 [R21+0xe400], desc[UR52][R2.64+0x40], !P1 ;  /* 0x0e40004002157fae */ /* 0x0005e2000c901d74 */
[----:B------:R-:W-:-:S04]  /*10b50*/  NOP ;  /* 0x0000000000007918 */ /* 0x000fc80000000000 */
.L_x_281:
        /* <DEDUP_REMOVED lines=11> */
.L_x_282:
[----:B------:R2:W-:Y:S01]  /*10c10*/  SYNCS.ARRIVE.TRANS64.A1T0 RZ, [R0+URZ+0x29870], RZ ;  /* 0x029870ff00ff79a7 */ /* 0x0005e2000810003f */
[----:B------:R-:W-:Y:S05]  /*10c20*/  @!P3 BRA `(.L_x_283) ;  /* 0x000000000004b947 */ /* 0x000fea0003800000 */
[----:B------:R-:W-:Y:S01]  /*10c30*/  BPT.TRAP 0x1 ;  /* 0x000000040000795c */ /* 0x000fe20000300000 */
.L_x_283:
[----:B------:R-:W3:Y:S01]  /*10c40*/  SYNCS.PHASECHK.TRANS64.TRYWAIT P0, [R0+URZ+0x29840], R29 ;  /* 0x0298401d000075a7 */ /* 0x000ee2000800017f */
[----:B------:R-:W-:Y:S04]  /*10c50*/  BSSY B0, `(.L_x_284) ;  /* 0x0000002000007945 */ /* 0x000fe80003800000 */
[----:B---3--:R-:W-:Y:S05]  /*10c60*/  @!P0 BRA `(.L_x_285) ;  /* 0x00000040008c8947 */ /* 0x008fea0003800000 */
.L_x_383:
[----:B------:R-:W-:Y:S05]  /*10c70*/  BSYNC B0 ;  /* 0x0000000000007941 */ /* 0x000fea0003800000 */
.L_x_284:
[----:B------:R-:W4:Y:S01]  /*10c80*/  LDL R11, [R1+0x14] ;  /* 0x00001400010b7983 */ /* 0x000f220000100800 */
[----:B------:R-:W-:Y:S01]  /*10c90*/  ULDC.64 UR4, c[0x0][0x300] ;  /* 0x0000c00000047ab9 */ /* 0x000fe20000000a00 */
[----:B------:R-:W-:Y:S01]  /*10ca0*/  ULDC.64 UR6, c[0x0][0x310] ;  /* 0x0000c40000067ab9 */ /* 0x000fe20000000a00 */
[----:B------:R-:W-:Y:S01]  /*10cb0*/  IMAD R8, R25, UR4, RZ ;  /* 0x0000000419087c24 */ /* 0x000fe2000f8e02ff */
[C---:B------:R-:W-:Y:S01]  /*10cc0*/  LOP3.LUT P4, RZ, R17.reuse, 0x10, RZ, 0xc0, !PT ;  /* 0x0000001011ff7812 */ /* 0x040fe2000788c0ff */
[C---:B------:R-:W-:Y:S01]  /*10cd0*/  IMAD.WIDE.U32 R2, R4.reuse, UR4, RZ ;  /* 0x0000000404027c25 */ /* 0x040fe2000f8e00ff */
[C---:B------:R-:W-:Y:S02]  /*10ce0*/  LOP3.LUT P3, RZ, R17.reuse, 0x8, RZ, 0xc0, !PT ;  /* 0x0000000811ff7812 */ /* 0x040fe4000786c0ff */
[----:B------:R-:W-:Y:S01]  /*10cf0*/  LOP3.LUT P1, RZ, R17, 0x4, RZ, 0xc0, !PT ;  /* 0x0000000411ff7812 */ /* 0x000fe2000782c0ff */
[----:B------:R-:W-:Y:S02]  /*10d00*/  IMAD R8, R4, UR5, R8 ;  /* 0x0000000504087c24 */ /* 0x000fe4000f8e0208 */
[----:B------:R-:W-:-:S02]  /*10d10*/  IMAD R28, R28, UR6, RZ ;  /* 0x000000061c1c7c24 */ /* 0x000fc4000f8e02ff */
[----:B------:R-:W-:Y:S02]  /*10d20*/  IMAD.IADD R3, R3, 0x1, R8 ;  /* 0x0000000103037824 */ /* 0x000fe400078e0208 */
[----:B------:R-:W-:Y:S02]  /*10d30*/  IMAD R8, R26, UR4, RZ ;  /* 0x000000041a087c24 */ /* 0x000fe4000f8e02ff */
[----:B------:R-:W-:-:S04]  /*10d40*/  IMAD.WIDE.U32 R2, R5, UR6, R2 ;  /* 0x0000000605027c25 */ /* 0x000fc8000f8e0002 */
[----:B------:R-:W-:Y:S02]  /*10d50*/  IMAD R5, R5, UR7, R28 ;  /* 0x0000000705057c24 */ /* 0x000fe4000f8e021c */
[----:B------:R-:W-:Y:S02]  /*10d60*/  IMAD.MOV.U32 R4, RZ, RZ, R2 ;  /* 0x000000ffff047224 */ /* 0x000fe400078e0002 */
[----:B------:R-:W-:Y:S02]  /*10d70*/  IMAD.IADD R5, R3, 0x1, R5 ;  /* 0x0000000103057824 */ /* 0x000fe400078e0205 */
[C---:B------:R-:W-:Y:S02]  /*10d80*/  IMAD R8, R7.reuse, UR5, R8 ;  /* 0x0000000507087c24 */ /* 0x040fe4000f8e0208 */
[----:B------:R-:W-:Y:S01]  /*10d90*/  IMAD.WIDE.U32 R2, R7, UR4, RZ ;  /* 0x0000000407027c25 */ /* 0x000fe2000f8e00ff */
[----:B------:R-:W-:-:S03]  /*10da0*/  ULDC.64 UR4, c[0x0][0x308] ;  /* 0x0000c20000047ab9 */ /* 0x000fc60000000a00 */
[----:B------:R-:W-:Y:S02]  /*10db0*/  IMAD.IADD R3, R3, 0x1, R8 ;  /* 0x0000000103037824 */ /* 0x000fe400078e0208 */
[----:B------:R-:W-:Y:S02]  /*10dc0*/  IMAD R8, R27, UR6, RZ ;  /* 0x000000061b087c24 */ /* 0x000fe4000f8e02ff */
[----:B------:R-:W-:Y:S02]  /*10dd0*/  IMAD R9, R18, UR5, RZ ;  /* 0x0000000512097c24 */ /* 0x000fe4000f8e02ff */
[C---:B------:R-:W-:Y:S02]  /*10de0*/  IMAD R8, R6.reuse, UR7, R8 ;  /* 0x0000000706087c24 */ /* 0x040fe4000f8e0208 */
[----:B------:R-:W-:Y:S01]  /*10df0*/  IMAD.WIDE.U32 R6, R6, UR6, R2 ;  /* 0x0000000606067c25 */ /* 0x000fe2000f8e0002 */
[----:B------:R-:W-:-:S03]  /*10e00*/  ULDC.64 UR6, c[0x0][0x2e8] ;  /* 0x0000ba0000067ab9 */ /* 0x000fc60000000a00 */
[----:B------:R-:W-:-:S03]  /*10e10*/  IMAD.WIDE.U32 R2, R18, UR4, R4 ;  /* 0x0000000412027c25 */ /* 0x000fc6000f8e0004 */
[----:B------:R-:W-:Y:S01]  /*10e20*/  IADD3 R4, P0, R2, UR6, RZ ;  /* 0x0000000602047c10 */ /* 0x000fe2000ff1e0ff */
[----:B------:R-:W-:-:S03]  /*10e30*/  IMAD.MOV.U32 R2, RZ, RZ, R6 ;  /* 0x000000ffff027224 */ /* 0x000fc600078e0006 */
[----:B------:R-:W-:Y:S01]  /*10e40*/  IADD3.X R5, R9, UR7, R3, P0, !PT ;  /* 0x0000000709057c10 */ /* 0x000fe200087fe403 */
[----:B------:R-:W-:Y:S02]  /*10e50*/  IMAD.IADD R3, R7, 0x1, R8 ;  /* 0x0000000107037824 */ /* 0x000fe400078e0208 */
[----:B------:R-:W-:Y:S01]  /*10e60*/  IMAD.WIDE.U32 R2, R18, UR4, R2 ;  /* 0x0000000412027c25 */ /* 0x000fe2000f8e0002 */
[----:B------:R-:W-:Y:S02]  /*10e70*/  UMOV UR4, 0xffffffff ;  /* 0xffffffff00047882 */ /* 0x000fe40000000000 */
[----:B------:R-:W-:-:S04]  /*10e80*/  IADD3 R6, P0, R2, UR6, RZ ;  /* 0x0000000602067c10 */ /* 0x000fc8000ff1e0ff */
[----:B------:R-:W-:Y:S01]  /*10e90*/  IADD3.X R8, R9, UR7, R3, P0, !PT ;  /* 0x0000000709087c10 */ /* 0x000fe200087fe403 */
[----:B----4-:R-:W-:Y:S01]  /*10ea0*/  IMAD R7, R19, 0x7800, R11 ;  /* 0x0000780013077824 */ /* 0x010fe200078e020b */
[----:B------:R-:W-:Y:S07]  /*10eb0*/  BRA.DIV UR4, `(.L_x_286) ;  /* 0x00000042040c7947 */ /* 0x000fee000b800000 */
[----:B------:R-:W4:Y:S01]  /*10ec0*/  SHFL.IDX PT, R2, R4, RZ, 0x1c1f ;  /* 0x001c1fff04027589 */ /* 0x000f2200000e0000 */
[----:B------:R-:W-:-:S03]  /*10ed0*/  IMAD.IADD R7, R16, 0x1, R7 ;  /* 0x0000000110077824 */ /* 0x000fc600078e0207 */
[----:B------:R-:W5:Y:S04]  /*10ee0*/  SHFL.IDX PT, R3, R5, RZ, 0x1c1f ;  /* 0x001c1fff05037589 */ /* 0x000f6800000e0000 */
[----:B------:R-:W-:Y:S04]  /*10ef0*/  SHFL.IDX PT, R9, R5, 0x2, 0x1c1f ;  /* 0x005c1f0005097f89 */ /* 0x000fe800000e0000 */
[----:B------:R-:W-:Y:S01]  /*10f00*/  SHFL.IDX PT, R8, R8, RZ, 0x1c1f ;  /* 0x001c1fff08087589 */ /* 0x000fe200000e0000 */
[----:B----4-:R-:W-:-:S05]  /*10f10*/  IADD3 R2, P0, R35, R2, RZ ;  /* 0x0000000223027210 */ /* 0x010fca0007f1e0ff */
[----:B-----5:R-:W-:-:S05]  /*10f20*/  IMAD.X R3, RZ, RZ, R3, P0 ;  /* 0x000000ffff037224 */ /* 0x020fca00000e0603 */
[----:B------:R-:W-:Y:S04]  /*10f30*/  LDGSTS.E.BYPASS.LTC128B.128 [R7+0x1a400], desc[UR52][R2.64], !P4 ;  /* 0x1a40000002077fae */ /* 0x000fe8000e101d74 */
[----:B------:R-:W-:Y:S04]  /*10f40*/  LDGSTS.E.BYPASS.LTC128B.128 [R7+0x1cc00], desc[UR52][R2.64+0x40], !P3 ;  /* 0x1cc0004002077fae */ /* 0x000fe8000d901d74 */
[----:B------:R4:W-:Y:S04]  /*10f50*/  LDGSTS.E.BYPASS.LTC128B.128 [R7+0x1f400], desc[UR52][R2.64+0x80], !P1 ;  /* 0x1f40008002077fae */ /* 0x0009e8000c901d74 */
[----:B----4-:R-:W4:Y:S04]  /*10f60*/  SHFL.IDX PT, R2, R4, 0x1, 0x1c1f ;  /* 0x003c1f0004027f89 */ /* 0x010f2800000e0000 */
[----:B------:R-:W5:Y:S01]  /*10f70*/  SHFL.IDX PT, R3, R5, 0x1, 0x1c1f ;  /* 0x003c1f0005037f89 */ /* 0x000f6200000e0000 */
[----:B----4-:R-:W-:-:S05]  /*10f80*/  IADD3 R2, P0, R35, R2, RZ ;  /* 0x0000000223027210 */ /* 0x010fca0007f1e0ff */
[----:B-----5:R-:W-:-:S05]  /*10f90*/  IMAD.X R3, RZ, RZ, R3, P0 ;  /* 0x000000ffff037224 */ /* 0x020fca00000e0603 */
[----:B------:R-:W-:Y:S04]  /*10fa0*/  LDGSTS.E.BYPASS.LTC128B.128 [R7+0x1ac00], desc[UR52][R2.64], !P4 ;  /* 0x1ac0000002077fae */ /* 0x000fe8000e101d74 */
[----:B------:R-:W-:Y:S04]  /*10fb0*/  LDGSTS.E.BYPASS.LTC128B.128 [R7+0x1d400], desc[UR52][R2.64+0x40], !P3 ;  /* 0x1d40004002077fae */ /* 0x000fe8000d901d74 */
[----:B------:R4:W-:Y:S04]  /*10fc0*/  LDGSTS.E.BYPASS.LTC128B.128 [R7+0x1fc00], desc[UR52][R2.64+0x80], !P1 ;  /* 0x1fc0008002077fae */ /* 0x0009e8000c901d74 */
[----:B----4-:R-:W4:Y:S02]  /*10fd0*/  SHFL.IDX PT, R2, R4, 0x2, 0x1c1f ;  /* 0x005c1f0004027f89 */ /* 0x010f2400000e0000 */
[----:B----4-:R-:W-:-:S05]  /*10fe0*/  IADD3 R2, P0, R35, R2, RZ ;  /* 0x0000000223027210 */ /* 0x010fca0007f1e0ff */
[----:B------:R-:W-:Y:S02]  /*10ff0*/  IMAD.X R3, RZ, RZ, R9, P0 ;  /* 0x000000ffff037224 */ /* 0x000fe400000e0609 */
[----:B------:R-:W-:Y:S04]  /*11000*/  SHFL.IDX PT, R9, R5, 0x3, 0x1c1f ;  /* 0x007c1f0005097f89 */ /* 0x000fe800000e0000 */
[----:B------:R-:W-:Y:S04]  /*11010*/  LDGSTS.E.BYPASS.LTC128B.128 [R7+0x1b400], desc[UR52][R2.64], !P4 ;  /* 0x1b40000002077fae */ /* 0x000fe8000e101d74 */
[----:B------:R-:W-:Y:S04]  /*11020*/  LDGSTS.E.BYPASS.LTC128B.128 [R7+0x1dc00], desc[UR52][R2.64+0x40], !P3 ;  /* 0x1dc0004002077fae */ /* 0x000fe8000d901d74 */
[----:B------:R4:W-:Y:S04]  /*11030*/  LDGSTS.E.BYPASS.LTC128B.128 [R7+0x20400], desc[UR52][R2.64+0x80], !P1 ;  /* 0x2040008002077fae */ /* 0x0009e8000c901d74 */
[----:B----4-:R-:W4:Y:S02]  /*11040*/  SHFL.IDX PT, R2, R4, 0x3, 0x1c1f ;  /* 0x007c1f0004027f89 */ /* 0x010f2400000e0000 */
[----:B----4-:R-:W-:-:S05]  /*11050*/  IADD3 R2, P0, R35, R2, RZ ;  /* 0x0000000223027210 */ /* 0x010fca0007f1e0ff */
[----:B------:R-:W-:-:S05]  /*11060*/  IMAD.X R3, RZ, RZ, R9, P0 ;  /* 0x000000ffff037224 */ /* 0x000fca00000e0609 */
[----:B------:R-:W-:Y:S04]  /*11070*/  LDGSTS.E.BYPASS.LTC128B.128 [R7+0x1bc00], desc[UR52][R2.64], !P4 ;  /* 0x1bc0000002077fae */ /* 0x000fe8000e101d74 */
[----:B------:R-:W-:Y:S04]  /*11080*/  LDGSTS.E.BYPASS.LTC128B.128 [R7+0x1e400], desc[UR52][R2.64+0x40], !P3 ;  /* 0x1e40004002077fae */ /* 0x000fe8000d901d74 */
[----:B------:R4:W-:Y:S04]  /*11090*/  LDGSTS.E.BYPASS.LTC128B.128 [R7+0x20c00], desc[UR52][R2.64+0x80], !P1 ;  /* 0x20c0008002077fae */ /* 0x0009e8000c901d74 */
[----:B----4-:R4:W0:Y:S02]  /*110a0*/  SHFL.IDX PT, R2, R6, RZ, 0x1c1f ;  /* 0x001c1fff06027589 */ /* 0x01082400000e0000 */
.L_x_395:
[----:B0-----:R-:W-:-:S05]  /*110b0*/  IADD3 R2, P0, R35, R2, RZ ;  /* 0x0000000223027210 */ /* 0x001fca0007f1e0ff */
[----:B------:R-:W-:Y:S01]  /*110c0*/  IMAD.X R3, RZ, RZ, R8, P0 ;  /* 0x000000ffff037224 */ /* 0x000fe200000e0608 */
[----:B------:R-:W-:-:S04]  /*110d0*/  PLOP3.LUT P0, PT, PT, PT, PT, 0x80, 0x0 ;  /* 0x000000000000781c */ /* 0x000fc80003f0f070 */
[----:B------:R-:W-:Y:S01]  /*110e0*/  @!PT LDS RZ, [RZ] ;  /* 0x00000000fffff984 */ /* 0x000fe20000000800 */
[----:B------:R-:W-:Y:S01]  /*110f0*/  @!PT LDS RZ, [RZ] ;  /* 0x00000000fffff984 */ /* 0x000fe20000000800 */
[----:B------:R-:W-:Y:S01]  /*11100*/  @!PT LDS RZ, [RZ] ;  /* 0x00000000fffff984 */ /* 0x000fe20000000800 */
[----:B------:R0:W-:Y:S04]  /*11110*/  LDGSTS.E.BYPASS.LTC128B.128 [R7+0x1c400], desc[UR52][R2.64], !P4 ;  /* 0x1c40000002077fae */ /* 0x0001e8000e101d74 */
[----:B------:R0:W-:Y:S04]  /*11120*/  LDGSTS.E.BYPASS.LTC128B.128 [R7+0x1ec00], desc[UR52][R2.64+0x40], !P3 ;  /* 0x1ec0004002077fae */ /* 0x0001e8000d901d74 */
[----:B------:R0:W-:Y:S01]  /*11130*/  LDGSTS.E.BYPASS.LTC128B.128 [R7+0x21400], desc[UR52][R2.64+0x80], !P1 ;  /* 0x2140008002077fae */ /* 0x0001e2000c901d74 */
[----:B------:R-:W-:Y:S01]  /*11140*/  NOP ;  /* 0x0000000000007918 */ /* 0x000fe20000000000 */
.L_x_287:
[----:B------:R-:W-:Y:S02]  /*11150*/  PLOP3.LUT P1, PT, P1, P0, PT, 0xa2, 0x0 ;  /* 0x000000000000781c */ /* 0x000fe40000f21472 */
[----:B------:R-:W-:-:S08]  /*11160*/  @P0 R2UR P1, UR4, R0 ;  /* 0x00000000000402ca */ /* 0x000fd00000020000 */
[----:B------:R-:W-:-:S05]  /*11170*/  @P0 PLOP3.LUT P0, PT, P1, PT, PT, 0x80, 0x0 ;  /* 0x000000000000081c */ /* 0x000fca0000f0f070 */
[----:B------:R-:W-:Y:S01]  /*11180*/  @!P1 SYNCS.ARRIVE.TRANS64.RED.A0T1 RZ, [UR4+0x29830], RZ ;  /* 0x029830ffffff99a7 */ /* 0x000fe20008200404 */
[----:B------:R-:W-:Y:S07]  /*11190*/  @!P1 ARRIVES.LDGSTSBAR.64.TRANSCNT [UR4+0x29830] ;  /* 0x02983000ff0099b0 */ /* 0x000fee0008000a84 */
[----:B------:R-:W-:Y:S05]  /*111a0*/  @P0 BRA.U.ANY `(.L_x_287) ;  /* 0xfffffffd00e80947 */ /* 0x000fea000393ffff */
[----:B------:R-:W-:Y:S01]  /*111b0*/  NOP ;  /* 0x0000000000007918 */ /* 0x000fe20000000000 */
[----:B0-----:R-:W-:-:S05]  /*111c0*/  IMAD.U32 R2, RZ, RZ, UR44 ;  /* 0x0000002cff027e24 */ /* 0x001fca000f8e00ff */
[----:B------:R-:W-:-:S13]  /*111d0*/  ISETP.NE.AND P3, PT, R2, 0x3, PT ;  /* 0x000000030200780c */ /* 0x000fda0003f65270 */
[----:B------:R-:W-:Y:S05]  /*111e0*/  @!P3 BRA `(.L_x_288) ;  /* 0x000000000004b947 */ /* 0x000fea0003800000 */
[----:B------:R-:W-:Y:S01]  /*111f0*/  BPT.TRAP 0x1 ;  /* 0x000000040000795c */ /* 0x000fe20000300000 */
.L_x_288:
[----:B------:R2:W-:Y:S02]  /*11200*/  SYNCS.ARRIVE.TRANS64.A1T0 RZ, [R0+URZ+0x29830], RZ ;  /* 0x029830ff00ff79a7 */ /* 0x0005e4000810003f */
[----:B--23--:R-:W-:-:S05]  /*11210*/  IMAD.U32 R0, RZ, RZ, UR46 ;  /* 0x0000002eff007e24 */ /* 0x00cfca000f8e00ff */
[----:B------:R-:W-:-:S13]  /*11220*/  ISETP.NE.AND P0, PT, R0, 0x3, PT ;  /* 0x000000030000780c */ /* 0x000fda0003f05270 */
[----:B------:R-:W-:Y:S05]  /*11230*/  @!P0 BRA `(.L_x_289) ;  /* 0x0000000000048947 */ /* 0x000fea0003800000 */
[----:B------:R-:W-:Y:S01]  /*11240*/  BPT.TRAP 0x1 ;  /* 0x000000040000795c */ /* 0x000fe20000300000 */
.L_x_289:
[----:B------:R-:W-:Y:S01]  /*11250*/  LOP3.LUT R3, R20, 0x1, RZ, 0x3c, !PT ;  /* 0x0000000114037812 */ /* 0x000fe200078e3cff */
[----:B------:R-:W-:Y:S01]  /*11260*/  IMAD R0, R10, 0x8, R16 ;  /* 0x000000080a007824 */ /* 0x000fe200078e0210 */
[----:B------:R-:W-:Y:S02]  /*11270*/  BSSY B0, `(.L_x_290) ;  /* 0x0000004000007945 */ /* 0x000fe40003800000 */
[----:B------:R-:W-:-:S04]  /*11280*/  SHF.L.U32 R3, R3, 0x1f, RZ ;  /* 0x0000001f03037819 */ /* 0x000fc800000006ff */
[----:B------:R-:W0:Y:S02]  /*11290*/  SYNCS.PHASECHK.TRANS64.TRYWAIT P1, [R0+URZ+0x29870], R3 ;  /* 0x02987003000075a7 */ /* 0x000e24000802017f */
[----:B0-----:R-:W-:Y:S05]  /*112a0*/  @!P1 BRA `(.L_x_291) ;  /* 0x0000004000909947 */ /* 0x001fea0003800000 */
.L_x_396:
[----:B------:R-:W-:Y:S05]  /*112b0*/  BSYNC B0 ;  /* 0x0000000000007941 */ /* 0x000fea0003800000 */
.L_x_290:
[----:B------:R-:W-:-:S05]  /*112c0*/  IMAD.U32 R2, RZ, RZ, UR44 ;  /* 0x0000002cff027e24 */ /* 0x000fca000f8e00ff */
[----:B------:R-:W-:-:S13]  /*112d0*/  ISETP.NE.AND P1, PT, R2, 0x3, PT ;  /* 0x000000030200780c */ /* 0x000fda0003f25270 */
[----:B------:R-:W-:Y:S05]  /*112e0*/  @!P1 BRA `(.L_x_292) ;  /* 0x0000000000049947 */ /* 0x000fea0003800000 */
[----:B------:R-:W-:Y:S01]  /*112f0*/  BPT.TRAP 0x1 ;  /* 0x000000040000795c */ /* 0x000fe20000300000 */
.L_x_292:
[----:B0-----:R-:W-:Y:S01]  /*11300*/  SHF.L.U32 R3, R20, 0x1f, RZ ;  /* 0x0000001f14037819 */ /* 0x001fe200000006ff */
[----:B------:R-:W-:-:S03]  /*11310*/  IMAD R12, R10, 0x5000, RZ ;  /* 0x000050000a0c7824 */ /* 0x000fc600078e02ff */
[----:B------:R-:W0:Y:S02]  /*11320*/  SYNCS.PHASECHK.TRANS64.TRYWAIT P1, [R0+URZ+0x29860], R3 ;  /* 0x02986003000075a7 */ /* 0x000e24000802017f */
[----:B0-----:R-:W-:Y:S05]  /*11330*/  @!P1 BRA `(.L_x_293) ;  /* 0x0000004000809947 */ /* 0x001fea0003800000 */
.L_x_397:
[----:B------:R-:W0:Y:S04]  /*11340*/  LDL R4, [R1+0x1c] ;  /* 0x00001c0001047983 */ /* 0x000e280000100800 */
[----:B------:R-:W2:Y:S04]  /*11350*/  LDL R2, [R1+0x20] ;  /* 0x0000200001027983 */ /* 0x000ea80000100800 */
[----:B------:R-:W1:Y:S01]  /*11360*/  LDL R13, [R1+0x18] ;  /* 0x00001800010d7983 */ /* 0x000e620000100800 */
[----:B------:R-:W-:Y:S05]  /*11370*/  WARPSYNC.ALL ;  /* 0x0000000000007948 */ /* 0x000fea0003800000 */
[----:B------:R-:W-:-:S05]  /*11380*/  IMAD.U32 R25, RZ, RZ, UR44 ;  /* 0x0000002cff197e24 */ /* 0x000fca000f8e00ff */
[----:B------:R-:W-:Y:S02]  /*11390*/  ISETP.NE.AND P1, PT, R25, 0x3, PT ;  /* 0x000000031900780c */ /* 0x000fe40003f25270 */
[----:B0-----:R-:W-:-:S05]  /*113a0*/  LOP3.LUT R3, R12, R4, RZ, 0xfc, !PT ;  /* 0x000000040c037212 */ /* 0x001fca00078efcff */
[----:B------:R-:W-:Y:S01]  /*113b0*/  IMAD.IADD R3, R16, 0x1, R3 ;  /* 0x0000000110037824 */ /* 0x000fe200078e0203 */
[----:B-1----:R-:W-:-:S03]  /*113c0*/  LOP3.LUT R24, R12, R13, RZ, 0xfc, !PT ;  /* 0x0000000d0c187212 */ /* 0x002fc600078efcff */
[----:B--2---:R-:W-:Y:S01]  /*113d0*/  IMAD.IADD R2, R2, 0x1, R3 ;  /* 0x0000000102027824 */ /* 0x004fe200078e0203 */
[----:B----4-:R-:W0:Y:S01]  /*113e0*/  LDSM.16.MT88.4 R4, [R3+0xa400] ;  /* 0x00a400000304783b */ /* 0x010e220000004200 */
[----:B------:R-:W-:Y:S01]  /*113f0*/  IMAD.IADD R24, R16, 0x1, R24 ;  /* 0x0000000110187824 */ /* 0x000fe200078e0218 */
[C-C-:B0-----:R-:W-:Y:S02]  /*11400*/  PRMT R8, R4.reuse, 0x6420, R5.reuse ;  /* 0x0000642004087816 */ /* 0x141fe40000000005 */
[----:B------:R-:W-:Y:S02]  /*11410*/  PRMT R9, R4, 0x7531, R5 ;  /* 0x0000753104097816 */ /* 0x000fe40000000005 */
[C-C-:B------:R-:W-:Y:S02]  /*11420*/  PRMT R10, R6.reuse, 0x6420, R7.reuse ;  /* 0x00006420060a7816 */ /* 0x140fe40000000007 */
[----:B------:R-:W-:Y:S02]  /*11430*/  PRMT R11, R6, 0x7531, R7 ;  /* 0x00007531060b7816 */ /* 0x000fe40000000007 */
[----:B------:R-:W0:Y:S04]  /*11440*/  LDSM.16.MT88.4 R4, [R2+0xa400] ;  /* 0x00a400000204783b */ /* 0x000e280000004200 */
[----:B------:R-:W-:Y:S01]  /*11450*/  STSM.16.M88.4 [R24+0x400], R8 ;  /* 0x0004000818007844 */ /* 0x000fe20000000200 */
[----:B0-----:R-:W-:-:S02]  /*11460*/  PRMT R12, R4, 0x6420, R5 ;  /* 0x00006420040c7816 */ /* 0x001fc40000000005 */
[----:B------:R-:W-:Y:S02]  /*11470*/  PRMT R13, R4, 0x7531, R5 ;  /* 0x00007531040d7816 */ /* 0x000fe40000000005 */
[C-C-:B------:R-:W-:Y:S02]  /*11480*/  PRMT R14, R6.reuse, 0x6420, R7.reuse ;  /* 0x00006420060e7816 */ /* 0x140fe40000000007 */
[----:B------:R-:W-:-:S05]  /*11490*/  PRMT R15, R6, 0x7531, R7 ;  /* 0x00007531060f7816 */ /* 0x000fca0000000007 */
[----:B------:R-:W-:Y:S04]  /*114a0*/  STSM.16.M88.4 [R24+0xc00], R12 ;  /* 0x000c000c18007844 */ /* 0x000fe80000000200 */
[----:B------:R-:W0:Y:S02]  /*114b0*/  LDSM.16.MT88.4 R8, [R3+0xb400] ;  /* 0x00b400000308783b */ /* 0x000e240000004200 */
[C-C-:B0-----:R-:W-:Y:S02]  /*114c0*/  PRMT R4, R8.reuse, 0x6420, R9.reuse ;  /* 0x0000642008047816 */ /* 0x141fe40000000009 */
[----:B------:R-:W-:Y:S02]  /*114d0*/  PRMT R5, R8, 0x7531, R9 ;  /* 0x0000753108057816 */ /* 0x000fe40000000009 */
[----:B------:R-:W-:-:S02]  /*114e0*/  PRMT R6, R10, 0x6420, R11 ;  /* 0x000064200a067816 */ /* 0x000fc4000000000b */
[----:B------:R-:W-:Y:S02]  /*114f0*/  PRMT R7, R10, 0x7531, R11 ;  /* 0x000075310a077816 */ /* 0x000fe4000000000b */
[----:B------:R-:W0:Y:S04]  /*11500*/  LDSM.16.MT88.4 R8, [R2+0xb400] ;  /* 0x00b400000208783b */ /* 0x000e280000004200 */
[----:B------:R-:W-:Y:S01]  /*11510*/  STSM.16.M88.4 [R24+0x1400], R4 ;  /* 0x0014000418007844 */ /* 0x000fe20000000200 */
[C-C-:B0-----:R-:W-:Y:S02]  /*11520*/  PRMT R20, R8.reuse, 0x6420, R9.reuse ;  /* 0x0000642008147816 */ /* 0x141fe40000000009 */
[----:B------:R-:W-:Y:S02]  /*11530*/  PRMT R21, R8, 0x7531, R9 ;  /* 0x0000753108157816 */ /* 0x000fe40000000009 */
[----:B------:R-:W-:-:S02]  /*11540*/  PRMT R22, R10, 0x6420, R11 ;  /* 0x000064200a167816 */ /* 0x000fc4000000000b */
        /* <DEDUP_REMOVED lines=20> */
[----:B------:R0:W-:Y:S02]  /*11690*/  STSM.16.M88.4 [R24+0x3400], R4 ;  /* 0x0034000418007844 */ /* 0x0001e40000000200 */
[C-C-:B0-----:R-:W-:Y:S02]  /*116a0*/  PRMT R4, R8.reuse, 0x6420, R9.reuse ;  /* 0x0000642008047816 */ /* 0x141fe40000000009 */
[----:B------:R-:W-:-:S02]  /*116b0*/  PRMT R5, R8, 0x7531, R9 ;  /* 0x0000753108057816 */ /* 0x000fc40000000009 */
[C-C-:B------:R-:W-:Y:S02]  /*116c0*/  PRMT R6, R10.reuse, 0x6420, R11.reuse ;  /* 0x000064200a067816 */ /* 0x140fe4000000000b */
[----:B------:R-:W-:-:S05]  /*116d0*/  PRMT R7, R10, 0x7531, R11 ;  /* 0x000075310a077816 */ /* 0x000fca000000000b */
[----:B------:R-:W-:Y:S04]  /*116e0*/  STSM.16.M88.4 [R24+0x3c00], R4 ;  /* 0x003c000418007844 */ /* 0x000fe80000000200 */
[----:B------:R-:W0:Y:S04]  /*116f0*/  LDSM.16.MT88.4 R8, [R3+0xe400] ;  /* 0x00e400000308783b */ /* 0x000e280000004200 */
        /* <DEDUP_REMOVED lines=19> */
.L_x_294:
[----:B-1----:R1:W-:Y:S01]  /*11830*/  SYNCS.ARRIVE.TRANS64.A1T0 RZ, [R0+URZ+0x29850], RZ ;  /* 0x029850ff00ff79a7 */ /* 0x0023e2000810003f */
[----:B------:R-:W-:Y:S06]  /*11840*/  BAR.SYNC.DEFER_BLOCKING 0x2, 0x80 ;  /* 0x0082000000007b1d */ /* 0x000fec0000010000 */
[----:B------:R-:W-:Y:S05]  /*11850*/  @!P0 BRA `(.L_x_295) ;  /* 0x0000000000048947 */ /* 0x000fea0003800000 */
[----:B------:R-:W-:Y:S01]  /*11860*/  BPT.TRAP 0x1 ;  /* 0x000000040000795c */ /* 0x000fe20000300000 */
.L_x_295:
[----:B------:R-:W2:Y:S01]  /*11870*/  LDL R2, [R1+0x10] ;  /* 0x0000100001027983 */ /* 0x000ea20000100800 */
[----:B-1----:R-:W-:Y:S02]  /*11880*/  VIADD R0, R0, 0x29880 ;  /* 0x0002988000007836 */ /* 0x002fe40000000000 */
[----:B------:R-:W-:Y:S02]  /*11890*/  IMAD.MOV.U32 R20, RZ, RZ, R32 ;  /* 0x000000ffff147224 */ /* 0x000fe400078e0020 */
[----:B0-----:R-:W-:Y:S01]  /*118a0*/  IMAD.MOV.U32 R10, RZ, RZ, R19 ;  /* 0x000000ffff0a7224 */ /* 0x001fe200078e0013 */
[----:B--2---:R-:W-:-:S04]  /*118b0*/  PRMT R0, R2, 0x654, R0 ;  /* 0x0000065402007816 */ /* 0x004fc80000000000 */
[----:B------:R2:W-:Y:S01]  /*118c0*/  SYNCS.ARRIVE.TRANS64.RED.A1T0 RZ, [R0+URZ], RZ ;  /* 0x000000ff00ff79a7 */ /* 0x0005e2000810043f */
[----:B------:R-:W-:Y:S05]  /*118d0*/  @P2 BRA `(.L_x_296) ;  /* 0xffffffe800482947 */ /* 0x000fea000383ffff */
.L_x_276:
[----:B--2---:R-:W2:Y:S01]  /*118e0*/  S2R R0, SR_TID.X ;  /* 0x0000000000007919 */ /* 0x004ea20000002100 */
[----:B------:R-:W-:Y:S01]  /*118f0*/  BSSY B0, `(.L_x_297) ;  /* 0x0000013000007945 */ /* 0x000fe20003800000 */
[----:B--2---:R-:W-:Y:S01]  /*11900*/  LOP3.LUT R2, R0, 0x7f, RZ, 0xc0, !PT ;  /* 0x0000007f00027812 */ /* 0x004fe200078ec0ff */
[----:B------:R-:W-:-:S03]  /*11910*/  IMAD.U32 R0, RZ, RZ, UR46 ;  /* 0x0000002eff007e24 */ /* 0x000fc6000f8e00ff */
[----:B------:R-:W-:Y:S02]  /*11920*/  ISETP.NE.AND P1, PT, R2, RZ, PT ;  /* 0x000000ff0200720c */ /* 0x000fe40003f25270 */
[----:B------:R-:W-:-:S11]  /*11930*/  ISETP.NE.AND P0, PT, R0, 0x3, PT ;  /* 0x000000030000780c */ /* 0x000fd60003f05270 */
[----:B------:R-:W-:Y:S05]  /*11940*/  @P1 BRA `(.L_x_298) ;  /* 0x0000000000341947 */ /* 0x000fea0003800000 */
[----:B------:R-:W2:Y:S01]  /*11950*/  S2R R5, SR_LANEID ;  /* 0x0000000000057919 */ /* 0x000ea20000000000 */
[----:B------:R-:W-:Y:S01]  /*11960*/  VOTEU.ANY UR4, UPT, PT ;  /* 0x0000000000047886 */ /* 0x000fe200038e0100 */
[----:B0-----:R-:W0:Y:S01]  /*11970*/  LDC.64 R2, c[0x0][0xc60] ;  /* 0x00031800ff027b82 */ /* 0x001e220000000a00 */
[----:B------:R-:W2:Y:S02]  /*11980*/  FLO.U32 R0, UR4 ;  /* 0x0000000400007d00 */ /* 0x000ea400080e0000 */
[----:B--2---:R-:W-:-:S06]  /*11990*/  ISETP.EQ.U32.AND P1, PT, R0, R5, PT ;  /* 0x000000050000720c */ /* 0x004fcc0003f22070 */
[----:B------:R-:W0:Y:S07]  /*119a0*/  POPC R5, UR4 ;  /* 0x0000000400057d09 */ /* 0x000e2e0008000000 */
[----:B0-----:R-:W2:Y:S01]  /*119b0*/  @P1 ATOMG.E.ADD.STRONG.GPU PT, R3, desc[UR52][R2.64], R5 ;  /* 0x00000005020319a8 */ /* 0x001ea200081ee1f4 */
[----:B------:R-:W0:Y:S02]  /*119c0*/  S2R R4, SR_LTMASK ;  /* 0x0000000000047919 */ /* 0x000e240000003900 */
[----:B0-----:R-:W-:-:S04]  /*119d0*/  LOP3.LUT R4, R4, UR4, RZ, 0xc0, !PT ;  /* 0x0000000404047c12 */ /* 0x001fc8000f8ec0ff */
[----:B------:R-:W0:Y:S01]  /*119e0*/  POPC R7, R4 ;  /* 0x0000000400077309 */ /* 0x000e220000000000 */
[----:B--2---:R-:W0:Y:S02]  /*119f0*/  SHFL.IDX PT, R0, R3, R0, 0x1f ;  /* 0x00001f0003007589 */ /* 0x004e2400000e0000 */
[----:B0-----:R-:W-:-:S05]  /*11a00*/  IADD3 R0, R0, UR47, R7 ;  /* 0x0000002f00007c10 */ /* 0x001fca000fffe007 */
[----:B------:R2:W-:Y:S02]  /*11a10*/  STL [R1], R0 ;  /* 0x0000000001007387 */ /* 0x0005e40000100800 */
.L_x_298:
[----:B------:R-:W-:Y:S05]  /*11a20*/  BSYNC B0 ;  /* 0x0000000000007941 */ /* 0x000fea0003800000 */
.L_x_297:
[----:B------:R-:W-:Y:S05]  /*11a30*/  @!P0 BRA `(.L_x_299) ;  /* 0x0000000000048947 */ /* 0x000fea0003800000 */
[----:B------:R-:W-:Y:S01]  /*11a40*/  BPT.TRAP 0x1 ;  /* 0x000000040000795c */ /* 0x000fe20000300000 */
.L_x_299:
[----:B0-----:R-:W-:Y:S01]  /*11a50*/  LOP3.LUT R3, R32, 0x1, RZ, 0x3c, !PT ;  /* 0x0000000120037812 */ /* 0x001fe200078e3cff */
[----:B------:R-:W-:Y:S01]  /*11a60*/  IMAD R18, R19, 0x8, R16 ;  /* 0x0000000813127824 */ /* 0x000fe200078e0210 */
[----:B------:R-:W-:Y:S02]  /*11a70*/  BSSY B0, `(.L_x_300) ;  /* 0x0000004000007945 */ /* 0x000fe40003800000 */
[----:B------:R-:W-:-:S04]  /*11a80*/  SHF.L.U32 R3, R3, 0x1f, RZ ;  /* 0x0000001f03037819 */ /* 0x000fc800000006ff */
[----:B------:R-:W0:Y:S02]  /*11a90*/  SYNCS.PHASECHK.TRANS64.TRYWAIT P1, [R18+URZ+0x29870], R3 ;  /* 0x02987003120075a7 */ /* 0x000e24000802017f */
[----:B0-----:R-:W-:Y:S05]  /*11aa0*/  @!P1 BRA `(.L_x_301) ;  /* 0x0000003800b89947 */ /* 0x001fea0003800000 */
.L_x_398:
[----:B------:R-:W-:Y:S05]  /*11ab0*/  BSYNC B0 ;  /* 0x0000000000007941 */ /* 0x000fea0003800000 */
.L_x_300:
[----:B--2---:R-:W-:-:S05]  /*11ac0*/  IMAD.U32 R0, RZ, RZ, UR44 ;  /* 0x0000002cff007e24 */ /* 0x004fca000f8e00ff */
[----:B------:R-:W-:-:S13]  /*11ad0*/  ISETP.NE.AND P1, PT, R0, 0x3, PT ;  /* 0x000000030000780c */ /* 0x000fda0003f25270 */
[----:B------:R-:W-:Y:S05]  /*11ae0*/  @!P1 BRA `(.L_x_302) ;  /* 0x0000000000049947 */ /* 0x000fea0003800000 */
[----:B------:R-:W-:Y:S01]  /*11af0*/  BPT.TRAP 0x1 ;  /* 0x000000040000795c */ /* 0x000fe20000300000 */
.L_x_302:
[----:B0-----:R-:W-:-:S04]  /*11b00*/  SHF.L.U32 R3, R32, 0x1f, RZ ;  /* 0x0000001f20037819 */ /* 0x001fc800000006ff */
[----:B------:R-:W0:Y:S02]  /*11b10*/  SYNCS.PHASECHK.TRANS64.TRYWAIT P1, [R18+URZ+0x29860], R3 ;  /* 0x02986003120075a7 */ /* 0x000e24000802017f */
[----:B0-----:R-:W-:Y:S05]  /*11b20*/  @!P1 BRA `(.L_x_303) ;  /* 0x0000003800ac9947 */ /* 0x001fea0003800000 */
.L_x_399:
[----:B------:R-:W0:Y:S04]  /*11b30*/  LDL R2, [R1+0x1c] ;  /* 0x00001c0001027983 */ /* 0x000e280000100800 */
[----:B------:R-:W2:Y:S04]  /*11b40*/  LDL R13, [R1+0x20] ;  /* 0x00002000010d7983 */ /* 0x000ea80000100800 */
[----:B------:R-:W3:Y:S01]  /*11b50*/  LDL R12, [R1+0x18] ;  /* 0x00001800010c7983 */ /* 0x000ee20000100800 */
[----:B------:R-:W-:Y:S01]  /*11b60*/  IMAD R0, R19, 0x5000, RZ ;  /* 0x0000500013007824 */ /* 0x000fe200078e02ff */
[----:B------:R-:W-:Y:S05]  /*11b70*/  WARPSYNC.ALL ;  /* 0x0000000000007948 */ /* 0x000fea0003800000 */
[----:B------:R-:W-:-:S05]  /*11b80*/  IMAD.U32 R24, RZ, RZ, UR44 ;  /* 0x0000002cff187e24 */ /* 0x000fca000f8e00ff */
[----:B------:R-:W-:Y:S02]  /*11b90*/  ISETP.NE.AND P1, PT, R24, 0x3, PT ;  /* 0x000000031800780c */ /* 0x000fe40003f25270 */
[----:B0-----:R-:W-:-:S05]  /*11ba0*/  LOP3.LUT R3, R0, R2, RZ, 0xfc, !PT ;  /* 0x0000000200037212 */ /* 0x001fca00078efcff */
[----:B------:R-:W-:-:S04]  /*11bb0*/  IMAD.IADD R2, R16, 0x1, R3 ;  /* 0x0000000110027824 */ /* 0x000fc800078e0203 */
[----:B--2---:R-:W-:Y:S01]  /*11bc0*/  IMAD.IADD R3, R13, 0x1, R2 ;  /* 0x000000010d037824 */ /* 0x004fe200078e0202 */
[----:B------:R-:W0:Y:S01]  /*11bd0*/  LDSM.16.MT88.4 R8, [R2+0xa400] ;  /* 0x00a400000208783b */ /* 0x000e220000004200 */
[----:B---3--:R-:W-:-:S05]  /*11be0*/  LOP3.LUT R13, R0, R12, RZ, 0xfc, !PT ;  /* 0x0000000c000d7212 */ /* 0x008fca00078efcff */
        /* <DEDUP_REMOVED lines=21> */
[----:B-1----:R-:W-:-:S02]  /*11d40*/  PRMT R22, R10, 0x6420, R11 ;  /* 0x000064200a167816 */ /* 0x002fc4000000000b */
        /* <DEDUP_REMOVED lines=46> */
.L_x_304:
[----:B-1----:R1:W-:Y:S01]  /*12030*/  SYNCS.ARRIVE.TRANS64.A1T0 RZ, [R18+URZ+0x29850], RZ ;  /* 0x029850ff12ff79a7 */ /* 0x0023e2000810003f */
[----:B------:R-:W-:Y:S06]  /*12040*/  BAR.SYNC.DEFER_BLOCKING 0x2, 0x80 ;  /* 0x0082000000007b1d */ /* 0x000fec0000010000 */
[----:B------:R-:W-:Y:S05]  /*12050*/  @!P0 BRA `(.L_x_305) ;  /* 0x0000000000048947 */ /* 0x000fea0003800000 */
[----:B------:R-:W-:Y:S01]  /*12060*/  BPT.TRAP 0x1 ;  /* 0x000000040000795c */ /* 0x000fe20000300000 */
.L_x_305:
[----:B0-----:R-:W2:Y:S01]  /*12070*/  LDL R0, [R1+0x10] ;  /* 0x0000100001007983 */ /* 0x001ea20000100800 */
[----:B-1----:R-:W-:Y:S02]  /*12080*/  VIADD R18, R18, 0x29880 ;  /* 0x0002988012127836 */ /* 0x002fe40000000000 */
[----:B------:R-:W-:-:S05]  /*12090*/  VIADD R19, R19, 0x1 ;  /* 0x0000000113137836 */ /* 0x000fca0000000000 */
[----:B------:R-:W-:-:S04]  /*120a0*/  ISETP.NE.AND P0, PT, R19, 0x2, PT ;  /* 0x000000021300780c */ /* 0x000fc80003f05270 */
[----:B------:R-:W-:Y:S02]  /*120b0*/  SEL R3, RZ, 0x1, P0 ;  /* 0x00000001ff037807 */ /* 0x000fe40000000000 */
[----:B------:R-:W-:Y:S02]  /*120c0*/  SEL R19, R19, RZ, P0 ;  /* 0x000000ff13137207 */ /* 0x000fe40000000000 */
[----:B------:R-:W-:Y:S02]  /*120d0*/  LOP3.LUT R32, R32, R3, RZ, 0x3c, !PT ;  /* 0x0000000320207212 */ /* 0x000fe400078e3cff */
[----:B--2---:R-:W-:-:S04]  /*120e0*/  PRMT R18, R0, 0x654, R18 ;  /* 0x0000065400127816 */ /* 0x004fc80000000012 */
[----:B------:R1:W-:Y:S03]  /*120f0*/  SYNCS.ARRIVE.TRANS64.RED.A1T0 RZ, [R18+URZ], RZ ;  /* 0x000000ff12ff79a7 */ /* 0x0003e6000810043f */
.L_x_244:
[----:B------:R-:W-:Y:S05]  /*12100*/  BSYNC B7 ;  /* 0x0000000000077941 */ /* 0x000fea0003800000 */
.L_x_242:
[----:B------:R-:W-:-:S13]  /*12110*/  LOP3.LUT P0, RZ, R17, 0x200, RZ, 0xc0, !PT ;  /* 0x0000020011ff7812 */ /* 0x000fda000780c0ff */
[----:B------:R-:W-:Y:S05]  /*12120*/  @!P0 BRA `(.L_x_306) ;  /* 0x0000000000348947 */ /* 0x000fea0003800000 */
[----:B------:R-:W0:Y:S08]  /*12130*/  S2UR UR4, SR_CgaCtaId ;  /* 0x00000000000479c3 */ /* 0x000e300000008800 */
[----:B------:R-:W-:Y:S01]  /*12140*/  BAR.SYNC.DEFER_BLOCKING 0x5, 0x180 ;  /* 0x0146000000007b1d */ /* 0x000fe20000010000 */
[----:B------:R-:W-:Y:S01]  /*12150*/  MOV R16, 0x400 ;  /* 0x0000040000107802 */ /* 0x000fe20000000f00 */
[----:B0-----:R-:W-:-:S05]  /*12160*/  IMAD.U32 R0, RZ, RZ, UR4 ;  /* 0x00000004ff007e24 */ /* 0x001fca000f8e00ff */
[----:B------:R-:W-:Y:S01]  /*12170*/  LEA R16, R0, R16, 0x18 ;  /* 0x0000001000107211 */ /* 0x000fe200078ec0ff */
[----:B------:R-:W-:Y:S04]  /*12180*/  STL [R1+0x10], R0 ;  /* 0x0000100001007387 */ /* 0x000fe80000100800 */
[----:B------:R-:W0:Y:S04]  /*12190*/  LDS.128 R4, [R16+0x298d0] ;  /* 0x0298d00010047984 */ /* 0x000e280000000c00 */
[----:B0-----:R0:W-:Y:S01]  /*121a0*/  STL.64 [R1], R4 ;  /* 0x0000000401007387 */ /* 0x0011e20000100a00 */
[----:B------:R-:W-:-:S03]  /*121b0*/  IMAD.MOV.U32 R0, RZ, RZ, R7 ;  /* 0x000000ffff007224 */ /* 0x000fc600078e0007 */
[----:B------:R0:W-:Y:S02]  /*121c0*/  STL [R1+0x8], R6 ;  /* 0x0000080601007387 */ /* 0x0001e40000100800 */
[----:B------:R-:W-:Y:S01]  /*121d0*/  R2UR UR39, R0 ;  /* 0x00000000002772ca */ /* 0x000fe200000e0000 */
[----:B------:R-:W-:Y:S06]  /*121e0*/  BAR.ARV 0x4, 0x180 ;  /* 0x0106000000007b1d */ /* 0x000fec0000002000 */
[----:B------:R-:W-:Y:S08]  /*121f0*/  BRA `(.L_x_307) ;  /* 0x0000000800e07947 */ /* 0x000ff00003800000 */
.L_x_306:
[----:B0-----:R-:W2:Y:S01]  /*12200*/  LDL.LU R0, [R1] ;  /* 0x0000000001007983 */ /* 0x001ea20000300800 */
[----:B------:R-:W-:Y:S01]  /*12210*/  ULDC UR4, c[0x0][0xc3c] ;  /* 0x00030f0000047ab9 */ /* 0x000fe20000000800 */
[----:B------:R-:W0:Y:S02]  /*12220*/  S2R R2, SR_TID.X ;  /* 0x0000000000027919 */ /* 0x000e240000002100 */
[----:B0-----:R-:W-:-:S04]  /*12230*/  LOP3.LUT R9, R2, 0x1f, RZ, 0xc0, !PT ;  /* 0x0000001f02097812 */ /* 0x001fc800078ec0ff */
[C---:B------:R-:W-:Y:S01]  /*12240*/  ISETP.NE.AND P0, PT, R9.reuse, 0x1f, PT ;  /* 0x0000001f0900780c */ /* 0x040fe20003f05270 */
[----:B------:R-:W-:-:S05]  /*12250*/  VIADD R7, R9, UR39 ;  /* 0x0000002709077c36 */ /* 0x000fca0008000000 */
[----:B------:R-:W-:Y:S01]  /*12260*/  ISETP.GE.OR P1, PT, R7, UR4, !P0 ;  /* 0x0000000407007c0c */ /* 0x000fe2000c726670 */
[----:B------:R-:W-:-:S12]  /*12270*/  ULDC UR4, c[0x0][0xc3c] ;  /* 0x00030f0000047ab9 */ /* 0x000fd80000000800 */
[----:B------:R-:W0:Y:S08]  /*12280*/  @!P1 LDC.64 R2, c[0x0][0xc80] ;  /* 0x00032000ff029b82 */ /* 0x000e300000000a00 */
[----:B------:R-:W3:Y:S01]  /*12290*/  @!P1 LDC.64 R4, c[0x0][0xc78] ;  /* 0x00031e00ff049b82 */ /* 0x000ee20000000a00 */
[----:B0-----:R-:W-:-:S04]  /*122a0*/  @!P1 IMAD.WIDE R2, R7, 0x4, R2 ;  /* 0x0000000407029825 */ /* 0x001fc800078e0202 */
[----:B--2---:R-:W-:Y:S02]  /*122b0*/  IMAD.MOV.U32 R10, RZ, RZ, R0 ;  /* 0x000000ffff0a7224 */ /* 0x004fe400078e0000 */
[----:B------:R-:W-:-:S06]  /*122c0*/  IMAD.MOV.U32 R0, RZ, RZ, RZ ;  /* 0x000000ffff007224 */ /* 0x000fcc00078e00ff */
[----:B------:R3:W2:Y:S02]  /*122d0*/  @!P1 LDG.E R0, desc[UR52][R2.64] ;  /* 0x0000003402009981 */ /* 0x0006a4000c1e1900 */
[----:B---3--:R-:W-:-:S04]  /*122e0*/  @!P1 IMAD.WIDE R2, R7, 0x4, R4 ;  /* 0x0000000407029825 */ /* 0x008fc800078e0204 */
[----:B------:R-:W-:-:S06]  /*122f0*/  IMAD.MOV.U32 R5, RZ, RZ, RZ ;  /* 0x000000ffff057224 */ /* 0x000fcc00078e00ff */
[----:B------:R-:W2:Y:S01]  /*12300*/  @!P1 LDG.E R5, desc[UR52][R2.64] ;  /* 0x0000003402059981 */ /* 0x000ea2000c1e1900 */
[C---:B------:R-:W-:Y:S02]  /*12310*/  ISETP.NE.AND P1, PT, R9.reuse, RZ, PT ;  /* 0x000000ff0900720c */ /* 0x040fe40003f25270 */
[C---:B------:R-:W-:Y:S01]  /*12320*/  ISETP.GE.U32.AND P2, PT, R9.reuse, 0x2, PT ;  /* 0x000000020900780c */ /* 0x040fe20003f46070 */
[----:B------:R-:W-:Y:S01]  /*12330*/  SHFL.IDX PT, R11, R10, 0x1, 0x1f ;  /* 0x00201f000a0b7f89 */ /* 0x000fe200000e0000 */
[C---:B------:R-:W-:Y:S02]  /*12340*/  ISETP.GE.U32.AND P3, PT, R9.reuse, 0x4, PT ;  /* 0x000000040900780c */ /* 0x040fe40003f66070 */
[C---:B------:R-:W-:Y:S02]  /*12350*/  ISETP.GE.U32.AND P4, PT, R9.reuse, 0x8, PT ;  /* 0x000000080900780c */ /* 0x040fe40003f86070 */
[----:B------:R-:W-:Y:S01]  /*12360*/  ISETP.GE.U32.AND P5, PT, R9, 0x10, PT ;  /* 0x000000100900780c */ /* 0x000fe20003fa6070 */
[----:B--2---:R-:W-:-:S05]  /*12370*/  IMAD R4, R5, R0, RZ ;  /* 0x0000000005047224 */ /* 0x004fca00078e02ff */
        /* <DEDUP_REMOVED lines=8> */
[----:B------:R-:W-:Y:S02]  /*12400*/  IMAD.IADD R4, R6, 0x1, R3 ;  /* 0x0000000106047824 */ /* 0x000fe400078e0203 */
[----:B------:R-:W-:Y:S04]  /*12410*/  SHFL.IDX PT, R6, R10, RZ, 0x1f ;  /* 0x00001fff0a067589 */ /* 0x000fe800000e0000 */
[----:B------:R-:W0:Y:S02]  /*12420*/  SHFL.UP PT, R2, R4, 0x8, RZ ;  /* 0x0500000004027989 */ /* 0x000e2400000e00ff */
[----:B0-----:R-:W-:-:S05]  /*12430*/  SEL R3, R2, RZ, P4 ;  /* 0x000000ff02037207 */ /* 0x001fca0002000000 */
[----:B------:R-:W-:-:S05]  /*12440*/  IMAD.IADD R7, R4, 0x1, R3 ;  /* 0x0000000104077824 */ /* 0x000fca00078e0203 */
[----:B------:R-:W0:Y:S02]  /*12450*/  SHFL.UP PT, R2, R7, 0x10, RZ ;  /* 0x0600000007027989 */ /* 0x000e2400000e00ff */
[----:B0-----:R-:W-:-:S05]  /*12460*/  SEL R2, R2, RZ, P5 ;  /* 0x000000ff02027207 */ /* 0x001fca0002800000 */
[----:B------:R-:W-:Y:S02]  /*12470*/  IMAD.IADD R3, R7, 0x1, R2 ;  /* 0x0000000107037824 */ /* 0x000fe400078e0202 */
[----:B------:R-:W0:Y:S01]  /*12480*/  LDC R2, c[0x0][0xc38] ;  /* 0x00030e00ff027b82 */ /* 0x000e220000000800 */
[----:B------:R-:W-:Y:S02]  /*12490*/  IMAD.MOV.U32 R7, RZ, RZ, RZ ;  /* 0x000000ffff077224 */ /* 0x000fe400078e00ff */
[----:B------:R-:W0:Y:S02]  /*124a0*/  SHFL.IDX PT, R9, R3, 0x1f, 0x1f ;  /* 0x03e01f0003097f89 */ /* 0x000e2400000e0000 */
[----:B0-----:R-:W-:-:S04]  /*124b0*/  IMAD R4, R9, R2, RZ ;  /* 0x0000000209047224 */ /* 0x001fc800078e02ff */
[----:B------:R-:W-:-:S05]  /*124c0*/  IMAD.IADD R9, R11, 0x1, R4 ;  /* 0x000000010b097824 */ /* 0x000fca00078e0204 */
[----:B------:R-:W-:-:S13]  /*124d0*/  ISETP.GT.AND P6, PT, R9, R6, PT ;  /* 0x000000060900720c */ /* 0x000fda0003fc4270 */
[----:B------:R-:W-:Y:S05]  /*124e0*/  @P6 BRA `(.L_x_308) ;  /* 0x0000000000986947 */ /* 0x000fea0003800000 */
.L_x_310:
[----:B------:R-:W-:-:S04]  /*124f0*/  UIADD3 UR39, UR39, 0x1f, URZ ;  /* 0x0000001f27277890 */ /* 0x000fc8000fffe03f */
[----:B------:R-:W-:-:S06]  /*12500*/  UISETP.GE.AND UP0, UPT, UR39, UR4, UPT ;  /* 0x000000042700728c */ /* 0x000fcc000bf06270 */
[----:B------:R-:W-:-:S13]  /*12510*/  PLOP3.LUT P6, PT, PT, PT, UP0, 0x40, 0x0 ;  /* 0x000000000000781c */ /* 0x000fda0003fce808 */
[----:B------:R-:W-:Y:S05]  /*12520*/  @!P6 BRA `(.L_x_309) ;  /* 0x0000000400b8e947 */ /* 0x000fea0003800000 */
[----:B------:R-:W0:Y:S02]  /*12530*/  S2R R0, SR_TID.X ;  /* 0x0000000000007919 */ /* 0x000e240000002100 */
[----:B0-----:R-:W-:-:S05]  /*12540*/  LOP3.LUT R0, R0, 0x1f, RZ, 0xc0, !PT ;  /* 0x0000001f00007812 */ /* 0x001fca00078ec0ff */
[----:B------:R-:W-:Y:S02]  /*12550*/  VIADD R11, R0, UR39 ;  /* 0x00000027000b7c36 */ /* 0x000fe40008000000 */
[----:B------:R-:W-:-:S03]  /*12560*/  IMAD.MOV.U32 R0, RZ, RZ, RZ ;  /* 0x000000ffff007224 */ /* 0x000fc600078e00ff */
[----:B------:R-:W-:-:S13]  /*12570*/  ISETP.GE.OR P6, PT, R11, UR4, !P0 ;  /* 0x000000040b007c0c */ /* 0x000fda000c7c6670 */
[----:B------:R-:W0:Y:S08]  /*12580*/  @!P6 LDC.64 R2, c[0x0][0xc80] ;  /* 0x00032000ff02eb82 */ /* 0x000e300000000a00 */
[----:B------:R-:W2:Y:S01]  /*12590*/  @!P6 LDC.64 R4, c[0x0][0xc78] ;  /* 0x00031e00ff04eb82 */ /* 0x000ea20000000a00 */
[----:B0-----:R-:W-:-:S05]  /*125a0*/  @!P6 IMAD.WIDE R2, R11, 0x4, R2 ;  /* 0x000000040b02e825 */ /* 0x001fca00078e0202 */
[----:B------:R2:W3:Y:S02]  /*125b0*/  @!P6 LDG.E R0, desc[UR52][R2.64] ;  /* 0x000000340200e981 */ /* 0x0004e4000c1e1900 */
[----:B--2---:R-:W-:-:S04]  /*125c0*/  @!P6 IMAD.WIDE R2, R11, 0x4, R4 ;  /* 0x000000040b02e825 */ /* 0x004fc800078e0204 */
[----:B------:R-:W-:-:S06]  /*125d0*/  IMAD.MOV.U32 R5, RZ, RZ, RZ ;  /* 0x000000ffff057224 */ /* 0x000fcc00078e00ff */
[----:B------:R-:W3:Y:S02]  /*125e0*/  @!P6 LDG.E R5, desc[UR52][R2.64] ;  /* 0x000000340205e981 */ /* 0x000ee4000c1e1900 */
        /* <DEDUP_REMOVED lines=16> */
[----:B------:R-:W0:Y:S03]  /*126f0*/  LDC R2, c[0x0][0xc38] ;  /* 0x00030e00ff027b82 */ /* 0x000e260000000800 */
[----:B------:R-:W0:Y:S02]  /*12700*/  SHFL.IDX PT, R13, R3, 0x1f, 0x1f ;  /* 0x03e01f00030d7f89 */ /* 0x000e2400000e0000 */
[----:B0-----:R-:W-:-:S04]  /*12710*/  IMAD R4, R13, R2, RZ ;  /* 0x000000020d047224 */ /* 0x001fc800078e02ff */
[----:B------:R-:W-:-:S05]  /*12720*/  IMAD.IADD R9, R4, 0x1, R9 ;  /* 0x0000000104097824 */ /* 0x000fca00078e0209 */
[----:B------:R-:W-:-:S13]  /*12730*/  ISETP.GT.AND P6, PT, R9, R6, PT ;  /* 0x000000060900720c */ /* 0x000fda0003fc4270 */
[----:B------:R-:W-:Y:S05]  /*12740*/  @!P6 BRA `(.L_x_310) ;  /* 0xfffffffc0068e947 */ /* 0x000fea000383ffff */
.L_x_308:
[----:B------:R-:W-:-:S04]  /*12750*/  IMAD.IADD R9, R9, 0x1, -R4 ;  /* 0x0000000109097824 */ /* 0x000fc800078e0a04 */
        /* <DEDUP_REMOVED lines=8> */
[----:B------:R2:W3:Y:S01]  /*127e0*/  SHFL.IDX PT, R5, R5, R10, 0x1f ;  /* 0x00001f0a05057589 */ /* 0x0004e200000e0000 */
[----:B0-----:R-:W-:-:S04]  /*127f0*/  IABS R4, R0 ;  /* 0x0000000000047213 */ /* 0x001fc80000000000 */
[----:B------:R-:W0:Y:S08]  /*12800*/  I2F.RP R8, R4 ;  /* 0x0000000400087306 */ /* 0x000e300000209400 */
[----:B0-----:R-:W0:Y:S02]  /*12810*/  MUFU.RCP R8, R8 ;  /* 0x0000000800087308 */ /* 0x001e240000001000 */
[----:B0-----:R-:W-:-:S06]  /*12820*/  VIADD R11, R8, 0xffffffe ;  /* 0x0ffffffe080b7836 */ /* 0x001fcc0000000000 */
[----:B------:R-:W0:Y:S01]  /*12830*/  F2I.FTZ.U32.TRUNC.NTZ R11, R11 ;  /* 0x0000000b000b7305 */ /* 0x000e22000021f000 */
[----:B--23--:R-:W-:Y:S05]  /*12840*/  @!P0 BRA `(.L_x_311) ;  /* 0x00000000000c8947 */ /* 0x00cfea0003800000 */
[----:B------:R-:W-:-:S06]  /*12850*/  UIADD3 UR5, UR4, -0x1, URZ ;  /* 0xffffffff04057890 */ /* 0x000fcc000fffe03f */
[----:B------:R-:W-:-:S05]  /*12860*/  IMAD.U32 R8, RZ, RZ, UR5 ;  /* 0x00000005ff087e24 */ /* 0x000fca000f8e00ff */
[----:B------:R2:W3:Y:S02]  /*12870*/  SHFL.IDX PT, R7, R3, R8, 0x1f ;  /* 0x00001f0803077589 */ /* 0x0004e400000e0000 */
.L_x_311:
[----:B---3--:R-:W-:Y:S01]  /*12880*/  IMAD R10, R7, R2, R9 ;  /* 0x00000002070a7224 */ /* 0x008fe200078e0209 */
[----:B------:R-:W-:Y:S01]  /*12890*/  IABS R7, R5 ;  /* 0x0000000500077213 */ /* 0x000fe20000000000 */
[--C-:B0-----:R-:W-:Y:S01]  /*128a0*/  IMAD.MOV R9, RZ, RZ, -R11.reuse ;  /* 0x000000ffff097224 */ /* 0x101fe200078e0a0b */
[----:B------:R-:W-:Y:S01]  /*128b0*/  UIADD3 UR39, UR4, UR39, URZ ;  /* 0x0000002704277290 */ /* 0x000fe2000fffe03f */
[----:B------:R-:W-:Y:S01]  /*128c0*/  IMAD.MOV.U32 R2, RZ, RZ, RZ ;  /* 0x000000ffff027224 */ /* 0x000fe200078e00ff */
[----:B--2---:R-:W0:Y:S01]  /*128d0*/  I2F.RP R8, R7 ;  /* 0x0000000700087306 */ /* 0x004e220000209400 */
[----:B------:R-:W-:Y:S01]  /*128e0*/  IMAD R9, R9, R4, RZ ;  /* 0x0000000409097224 */ /* 0x000fe200078e02ff */
[----:B------:R2:W-:Y:S01]  /*128f0*/  STL [R1], R10 ;  /* 0x0000000a01007387 */ /* 0x0005e20000100800 */
[----:B------:R-:W-:Y:S02]  /*12900*/  IMAD.MOV.U32 R3, RZ, RZ, R11 ;  /* 0x000000ffff037224 */ /* 0x000fe400078e000b */
[----:B------:R-:W-:Y:S01]  /*12910*/  IMAD.HI.U32 R11, R11, R9, R2 ;  /* 0x000000090b0b7227 */ /* 0x000fe200078e0002 */
[----:B------:R-:W-:-:S03]  /*12920*/  IABS R3, R0 ;  /* 0x0000000000037213 */ /* 0x000fc60000000000 */
[----:B------:R-:W-:Y:S02]  /*12930*/  IMAD.IADD R9, R6, 0x1, -R10 ;  /* 0x0000000106097824 */ /* 0x000fe400078e0a0a */
[----:B------:R-:W-:Y:S01]  /*12940*/  IMAD.MOV R3, RZ, RZ, -R3 ;  /* 0x000000ffff037224 */ /* 0x000fe200078e0a03 */
[----:B0-----:R-:W0:Y:S02]  /*12950*/  MUFU.RCP R8, R8 ;  /* 0x0000000800087308 */ /* 0x001e240000001000 */
[----:B------:R-:W-:-:S05]  /*12960*/  IABS R2, R9 ;  /* 0x0000000900027213 */ /* 0x000fca0000000000 */
[----:B------:R-:W-:-:S04]  /*12970*/  IMAD.HI.U32 R6, R11, R2, RZ ;  /* 0x000000020b067227 */ /* 0x000fc800078e00ff */
[----:B------:R-:W-:-:S05]  /*12980*/  IMAD R11, R6, R3, R2 ;  /* 0x00000003060b7224 */ /* 0x000fca00078e0202 */
[----:B------:R-:W-:Y:S01]  /*12990*/  ISETP.GT.U32.AND P1, PT, R4, R11, PT ;  /* 0x0000000b0400720c */ /* 0x000fe20003f24070 */
[----:B0-----:R-:W-:-:S06]  /*129a0*/  VIADD R3, R8, 0xffffffe ;  /* 0x0ffffffe08037836 */ /* 0x001fcc0000000000 */
[----:B------:R-:W0:Y:S06]  /*129b0*/  F2I.FTZ.U32.TRUNC.NTZ R3, R3 ;  /* 0x0000000300037305 */ /* 0x000e2c000021f000 */
[----:B------:R-:W-:Y:S02]  /*129c0*/  @!P1 IMAD.IADD R11, R11, 0x1, -R4 ;  /* 0x000000010b0b9824 */ /* 0x000fe400078e0a04 */
[----:B------:R-:W-:Y:S01]  /*129d0*/  @!P1 VIADD R6, R6, 0x1 ;  /* 0x0000000106069836 */ /* 0x000fe20000000000 */
[----:B------:R-:W-:Y:S02]  /*129e0*/  ISETP.NE.AND P1, PT, R0, RZ, PT ;  /* 0x000000ff0000720c */ /* 0x000fe40003f25270 */
[----:B------:R-:W-:Y:S01]  /*129f0*/  ISETP.GE.U32.AND P0, PT, R11, R4, PT ;  /* 0x000000040b00720c */ /* 0x000fe20003f06070 */
[----:B0-----:R-:W-:-:S04]  /*12a00*/  IMAD.MOV R2, RZ, RZ, -R3 ;  /* 0x000000ffff027224 */ /* 0x001fc800078e0a03 */
[----:B------:R-:W-:Y:S02]  /*12a10*/  IMAD R11, R2, R7, RZ ;  /* 0x00000007020b7224 */ /* 0x000fe400078e02ff */
[----:B------:R-:W-:-:S06]  /*12a20*/  IMAD.MOV.U32 R2, RZ, RZ, RZ ;  /* 0x000000ffff027224 */ /* 0x000fcc00078e00ff */
[----:B------:R-:W-:Y:S02]  /*12a30*/  @P0 VIADD R6, R6, 0x1 ;  /* 0x0000000106060836 */ /* 0x000fe40000000000 */
[----:B------:R-:W-:Y:S01]  /*12a40*/  IMAD.HI.U32 R4, R3, R11, R2 ;  /* 0x0000000b03047227 */ /* 0x000fe200078e0002 */
[----:B------:R-:W-:-:S04]  /*12a50*/  LOP3.LUT R2, R9, R0, RZ, 0x3c, !PT ;  /* 0x0000000009027212 */ /* 0x000fc800078e3cff */
[----:B------:R-:W-:Y:S02]  /*12a60*/  ISETP.GE.AND P2, PT, R2, RZ, PT ;  /* 0x000000ff0200720c */ /* 0x000fe40003f46270 */
[----:B------:R-:W-:-:S05]  /*12a70*/  IABS R2, R5 ;  /* 0x0000000500027213 */ /* 0x000fca0000000000 */
[----:B------:R-:W-:-:S06]  /*12a80*/  IMAD.MOV R2, RZ, RZ, -R2 ;  /* 0x000000ffff027224 */ /* 0x000fcc00078e0a02 */
[----:B------:R-:W-:Y:S01]  /*12a90*/  @!P2 IMAD.MOV R6, RZ, RZ, -R6 ;  /* 0x000000ffff06a224 */ /* 0x000fe200078e0a06 */
[----:B------:R-:W-:-:S04]  /*12aa0*/  @!P1 LOP3.LUT R6, RZ, R0, RZ, 0x33, !PT ;  /* 0x00000000ff069212 */ /* 0x000fc800078e33ff */
[-C--:B------:R-:W-:Y:S01]  /*12ab0*/  IABS R3, R6.reuse ;  /* 0x0000000600037213 */ /* 0x080fe20000000000 */
[----:B------:R-:W-:-:S04]  /*12ac0*/  IMAD R0, R0, R6, RZ ;  /* 0x0000000600007224 */ /* 0x000fc800078e02ff */
[----:B------:R-:W-:-:S04]  /*12ad0*/  IMAD.HI.U32 R4, R4, R3, RZ ;  /* 0x0000000304047227 */ /* 0x000fc800078e00ff */
[----:B------:R-:W-:-:S05]  /*12ae0*/  IMAD R2, R4, R2, R3 ;  /* 0x0000000204027224 */ /* 0x000fca00078e0203 */
[----:B------:R-:W-:-:S13]  /*12af0*/  ISETP.GT.U32.AND P1, PT, R7, R2, PT ;  /* 0x000000020700720c */ /* 0x000fda0003f24070 */
[----:B------:R-:W-:Y:S02]  /*12b00*/  @!P1 IMAD.IADD R2, R2, 0x1, -R7 ;  /* 0x0000000102029824 */ /* 0x000fe400078e0a07 */
[----:B------:R-:W-:Y:S01]  /*12b10*/  @!P1 VIADD R4, R4, 0x1 ;  /* 0x0000000104049836 */ /* 0x000fe20000000000 */
[----:B------:R-:W-:Y:S02]  /*12b20*/  ISETP.NE.AND P1, PT, R5, RZ, PT ;  /* 0x000000ff0500720c */ /* 0x000fe40003f25270 */
[----:B------:R-:W-:Y:S02]  /*12b30*/  ISETP.GE.U32.AND P0, PT, R2, R7, PT ;  /* 0x000000070200720c */ /* 0x000fe40003f06070 */
        /* <DEDUP_REMOVED lines=13> */
.L_x_309:
[----:B------:R0:W-:Y:S01]  /*12c10*/  STL [R1], R6 ;  /* 0x0000000601007387 */ /* 0x0001e20000100800 */
[----:B------:R-:W-:-:S03]  /*12c20*/  ULDC UR39, c[0x0][0xc3c] ;  /* 0x00030f0000277ab9 */ /* 0x000fc60000000800 */
[----:B------:R0:W-:Y:S04]  /*12c30*/  STL [R1+0x4], RZ ;  /* 0x000004ff01007387 */ /* 0x0001e80000100800 */
[----:B------:R0:W-:Y:S02]  /*12c40*/  STL [R1+0x8], RZ ;  /* 0x000008ff01007387 */ /* 0x0001e40000100800 */
.L_x_312:
[----:B------:R-:W3:Y:S04]  /*12c50*/  LDL R3, [R1+0x4] ;  /* 0x0000040001037983 */ /* 0x000ee80000100800 */
[----:B--2---:R-:W2:Y:S04]  /*12c60*/  LDL R2, [R1+0x8] ;  /* 0x0000080001027983 */ /* 0x004ea80000100800 */
[----:B------:R-:W4:Y:S01]  /*12c70*/  LDL R4, [R1] ;  /* 0x0000000001047983 */ /* 0x000f220000100800 */
[----:B------:R-:W5:Y:S01]  /*12c80*/  S2R R0, SR_TID.X ;  /* 0x0000000000007919 */ /* 0x000f620000002100 */
[----:B------:R-:W-:Y:S01]  /*12c90*/  BAR.SYNC.DEFER_BLOCKING 0x4, 0x180 ;  /* 0x0106000000007b1d */ /* 0x000fe20000010000 */
[----:B---3--:R-:W-:-:S02]  /*12ca0*/  IMAD.MOV.U32 R5, RZ, RZ, R3 ;  /* 0x000000ffff057224 */ /* 0x008fc400078e0003 */
[----:B--2---:R-:W-:-:S03]  /*12cb0*/  IMAD.MOV.U32 R3, RZ, RZ, R2 ;  /* 0x000000ffff037224 */ /* 0x004fc600078e0002 */
[----:B------:R2:W3:Y:S01]  /*12cc0*/  LDL R2, [R1+0x10] ;  /* 0x0000100001027983 */ /* 0x0004e20000100800 */
[----:B-----5:R-:W-:Y:S01]  /*12cd0*/  LOP3.LUT R0, R0, 0x1f, RZ, 0xc0, !PT ;  /* 0x0000001f00007812 */ /* 0x020fe200078ec0ff */
[----:B0-----:R-:W-:-:S03]  /*12ce0*/  IMAD.MOV.U32 R6, RZ, RZ, R3 ;  /* 0x000000ffff067224 */ /* 0x001fc600078e0003 */
[----:B------:R-:W-:-:S13]  /*12cf0*/  ISETP.NE.AND P0, PT, R0, RZ, PT ;  /* 0x000000ff0000720c */ /* 0x000fda0003f05270 */
[----:B------:R-:W-:Y:S01]  /*12d00*/  @!P0 MOV R0, 0x400 ;  /* 0x0000040000008802 */ /* 0x000fe20000000f00 */
[----:B---3--:R-:W0:Y:S03]  /*12d10*/  @!P0 S2R R2, SR_CgaCtaId ;  /* 0x0000000000028919 */ /* 0x008e260000008800 */
[----:B0-----:R-:W-:Y:S01]  /*12d20*/  @!P0 LEA R16, R2, R0, 0x18 ;  /* 0x0000000002108211 */ /* 0x001fe200078ec0ff */
[----:B------:R-:W-:Y:S01]  /*12d30*/  IMAD.U32 R0, RZ, RZ, UR39 ;  /* 0x00000027ff007e24 */ /* 0x000fe2000f8e00ff */
[----:B------:R2:W-:Y:S03]  /*12d40*/  @!P0 STL [R1+0x10], R2 ;  /* 0x0000100201008387 */ /* 0x0005e60000100800 */
[----:B------:R-:W-:-:S05]  /*12d50*/  @!P0 IMAD.MOV.U32 R7, RZ, RZ, R0 ;  /* 0x000000ffff078224 */ /* 0x000fca00078e0000 */
[----:B----4-:R2:W-:Y:S01]  /*12d60*/  @!P0 STS.128 [R16+0x298d0], R4 ;  /* 0x0298d00410008388 */ /* 0x0105e20000000c00 */
[----:B------:R-:W-:Y:S06]  /*12d70*/  BAR.ARV 0x5, 0x180 ;  /* 0x0146000000007b1d */ /* 0x000fec0000002000 */
.L_x_307:
[----:B------:R-:W-:Y:S02]  /*12d80*/  ULDC UR4, c[0x0][0xc3c] ;  /* 0x00030f0000047ab9 */ /* 0x000fe40000000800 */
[----:B------:R-:W-:-:S06]  /*12d90*/  UISETP.GE.AND UP0, UPT, UR39, UR4, UPT ;  /* 0x000000042700728c */ /* 0x000fcc000bf06270 */
[----:B------:R-:W-:-:S13]  /*12da0*/  PLOP3.LUT P0, PT, PT, PT, UP0, 0x80, 0x0 ;  /* 0x000000000000781c */ /* 0x000fda0003f0f008 */
[----:B------:R-:W-:Y:S05]  /*12db0*/  @!P0 BRA `(.L_x_313) ;  /* 0xffffffa400a48947 */ /* 0x000fea000383ffff */
.L_x_237:
[----:B--2---:R-:W2:Y:S01]  /*12dc0*/  LDL.LU R0, [R1+0x28] ;  /* 0x0000280001007983 */ /* 0x004ea20000300800 */
[----:B------:R-:W-:Y:S01]  /*12dd0*/  BSSY B0, `(.L_x_314) ;  /* 0x000000b000007945 */ /* 0x000fe20003800000 */
[----:B0-----:R-:W0:Y:S01]  /*12de0*/  S2R R5, SR_CgaCtaId ;  /* 0x0000000000057919 */ /* 0x001e220000008800 */
[----:B--2---:R-:W-:-:S05]  /*12df0*/  VIADD R0, R0, 0x1 ;  /* 0x0000000100007836 */ /* 0x004fca0000000000 */
[----:B------:R-:W-:-:S04]  /*12e00*/  LEA.HI R2, R0, R0, RZ, 0x1 ;  /* 0x0000000000027211 */ /* 0x000fc800078f08ff */
[----:B------:R-:W-:Y:S02]  /*12e10*/  LOP3.LUT R3, R2, 0xfffffffe, RZ, 0xc0, !PT ;  /* 0xfffffffe02037812 */ /* 0x000fe400078ec0ff */
[----:B------:R-:W-:-:S03]  /*12e20*/  MOV R2, 0x400 ;  /* 0x0000040000027802 */ /* 0x000fc60000000f00 */
[----:B------:R-:W-:Y:S01]  /*12e30*/  IMAD.IADD R0, R0, 0x1, -R3 ;  /* 0x0000000100007824 */ /* 0x000fe200078e0a03 */
[----:B0-----:R-:W-:-:S04]  /*12e40*/  LEA R4, R5, R2, 0x18 ;  /* 0x0000000205047211 */ /* 0x001fc800078ec0ff */
[----:B------:R-:W-:-:S04]  /*12e50*/  SHF.L.U32 R0, R0, 0x1f, RZ ;  /* 0x0000001f00007819 */ /* 0x000fc800000006ff */
[----:B------:R-:W0:Y:S02]  /*12e60*/  SYNCS.PHASECHK.TRANS64.TRYWAIT P0, [R4+URZ+0x29820], R0 ;  /* 0x02982000040075a7 */ /* 0x000e24000800017f */
[----:B0-----:R-:W-:Y:S05]  /*12e70*/  @!P0 BRA `(.L_x_315) ;  /* 0x0000002400ec8947 */ /* 0x001fea0003800000 */
.L_x_400:
[----:B------:R-:W-:Y:S05]  /*12e80*/  BSYNC B0 ;  /* 0x0000000000007941 */ /* 0x000fea0003800000 */
.L_x_314:
[----:B------:R-:W-:-:S03]  /*12e90*/  UMOV UR4, 0xffffffff ;  /* 0xffffffff00047882 */ /* 0x000fc60000000000 */
[----:B------:R-:W-:Y:S05]  /*12ea0*/  BRA.DIV UR4, `(.L_x_316) ;  /* 0x0000002604f47947 */ /* 0x000fea000b800000 */
[----:B0-----:R-:W0:Y:S02]  /*12eb0*/  S2R R0, SR_TID.X ;  /* 0x0000000000007919 */ /* 0x001e240000002100 */
[----:B0-----:R-:W-:-:S04]  /*12ec0*/  SHF.R.U32.HI R0, RZ, 0x5, R0 ;  /* 0x00000005ff007819 */ /* 0x001fc80000011600 */
[----:B------:R-:W-:-:S05]  /*12ed0*/  LOP3.LUT R0, R0, 0x3, RZ, 0xc0, !PT ;  /* 0x0000000300007812 */ /* 0x000fca00078ec0ff */
[----:B------:R0:W2:Y:S02]  /*12ee0*/  SHFL.IDX PT, R14, R0, RZ, 0x1f ;  /* 0x00001fff000e7589 */ /* 0x0000a400000e0000 */
.L_x_403:
[----:B--2---:R-:W-:Y:S01]  /*12ef0*/  ISETP.NE.AND P0, PT, R14, RZ, PT ;  /* 0x000000ff0e00720c */ /* 0x004fe20003f05270 */
[----:B------:R-:W-:-:S12]  /*12f00*/  BSSY B0, `(.L_x_317) ;  /* 0x000002c000007945 */ /* 0x000fd80003800000 */
[----:B------:R-:W-:Y:S05]  /*12f10*/  @P0 BRA `(.L_x_318) ;  /* 0x0000000000a80947 */ /* 0x000fea0003800000 */
[----:B------:R-:W-:-:S03]  /*12f20*/  UMOV UR4, 0xffffffff ;  /* 0xffffffff00047882 */ /* 0x000fc60000000000 */
[----:B------:R-:W-:Y:S05]  /*12f30*/  BRA.DIV UR4, `(.L_x_319) ;  /* 0x0000002a04047947 */ /* 0x000fea000b800000 */
[----:B------:R-:W-:-:S13]  /*12f40*/  ELECT P6, URZ, PT ;  /* 0x00000000003f782f */ /* 0x000fda00038c0000 */
.L_x_406:
[----:B------:R-:W-:Y:S05]  /*12f50*/  @!P6 BRA `(.L_x_318) ;  /* 0x000000000098e947 */ /* 0x000fea0003800000 */
[----:B------:R-:W-:-:S06]  /*12f60*/  ULOP3.LUT UR4, UR43, 0x2, URZ, 0xfc, !UPT ;  /* 0x000000022b047892 */ /* 0x000fcc000f8efc3f */
[----:B0-----:R-:W-:-:S05]  /*12f70*/  IMAD.U32 R0, RZ, RZ, UR4 ;  /* 0x00000004ff007e24 */ /* 0x001fca000f8e00ff */
[----:B------:R-:W-:-:S13]  /*12f80*/  ISETP.NE.AND P0, PT, R0, 0x3, PT ;  /* 0x000000030000780c */ /* 0x000fda0003f05270 */
[----:B------:R-:W-:Y:S05]  /*12f90*/  @!P0 BRA `(.L_x_320) ;  /* 0x0000000000048947 */ /* 0x000fea0003800000 */
[----:B------:R-:W-:Y:S01]  /*12fa0*/  BPT.TRAP 0x1 ;  /* 0x000000040000795c */ /* 0x000fe20000300000 */
.L_x_320:
[C---:B------:R-:W-:Y:S01]  /*12fb0*/  IMAD R5, R19.reuse, 0x8, R4 ;  /* 0x0000000813057824 */ /* 0x040fe200078e0204 */
[----:B------:R-:W-:Y:S01]  /*12fc0*/  SHF.L.U32 R0, R32, 0x1f, RZ ;  /* 0x0000001f20007819 */ /* 0x000fe200000006ff */
[----:B------:R-:W-:-:S03]  /*12fd0*/  VIADD R19, R19, 0x1 ;  /* 0x0000000113137836 */ /* 0x000fc60000000000 */
[----:B------:R-:W0:Y:S02]  /*12fe0*/  SYNCS.PHASECHK.TRANS64.TRYWAIT P1, [R5+URZ+0x29840], R0 ;  /* 0x02984000050075a7 */ /* 0x000e24000802017f */
[----:B------:R-:W-:-:S04]  /*12ff0*/  ISETP.NE.AND P2, PT, R19, 0x2, PT ;  /* 0x000000021300780c */ /* 0x000fc80003f45270 */
[----:B------:R-:W-:Y:S01]  /*13000*/  SEL R3, RZ, 0x1, P2 ;  /* 0x00000001ff037807 */ /* 0x000fe20001000000 */
[----:B0-----:R-:W-:Y:S08]  /*13010*/  @!P1 BRA `(.L_x_321) ;  /* 0x0000002400ec9947 */ /* 0x001ff00003800000 */
.L_x_407:
[----:B------:R-:W-:Y:S02]  /*13020*/  SEL R19, R19, RZ, P2 ;  /* 0x000000ff13137207 */ /* 0x000fe40001000000 */
[----:B------:R-:W-:Y:S01]  /*13030*/  LOP3.LUT R2, R32, R3, RZ, 0x3c, !PT ;  /* 0x0000000320027212 */ /* 0x000fe200078e3cff */
[----:B------:R-:W-:Y:S06]  /*13040*/  @!P0 BRA `(.L_x_322) ;  /* 0x0000000000048947 */ /* 0x000fec0003800000 */
[----:B------:R-:W-:Y:S01]  /*13050*/  BPT.TRAP 0x1 ;  /* 0x000000040000795c */ /* 0x000fe20000300000 */
.L_x_322:
[----:B------:R-:W-:Y:S01]  /*13060*/  IMAD R19, R19, 0x8, R4 ;  /* 0x0000000813137824 */ /* 0x000fe200078e0204 */
[----:B------:R-:W-:-:S04]  /*13070*/  SHF.L.U32 R2, R2, 0x1f, RZ ;  /* 0x0000001f02027819 */ /* 0x000fc800000006ff */
[----:B------:R-:W2:Y:S02]  /*13080*/  SYNCS.PHASECHK.TRANS64.TRYWAIT P1, [R19+URZ+0x29840], R2 ;  /* 0x02984002130075a7 */ /* 0x000ea4000802017f */
[----:B--2---:R-:W-:Y:S05]  /*13090*/  @!P1 BRA `(.L_x_323) ;  /* 0x0000002400e09947 */ /* 0x004fea0003800000 */
.L_x_408:
[----:B------:R-:W-:Y:S05]  /*130a0*/  @!P0 BRA `(.L_x_324) ;  /* 0x0000000000048947 */ /* 0x000fea0003800000 */
[----:B------:R-:W-:Y:S01]  /*130b0*/  BPT.TRAP 0x1 ;  /* 0x000000040000795c */ /* 0x000fe20000300000 */
.L_x_324:
[----:B------:R-:W3:Y:S02]  /*130c0*/  SYNCS.PHASECHK.TRANS64.TRYWAIT P1, [R5+URZ+0x29860], R0 ;  /* 0x02986000050075a7 */ /* 0x000ee4000802017f */
[----:B---3--:R-:W-:Y:S05]  /*130d0*/  @!P1 BRA `(.L_x_325) ;  /* 0x0000002400e49947 */ /* 0x008fea0003800000 */
.L_x_409:
[----:B------:R-:W-:Y:S05]  /*130e0*/  @!P0 BRA `(.L_x_326) ;  /* 0x0000000000048947 */ /* 0x000fea0003800000 */
[----:B------:R-:W-:Y:S01]  /*130f0*/  BPT.TRAP 0x1 ;  /* 0x000000040000795c */ /* 0x000fe20000300000 */
.L_x_326:
[----:B------:R-:W4:Y:S02]  /*13100*/  SYNCS.PHASECHK.TRANS64.TRYWAIT P1, [R19+URZ+0x29860], R2 ;  /* 0x02986002130075a7 */ /* 0x000f24000802017f */
[----:B----4-:R-:W-:Y:S05]  /*13110*/  @!P1 BRA `(.L_x_327) ;  /* 0x0000002400e89947 */ /* 0x010fea0003800000 */
.L_x_410:
[----:B------:R-:W-:Y:S05]  /*13120*/  @!P0 BRA `(.L_x_328) ;  /* 0x0000000000048947 */ /* 0x000fea0003800000 */
[----:B------:R-:W-:Y:S01]  /*13130*/  BPT.TRAP 0x1 ;  /* 0x000000040000795c */ /* 0x000fe20000300000 */
.L_x_328:
[----:B------:R-:W5:Y:S02]  /*13140*/  SYNCS.PHASECHK.TRANS64.TRYWAIT P1, [R5+URZ+0x29880], R0 ;  /* 0x02988000050075a7 */ /* 0x000f64000802017f */
[----:B-----5:R-:W-:Y:S05]  /*13150*/  @!P1 BRA `(.L_x_329) ;  /* 0x0000002400ec9947 */ /* 0x020fea0003800000 */
.L_x_411:
[----:B------:R-:W-:Y:S05]  /*13160*/  @!P0 BRA `(.L_x_330) ;  /* 0x0000000000048947 */ /* 0x000fea0003800000 */
[----:B------:R-:W-:Y:S01]  /*13170*/  BPT.TRAP 0x1 ;  /* 0x000000040000795c */ /* 0x000fe20000300000 */
.L_x_330:
[----:B------:R0:W0:Y:S02]  /*13180*/  SYNCS.PHASECHK.TRANS64.TRYWAIT P0, [R19+URZ+0x29880], R2 ;  /* 0x02988002130075a7 */ /* 0x000024000800017f */
[----:B0-----:R-:W-:Y:S05]  /*13190*/  @!P0 NANOSLEEP.SYNCS 0x989680 ;  /* 0x009896800000895d */ /* 0x001fea0003900000 */
[----:B------:R-:W0:Y:S02]  /*131a0*/  @!P0 SYNCS.PHASECHK.TRANS64 P0, [R19+URZ+0x29880], R2 ;  /* 0x02988002130085a7 */ /* 0x000e24000800007f */
[----:B0-----:R-:W-:Y:S05]  /*131b0*/  @!P0 BRA `(.L_x_330) ;  /* 0xfffffffc00f08947 */ /* 0x001fea000383ffff */
.L_x_318:
[----:B------:R-:W-:Y:S05]  /*131c0*/  BSYNC B0 ;  /* 0x0000000000007941 */ /* 0x000fea0003800000 */
.L_x_317:
[----:B------:R-:W-:Y:S05]  /*131d0*/  EXIT ;  /* 0x000000000000794d */ /* 0x000fea0003800000 */
.L_x_185:
[----:B0-----:R-:W-:-:S04]  /*131e0*/  IMAD.U32 R3, RZ, RZ, UR50 ;  /* 0x00000032ff037e24 */ /* 0x001fc8000f8e00ff */
[----:B------:R0:W1:Y:S03]  /*131f0*/  SYNCS.PHASECHK.TRANS64.TRYWAIT P1, [R3+URZ+0x29800], R0 ;  /* 0x02980000030075a7 */ /* 0x000066000802017f */
[----:B-1----:R-:W-:Y:S05]  /*13200*/  @!P1 NANOSLEEP.SYNCS 0x989680 ;  /* 0x009896800000995d */ /* 0x002fea0003900000 */
[----:B------:R-:W1:Y:S02]  /*13210*/  @!P1 SYNCS.PHASECHK.TRANS64 P1, [R3+URZ+0x29800], R0 ;  /* 0x02980000030095a7 */ /* 0x000e64000802007f */
[----:B-1----:R-:W-:Y:S05]  /*13220*/  @!P1 BRA `(.L_x_185) ;  /* 0xfffffffc00ec9947 */ /* 0x002fea000383ffff */
[----:B------:R-:W-:Y:S05]  /*13230*/  BRA `(.L_x_331) ;  /* 0xfffffee800a07947 */ /* 0x000fea000383ffff */
.L_x_189:
[----:B-1----:R1:W2:Y:S02]  /*13240*/  SYNCS.PHASECHK.TRANS64.TRYWAIT P1, [R4+URZ+0x29830], R3 ;  /* 0x02983003040075a7 */ /* 0x0022a4000802017f */
[----:B--2---:R-:W-:Y:S05]  /*13250*/  @!P1 NANOSLEEP.SYNCS 0x989680 ;  /* 0x009896800000995d */ /* 0x004fea0003900000 */
[----:B------:R-:W2:Y:S02]  /*13260*/  @!P1 SYNCS.PHASECHK.TRANS64 P1, [R4+URZ+0x29830], R3 ;  /* 0x02983003040095a7 */ /* 0x000ea4000802007f */
[----:B--2---:R-:W-:Y:S05]  /*13270*/  @!P1 BRA `(.L_x_189) ;  /* 0xfffffffc00f09947 */ /* 0x004fea000383ffff */
[----:B------:R-:W-:Y:S05]  /*13280*/  BRA `(.L_x_188) ;  /* 0xfffffee800c07947 */ /* 0x000fea000383ffff */
.L_x_195:
[----:B-1----:R-:W-:-:S04]  /*13290*/  IMAD.U32 R3, RZ, RZ, UR6 ;  /* 0x00000006ff037e24 */ /* 0x002fc8000f8e00ff */
[----:B------:R1:W2:Y:S03]  /*132a0*/  SYNCS.PHASECHK.TRANS64.TRYWAIT P1, [R3+URZ+0x29830], R0 ;  /* 0x02983000030075a7 */ /* 0x0002a6000802017f */
[----:B--2---:R-:W-:Y:S05]  /*132b0*/  @!P1 NANOSLEEP.SYNCS 0x989680 ;  /* 0x009896800000995d */ /* 0x004fea0003900000 */
[----:B------:R-:W2:Y:S02]  /*132c0*/  @!P1 SYNCS.PHASECHK.TRANS64 P1, [R3+URZ+0x29830], R0 ;  /* 0x02983000030095a7 */ /* 0x000ea4000802007f */
[----:B--2---:R-:W-:Y:S05]  /*132d0*/  @!P1 BRA `(.L_x_195) ;  /* 0xfffffffc00ec9947 */ /* 0x004fea000383ffff */
[----:B------:R-:W-:Y:S05]  /*132e0*/  BRA `(.L_x_192) ;  /* 0xffffff1c00d07947 */ /* 0x000fea000383ffff */
.L_x_199:
[----:B-1----:R-:W-:-:S04]  /*132f0*/  IMAD.U32 R3, RZ, RZ, UR6 ;  /* 0x00000006ff037e24 */ /* 0x002fc8000f8e00ff */
[----:B------:R1:W2:Y:S03]  /*13300*/  SYNCS.PHASECHK.TRANS64.TRYWAIT P1, [R3+URZ+0x29850], R0 ;  /* 0x02985000030075a7 */ /* 0x0002a6000802017f */
[----:B--2---:R-:W-:Y:S05]  /*13310*/  @!P1 NANOSLEEP.SYNCS 0x989680 ;  /* 0x009896800000995d */ /* 0x004fea0003900000 */
[----:B------:R-:W2:Y:S02]  /*13320*/  @!P1 SYNCS.PHASECHK.TRANS64 P1, [R3+URZ+0x29850], R0 ;  /* 0x02985000030095a7 */ /* 0x000ea4000802007f */
[----:B--2---:R-:W-:Y:S05]  /*13330*/  @!P1 BRA `(.L_x_199) ;  /* 0xfffffffc00ec9947 */ /* 0x004fea000383ffff */
[----:B------:R-:W-:Y:S05]  /*13340*/  BRA `(.L_x_196) ;  /* 0xffffff2800e47947 */ /* 0x000fea000383ffff */
.L_x_206:
[----:B-1----:R-:W-:-:S04]  /*13350*/  IMAD.U32 R7, RZ, RZ, UR5 ;  /* 0x00000005ff077e24 */ /* 0x002fc8000f8e00ff */
[----:B------:R1:W2:Y:S03]  /*13360*/  SYNCS.PHASECHK.TRANS64.TRYWAIT P1, [R7+URZ+0x29850], R6 ;  /* 0x02985006070075a7 */ /* 0x0002a6000802017f */
[----:B--2---:R-:W-:Y:S05]  /*13370*/  @!P1 NANOSLEEP.SYNCS 0x989680 ;  /* 0x009896800000995d */ /* 0x004fea0003900000 */
[----:B------:R-:W2:Y:S02]  /*13380*/  @!P1 SYNCS.PHASECHK.TRANS64 P1, [R7+URZ+0x29850], R6 ;  /* 0x02985006070095a7 */ /* 0x000ea4000802007f */
[----:B--2---:R-:W-:Y:S05]  /*13390*/  @!P1 BRA `(.L_x_206) ;  /* 0xfffffffc00ec9947 */ /* 0x004fea000383ffff */
[----:B------:R-:W-:Y:S05]  /*133a0*/  BRA `(.L_x_205) ;  /* 0xffffff4800d47947 */ /* 0x000fea000383ffff */
.L_x_253:
[----:B------:R-:W0:Y:S01]  /*133b0*/  S2R R21, SR_TID.X ;  /* 0x0000000000157919 */ /* 0x000e220000002100 */
[----:B------:R-:W-:Y:S02]  /*133c0*/  IMAD.MOV.U32 R12, RZ, RZ, RZ ;  /* 0x000000ffff0c7224 */ /* 0x000fe400078e00ff */
[----:B------:R-:W-:Y:S02]  /*133d0*/  IMAD.MOV.U32 R11, RZ, RZ, 0x1f ;  /* 0x0000001fff0b7424 */ /* 0x000fe400078e00ff */
[----:B------:R-:W-:Y:S01]  /*133e0*/  IMAD.MOV.U32 R15, RZ, RZ, -0x1 ;  /* 0xffffffffff0f7424 */ /* 0x000fe200078e00ff */
[----:B0-----:R-:W-:-:S04]  /*133f0*/  SHF.R.U32.HI R21, RZ, 0x5, R21 ;  /* 0x00000005ff157819 */ /* 0x001fc80000011615 */
[----:B------:R-:W-:-:S05]  /*13400*/  LOP3.LUT R21, R21, 0x3, RZ, 0xc0, !PT ;  /* 0x0000000315157812 */ /* 0x000fca00078ec0ff */
[----:B------:R-:W-:-:S07]  /*13410*/  IMAD.MOV.U32 R13, RZ, RZ, R21 ;  /* 0x000000ffff0d7224 */ /* 0x000fce00078e0015 */
[----:B-----5:R-:W-:Y:S05]  /*13420*/  WARPSYNC.COLLECTIVE R15, `(.L_x_332) ;  /* 0x000000000f087348 */ /* 0x020fea0003c00000 */
[----:B------:R0:W1:Y:S02]  /*13430*/  SHFL.IDX P6, R14, R13, R12, R11 ;  /* 0x0000000c0d0e7389 */ /* 0x00006400000c000b */
[----:B01---5:R-:W-:Y:S01]  /*13440*/  ENDCOLLECTIVE ;  /* 0x000000000000791b */ /* 0x023fe20003800000 */
.L_x_332:
[----:B------:R-:W-:Y:S05]  /*13450*/  BRA `(.L_x_333) ;  /* 0xffffffb000247947 */ /* 0x000fea000383ffff */
.L_x_256:
[----:B0-----:R0:W1:Y:S02]  /*13460*/  SYNCS.PHASECHK.TRANS64.TRYWAIT P0, [R0+URZ+0x29880], R28 ;  /* 0x0298801c000075a7 */ /* 0x001064000800017f */
[----:B-1----:R-:W-:Y:S05]  /*13470*/  @!P0 NANOSLEEP.SYNCS 0x989680 ;  /* 0x009896800000895d */ /* 0x002fea0003900000 */
[----:B------:R-:W1:Y:S02]  /*13480*/  @!P0 SYNCS.PHASECHK.TRANS64 P0, [R0+URZ+0x29880], R28 ;  /* 0x0298801c000085a7 */ /* 0x000e64000800007f */
[----:B-1----:R-:W-:Y:S05]  /*13490*/  @!P0 BRA `(.L_x_256) ;  /* 0xfffffffc00f08947 */ /* 0x002fea000383ffff */
[----:B------:R-:W-:Y:S05]  /*134a0*/  BRA `(.L_x_334) ;  /* 0xffffffb4003c7947 */ /* 0x000fea000383ffff */
.L_x_257:
        /* <DEDUP_REMOVED lines=8> */
.L_x_336:
[----:B------:R-:W-:Y:S05]  /*13530*/  BSYNC B0 ;  /* 0x0000000000007941 */ /* 0x000fea0003800000 */
.L_x_335:
[----:B------:R-:W-:Y:S01]  /*13540*/  IMAD.MOV.U32 R13, RZ, RZ, R9 ;  /* 0x000000ffff0d7224 */ /* 0x000fe200078e0009 */
[C---:B------:R-:W-:Y:S01]  /*13550*/  LOP3.LUT P2, RZ, R17.reuse, 0x2, RZ, 0xc0, !PT ;  /* 0x0000000211ff7812 */ /* 0x040fe2000784c0ff */
[----:B------:R-:W-:Y:S01]  /*13560*/  IMAD.MOV.U32 R12, RZ, RZ, RZ ;  /* 0x000000ffff0c7224 */ /* 0x000fe200078e00ff */
[----:B------:R-:W-:Y:S01]  /*13570*/  LOP3.LUT R17, R17, 0xfffffeff, RZ, 0xc0, !PT ;  /* 0xfffffeff11117812 */ /* 0x000fe200078ec0ff */
[----:B------:R-:W-:Y:S01]  /*13580*/  IMAD.MOV.U32 R11, RZ, RZ, 0x1c1f ;  /* 0x00001c1fff0b7424 */ /* 0x000fe200078e00ff */
[C---:B------:R-:W-:Y:S01]  /*13590*/  ISETP.GE.AND P4, PT, R10.reuse, 0x21, PT ;  /* 0x000000210a00780c */ /* 0x040fe20003f86270 */
[----:B------:R-:W-:Y:S01]  /*135a0*/  IMAD.MOV.U32 R15, RZ, RZ, -0x1 ;  /* 0xffffffffff0f7424 */ /* 0x000fe200078e00ff */
[----:B------:R-:W-:Y:S01]  /*135b0*/  ISETP.GE.AND P3, PT, R10, 0x41, PT ;  /* 0x000000410a00780c */ /* 0x000fe20003f66270 */
[----:B------:R-:W-:-:S12]  /*135c0*/  IMAD.MOV.U32 R2, RZ, RZ, R14 ;  /* 0x000000ffff027224 */ /* 0x000fd800078e000e */
[----:B------:R-:W-:Y:S05]  /*135d0*/  WARPSYNC.COLLECTIVE R15, `(.L_x_337) ;  /* 0x000000000f087348 */ /* 0x000fea0003c00000 */
[----:B------:R0:W1:Y:S02]  /*135e0*/  SHFL.IDX P6, R14, R13, R12, R11 ;  /* 0x0000000c0d0e7389 */ /* 0x00006400000c000b */
[----:B01----:R-:W-:Y:S01]  /*135f0*/  ENDCOLLECTIVE ;  /* 0x000000000000791b */ /* 0x003fe20003800000 */
.L_x_337:
[----:B------:R-:W-:Y:S02]  /*13600*/  IMAD.MOV.U32 R13, RZ, RZ, R8 ;  /* 0x000000ffff0d7224 */ /* 0x000fe400078e0008 */
[----:B------:R-:W-:-:S05]  /*13610*/  IMAD.MOV.U32 R12, RZ, RZ, R14 ;  /* 0x000000ffff0c7224 */ /* 0x000fca00078e000e */
[----:B------:R-:W-:Y:S01]  /*13620*/  IADD3 R20, P0, R35, R12, RZ ;  /* 0x0000000c23147210 */ /* 0x000fe20007f1e0ff */
[----:B------:R-:W-:-:S04]  /*13630*/  IMAD.MOV.U32 R12, RZ, RZ, 0x1 ;  /* 0x00000001ff0c7424 */ /* 0x000fc800078e00ff */
[----:B------:R-:W-:Y:S01]  /*13640*/  IMAD.X R21, RZ, RZ, R2, P0 ;  /* 0x000000ffff157224 */ /* 0x000fe200000e0602 */
[----:B------:R-:W-:-:S13]  /*13650*/  ISETP.LT.OR P0, PT, R10, 0x1, P2 ;  /* 0x000000010a00780c */ /* 0x000fda0001701670 */
[----:B------:R-:W-:Y:S05]  /*13660*/  WARPSYNC.COLLECTIVE R15, `(.L_x_338) ;  /* 0x000000000f087348 */ /* 0x000fea0003c00000 */
[----:B------:R0:W1:Y:S02]  /*13670*/  SHFL.IDX P6, R14, R13, R12, R11 ;  /* 0x0000000c0d0e7389 */ /* 0x00006400000c000b */
[----:B01----:R-:W-:Y:S01]  /*13680*/  ENDCOLLECTIVE ;  /* 0x000000000000791b */ /* 0x003fe20003800000 */
.L_x_338:
[----:B------:R-:W-:-:S05]  /*13690*/  IADD3 R2, R16, R3, R33 ;  /* 0x0000000310027210 */ /* 0x000fca0007ffe021 */
[----:B------:R-:W-:Y:S01]  /*136a0*/  IMAD.IADD R3, R34, 0x1, R2 ;  /* 0x0000000122037824 */ /* 0x000fe200078e0202 */
[----:B------:R-:W-:Y:S01]  /*136b0*/  @!PT LDS RZ, [RZ] ;  /* 0x00000000fffff984 */ /* 0x000fe20000000800 */
[----:B------:R-:W-:Y:S01]  /*136c0*/  @!PT LDS RZ, [RZ] ;  /* 0x00000000fffff984 */ /* 0x000fe20000000800 */
[----:B------:R-:W-:Y:S01]  /*136d0*/  @!PT LDS RZ, [RZ] ;  /* 0x00000000fffff984 */ /* 0x000fe20000000800 */
[----:B------:R-:W-:Y:S01]  /*136e0*/  LDGSTS.E.BYPASS.LTC128B.128 [R2+0xa400], desc[UR52][R20.64], !P0 ;  /* 0x0a40000014027fae */ /* 0x000fe2000c101d74 */
[----:B------:R-:W-:Y:S01]  /*136f0*/  ISETP.LT.OR P0, PT, R10, 0x1, P1 ;  /* 0x000000010a00780c */ /* 0x000fe20000f01670 */
[----:B------:R-:W-:-:S12]  /*13700*/  IMAD.MOV.U32 R13, RZ, RZ, R9 ;  /* 0x000000ffff0d7224 */ /* 0x000fd800078e0009 */
[----:B------:R0:W-:Y:S02]  /*13710*/  LDGSTS.E.BYPASS.LTC128B.128 [R3+0xa400], desc[UR52][R20.64+0x40], !P0 ;  /* 0x0a40004014037fae */ /* 0x0001e4000c101d74 */
[----:B0-----:R-:W-:-:S07]  /*13720*/  IMAD.MOV.U32 R21, RZ, RZ, R14 ;  /* 0x000000ffff157224 */ /* 0x001fce00078e000e */
[----:B------:R-:W-:Y:S05]  /*13730*/  WARPSYNC.COLLECTIVE R15, `(.L_x_339) ;  /* 0x000000000f087348 */ /* 0x000fea0003c00000 */
[----:B------:R0:W1:Y:S02]  /*13740*/  SHFL.IDX P6, R14, R13, R12, R11 ;  /* 0x0000000c0d0e7389 */ /* 0x00006400000c000b */
[----:B01----:R-:W-:Y:S01]  /*13750*/  ENDCOLLECTIVE ;  /* 0x000000000000791b */ /* 0x003fe20003800000 */
.L_x_339:
        /* <DEDUP_REMOVED lines=9> */
.L_x_340:
        /* <DEDUP_REMOVED lines=11> */
.L_x_341:
        /* <DEDUP_REMOVED lines=9> */
.L_x_342:
        /* <DEDUP_REMOVED lines=11> */
.L_x_343:
[----:B------:R-:W-:Y:S02]  /*139e0*/  IMAD.MOV.U32 R13, RZ, RZ, R22 ;  /* 0x000000ffff0d7224 */ /* 0x000fe400078e0016 */
[----:B------:R-:W-:Y:S02]  /*139f0*/  IMAD.MOV.U32 R12, RZ, RZ, RZ ;  /* 0x000000ffff0c7224 */ /* 0x000fe400078e00ff */
[----:B------:R-:W-:-:S07]  /*13a00*/  IMAD.MOV.U32 R9, RZ, RZ, R14 ;  /* 0x000000ffff097224 */ /* 0x000fce00078e000e */
[----:B------:R-:W-:Y:S05]  /*13a10*/  WARPSYNC.COLLECTIVE R15, `(.L_x_344) ;  /* 0x000000000f087348 */ /* 0x000fea0003c00000 */
[----:B------:R0:W1:Y:S02]  /*13a20*/  SHFL.IDX P6, R14, R13, R12, R11 ;  /* 0x0000000c0d0e7389 */ /* 0x00006400000c000b */
[----:B01----:R-:W-:Y:S01]  /*13a30*/  ENDCOLLECTIVE ;  /* 0x000000000000791b */ /* 0x003fe20003800000 */
.L_x_344:
        /* <DEDUP_REMOVED lines=8> */
[----:B------:R-:W-:Y:S01]  /*13ac0*/  LDGSTS.E.BYPASS.LTC128B.128 [R2+0xd400], desc[UR52][R8.64], !P0 ;  /* 0x0d40000008027fae */ /* 0x000fe2000c101d74 */
[----:B------:R-:W-:-:S13]  /*13ad0*/  ISETP.LT.OR P0, PT, R10, 0x61, P1 ;  /* 0x000000610a00780c */ /* 0x000fda0000f01670 */
[----:B------:R0:W-:Y:S01]  /*13ae0*/  LDGSTS.E.BYPASS.LTC128B.128 [R3+0xd400], desc[UR52][R8.64+0x40], !P0 ;  /* 0x0d40004008037fae */ /* 0x0001e2000c101d74 */
[----:B------:R-:W-:Y:S01]  /*13af0*/  ISETP.GE.AND P0, PT, R10, 0x81, PT ;  /* 0x000000810a00780c */ /* 0x000fe20003f06270 */
[----:B0-----:R-:W-:-:S12]  /*13b00*/  IMAD.MOV.U32 R9, RZ, RZ, R14 ;  /* 0x000000ffff097224 */ /* 0x001fd800078e000e */
[----:B------:R-:W-:Y:S05]  /*13b10*/  WARPSYNC.COLLECTIVE R15, `(.L_x_345) ;  /* 0x000000000f087348 */ /* 0x000fea0003c00000 */
[----:B------:R0:W1:Y:S02]  /*13b20*/  SHFL.IDX P6, R14, R13, R12, R11 ;  /* 0x0000000c0d0e7389 */ /* 0x00006400000c000b */
[----:B01----:R-:W-:Y:S01]  /*13b30*/  ENDCOLLECTIVE ;  /* 0x000000000000791b */ /* 0x003fe20003800000 */
.L_x_345:
[----:B------:R-:W-:Y:S01]  /*13b40*/  @P0 LOP3.LUT R17, R17, 0x100, RZ, 0xfc, !PT ;  /* 0x0000010011110812 */ /* 0x000fe200078efcff */
[----:B------:R-:W-:Y:S01]  /*13b50*/  IMAD.MOV.U32 R8, RZ, RZ, R14 ;  /* 0x000000ffff087224 */ /* 0x000fe200078e000e */
[----:B------:R-:W-:Y:S06]  /*13b60*/  BRA `(.L_x_346) ;  /* 0xffffffb000e87947 */ /* 0x000fec000383ffff */
.L_x_262:
[----:B---3--:R3:W4:Y:S02]  /*13b70*/  SYNCS.PHASECHK.TRANS64.TRYWAIT P0, [R0+URZ+0x29840], R28 ;  /* 0x0298401c000075a7 */ /* 0x008724000800017f */
[----:B----4-:R-:W-:Y:S05]  /*13b80*/  @!P0 NANOSLEEP.SYNCS 0x989680 ;  /* 0x009896800000895d */ /* 0x010fea0003900000 */
[----:B------:R-:W4:Y:S02]  /*13b90*/  @!P0 SYNCS.PHASECHK.TRANS64 P0, [R0+URZ+0x29840], R28 ;  /* 0x0298401c000085a7 */ /* 0x000f24000800007f */
[----:B----4-:R-:W-:Y:S05]  /*13ba0*/  @!P0 BRA `(.L_x_262) ;  /* 0xfffffffc00f08947 */ /* 0x010fea000383ffff */
[----:B------:R-:W-:Y:S05]  /*13bb0*/  BRA `(.L_x_347) ;  /* 0xffffffb400487947 */ /* 0x000fea000383ffff */
.L_x_263:
[----:B------:R-:W-:Y:S01]  /*13bc0*/  BSSY B0, `(.L_x_348) ;  /* 0x0000008000007945 */ /* 0x000fe20003800000 */
[----:B------:R-:W-:Y:S02]  /*13bd0*/  IMAD.MOV.U32 R13, RZ, RZ, R6 ;  /* 0x000000ffff0d7224 */ /* 0x000fe400078e0006 */
[----:B------:R-:W-:Y:S02]  /*13be0*/  IMAD.MOV.U32 R12, RZ, RZ, RZ ;  /* 0x000000ffff0c7224 */ /* 0x000fe400078e00ff */
[----:B------:R-:W-:Y:S02]  /*13bf0*/  IMAD.MOV.U32 R11, RZ, RZ, 0x1c1f ;  /* 0x00001c1fff0b7424 */ /* 0x000fe400078e00ff */
[----:B------:R-:W-:-:S07]  /*13c00*/  IMAD.MOV.U32 R15, RZ, RZ, -0x1 ;  /* 0xffffffffff0f7424 */ /* 0x000fce00078e00ff */
[----:B0123--:R-:W-:Y:S05]  /*13c10*/  WARPSYNC.COLLECTIVE R15, `(.L_x_349) ;  /* 0x000000000f087348 */ /* 0x00ffea0003c00000 */
[----:B------:R4:W0:Y:S02]  /*13c20*/  SHFL.IDX P6, R14, R13, R12, R11 ;  /* 0x0000000c0d0e7389 */ /* 0x00082400000c000b */
[----:B01234-:R-:W-:Y:S01]  /*13c30*/  ENDCOLLECTIVE ;  /* 0x000000000000791b */ /* 0x01ffe20003800000 */
.L_x_349:
[----:B------:R-:W-:Y:S05]  /*13c40*/  BSYNC B0 ;  /* 0x0000000000007941 */ /* 0x000fea0003800000 */
.L_x_348:
[----:B------:R-:W-:Y:S01]  /*13c50*/  IMAD.MOV.U32 R13, RZ, RZ, R5 ;  /* 0x000000ffff0d7224 */ /* 0x000fe200078e0005 */
[----:B------:R-:W-:Y:S01]  /*13c60*/  LOP3.LUT P1, RZ, R17, 0x4, RZ, 0xc0, !PT ;  /* 0x0000000411ff7812 */ /* 0x000fe2000782c0ff */
[----:B------:R-:W-:Y:S02]  /*13c70*/  IMAD.MOV.U32 R12, RZ, RZ, RZ ;  /* 0x000000ffff0c7224 */ /* 0x000fe400078e00ff */
[----:B------:R-:W-:Y:S02]  /*13c80*/  IMAD.MOV.U32 R11, RZ, RZ, 0x1c1f ;  /* 0x00001c1fff0b7424 */ /* 0x000fe400078e00ff */
[----:B------:R-:W-:Y:S02]  /*13c90*/  IMAD.MOV.U32 R15, RZ, RZ, -0x1 ;  /* 0xffffffffff0f7424 */ /* 0x000fe400078e00ff */
[----:B------:R-:W-:Y:S02]  /*13ca0*/  IMAD.MOV.U32 R2, RZ, RZ, R14 ;  /* 0x000000ffff027224 */ /* 0x000fe400078e000e */
[----:B------:R-:W-:-:S07]  /*13cb0*/  @P5 IMAD.IADD R9, R16, 0x1, R4 ;  /* 0x0000000110095824 */ /* 0x000fce00078e0204 */
[----:B------:R-:W-:Y:S05]  /*13cc0*/  WARPSYNC.COLLECTIVE R15, `(.L_x_350) ;  /* 0x000000000f087348 */ /* 0x000fea0003c00000 */
[----:B------:R0:W1:Y:S02]  /*13cd0*/  SHFL.IDX P6, R14, R13, R12, R11 ;  /* 0x0000000c0d0e7389 */ /* 0x00006400000c000b */
[----:B01----:R-:W-:Y:S01]  /*13ce0*/  ENDCOLLECTIVE ;  /* 0x000000000000791b */ /* 0x003fe20003800000 */
.L_x_350:
[----:B------:R-:W-:Y:S02]  /*13cf0*/  @P4 IMAD.IADD R21, R16, 0x1, R4 ;  /* 0x0000000110154824 */ /* 0x000fe400078e0204 */
[----:B------:R-:W-:Y:S02]  /*13d00*/  IMAD.MOV.U32 R13, RZ, RZ, R6 ;  /* 0x000000ffff0d7224 */ /* 0x000fe400078e0006 */
[----:B------:R-:W-:Y:S02]  /*13d10*/  IMAD.MOV.U32 R12, RZ, RZ, 0x1 ;  /* 0x00000001ff0c7424 */ /* 0x000fe400078e00ff */
[----:B------:R-:W-:Y:S01]  /*13d20*/  IMAD.MOV.U32 R3, RZ, RZ, R14 ;  /* 0x000000ffff037224 */ /* 0x000fe200078e000e */
[----:B------:R-:W-:-:S04]  /*13d30*/  LOP3.LUT P6, RZ, R17, 0x8, RZ, 0xc0, !PT ;  /* 0x0000000811ff7812 */ /* 0x000fc800078cc0ff */
[----:B------:R-:W-:-:S05]  /*13d40*/  @P5 IADD3 R3, P0, R35, R3, RZ ;  /* 0x0000000323035210 */ /* 0x000fca0007f1e0ff */
[----:B------:R-:W-:Y:S01]  /*13d50*/  @P5 IMAD.X R2, RZ, RZ, R2, P0 ;  /* 0x000000ffff025224 */ /* 0x000fe200000e0602 */
[----:B------:R-:W-:-:S04]  /*13d60*/  LOP3.LUT P0, RZ, R17, 0x10, RZ, 0xc0, !PT ;  /* 0x0000001011ff7812 */ /* 0x000fc8000780c0ff */
[----:B------:R-:W-:-:S04]  /*13d70*/  @P5 LOP3.LUT R3, R3, R2, RZ, 0x3c, !PT ;  /* 0x0000000203035212 */ /* 0x000fc800078e3cff */
[----:B------:R-:W-:-:S04]  /*13d80*/  @P5 LOP3.LUT R2, R3, R2, RZ, 0x3c, !PT ;  /* 0x0000000203025212 */ /* 0x000fc800078e3cff */
[----:B------:R-:W-:-:S05]  /*13d90*/  @P5 LOP3.LUT R3, R3, R2, RZ, 0x3c, !PT ;  /* 0x0000000203035212 */ /* 0x000fca00078e3cff */
        /* <DEDUP_REMOVED lines=8> */
.L_x_351:
[----:B------:R-:W-:Y:S01]  /*13e20*/  @!PT LDS RZ, [RZ] ;  /* 0x00000000fffff984 */ /* 0x000fe20000000800 */
[----:B------:R-:W-:Y:S01]  /*13e30*/  @!PT LDS RZ, [RZ] ;  /* 0x00000000fffff984 */ /* 0x000fe20000000800 */
[----:B------:R-:W-:Y:S01]  /*13e40*/  @!PT LDS RZ, [RZ] ;  /* 0x00000000fffff984 */ /* 0x000fe20000000800 */
[----:B------:R0:W-:Y:S01]  /*13e50*/  @P5 LDGSTS.E.BYPASS.LTC128B.128 [R9+0x1f400], desc[UR52][R2.64+0x80], !P1 ;  /* 0x1f40008002095fae */ /* 0x0001e2000c901d74 */
[----:B------:R-:W-:Y:S01]  /*13e60*/  LOP3.LUT P5, RZ, R17, 0x8, RZ, 0xc0, !PT ;  /* 0x0000000811ff7812 */ /* 0x000fe200078ac0ff */
[----:B------:R-:W-:Y:S02]  /*13e70*/  IMAD.MOV.U32 R13, RZ, RZ, R5 ;  /* 0x000000ffff0d7224 */ /* 0x000fe400078e0005 */
[----:B0-----:R-:W-:Y:S02]  /*13e80*/  @P3 IMAD.IADD R9, R16, 0x1, R4 ;  /* 0x0000000110093824 */ /* 0x001fe400078e0204 */
[----:B------:R-:W-:-:S08]  /*13e90*/  IMAD.MOV.U32 R2, RZ, RZ, R14 ;  /* 0x000000ffff027224 */ /* 0x000fd000078e000e */
[----:B------:R-:W-:Y:S05]  /*13ea0*/  WARPSYNC.COLLECTIVE R15, `(.L_x_352) ;  /* 0x000000000f087348 */ /* 0x000fea0003c00000 */
[----:B------:R0:W1:Y:S02]  /*13eb0*/  SHFL.IDX P6, R14, R13, R12, R11 ;  /* 0x0000000c0d0e7389 */ /* 0x00006400000c000b */
[----:B01----:R-:W-:Y:S01]  /*13ec0*/  ENDCOLLECTIVE ;  /* 0x000000000000791b */ /* 0x003fe20003800000 */
.L_x_352:
[----:B------:R-:W-:Y:S02]  /*13ed0*/  IMAD.MOV.U32 R13, RZ, RZ, R6 ;  /* 0x000000ffff0d7224 */ /* 0x000fe400078e0006 */
[----:B------:R-:W-:Y:S02]  /*13ee0*/  IMAD.MOV.U32 R12, RZ, RZ, 0x2 ;  /* 0x00000002ff0c7424 */ /* 0x000fe400078e00ff */
[----:B------:R-:W-:Y:S01]  /*13ef0*/  IMAD.MOV.U32 R3, RZ, RZ, R14 ;  /* 0x000000ffff037224 */ /* 0x000fe200078e000e */
[----:B------:R-:W-:-:S04]  /*13f00*/  LOP3.LUT P6, RZ, R17, 0x10, RZ, 0xc0, !PT ;  /* 0x0000001011ff7812 */ /* 0x000fc800078cc0ff */
[----:B------:R-:W-:-:S05]  /*13f10*/  @P4 IADD3 R3, P0, R35, R3, RZ ;  /* 0x0000000323034210 */ /* 0x000fca0007f1e0ff */
[----:B------:R-:W-:-:S05]  /*13f20*/  @P4 IMAD.X R2, RZ, RZ, R2, P0 ;  /* 0x000000ffff024224 */ /* 0x000fca00000e0602 */
[----:B------:R-:W-:-:S04]  /*13f30*/  @P4 LOP3.LUT R3, R3, R2, RZ, 0x3c, !PT ;  /* 0x0000000203034212 */ /* 0x000fc800078e3cff */
[----:B------:R-:W-:-:S04]  /*13f40*/  @P4 LOP3.LUT R2, R3, R2, RZ, 0x3c, !PT ;  /* 0x0000000203024212 */ /* 0x000fc800078e3cff */
[----:B------:R-:W-:-:S05]  /*13f50*/  @P4 LOP3.LUT R3, R3, R2, RZ, 0x3c, !PT ;  /* 0x0000000203034212 */ /* 0x000fca00078e3cff */
[----:B------:R-:W-:Y:S01]  /*13f60*/  @!PT LDS RZ, [RZ] ;  /* 0x00000000fffff984 */ /* 0x000fe20000000800 */
[----:B------:R-:W-:Y:S01]  /*13f70*/  @!PT LDS RZ, [RZ] ;  /* 0x00000000fffff984 */ /* 0x000fe20000000800 */
[----:B------:R-:W-:Y:S01]  /*13f80*/  @!PT LDS RZ, [RZ] ;  /* 0x00000000fffff984 */ /* 0x000fe20000000800 */
[----:B------:R0:W-:Y:S02]  /*13f90*/  @P4 LDGSTS.E.BYPASS.LTC128B.128 [R21+0x1ac00], desc[UR52][R2.64], !P6 ;  /* 0x1ac0000002154fae */ /* 0x0001e4000f101d74 */
[----:B0-----:R-:W-:Y:S05]  /*13fa0*/  WARPSYNC.COLLECTIVE R15, `(.L_x_353) ;  /* 0x000000000f087348 */ /* 0x001fea0003c00000 */
[----:B------:R1:W2:Y:S02]  /*13fb0*/  SHFL.IDX P6, R14, R13, R12, R11 ;  /* 0x0000000c0d0e7389 */ /* 0x0002a400000c000b */
[----:B012---:R-:W-:Y:S01]  /*13fc0*/  ENDCOLLECTIVE ;  /* 0x000000000000791b */ /* 0x007fe20003800000 */
.L_x_353:
[----:B------:R-:W-:Y:S01]  /*13fd0*/  @!PT LDS RZ, [RZ] ;  /* 0x00000000fffff984 */ /* 0x000fe20000000800 */
[----:B------:R-:W-:Y:S01]  /*13fe0*/  @!PT LDS RZ, [RZ] ;  /* 0x00000000fffff984 */ /* 0x000fe20000000800 */
[----:B------:R-:W-:Y:S01]  /*13ff0*/  @!PT LDS RZ, [RZ] ;  /* 0x00000000fffff984 */ /* 0x000fe20000000800 */
[----:B------:R-:W-:Y:S04]  /*14000*/  @P4 LDGSTS.E.BYPASS.LTC128B.128 [R21+0x1d400], desc[UR52][R2.64+0x40], !P5 ;  /* 0x1d40004002154fae */ /* 0x000fe8000e901d74 */
        /* <DEDUP_REMOVED lines=8> */
.L_x_354:
[----:B------:R-:W-:Y:S02]  /*14090*/  IMAD.MOV.U32 R13, RZ, RZ, R6 ;  /* 0x000000ffff0d7224 */ /* 0x000fe400078e0006 */
[----:B------:R-:W-:Y:S02]  /*140a0*/  IMAD.MOV.U32 R12, RZ, RZ, 0x3 ;  /* 0x00000003ff0c7424 */ /* 0x000fe400078e00ff */
[----:B------:R-:W-:-:S07]  /*140b0*/  IMAD.MOV.U32 R3, RZ, RZ, R14 ;  /* 0x000000ffff037224 */ /* 0x000fce00078e000e */
[----:B------:R-:W-:Y:S05]  /*140c0*/  WARPSYNC.COLLECTIVE R15, `(.L_x_355) ;  /* 0x000000000f087348 */ /* 0x000fea0003c00000 */
[----:B------:R0:W1:Y:S02]  /*140d0*/  SHFL.IDX P6, R14, R13, R12, R11 ;  /* 0x0000000c0d0e7389 */ /* 0x00006400000c000b */
[----:B01----:R-:W-:Y:S01]  /*140e0*/  ENDCOLLECTIVE ;  /* 0x000000000000791b */ /* 0x003fe20003800000 */
.L_x_355:
[----:B------:R-:W-:-:S05]  /*140f0*/  @P3 IADD3 R3, P0, R35, R3, RZ ;  /* 0x0000000323033210 */ /* 0x000fca0007f1e0ff */
[----:B------:R-:W-:-:S05]  /*14100*/  @P3 IMAD.X R2, RZ, RZ, R2, P0 ;  /* 0x000000ffff023224 */ /* 0x000fca00000e0602 */
[----:B------:R-:W-:Y:S01]  /*14110*/  @P3 LOP3.LUT R3, R3, R2, RZ, 0x3c, !PT ;  /* 0x0000000203033212 */ /* 0x000fe200078e3cff */
[----:B------:R-:W-:-:S03]  /*14120*/  IMAD.MOV.U32 R13, RZ, RZ, R5 ;  /* 0x000000ffff0d7224 */ /* 0x000fc600078e0005 */
[----:B------:R-:W-:-:S04]  /*14130*/  @P3 LOP3.LUT R2, R3, R2, RZ, 0x3c, !PT ;  /* 0x0000000203023212 */ /* 0x000fc800078e3cff */
[----:B------:R-:W-:Y:S01]  /*14140*/  @P3 LOP3.LUT R3, R3, R2, RZ, 0x3c, !PT ;  /* 0x0000000203033212 */ /* 0x000fe200078e3cff */
[----:B------:R-:W-:-:S07]  /*14150*/  IMAD.MOV.U32 R6, RZ, RZ, R14 ;  /* 0x000000ffff067224 */ /* 0x000fce00078e000e */
[----:B------:R-:W-:Y:S05]  /*14160*/  WARPSYNC.COLLECTIVE R15, `(.L_x_356) ;  /* 0x000000000f087348 */ /* 0x000fea0003c00000 */
[----:B------:R0:W1:Y:S02]  /*14170*/  SHFL.IDX P6, R14, R13, R12, R11 ;  /* 0x0000000c0d0e7389 */ /* 0x00006400000c000b */
[----:B01----:R-:W-:Y:S01]  /*14180*/  ENDCOLLECTIVE ;  /* 0x000000000000791b */ /* 0x003fe20003800000 */
.L_x_356:
[----:B------:R-:W-:Y:S01]  /*14190*/  @!PT LDS RZ, [RZ] ;  /* 0x00000000fffff984 */ /* 0x000fe20000000800 */
[----:B------:R-:W-:Y:S01]  /*141a0*/  @!PT LDS RZ, [RZ] ;  /* 0x00000000fffff984 */ /* 0x000fe20000000800 */
[----:B------:R-:W-:Y:S01]  /*141b0*/  @!PT LDS RZ, [RZ] ;  /* 0x00000000fffff984 */ /* 0x000fe20000000800 */
[----:B------:R-:W-:Y:S04]  /*141c0*/  @P3 LDGSTS.E.BYPASS.LTC128B.128 [R9+0x1b400], desc[UR52][R2.64], !P4 ;  /* 0x1b40000002093fae */ /* 0x000fe8000e101d74 */
[----:B------:R-:W-:Y:S04]  /*141d0*/  @P3 LDGSTS.E.BYPASS.LTC128B.128 [R9+0x1dc00], desc[UR52][R2.64+0x40], !P5 ;  /* 0x1dc0004002093fae */ /* 0x000fe8000e901d74 */
[----:B------:R0:W-:Y:S01]  /*141e0*/  @P3 LDGSTS.E.BYPASS.LTC128B.128 [R9+0x20400], desc[UR52][R2.64+0x80], !P1 ;  /* 0x2040008002093fae */ /* 0x0001e2000c901d74 */
[----:B------:R-:W-:Y:S02]  /*141f0*/  IMAD.MOV.U32 R13, RZ, RZ, R7 ;  /* 0x000000ffff0d7224 */ /* 0x000fe400078e0007 */
[----:B------:R-:W-:-:S02]  /*14200*/  IMAD.MOV.U32 R12, RZ, RZ, RZ ;  /* 0x000000ffff0c7224 */ /* 0x000fc400078e00ff */
[----:B0-----:R-:W-:-:S07]  /*14210*/  IMAD.MOV.U32 R2, RZ, RZ, R14 ;  /* 0x000000ffff027224 */ /* 0x001fce00078e000e */
[----:B------:R-:W-:Y:S05]  /*14220*/  WARPSYNC.COLLECTIVE R15, `(.L_x_357) ;  /* 0x000000000f087348 */ /* 0x000fea0003c00000 */
[----:B------:R0:W1:Y:S02]  /*14230*/  SHFL.IDX P6, R14, R13, R12, R11 ;  /* 0x0000000c0d0e7389 */ /* 0x00006400000c000b */
[----:B01----:R-:W-:Y:S01]  /*14240*/  ENDCOLLECTIVE ;  /* 0x000000000000791b */ /* 0x003fe20003800000 */
.L_x_357:
[----:B------:R-:W-:-:S05]  /*14250*/  @P2 IADD3 R2, P0, R35, R2, RZ ;  /* 0x0000000223022210 */ /* 0x000fca0007f1e0ff */
[----:B------:R-:W-:-:S05]  /*14260*/  @P2 IMAD.X R3, RZ, RZ, R6, P0 ;  /* 0x000000ffff032224 */ /* 0x000fca00000e0606 */
        /* <DEDUP_REMOVED lines=11> */
.L_x_358:
[----:B------:R-:W-:Y:S05]  /*14320*/  BRA `(.L_x_359) ;  /* 0xffffffb000ac7947 */ /* 0x000fea000383ffff */
.L_x_270:
[----:B------:R-:W-:Y:S02]  /*14330*/  IMAD.MOV.U32 R13, RZ, RZ, R4 ;  /* 0x000000ffff0d7224 */ /* 0x000fe400078e0004 */
[----:B------:R-:W-:Y:S02]  /*14340*/  IMAD.MOV.U32 R12, RZ, RZ, RZ ;  /* 0x000000ffff0c7224 */ /* 0x000fe400078e00ff */
[----:B------:R-:W-:Y:S02]  /*14350*/  IMAD.MOV.U32 R11, RZ, RZ, 0x1c1f ;  /* 0x00001c1fff0b7424 */ /* 0x000fe400078e00ff */
[----:B------:R-:W-:Y:S02]  /*14360*/  IMAD.MOV.U32 R15, RZ, RZ, -0x1 ;  /* 0xffffffffff0f7424 */ /* 0x000fe400078e00ff */
[----:B------:R-:W-:Y:S02]  /*14370*/  IMAD R5, R5, UR40, RZ ;  /* 0x0000002805057c24 */ /* 0x000fe4000f8e02ff */
[----:B------:R-:W-:-:S07]  /*14380*/  IMAD.IADD R6, R10, 0x1, R6 ;  /* 0x000000010a067824 */ /* 0x000fce00078e0206 */
[----:B-1---5:R-:W-:Y:S05]  /*14390*/  WARPSYNC.COLLECTIVE R15, `(.L_x_360) ;  /* 0x000000000f087348 */ /* 0x022fea0003c00000 */
[----:B------:R0:W2:Y:S02]  /*143a0*/  SHFL.IDX P6, R14, R13, R12, R11 ;  /* 0x0000000c0d0e7389 */ /* 0x0000a400000c000b */
[----:B012--5:R-:W-:Y:S01]  /*143b0*/  ENDCOLLECTIVE ;  /* 0x000000000000791b */ /* 0x027fe20003800000 */
.L_x_360:
[C---:B------:R-:W-:Y:S01]  /*143c0*/  VIADD R8, R6.reuse, 0x20 ;  /* 0x0000002006087836 */ /* 0x040fe20000000000 */
[----:B------:R-:W-:Y:S01]  /*143d0*/  ISETP.GE.AND P0, PT, R6, R5, PT ;  /* 0x000000050600720c */ /* 0x000fe20003f06270 */
[----:B------:R-:W-:Y:S02]  /*143e0*/  IMAD.MOV.U32 R13, RZ, RZ, R0 ;  /* 0x000000ffff0d7224 */ /* 0x000fe400078e0000 */
[----:B------:R-:W-:-:S10]  /*143f0*/  IMAD.MOV.U32 R2, RZ, RZ, R14 ;  /* 0x000000ffff027224 */ /* 0x000fd400078e000e */
[----:B------:R-:W-:Y:S05]  /*14400*/  WARPSYNC.COLLECTIVE R15, `(.L_x_361) ;  /* 0x000000000f087348 */ /* 0x000fea0003c00000 */
[----:B------:R0:W1:Y:S02]  /*14410*/  SHFL.IDX P6, R14, R13, R12, R11 ;  /* 0x0000000c0d0e7389 */ /* 0x00006400000c000b */
[----:B01----:R-:W-:Y:S01]  /*14420*/  ENDCOLLECTIVE ;  /* 0x000000000000791b */ /* 0x003fe20003800000 */
.L_x_361:
[----:B------:R-:W-:Y:S02]  /*14430*/  IMAD.MOV.U32 R13, RZ, RZ, R4 ;  /* 0x000000ffff0d7224 */ /* 0x000fe400078e0004 */
[----:B------:R-:W-:Y:S02]  /*14440*/  IMAD.MOV.U32 R12, RZ, RZ, 0x1 ;  /* 0x00000001ff0c7424 */ /* 0x000fe400078e00ff */
[----:B------:R-:W-:-:S07]  /*14450*/  IMAD.MOV.U32 R3, RZ, RZ, R14 ;  /* 0x000000ffff037224 */ /* 0x000fce00078e000e */
[----:B------:R-:W-:Y:S05]  /*14460*/  WARPSYNC.COLLECTIVE R15, `(.L_x_362) ;  /* 0x000000000f087348 */ /* 0x000fea0003c00000 */
[----:B------:R0:W1:Y:S02]  /*14470*/  SHFL.IDX P6, R14, R13, R12, R11 ;  /* 0x0000000c0d0e7389 */ /* 0x00006400000c000b */
[----:B01----:R-:W-:Y:S01]  /*14480*/  ENDCOLLECTIVE ;  /* 0x000000000000791b */ /* 0x003fe20003800000 */
.L_x_362:
[----:B------:R-:W-:-:S05]  /*14490*/  @!P0 IADD3 R7, P4, R35, R3, RZ ;  /* 0x0000000323078210 */ /* 0x000fca0007f9e0ff */
[----:B------:R-:W-:Y:S02]  /*144a0*/  @!P0 IMAD.X R3, RZ, RZ, R2, P4 ;  /* 0x000000ffff038224 */ /* 0x000fe400020e0602 */
[----:B------:R-:W-:Y:S02]  /*144b0*/  @!P0 IMAD.MOV.U32 R2, RZ, RZ, R7 ;  /* 0x000000ffff028224 */ /* 0x000fe400078e0007 */
[----:B------:R-:W-:-:S03]  /*144c0*/  IMAD.MOV.U32 R13, RZ, RZ, R0 ;  /* 0x000000ffff0d7224 */ /* 0x000fc600078e0000 */
[----:B------:R-:W-:Y:S01]  /*144d0*/  @!PT LDS RZ, [RZ] ;  /* 0x00000000fffff984 */ /* 0x000fe20000000800 */
[----:B------:R-:W-:Y:S01]  /*144e0*/  @!PT LDS RZ, [RZ] ;  /* 0x00000000fffff984 */ /* 0x000fe20000000800 */
[----:B------:R-:W-:Y:S01]  /*144f0*/  @!PT LDS RZ, [RZ] ;  /* 0x00000000fffff984 */ /* 0x000fe20000000800 */
[----:B------:R-:W-:Y:S04]  /*14500*/  @!P0 LDGSTS.E.BYPASS.LTC128B.128 [R9+0x14400], desc[UR52][R2.64], !P3 ;  /* 0x1440000002098fae */ /* 0x000fe8000d901d74 */
[----:B------:R-:W-:Y:S04]  /*14510*/  @!P0 LDGSTS.E.BYPASS.LTC128B.128 [R9+0x16400], desc[UR52][R2.64+0x40], !P2 ;  /* 0x1640004002098fae */ /* 0x000fe8000d101d74 */
[----:B------:R0:W-:Y:S01]  /*14520*/  @!P0 LDGSTS.E.BYPASS.LTC128B.128 [R9+0x18400], desc[UR52][R2.64+0x80], !P1 ;  /* 0x1840008002098fae */ /* 0x0001e2000c901d74 */
[----:B------:R-:W-:Y:S01]  /*14530*/  ISETP.GE.AND P0, PT, R8, R5, PT ;  /* 0x000000050800720c */ /* 0x000fe20003f06270 */
[----:B0-----:R-:W-:-:S12]  /*14540*/  IMAD.MOV.U32 R2, RZ, RZ, R14 ;  /* 0x000000ffff027224 */ /* 0x001fd800078e000e */
[----:B------:R-:W-:Y:S05]  /*14550*/  WARPSYNC.COLLECTIVE R15, `(.L_x_363) ;  /* 0x000000000f087348 */ /* 0x000fea0003c00000 */
[----:B------:R0:W1:Y:S02]  /*14560*/  SHFL.IDX P6, R14, R13, R12, R11 ;  /* 0x0000000c0d0e7389 */ /* 0x00006400000c000b */
[----:B01----:R-:W-:Y:S01]  /*14570*/  ENDCOLLECTIVE ;  /* 0x000000000000791b */ /* 0x003fe20003800000 */
.L_x_363:
[----:B------:R-:W-:Y:S02]  /*14580*/  IMAD.MOV.U32 R13, RZ, RZ, R4 ;  /* 0x000000ffff0d7224 */ /* 0x000fe400078e0004 */
[----:B------:R-:W-:Y:S01]  /*14590*/  IMAD.MOV.U32 R12, RZ, RZ, 0x2 ;  /* 0x00000002ff0c7424 */ /* 0x000fe200078e00ff */
[----:B------:R-:W-:-:S13]  /*145a0*/  @!P0 IADD3 R7, P4, R35, R14, RZ ;  /* 0x0000000e23078210 */ /* 0x000fda0007f9e0ff */
[----:B------:R-:W-:Y:S05]  /*145b0*/  WARPSYNC.COLLECTIVE R15, `(.L_x_364) ;  /* 0x000000000f087348 */ /* 0x000fea0003c00000 */
[----:B------:R0:W1:Y:S02]  /*145c0*/  SHFL.IDX P6, R14, R13, R12, R11 ;  /* 0x0000000c0d0e7389 */ /* 0x00006400000c000b */
[----:B01----:R-:W-:Y:S01]  /*145d0*/  ENDCOLLECTIVE ;  /* 0x000000000000791b */ /* 0x003fe20003800000 */
.L_x_364:
[----:B------:R-:W-:Y:S02]  /*145e0*/  @!P0 IMAD.X R8, RZ, RZ, R2, P4 ;  /* 0x000000ffff088224 */ /* 0x000fe400020e0602 */
[----:B------:R-:W-:Y:S02]  /*145f0*/  @!P0 IMAD.MOV.U32 R2, RZ, RZ, R7 ;  /* 0x000000ffff028224 */ /* 0x000fe400078e0007 */
[----:B------:R-:W-:Y:S02]  /*14600*/  @!P0 IMAD.MOV.U32 R3, RZ, RZ, R8 ;  /* 0x000000ffff038224 */ /* 0x000fe400078e0008 */
[----:B------:R-:W-:-:S03]  /*14610*/  VIADD R8, R6, 0x40 ;  /* 0x0000004006087836 */ /* 0x000fc60000000000 */
[----:B------:R-:W-:Y:S01]  /*14620*/  @!PT LDS RZ, [RZ] ;  /* 0x00000000fffff984 */ /* 0x000fe20000000800 */
[----:B------:R-:W-:Y:S01]  /*14630*/  @!PT LDS RZ, [RZ] ;  /* 0x00000000fffff984 */ /* 0x000fe20000000800 */
[----:B------:R-:W-:Y:S01]  /*14640*/  @!PT LDS RZ, [RZ] ;  /* 0x00000000fffff984 */ /* 0x000fe20000000800 */
[----:B------:R-:W-:Y:S01]  /*14650*/  @!P0 LDGSTS.E.BYPASS.LTC128B.128 [R9+0x14c00], desc[UR52][R2.64], !P3 ;  /* 0x14c0000002098fae */ /* 0x000fe2000d901d74 */
[----:B------:R-:W-:-:S03]  /*14660*/  IMAD.MOV.U32 R13, RZ, RZ, R0 ;  /* 0x000000ffff0d7224 */ /* 0x000fc600078e0000 */
[----:B------:R-:W-:Y:S04]  /*14670*/  @!P0 LDGSTS.E.BYPASS.LTC128B.128 [R9+0x16c00], desc[UR52][R2.64+0x40], !P2 ;  /* 0x16c0004002098fae */ /* 0x000fe8000d101d74 */
[----:B------:R0:W-:Y:S01]  /*14680*/  @!P0 LDGSTS.E.BYPASS.LTC128B.128 [R9+0x18c00], desc[UR52][R2.64+0x80], !P1 ;  /* 0x18c0008002098fae */ /* 0x0001e2000c901d74 */
[----:B------:R-:W-:Y:S01]  /*14690*/  ISETP.GE.AND P0, PT, R8, R5, PT ;  /* 0x000000050800720c */ /* 0x000fe20003f06270 */
[----:B0-----:R-:W-:-:S12]  /*146a0*/  IMAD.MOV.U32 R2, RZ, RZ, R14 ;  /* 0x000000ffff027224 */ /* 0x001fd800078e000e */
[----:B------:R-:W-:Y:S05]  /*146b0*/  WARPSYNC.COLLECTIVE R15, `(.L_x_365) ;  /* 0x000000000f087348 */ /* 0x000fea0003c00000 */
[----:B------:R0:W1:Y:S02]  /*146c0*/  SHFL.IDX P6, R14, R13, R12, R11 ;  /* 0x0000000c0d0e7389 */ /* 0x00006400000c000b */
[----:B01----:R-:W-:Y:S01]  /*146d0*/  ENDCOLLECTIVE ;  /* 0x000000000000791b */ /* 0x003fe20003800000 */
.L_x_365:
[----:B------:R-:W-:Y:S02]  /*146e0*/  IMAD.MOV.U32 R13, RZ, RZ, R4 ;  /* 0x000000ffff0d7224 */ /* 0x000fe400078e0004 */
[----:B------:R-:W-:Y:S01]  /*146f0*/  IMAD.MOV.U32 R12, RZ, RZ, 0x3 ;  /* 0x00000003ff0c7424 */ /* 0x000fe200078e00ff */
[----:B------:R-:W-:-:S13]  /*14700*/  @!P0 IADD3 R7, P4, R35, R14, RZ ;  /* 0x0000000e23078210 */ /* 0x000fda0007f9e0ff */
[----:B------:R-:W-:Y:S05]  /*14710*/  WARPSYNC.COLLECTIVE R15, `(.L_x_366) ;  /* 0x000000000f087348 */ /* 0x000fea0003c00000 */
[----:B------:R0:W1:Y:S02]  /*14720*/  SHFL.IDX P6, R14, R13, R12, R11 ;  /* 0x0000000c0d0e7389 */ /* 0x00006400000c000b */
[----:B01----:R-:W-:Y:S01]  /*14730*/  ENDCOLLECTIVE ;  /* 0x000000000000791b */ /* 0x003fe20003800000 */
.L_x_366:
[----:B------:R-:W-:Y:S02]  /*14740*/  @!P0 IMAD.X R8, RZ, RZ, R2, P4 ;  /* 0x000000ffff088224 */ /* 0x000fe400020e0602 */
[----:B------:R-:W-:Y:S02]  /*14750*/  @!P0 IMAD.MOV.U32 R2, RZ, RZ, R7 ;  /* 0x000000ffff028224 */ /* 0x000fe400078e0007 */
        /* <DEDUP_REMOVED lines=12> */
.L_x_367:
[----:B------:R-:W-:Y:S05]  /*14820*/  BRA `(.L_x_368) ;  /* 0xffffffb400d07947 */ /* 0x000fea000383ffff */
.L_x_275:
[----:B0-----:R0:W2:Y:S02]  /*14830*/  SYNCS.PHASECHK.TRANS64.TRYWAIT P0, [R16+URZ+0x29820], R3 ;  /* 0x02982003100075a7 */ /* 0x0010a4000800017f */
[----:B--2---:R-:W-:Y:S05]  /*14840*/  @!P0 NANOSLEEP.SYNCS 0x989680 ;  /* 0x009896800000895d */ /* 0x004fea0003900000 */
[----:B------:R-:W2:Y:S02]  /*14850*/  @!P0 SYNCS.PHASECHK.TRANS64 P0, [R16+URZ+0x29820], R3 ;  /* 0x02982003100085a7 */ /* 0x000ea4000800007f */
[----:B--2---:R-:W-:Y:S05]  /*14860*/  @!P0 BRA `(.L_x_275) ;  /* 0xfffffffc00f08947 */ /* 0x004fea000383ffff */
[----:B------:R-:W-:Y:S05]  /*14870*/  BRA `(.L_x_369) ;  /* 0xffffffb800407947 */ /* 0x000fea000383ffff */
.L_x_279:
[----:B0-----:R0:W2:Y:S02]  /*14880*/  SYNCS.PHASECHK.TRANS64.TRYWAIT P0, [R0+URZ+0x29880], R29 ;  /* 0x0298801d000075a7 */ /* 0x0010a4000800017f */
[----:B--2---:R-:W-:Y:S05]  /*14890*/  @!P0 NANOSLEEP.SYNCS 0x989680 ;  /* 0x009896800000895d */ /* 0x004fea0003900000 */
[----:B------:R-:W2:Y:S02]  /*148a0*/  @!P0 SYNCS.PHASECHK.TRANS64 P0, [R0+URZ+0x29880], R29 ;  /* 0x0298801d000085a7 */ /* 0x000ea4000800007f */
[----:B--2---:R-:W-:Y:S05]  /*148b0*/  @!P0 BRA `(.L_x_279) ;  /* 0xfffffffc00f08947 */ /* 0x004fea000383ffff */
[----:B------:R-:W-:Y:S05]  /*148c0*/  BRA `(.L_x_370) ;  /* 0xffffffbc00707947 */ /* 0x000fea000383ffff */
.L_x_280:
        /* <DEDUP_REMOVED lines=8> */
.L_x_372:
[----:B------:R-:W-:Y:S05]  /*14950*/  BSYNC B0 ;  /* 0x0000000000007941 */ /* 0x000fea0003800000 */
.L_x_371:
[----:B------:R-:W-:Y:S01]  /*14960*/  IMAD.MOV.U32 R13, RZ, RZ, R8 ;  /* 0x000000ffff0d7224 */ /* 0x000fe200078e0008 */
[----:B------:R-:W-:Y:S01]  /*14970*/  IADD3 R9, R16, R9, R33 ;  /* 0x0000000910097210 */ /* 0x000fe20007ffe021 */
[----:B------:R-:W-:Y:S02]  /*14980*/  IMAD.MOV.U32 R12, RZ, RZ, RZ ;  /* 0x000000ffff0c7224 */ /* 0x000fe400078e00ff */
[----:B------:R-:W-:Y:S02]  /*14990*/  IMAD.MOV.U32 R11, RZ, RZ, 0x1c1f ;  /* 0x00001c1fff0b7424 */ /* 0x000fe400078e00ff */
[----:B------:R-:W-:Y:S02]  /*149a0*/  IMAD.MOV.U32 R15, RZ, RZ, -0x1 ;  /* 0xffffffffff0f7424 */ /* 0x000fe400078e00ff */
[----:B------:R-:W-:Y:S02]  /*149b0*/  IMAD.MOV.U32 R3, RZ, RZ, R14 ;  /* 0x000000ffff037224 */ /* 0x000fe400078e000e */
[----:B------:R-:W-:-:S07]  /*149c0*/  IMAD.IADD R21, R34, 0x1, R9 ;  /* 0x0000000122157824 */ /* 0x000fce00078e0209 */
[----:B------:R-:W-:Y:S05]  /*149d0*/  WARPSYNC.COLLECTIVE R15, `(.L_x_373) ;  /* 0x000000000f087348 */ /* 0x000fea0003c00000 */
[----:B------:R0:W1:Y:S02]  /*149e0*/  SHFL.IDX P6, R14, R13, R12, R11 ;  /* 0x0000000c0d0e7389 */ /* 0x00006400000c000b */
[----:B01----:R-:W-:Y:S01]  /*149f0*/  ENDCOLLECTIVE ;  /* 0x000000000000791b */ /* 0x003fe20003800000 */
.L_x_373:
[----:B------:R-:W-:Y:S02]  /*14a00*/  IMAD.MOV.U32 R13, RZ, RZ, R22 ;  /* 0x000000ffff0d7224 */ /* 0x000fe400078e0016 */
[----:B------:R-:W-:Y:S02]  /*14a10*/  IMAD.MOV.U32 R12, RZ, RZ, 0x1 ;  /* 0x00000001ff0c7424 */ /* 0x000fe400078e00ff */
[----:B------:R-:W-:-:S07]  /*14a20*/  IMAD.MOV.U32 R2, RZ, RZ, R14 ;  /* 0x000000ffff027224 */ /* 0x000fce00078e000e */
[----:B------:R-:W-:Y:S05]  /*14a30*/  WARPSYNC.COLLECTIVE R15, `(.L_x_374) ;  /* 0x000000000f087348 */ /* 0x000fea0003c00000 */
[----:B------:R0:W1:Y:S02]  /*14a40*/  SHFL.IDX P6, R14, R13, R12, R11 ;  /* 0x0000000c0d0e7389 */ /* 0x00006400000c000b */
[----:B01----:R-:W-:Y:S01]  /*14a50*/  ENDCOLLECTIVE ;  /* 0x000000000000791b */ /* 0x003fe20003800000 */
.L_x_374:
        /* <DEDUP_REMOVED lines=12> */
.L_x_375:
[----:B------:R-:W-:Y:S02]  /*14b20*/  IMAD.MOV.U32 R13, RZ, RZ, R22 ;  /* 0x000000ffff0d7224 */ /* 0x000fe400078e0016 */
[----:B------:R-:W-:Y:S02]  /*14b30*/  IMAD.MOV.U32 R12, RZ, RZ, 0x2 ;  /* 0x00000002ff0c7424 */ /* 0x000fe400078e00ff */
[----:B------:R-:W-:-:S07]  /*14b40*/  IMAD.MOV.U32 R2, RZ, RZ, R14 ;  /* 0x000000ffff027224 */ /* 0x000fce00078e000e */
[----:B------:R-:W-:Y:S05]  /*14b50*/  WARPSYNC.COLLECTIVE R15, `(.L_x_376) ;  /* 0x000000000f087348 */ /* 0x000fea0003c00000 */
[----:B------:R0:W1:Y:S02]  /*14b60*/  SHFL.IDX P6, R14, R13, R12, R11 ;  /* 0x0000000c0d0e7389 */ /* 0x00006400000c000b */
[----:B01----:R-:W-:Y:S01]  /*14b70*/  ENDCOLLECTIVE ;  /* 0x000000000000791b */ /* 0x003fe20003800000 */
.L_x_376:
        /* <DEDUP_REMOVED lines=12> */
.L_x_377:
[----:B------:R-:W-:Y:S02]  /*14c40*/  IMAD.MOV.U32 R13, RZ, RZ, R22 ;  /* 0x000000ffff0d7224 */ /* 0x000fe400078e0016 */
[----:B------:R-:W-:Y:S02]  /*14c50*/  IMAD.MOV.U32 R12, RZ, RZ, 0x3 ;  /* 0x00000003ff0c7424 */ /* 0x000fe400078e00ff */
[----:B------:R-:W-:-:S07]  /*14c60*/  IMAD.MOV.U32 R2, RZ, RZ, R14 ;  /* 0x000000ffff027224 */ /* 0x000fce00078e000e */
[----:B------:R-:W-:Y:S05]  /*14c70*/  WARPSYNC.COLLECTIVE R15, `(.L_x_378) ;  /* 0x000000000f087348 */ /* 0x000fea0003c00000 */
[----:B------:R0:W1:Y:S02]  /*14c80*/  SHFL.IDX P6, R14, R13, R12, R11 ;  /* 0x0000000c0d0e7389 */ /* 0x00006400000c000b */
[----:B01----:R-:W-:Y:S01]  /*14c90*/  ENDCOLLECTIVE ;  /* 0x000000000000791b */ /* 0x003fe20003800000 */
.L_x_378:
        /* <DEDUP_REMOVED lines=12> */
.L_x_379:
[----:B------:R-:W-:Y:S02]  /*14d60*/  IMAD.MOV.U32 R13, RZ, RZ, R23 ;  /* 0x000000ffff0d7224 */ /* 0x000fe400078e0017 */
[----:B------:R-:W-:Y:S02]  /*14d70*/  IMAD.MOV.U32 R12, RZ, RZ, RZ ;  /* 0x000000ffff0c7224 */ /* 0x000fe400078e00ff */
[----:B------:R-:W-:-:S07]  /*14d80*/  IMAD.MOV.U32 R2, RZ, RZ, R14 ;  /* 0x000000ffff027224 */ /* 0x000fce00078e000e */
[----:B------:R-:W-:Y:S05]  /*14d90*/  WARPSYNC.COLLECTIVE R15, `(.L_x_380) ;  /* 0x000000000f087348 */ /* 0x000fea0003c00000 */
[----:B------:R0:W1:Y:S02]  /*14da0*/  SHFL.IDX P6, R14, R13, R12, R11 ;  /* 0x0000000c0d0e7389 */ /* 0x00006400000c000b */
[----:B01----:R-:W-:Y:S01]  /*14db0*/  ENDCOLLECTIVE ;  /* 0x000000000000791b */ /* 0x003fe20003800000 */
.L_x_380:
        /* <DEDUP_REMOVED lines=12> */
.L_x_381:
[----:B------:R-:W-:Y:S01]  /*14e80*/  IMAD.MOV.U32 R2, RZ, RZ, R14 ;  /* 0x000000ffff027224 */ /* 0x000fe200078e000e */
[----:B------:R-:W-:Y:S06]  /*14e90*/  BRA `(.L_x_382) ;  /* 0xffffffbc000c7947 */ /* 0x000fec000383ffff */
.L_x_285:
[----:B---3--:R3:W4:Y:S02]  /*14ea0*/  SYNCS.PHASECHK.TRANS64.TRYWAIT P0, [R0+URZ+0x29840], R29 ;  /* 0x0298401d000075a7 */ /* 0x008724000800017f */
[----:B----4-:R-:W-:Y:S05]  /*14eb0*/  @!P0 NANOSLEEP.SYNCS 0x989680 ;  /* 0x009896800000895d */ /* 0x010fea0003900000 */
[----:B------:R-:W4:Y:S02]  /*14ec0*/  @!P0 SYNCS.PHASECHK.TRANS64 P0, [R0+URZ+0x29840], R29 ;  /* 0x0298401d000085a7 */ /* 0x000f24000800007f */
[----:B----4-:R-:W-:Y:S05]  /*14ed0*/  @!P0 BRA `(.L_x_285) ;  /* 0xfffffffc00f08947 */ /* 0x010fea000383ffff */
[----:B------:R-:W-:Y:S05]  /*14ee0*/  BRA `(.L_x_383) ;  /* 0xffffffbc00607947 */ /* 0x000fea000383ffff */
.L_x_286:
        /* <DEDUP_REMOVED lines=8> */
.L_x_385:
[----:B------:R-:W-:Y:S05]  /*14f70*/  BSYNC B0 ;  /* 0x0000000000007941 */ /* 0x000fea0003800000 */
.L_x_384:
[----:B------:R-:W-:Y:S02]  /*14f80*/  IMAD.MOV.U32 R13, RZ, RZ, R4 ;  /* 0x000000ffff0d7224 */ /* 0x000fe400078e0004 */
        /* <DEDUP_REMOVED lines=8> */
.L_x_386:
[----:B------:R-:W-:Y:S02]  /*15010*/  IMAD.MOV.U32 R13, RZ, RZ, R5 ;  /* 0x000000ffff0d7224 */ /* 0x000fe400078e0005 */
[----:B------:R-:W-:Y:S02]  /*15020*/  IMAD.MOV.U32 R12, RZ, RZ, 0x1 ;  /* 0x00000001ff0c7424 */ /* 0x000fe400078e00ff */
[----:B------:R-:W-:-:S07]  /*15030*/  IMAD.MOV.U32 R2, RZ, RZ, R14 ;  /* 0x000000ffff027224 */ /* 0x000fce00078e000e */
[----:B------:R-:W-:Y:S05]  /*15040*/  WARPSYNC.COLLECTIVE R15, `(.L_x_387) ;  /* 0x000000000f087348 */ /* 0x000fea0003c00000 */
[----:B------:R0:W1:Y:S02]  /*15050*/  SHFL.IDX P6, R14, R13, R12, R11 ;  /* 0x0000000c0d0e7389 */ /* 0x00006400000c000b */
[----:B01----:R-:W-:Y:S01]  /*15060*/  ENDCOLLECTIVE ;  /* 0x000000000000791b */ /* 0x003fe20003800000 */
.L_x_387:
[----:B------:R-:W-:-:S05]  /*15070*/  IADD3 R2, P0, R35, R2, RZ ;  /* 0x0000000223027210 */ /* 0x000fca0007f1e0ff */
[----:B------:R-:W-:-:S05]  /*15080*/  IMAD.X R3, RZ, RZ, R3, P0 ;  /* 0x000000ffff037224 */ /* 0x000fca00000e0603 */
[----:B------:R-:W-:Y:S01]  /*15090*/  @!PT LDS RZ, [RZ] ;  /* 0x00000000fffff984 */ /* 0x000fe20000000800 */
[----:B------:R-:W-:Y:S01]  /*150a0*/  @!PT LDS RZ, [RZ] ;  /* 0x00000000fffff984 */ /* 0x000fe20000000800 */
[----:B------:R-:W-:Y:S01]  /*150b0*/  @!PT LDS RZ, [RZ] ;  /* 0x00000000fffff984 */ /* 0x000fe20000000800 */
[----:B------:R-:W-:Y:S01]  /*150c0*/  LDGSTS.E.BYPASS.LTC128B.128 [R7+0x1a400], desc[UR52][R2.64], !P4 ;  /* 0x1a40000002077fae */ /* 0x000fe2000e101d74 */
[----:B------:R-:W-:-:S03]  /*150d0*/  IMAD.MOV.U32 R13, RZ, RZ, R4 ;  /* 0x000000ffff0d7224 */ /* 0x000fc600078e0004 */
[----:B------:R-:W-:Y:S04]  /*150e0*/  LDGSTS.E.BYPASS.LTC128B.128 [R7+0x1cc00], desc[UR52][R2.64+0x40], !P3 ;  /* 0x1cc0004002077fae */ /* 0x000fe8000d901d74 */
[----:B------:R0:W-:Y:S02]  /*150f0*/  LDGSTS.E.BYPASS.LTC128B.128 [R7+0x1f400], desc[UR52][R2.64+0x80], !P1 ;  /* 0x1f40008002077fae */ /* 0x0001e4000c901d74 */
[----:B0-----:R-:W-:-:S07]  /*15100*/  IMAD.MOV.U32 R3, RZ, RZ, R14 ;  /* 0x000000ffff037224 */ /* 0x001fce00078e000e */
[----:B------:R-:W-:Y:S05]  /*15110*/  WARPSYNC.COLLECTIVE R15, `(.L_x_388) ;  /* 0x000000000f087348 */ /* 0x000fea0003c00000 */
[----:B------:R0:W1:Y:S02]  /*15120*/  SHFL.IDX P6, R14, R13, R12, R11 ;  /* 0x0000000c0d0e7389 */ /* 0x00006400000c000b */
[----:B01----:R-:W-:Y:S01]  /*15130*/  ENDCOLLECTIVE ;  /* 0x000000000000791b */ /* 0x003fe20003800000 */
.L_x_388:
[----:B------:R-:W-:Y:S02]  /*15140*/  IMAD.MOV.U32 R13, RZ, RZ, R5 ;  /* 0x000000ffff0d7224 */ /* 0x000fe400078e0005 */
[----:B------:R-:W-:Y:S02]  /*15150*/  IMAD.MOV.U32 R12, RZ, RZ, 0x2 ;  /* 0x00000002ff0c7424 */ /* 0x000fe400078e00ff */
[----:B------:R-:W-:-:S07]  /*15160*/  IMAD.MOV.U32 R2, RZ, RZ, R14 ;  /* 0x000000ffff027224 */ /* 0x000fce00078e000e */
[----:B------:R-:W-:Y:S05]  /*15170*/  WARPSYNC.COLLECTIVE R15, `(.L_x_389) ;  /* 0x000000000f087348 */ /* 0x000fea0003c00000 */
[----:B------:R0:W1:Y:S02]  /*15180*/  SHFL.IDX P6, R14, R13, R12, R11 ;  /* 0x0000000c0d0e7389 */ /* 0x00006400000c000b */
[----:B01----:R-:W-:Y:S01]  /*15190*/  ENDCOLLECTIVE ;  /* 0x000000000000791b */ /* 0x003fe20003800000 */
.L_x_389:
[----:B------:R-:W-:-:S05]  /*151a0*/  IADD3 R2, P0, R35, R2, RZ ;  /* 0x0000000223027210 */ /* 0x000fca0007f1e0ff */
[----:B------:R-:W-:-:S05]  /*151b0*/  IMAD.X R3, RZ, RZ, R3, P0 ;  /* 0x000000ffff037224 */ /* 0x000fca00000e0603 */
[----:B------:R-:W-:Y:S01]  /*151c0*/  @!PT LDS RZ, [RZ] ;  /* 0x00000000fffff984 */ /* 0x000fe20000000800 */
[----:B------:R-:W-:Y:S01]  /*151d0*/  @!PT LDS RZ, [RZ] ;  /* 0x00000000fffff984 */ /* 0x000fe20000000800 */
[----:B------:R-:W-:Y:S01]  /*151e0*/  @!PT LDS RZ, [RZ] ;  /* 0x00000000fffff984 */ /* 0x000fe20000000800 */
[----:B------:R0:W-:Y:S01]  /*151f0*/  LDGSTS.E.BYPASS.LTC128B.128 [R7+0x1ac00], desc[UR52][R2.64], !P4 ;  /* 0x1ac0000002077fae */ /* 0x0001e2000e101d74 */
[----:B------:R-:W-:-:S03]  /*15200*/  IMAD.MOV.U32 R13, RZ, RZ, R4 ;  /* 0x000000ffff0d7224 */ /* 0x000fc600078e0004 */
[----:B------:R0:W-:Y:S04]  /*15210*/  LDGSTS.E.BYPASS.LTC128B.128 [R7+0x1d400], desc[UR52][R2.64+0x40], !P3 ;  /* 0x1d40004002077fae */ /* 0x0001e8000d901d74 */
[----:B------:R0:W-:Y:S01]  /*15220*/  LDGSTS.E.BYPASS.LTC128B.128 [R7+0x1fc00], desc[UR52][R2.64+0x80], !P1 ;  /* 0x1fc0008002077fae */ /* 0x0001e2000c901d74 */
[----:B------:R-:W-:-:S07]  /*15230*/  IMAD.MOV.U32 R9, RZ, RZ, R14 ;  /* 0x000000ffff097224 */ /* 0x000fce00078e000e */
[----:B0-----:R-:W-:Y:S05]  /*15240*/  WARPSYNC.COLLECTIVE R15, `(.L_x_390) ;  /* 0x000000000f087348 */ /* 0x001fea0003c00000 */
[----:B------:R1:W2:Y:S02]  /*15250*/  SHFL.IDX P6, R14, R13, R12, R11 ;  /* 0x0000000c0d0e7389 */ /* 0x0002a400000c000b */
[----:B012---:R-:W-:Y:S01]  /*15260*/  ENDCOLLECTIVE ;  /* 0x000000000000791b */ /* 0x007fe20003800000 */
.L_x_390:
[----:B------:R-:W-:Y:S02]  /*15270*/  IMAD.MOV.U32 R13, RZ, RZ, R5 ;  /* 0x000000ffff0d7224 */ /* 0x000fe400078e0005 */
[----:B------:R-:W-:Y:S02]  /*15280*/  IMAD.MOV.U32 R12, RZ, RZ, 0x3 ;  /* 0x00000003ff0c7424 */ /* 0x000fe400078e00ff */
[----:B------:R-:W-:-:S07]  /*15290*/  IMAD.MOV.U32 R2, RZ, RZ, R14 ;  /* 0x000000ffff027224 */ /* 0x000fce00078e000e */
[----:B------:R-:W-:Y:S05]  /*152a0*/  WARPSYNC.COLLECTIVE R15, `(.L_x_391) ;  /* 0x000000000f087348 */ /* 0x000fea0003c00000 */
[----:B------:R0:W1:Y:S02]  /*152b0*/  SHFL.IDX P6, R14, R13, R12, R11 ;  /* 0x0000000c0d0e7389 */ /* 0x00006400000c000b */
[----:B01----:R-:W-:Y:S01]  /*152c0*/  ENDCOLLECTIVE ;  /* 0x000000000000791b */ /* 0x003fe20003800000 */
.L_x_391:
        /* <DEDUP_REMOVED lines=13> */
.L_x_392:
[----:B------:R-:W-:Y:S02]  /*153a0*/  IMAD.MOV.U32 R13, RZ, RZ, R8 ;  /* 0x000000ffff0d7224 */ /* 0x000fe400078e0008 */
[----:B------:R-:W-:Y:S02]  /*153b0*/  IMAD.MOV.U32 R12, RZ, RZ, RZ ;  /* 0x000000ffff0c7224 */ /* 0x000fe400078e00ff */
[----:B------:R-:W-:-:S07]  /*153c0*/  IMAD.MOV.U32 R2, RZ, RZ, R14 ;  /* 0x000000ffff027224 */ /* 0x000fce00078e000e */
[----:B------:R-:W-:Y:S05]  /*153d0*/  WARPSYNC.COLLECTIVE R15, `(.L_x_393) ;  /* 0x000000000f087348 */ /* 0x000fea0003c00000 */
[----:B------:R0:W1:Y:S02]  /*153e0*/  SHFL.IDX P6, R14, R13, R12, R11 ;  /* 0x0000000c0d0e7389 */ /* 0x00006400000c000b */
[----:B01----:R-:W-:Y:S01]  /*153f0*/  ENDCOLLECTIVE ;  /* 0x000000000000791b */ /* 0x003fe20003800000 */
.L_x_393:
        /* <DEDUP_REMOVED lines=13> */
.L_x_394:
[----:B------:R-:W-:Y:S01]  /*154d0*/  IMAD.MOV.U32 R2, RZ, RZ, R14 ;  /* 0x000000ffff027224 */ /* 0x000fe200078e000e */
[----:B------:R-:W-:Y:S06]  /*154e0*/  BRA `(.L_x_395) ;  /* 0xffffffb800f07947 */ /* 0x000fec000383ffff */
.L_x_291:
[----:B0-----:R0:W2:Y:S02]  /*154f0*/  SYNCS.PHASECHK.TRANS64.TRYWAIT P1, [R0+URZ+0x29870], R3 ;  /* 0x02987003000075a7 */ /* 0x0010a4000802017f */
[----:B--2---:R-:W-:Y:S05]  /*15500*/  @!P1 NANOSLEEP.SYNCS 0x989680 ;  /* 0x009896800000995d */ /* 0x004fea0003900000 */
[----:B------:R-:W2:Y:S02]  /*15510*/  @!P1 SYNCS.PHASECHK.TRANS64 P1, [R0+URZ+0x29870], R3 ;  /* 0x02987003000095a7 */ /* 0x000ea4000802007f */
[----:B--2---:R-:W-:Y:S05]  /*15520*/  @!P1 BRA `(.L_x_291) ;  /* 0xfffffffc00f09947 */ /* 0x004fea000383ffff */
[----:B------:R-:W-:Y:S05]  /*15530*/  BRA `(.L_x_396) ;  /* 0xffffffbc005c7947 */ /* 0x000fea000383ffff */
.L_x_293:
[----:B0-----:R0:W2:Y:S02]  /*15540*/  SYNCS.PHASECHK.TRANS64.TRYWAIT P1, [R0+URZ+0x29860], R3 ;  /* 0x02986003000075a7 */ /* 0x0010a4000802017f */
[----:B--2---:R-:W-:Y:S05]  /*15550*/  @!P1 NANOSLEEP.SYNCS 0x989680 ;  /* 0x009896800000995d */ /* 0x004fea0003900000 */
[----:B------:R-:W2:Y:S02]  /*15560*/  @!P1 SYNCS.PHASECHK.TRANS64 P1, [R0+URZ+0x29860], R3 ;  /* 0x02986003000095a7 */ /* 0x000ea4000802007f */
[----:B--2---:R-:W-:Y:S05]  /*15570*/  @!P1 BRA `(.L_x_293) ;  /* 0xfffffffc00f09947 */ /* 0x004fea000383ffff */
[----:B------:R-:W-:Y:S05]  /*15580*/  BRA `(.L_x_397) ;  /* 0xffffffbc006c7947 */ /* 0x000fea000383ffff */
.L_x_301:
[----:B0-----:R0:W3:Y:S02]  /*15590*/  SYNCS.PHASECHK.TRANS64.TRYWAIT P1, [R18+URZ+0x29870], R3 ;  /* 0x02987003120075a7 */ /* 0x0010e4000802017f */
[----:B---3--:R-:W-:Y:S05]  /*155a0*/  @!P1 NANOSLEEP.SYNCS 0x989680 ;  /* 0x009896800000995d */ /* 0x008fea0003900000 */
[----:B------:R-:W3:Y:S02]  /*155b0*/  @!P1 SYNCS.PHASECHK.TRANS64 P1, [R18+URZ+0x29870], R3 ;  /* 0x02987003120095a7 */ /* 0x000ee4000802007f */
[----:B---3--:R-:W-:Y:S05]  /*155c0*/  @!P1 BRA `(.L_x_301) ;  /* 0xfffffffc00f09947 */ /* 0x008fea000383ffff */
[----:B------:R-:W-:Y:S05]  /*155d0*/  BRA `(.L_x_398) ;  /* 0xffffffc400347947 */ /* 0x000fea000383ffff */
.L_x_303:
[----:B0-----:R0:W2:Y:S02]  /*155e0*/  SYNCS.PHASECHK.TRANS64.TRYWAIT P1, [R18+URZ+0x29860], R3 ;  /* 0x02986003120075a7 */ /* 0x0010a4000802017f */
[----:B--2---:R-:W-:Y:S05]  /*155f0*/  @!P1 NANOSLEEP.SYNCS 0x989680 ;  /* 0x009896800000995d */ /* 0x004fea0003900000 */
[----:B------:R-:W2:Y:S02]  /*15600*/  @!P1 SYNCS.PHASECHK.TRANS64 P1, [R18+URZ+0x29860], R3 ;  /* 0x02986003120095a7 */ /* 0x000ea4000802007f */
[----:B--2---:R-:W-:Y:S05]  /*15610*/  @!P1 BRA `(.L_x_303) ;  /* 0xfffffffc00f09947 */ /* 0x004fea000383ffff */
[----:B------:R-:W-:Y:S05]  /*15620*/  BRA `(.L_x_399) ;  /* 0xffffffc400407947 */ /* 0x000fea000383ffff */
.L_x_315:
[----:B0-----:R0:W2:Y:S02]  /*15630*/  SYNCS.PHASECHK.TRANS64.TRYWAIT P0, [R4+URZ+0x29820], R0 ;  /* 0x02982000040075a7 */ /* 0x0010a4000800017f */
[----:B--2---:R-:W-:Y:S05]  /*15640*/  @!P0 NANOSLEEP.SYNCS 0x989680 ;  /* 0x009896800000895d */ /* 0x004fea0003900000 */
[----:B------:R-:W2:Y:S02]  /*15650*/  @!P0 SYNCS.PHASECHK.TRANS64 P0, [R4+URZ+0x29820], R0 ;  /* 0x02982000040085a7 */ /* 0x000ea4000800007f */
[----:B--2---:R-:W-:Y:S05]  /*15660*/  @!P0 BRA `(.L_x_315) ;  /* 0xfffffffc00f08947 */ /* 0x004fea000383ffff */
[----:B------:R-:W-:Y:S05]  /*15670*/  BRA `(.L_x_400) ;  /* 0xffffffd800007947 */ /* 0x000fea000383ffff */
.L_x_316:
[----:B------:R-:W2:Y:S01]  /*15680*/  S2R R2, SR_TID.X ;  /* 0x0000000000027919 */ /* 0x000ea20000002100 */
[----:B------:R-:W-:Y:S01]  /*15690*/  BSSY B0, `(.L_x_401) ;  /* 0x000000a000007945 */ /* 0x000fe20003800000 */
[----:B------:R-:W-:Y:S02]  /*156a0*/  IMAD.MOV.U32 R12, RZ, RZ, RZ ;  /* 0x000000ffff0c7224 */ /* 0x000fe400078e00ff */
[----:B------:R-:W-:Y:S02]  /*156b0*/  IMAD.MOV.U32 R11, RZ, RZ, 0x1f ;  /* 0x0000001fff0b7424 */ /* 0x000fe400078e00ff */
[----:B------:R-:W-:Y:S01]  /*156c0*/  IMAD.MOV.U32 R15, RZ, RZ, -0x1 ;  /* 0xffffffffff0f7424 */ /* 0x000fe200078e00ff */
[----:B--2---:R-:W-:-:S04]  /*156d0*/  SHF.R.U32.HI R2, RZ, 0x5, R2 ;  /* 0x00000005ff027819 */ /* 0x004fc80000011602 */
[----:B------:R-:W-:-:S05]  /*156e0*/  LOP3.LUT R2, R2, 0x3, RZ, 0xc0, !PT ;  /* 0x0000000302027812 */ /* 0x000fca00078ec0ff */
[----:B------:R-:W-:-:S07]  /*156f0*/  IMAD.MOV.U32 R13, RZ, RZ, R2 ;  /* 0x000000ffff0d7224 */ /* 0x000fce00078e0002 */
[----:B01----:R-:W-:Y:S05]  /*15700*/  WARPSYNC.COLLECTIVE R15, `(.L_x_402) ;  /* 0x000000000f087348 */ /* 0x003fea0003c00000 */
[----:B------:R2:W3:Y:S02]  /*15710*/  SHFL.IDX P6, R14, R13, R12, R11 ;  /* 0x0000000c0d0e7389 */ /* 0x0004e400000c000b */
[----:B0123--:R-:W-:Y:S01]  /*15720*/  ENDCOLLECTIVE ;  /* 0x000000000000791b */ /* 0x00ffe20003800000 */
.L_x_402:
[----:B------:R-:W-:Y:S05]  /*15730*/  BSYNC B0 ;  /* 0x0000000000007941 */ /* 0x000fea0003800000 */
.L_x_401:
[----:B------:R-:W-:Y:S05]  /*15740*/  BRA `(.L_x_403) ;  /* 0xffffffd400e87947 */ /* 0x000fea000383ffff */
.L_x_319:
[----:B------:R-:W-:Y:S01]  /*15750*/  BSSY B1, `(.L_x_404) ;  /* 0x0000006000017945 */ /* 0x000fe20003800000 */
[----:B------:R-:W-:-:S07]  /*15760*/  IMAD.MOV.U32 R15, RZ, RZ, -0x1 ;  /* 0xffffffffff0f7424 */ /* 0x000fce00078e00ff */
[----:B01----:R-:W-:Y:S05]  /*15770*/  WARPSYNC.COLLECTIVE R15, `(.L_x_405) ;  /* 0x000000000f0c7348 */ /* 0x003fea0003c00000 */
[----:B------:R-:W-:Y:S02]  /*15780*/  ELECT P6, UR62, PT ;  /* 0x00000000003e782f */ /* 0x000fe400038c0000 */
[----:B------:R-:W-:Y:S01]  /*15790*/  MOV R14, UR62 ;  /* 0x0000003e000e7c02 */ /* 0x000fe20008000f00 */
[----:B01----:R-:W-:Y:S10]  /*157a0*/  ENDCOLLECTIVE ;  /* 0x000000000000791b */ /* 0x003ff40003800000 */
.L_x_405:
[----:B------:R-:W-:Y:S05]  /*157b0*/  BSYNC B1 ;  /* 0x0000000000017941 */ /* 0x000fea0003800000 */
.L_x_404:
[----:B------:R-:W-:Y:S05]  /*157c0*/  BRA `(.L_x_406) ;  /* 0xffffffd400e07947 */ /* 0x000fea000383ffff */
.L_x_321:
[----:B0-----:R0:W2:Y:S02]  /*157d0*/  SYNCS.PHASECHK.TRANS64.TRYWAIT P1, [R5+URZ+0x29840], R0 ;  /* 0x02984000050075a7 */ /* 0x0010a4000802017f */
[----:B--2---:R-:W-:Y:S05]  /*157e0*/  @!P1 NANOSLEEP.SYNCS 0x989680 ;  /* 0x009896800000995d */ /* 0x004fea0003900000 */
[----:B------:R-:W2:Y:S02]  /*157f0*/  @!P1 SYNCS.PHASECHK.TRANS64 P1, [R5+URZ+0x29840], R0 ;  /* 0x02984000050095a7 */ /* 0x000ea4000802007f */
[----:B--2---:R-:W-:Y:S05]  /*15800*/  @!P1 BRA `(.L_x_321) ;  /* 0xfffffffc00f09947 */ /* 0x004fea000383ffff */
[----:B------:R-:W-:Y:S05]  /*15810*/  BRA `(.L_x_407) ;  /* 0xffffffd800007947 */ /* 0x000fea000383ffff */
.L_x_323:
[----:B--2---:R2:W3:Y:S02]  /*15820*/  SYNCS.PHASECHK.TRANS64.TRYWAIT P1, [R19+URZ+0x29840], R2 ;  /* 0x02984002130075a7 */ /* 0x0044e4000802017f */
[----:B---3--:R-:W-:Y:S05]  /*15830*/  @!P1 NANOSLEEP.SYNCS 0x989680 ;  /* 0x009896800000995d */ /* 0x008fea0003900000 */
[----:B------:R-:W3:Y:S02]  /*15840*/  @!P1 SYNCS.PHASECHK.TRANS64 P1, [R19+URZ+0x29840], R2 ;  /* 0x02984002130095a7 */ /* 0x000ee4000802007f */
[----:B---3--:R-:W-:Y:S05]  /*15850*/  @!P1 BRA `(.L_x_323) ;  /* 0xfffffffc00f09947 */ /* 0x008fea000383ffff */
[----:B------:R-:W-:Y:S05]  /*15860*/  BRA `(.L_x_408) ;  /* 0xffffffd8000c7947 */ /* 0x000fea000383ffff */
.L_x_325:
[----:B---3--:R3:W4:Y:S02]  /*15870*/  SYNCS.PHASECHK.TRANS64.TRYWAIT P1, [R5+URZ+0x29860], R0 ;  /* 0x02986000050075a7 */ /* 0x008724000802017f */
[----:B----4-:R-:W-:Y:S05]  /*15880*/  @!P1 NANOSLEEP.SYNCS 0x989680 ;  /* 0x009896800000995d */ /* 0x010fea0003900000 */
[----:B------:R-:W4:Y:S02]  /*15890*/  @!P1 SYNCS.PHASECHK.TRANS64 P1, [R5+URZ+0x29860], R0 ;  /* 0x02986000050095a7 */ /* 0x000f24000802007f */
[----:B----4-:R-:W-:Y:S05]  /*158a0*/  @!P1 BRA `(.L_x_325) ;  /* 0xfffffffc00f09947 */ /* 0x010fea000383ffff */
[----:B------:R-:W-:Y:S05]  /*158b0*/  BRA `(.L_x_409) ;  /* 0xffffffd800087947 */ /* 0x000fea000383ffff */
.L_x_327:
[----:B----4-:R4:W0:Y:S02]  /*158c0*/  SYNCS.PHASECHK.TRANS64.TRYWAIT P1, [R19+URZ+0x29860], R2 ;  /* 0x02986002130075a7 */ /* 0x010824000802017f */
[----:B0-----:R-:W-:Y:S05]  /*158d0*/  @!P1 NANOSLEEP.SYNCS 0x989680 ;  /* 0x009896800000995d */ /* 0x001fea0003900000 */
[----:B------:R-:W0:Y:S02]  /*158e0*/  @!P1 SYNCS.PHASECHK.TRANS64 P1, [R19+URZ+0x29860], R2 ;  /* 0x02986002130095a7 */ /* 0x000e24000802007f */
[----:B0-----:R-:W-:Y:S05]  /*158f0*/  @!P1 BRA `(.L_x_327) ;  /* 0xfffffffc00f09947 */ /* 0x001fea000383ffff */
[----:B------:R-:W-:Y:S05]  /*15900*/  BRA `(.L_x_410) ;  /* 0xffffffd800047947 */ /* 0x000fea000383ffff */
.L_x_329:
[----:B------:R0:W0:Y:S02]  /*15910*/  SYNCS.PHASECHK.TRANS64.TRYWAIT P1, [R5+URZ+0x29880], R0 ;  /* 0x02988000050075a7 */ /* 0x000024000802017f */
[----:B0-----:R-:W-:Y:S05]  /*15920*/  @!P1 NANOSLEEP.SYNCS 0x989680 ;  /* 0x009896800000995d */ /* 0x001fea0003900000 */
[----:B------:R-:W0:Y:S02]  /*15930*/  @!P1 SYNCS.PHASECHK.TRANS64 P1, [R5+URZ+0x29880], R0 ;  /* 0x02988000050095a7 */ /* 0x000e24000802007f */
[----:B0-----:R-:W-:Y:S05]  /*15940*/  @!P1 BRA `(.L_x_329) ;  /* 0xfffffffc00f09947 */ /* 0x001fea000383ffff */
[----:B------:R-:W-:Y:S05]  /*15950*/  BRA `(.L_x_411) ;  /* 0xffffffd800007947 */ /* 0x000fea000383ffff */
.L_x_412:
        /* <DEDUP_REMOVED lines=10> */
.L_x_3315:


//--------------------- .text._ZN7cutlass13device_kernelIN5flash11enable_sm90INS1_16FlashAttnFwdSm90INS1_25CollectiveMainloopFwdSm90ILi2EN4cute5tupleIJNS5_1CILi1EEES8_S8_EEENS6_IJNS7_ILi128EEENS7_ILi160EEENS7_ILi192EEEEEELi128ENS_12float_e4m3_tEfNS_4arch4Sm90ELb0ELb0ELb0ELb1ELb1ELb1ELb0ELb1ELb1ELb1ELb1ELb0EEENS1_21CollectiveEpilogueFwdINS6_IJSA_SA_SB_EEES9_NS_10bfloat16_tESG_Li256ELb1ELb1ELb1ELb1EEENS1_36VarlenDynamicPersistentTileSchedulerILi128ELi160ELi256ELi128ELb1ELb1ELb1ELb0ELb1ELb1EEEEEEEEEvNT_6ParamsE --------------------------
	.section	.text._ZN7cutlass13device_kernelIN5flash11enable_sm90INS1_16FlashAttnFwdSm90INS1_25CollectiveMainloopFwdSm90ILi2EN4cute5tupleIJNS5_1CILi1EEES8_S8_EEENS6_IJNS7_ILi128EEENS7_ILi160EEENS7_ILi192EEEEEELi128ENS_12float_e4m3_tEfNS_4arch4Sm90ELb0ELb0ELb0ELb1ELb1ELb1ELb0ELb1ELb1ELb1ELb1ELb0EEENS1_21CollectiveEpilogueFwdINS6_IJSA_SA_SB_EEES9_NS_10bfloat16_tESG_Li256ELb1ELb1ELb1ELb1EEENS1_36VarlenDynamicPersistentTileSchedulerILi128ELi160ELi256ELi128ELb1ELb1ELb1ELb0ELb1ELb1EEEEEEEEEvNT_6ParamsE,"ax",@progbits
	.align	128
.text._ZN7cutlass13device_kernelIN5flash11enable_sm90INS1_16FlashAttnFwdSm90INS1_25CollectiveMainloopFwdSm90ILi2EN4cute5tupleIJNS5_1CILi1EEES8_S8_EEENS6_IJNS7_ILi128EEENS7_ILi160EEENS7_ILi192EEEEEELi128ENS_12float_e4m3_tEfNS_4arch4Sm90ELb0ELb0ELb0ELb1ELb1ELb1ELb0ELb1ELb1ELb1ELb1ELb0EEENS1_21CollectiveEpilogueFwdINS6_IJSA_SA_SB_EEES9_NS_10bfloat16_tESG_Li256ELb1ELb1ELb1ELb1EEENS1_36VarlenDynamicPersistentTileSchedulerILi128ELi160ELi256ELi128ELb1ELb1ELb1ELb0ELb1ELb1EEEEEEEEEvNT_6ParamsE:
        .type           _ZN7cutlass13device_kernelIN5flash11enable_sm90INS1_16FlashAttnFwdSm90INS1_25CollectiveMainloopFwdSm90ILi2EN4cute5tupleIJNS5_1CILi1EEES8_S8_EEENS6_IJNS7_ILi128EEENS7_ILi160EEENS7_ILi192EEEEEELi128ENS_12float_e4m3_tEfNS_4arch4Sm90ELb0ELb0ELb0ELb1ELb1ELb1ELb0ELb1ELb1ELb1ELb1ELb0EEENS1_21CollectiveEpilogueFwdINS6_IJSA_SA_SB_EEES9_NS_10bfloat16_tESG_Li256ELb1ELb1ELb1ELb1EEENS1_36VarlenDynamicPersistentTileSchedulerILi128ELi160ELi256ELi128ELb1ELb1ELb1ELb0ELb1ELb1EEEEEEEEEvNT_6ParamsE,@function
        .size           _ZN7cutlass13device_kernelIN5flash11enable_sm90INS1_16FlashAttnFwdSm90INS1_25CollectiveMainloopFwdSm90ILi2EN4cute5tupleIJNS5_1CILi1EEES8_S8_EEENS6_IJNS7_ILi128EEENS7_ILi160EEENS7_ILi192EEEEEELi128ENS_12float_e4m3_tEfNS_4arch4Sm90ELb0ELb0ELb0ELb1ELb1ELb1ELb0ELb1ELb1ELb1ELb1ELb0EEENS1_21CollectiveEpilogueFwdINS6_IJSA_SA_SB_EEES9_NS_10bfloat16_tESG_Li256ELb1ELb1ELb1ELb1EEENS1_36VarlenDynamicPersistentTileSchedulerILi128ELi160ELi256ELi128ELb1ELb1ELb1ELb0ELb1ELb1EEEEEEEEEvNT_6ParamsE,(.L_x_3316 - _ZN7cutlass13device_kernelIN5flash11enable_sm90INS1_16FlashAttnFwdSm90INS1_25CollectiveMainloopFwdSm90ILi2EN4cute5tupleIJNS5_1CILi1EEES8_S8_EEENS6_IJNS7_ILi128EEENS7_ILi160EEENS7_ILi192EEEEEELi128ENS_12float_e4m3_tEfNS_4arch4Sm90ELb0ELb0ELb0ELb1ELb1ELb1ELb0ELb1ELb1ELb1ELb1ELb0EEENS1_21CollectiveEpilogueFwdINS6_IJSA_SA_SB_EEES9_NS_10bfloat16_tESG_Li256ELb1ELb1ELb1ELb1EEENS1_36VarlenDynamicPersistentTileSchedulerILi128ELi160ELi256ELi128ELb1ELb1ELb1ELb0ELb1ELb1EEEEEEEEEvNT_6ParamsE)
        .other          _ZN7cutlass13device_kernelIN5flash11enable_sm90INS1_16FlashAttnFwdSm90INS1_25CollectiveMainloopFwdSm90ILi2EN4cute5tupleIJNS5_1CILi1EEES8_S8_EEENS6_IJNS7_ILi128EEENS7_ILi160EEENS7_ILi192EEEEEELi128ENS_12float_e4m3_tEfNS_4arch4Sm90ELb0ELb0ELb0ELb1ELb1ELb1ELb0ELb1ELb1ELb1ELb1ELb0EEENS1_21CollectiveEpilogueFwdINS6_IJSA_SA_SB_EEES9_NS_10bfloat16_tESG_Li256ELb1ELb1ELb1ELb1EEENS1_36VarlenDynamicPersistentTileSchedulerILi128ELi160ELi256ELi128ELb1ELb1ELb1ELb0ELb1ELb1EEEEEEEEEvNT_6ParamsE,@"STO_CUDA_ENTRY STV_DEFAULT"
_ZN7cutlass13device_kernelIN5flash11enable_sm90INS1_16FlashAttnFwdSm90INS1_25CollectiveMainloopFwdSm90ILi2EN4cute5tupleIJNS5_1CILi1EEES8_S8_EEENS6_IJNS7_ILi128EEENS7_ILi160EEENS7_ILi192EEEEEELi128ENS_12float_e4m3_tEfNS_4arch4Sm90ELb0ELb0ELb0ELb1ELb1ELb1ELb0ELb1ELb1ELb1ELb1ELb0EEENS1_21CollectiveEpilogueFwdINS6_IJSA_SA_SB_EEES9_NS_10bfloat16_tESG_Li256ELb1ELb1ELb1ELb1EEENS1_36VarlenDynamicPersistentTileSchedulerILi128ELi160ELi256ELi128ELb1ELb1ELb1ELb0ELb1ELb1EEEEEEEEEvNT_6ParamsE:
[----:B------:R-:W0:Y:S02]  /*0000*/  LDC R1, c[0x0][0x28] ;  /* 0x00000a00ff017b82 */ /* 0x000e240000000800 */
[----:B0-----:R-:W-:Y:S01]  /*0010*/  VIADD R1, R1, 0xffffffa8 ;  /* 0xffffffa801017836 */ /* 0x001fe20000000000 */
[----:B------:R-:W0:Y:S01]  /*0020*/  S2R R3, SR_TID.X ;  /* 0x0000000000037919 */ /* 0x000e220000002100 */
[----:B------:R-:W-:Y:S01]  /*0030*/  ELECT P0, URZ, PT ;  /* 0x00000000003f782f */ /* 0x000fe20003800000 */
[----:B------:R-:W-:Y:S01]  /*0040*/  BSSY B0, `(.L_x_413) ;  /* 0x000000e000007945 */ /* 0x000fe20003800000 */
[--C-:B0-----:R-:W-:Y:S02]  /*0050*/  SHF.R.U32.HI R0, RZ, 0x5, R3.reuse ;  /* 0x00000005ff007819 */ /* 0x101fe40000011603 */
[----:B------:R-:W-:-:S03]  /*0060*/  SHF.R.U32.HI R3, RZ, 0x7, R3 ;  /* 0x00000007ff037819 */ /* 0x000fc60000011603 */
[----:B------:R-:W0:Y:S02]  /*0070*/  SHFL.IDX PT, R2, R0, RZ, 0x1f ;  /* 0x00001fff00027589 */ /* 0x000e2400000e0000 */
[----:B0-----:R-:W-:-:S13]  /*0080*/  ISETP.EQ.AND P0, PT, R2, RZ, P0 ;  /* 0x000000ff0200720c */ /* 0x001fda0000702270 */
[----:B------:R-:W-:Y:S05]  /*0090*/  @!P0 BRA `(.L_x_414) ;  /* 0x0000000000208947 */ /* 0x000fea0003800000 */
[----:B------:R-:W-:Y:S02]  /*00a0*/  ULDC.64 UR4, c[0x0][0x198] ;  /* 0x0000660000047ab9 */ /* 0x000fe40000000a00 */
[----:B------:R-:W-:Y:S02]  /*00b0*/  UIADD3 UR6, UP0, UR4, 0x570, URZ ;  /* 0x0000057004067890 */ /* 0x000fe4000ff1e03f */
[----:B------:R-:W-:Y:S02]  /*00c0*/  UIADD3 UR4, UP1, UR4, 0x670, URZ ;  /* 0x0000067004047890 */ /* 0x000fe4000ff3e03f */
[----:B------:R-:W-:Y:S02]  /*00d0*/  UIADD3.X UR7, URZ, UR5, URZ, UP0, !UPT ;  /* 0x000000053f077290 */ /* 0x000fe400087fe43f */
[----:B------:R-:W-:-:S07]  /*00e0*/  UIADD3.X UR5, URZ, UR5, URZ, UP1, !UPT ;  /* 0x000000053f057290 */ /* 0x000fce0008ffe43f */
[----:B------:R0:W-:Y:S02]  /*00f0*/  UTMACCTL.PF [UR6] ;  /* 0x00000000060079b9 */ /* 0x0001e40008040000 */
[----:B------:R0:W-:Y:S02]  /*0100*/  UTMACCTL.PF [UR4] ;  /* 0x00000000040079b9 */ /* 0x0001e40008040000 */
[----:B0-----:R-:W-:Y:S01]  /*0110*/  NOP ;  /* 0x0000000000007918 */ /* 0x001fe20000000000 */
.L_x_414:
[----:B------:R-:W-:Y:S05]  /*0120*/  BSYNC B0 ;  /* 0x0000000000007941 */ /* 0x000fea0003800000 */
.L_x_413:
[----:B------:R-:W-:Y:S01]  /*0130*/  VOTEU.ANY UP0, P0 ;  /* 0x00000000003f7886 */ /* 0x000fe20000000100 */
[----:B------:R-:W0:Y:S01]  /*0140*/  SHFL.IDX PT, R3, R3, RZ, 0x1f ;  /* 0x00001fff03037589 */ /* 0x000e2200000e0000 */
[----:B------:R-:W-:Y:S01]  /*0150*/  UMOV UR4, 0x80 ;  /* 0x0000008000047882 */ /* 0x000fe20000000000 */
[----:B------:R-:W-:Y:S01]  /*0160*/  UMOV UR7, 0x100 ;  /* 0x0000010000077882 */ /* 0x000fe20000000000 */
[----:B------:R-:W-:Y:S01]  /*0170*/  VOTEU.ANY UP1, P0 ;  /* 0x00000000003f7886 */ /* 0x000fe20000020100 */
[----:B------:R-:W1:Y:S01]  /*0180*/  @UP0 S2UR UR8, SR_CgaCtaId ;  /* 0x00000000000809c3 */ /* 0x000e620000008800 */
[----:B------:R-:W2:Y:S01]  /*0190*/  SHFL.IDX PT, R2, R0, RZ, 0x1f ;  /* 0x00001fff00027589 */ /* 0x000ea200000e0000 */
[----:B------:R-:W-:Y:S01]  /*01a0*/  @UP0 UMOV UR6, 0x400 ;  /* 0x0000040000060882 */ /* 0x000fe20000000000 */
[----:B------:R-:W-:-:S04]  /*01b0*/  @UP0 UIADD3 UR4, -UR4, 0x100000, URZ ;  /* 0x0010000004040890 */ /* 0x000fc8000fffe13f */
[----:B------:R-:W-:Y:S02]  /*01c0*/  @UP0 USHF.L.U32 UR5, UR4, 0xb, URZ ;  /* 0x0000000b04050899 */ /* 0x000fe4000800063f */
[----:B------:R-:W-:Y:S01]  /*01d0*/  @UP0 USHF.L.U32 UR4, UR4, 0x1, URZ ;  /* 0x0000000104040899 */ /* 0x000fe2000800063f */
[----:B------:R-:W-:Y:S01]  /*01e0*/  VOTEU.ANY UP2, P0 ;  /* 0x00000000003f7886 */ /* 0x000fe20000040100 */
[----:B0-----:R-:W-:Y:S01]  /*01f0*/  R2UR UR9, R3 ;  /* 0x00000000030972ca */ /* 0x001fe200000e0000 */
[----:B-1----:R-:W-:Y:S01]  /*0200*/  @UP0 ULEA UR8, UR8, UR6, 0x18 ;  /* 0x0000000608080291 */ /* 0x002fe2000f8ec03f */
[----:B--2---:R-:W-:Y:S01]  /*0210*/  ISETP.NE.AND P1, PT, R2, RZ, PT ;  /* 0x000000ff0200720c */ /* 0x004fe20003f25270 */
[----:B------:R-:W-:-:S04]  /*0220*/  @UP0 UIADD3 UR6, -UR7, 0x100000, URZ ;  /* 0x0010000007060890 */ /* 0x000fc8000fffe13f */
[----:B------:R-:W-:Y:S02]  /*0230*/  @UP0 USHF.L.U32 UR7, UR6, 0xb, URZ ;  /* 0x0000000b06070899 */ /* 0x000fe4000800063f */
[----:B------:R-:W-:-:S04]  /*0240*/  @UP0 USHF.L.U32 UR6, UR6, 0x1, URZ ;  /* 0x0000000106060899 */ /* 0x000fc8000800063f */
[----:B------:R-:W-:Y:S01]  /*0250*/  UISETP.NE.AND UP0, UPT, UR9, URZ, UPT ;  /* 0x0000003f0900728c */ /* 0x000fe2000bf05270 */
[----:B------:R-:W0:Y:S02]  /*0260*/  FENCE.VIEW.ASYNC.S ;  /* 0x00000000000073c6 */ /* 0x000e240000000000 */
[----:B0-----:R0:W1:Y:S05]  /*0270*/  @UP1 SYNCS.EXCH.64 URZ, [UR8+0x29800], UR4 ;  /* 0x02980004083f15b2 */ /* 0x00106a0008000100 */
[----:B------:R0:W2:Y:S01]  /*0280*/  @UP2 SYNCS.EXCH.64 URZ, [UR8+0x29820], UR6 ;  /* 0x02982006083f25b2 */ /* 0x0000a20008000100 */
        /* <DEDUP_REMOVED lines=14> */
[----:B0-----:R3:W4:Y:S08]  /*0370*/  SYNCS.EXCH.64 URZ, [UR8+0x29830], UR4 ;  /* 0x02983004083f75b2 */ /* 0x0017300008000100 */
[----:B------:R3:W0:Y:S01]  /*0380*/  SYNCS.EXCH.64 URZ, [UR8+0x29840], UR6 ;  /* 0x02984006083f75b2 */ /* 0x0006220008000100 */
[----:B------:R3:W0:Y:S01]  /*0390*/  SYNCS.EXCH.64 URZ, [UR8+0x29838], UR4 ;  /* 0x02983804083f75b2 */ /* 0x0006220008000100 */
[----:B------:R3:W0:Y:S02]  /*03a0*/  SYNCS.EXCH.64 URZ, [UR8+0x29848], UR6 ;  /* 0x02984806083f75b2 */ /* 0x0006240008000100 */
[----:B---3--:R-:W-:Y:S01]  /*03b0*/  NOP ;  /* 0x0000000000007918 */ /* 0x008fe20000000000 */
.L_x_415:
[----:B------:R-:W3:Y:S01]  /*03c0*/  SHFL.IDX PT, R2, R0, RZ, 0x1f ;  /* 0x00001fff00027589 */ /* 0x000ee200000e0000 */
[----:B------:R-:W-:Y:S01]  /*03d0*/  NOP ;  /* 0x0000000000007918 */ /* 0x000fe20000000000 */
[----:B---3--:R-:W-:-:S13]  /*03e0*/  ISETP.NE.AND P0, PT, R2, RZ, PT ;  /* 0x000000ff0200720c */ /* 0x008fda0003f05270 */
        /* <DEDUP_REMOVED lines=17> */
[----:B------:R3:W0:Y:S02]  /*0500*/  SYNCS.EXCH.64 URZ, [UR8+0x29868], UR6 ;  /* 0x02986806083f75b2 */ /* 0x0006240008000100 */
[----:B---3--:R-:W-:Y:S01]  /*0510*/  NOP ;  /* 0x0000000000007918 */ /* 0x008fe20000000000 */
.L_x_416:
[----:B------:R-:W3:Y:S01]  /*0520*/  SHFL.IDX PT, R2, R0, RZ, 0x1f ;  /* 0x00001fff00027589 */ /* 0x000ee200000e0000 */
[----:B------:R-:W-:Y:S01]  /*0530*/  NOP ;  /* 0x0000000000007918 */ /* 0x000fe20000000000 */
[----:B---3--:R-:W-:-:S13]  /*0540*/  ISETP.NE.AND P0, PT, R2, RZ, PT ;  /* 0x000000ff0200720c */ /* 0x008fda0003f05270 */
        /* <DEDUP_REMOVED lines=13> */
[----:B------:R3:W0:Y:S02]  /*0620*/  SYNCS.EXCH.64 URZ, [UR6+0x29888], UR4 ;  /* 0x02988804063f75b2 */ /* 0x0006240008000100 */
[----:B---3--:R-:W-:Y:S01]  /*0630*/  NOP ;  /* 0x0000000000007918 */ /* 0x008fe20000000000 */
.L_x_417:
        /* <DEDUP_REMOVED lines=22> */
.L_x_418:
[----:B------:R-:W3:Y:S01]  /*07a0*/  SHFL.IDX PT, R3, R0, RZ, 0x1f ;  /* 0x00001fff00037589 */ /* 0x000ee200000e0000 */
[----:B------:R-:W-:Y:S01]  /*07b0*/  NOP ;  /* 0x0000000000007918 */ /* 0x000fe20000000000 */
[----:B------:R-:W0:Y:S01]  /*07c0*/  S2R R2, SR_CgaCtaId ;  /* 0x0000000000027919 */ /* 0x000e220000008800 */
[----:B---3--:R-:W-:-:S13]  /*07d0*/  ISETP.NE.AND P0, PT, R3, RZ, PT ;  /* 0x000000ff0300720c */ /* 0x008fda0003f05270 */
[----:B0-----:R-:W-:Y:S05]  /*07e0*/  @P0 BRA `(.L_x_419) ;  /* 0x0000000000480947 */ /* 0x001fea0003800000 */
        /* <DEDUP_REMOVED lines=13> */
[----:B0-----:R0:W3:Y:S08]  /*08c0*/  SYNCS.EXCH.64 URZ, [UR8+0x298b0], UR4 ;  /* 0x0298b004083f75b2 */ /* 0x0010f00008000100 */
[----:B------:R0:W0:Y:S01]  /*08d0*/  SYNCS.EXCH.64 URZ, [UR8+0x298c0], UR6 ;  /* 0x0298c006083f75b2 */ /* 0x0000220008000100 */
[----:B------:R0:W0:Y:S01]  /*08e0*/  SYNCS.EXCH.64 URZ, [UR8+0x298b8], UR4 ;  /* 0x0298b804083f75b2 */ /* 0x0000220008000100 */
[----:B------:R0:W0:Y:S01]  /*08f0*/  SYNCS.EXCH.64 URZ, [UR8+0x298c8], UR6 ;  /* 0x0298c806083f75b2 */ /* 0x0000220008000100 */
[----:B------:R-:W-:Y:S01]  /*0900*/  NOP ;  /* 0x0000000000007918 */ /* 0x000fe20000000000 */
.L_x_419:
[----:B------:R-:W-:Y:S01]  /*0910*/  PLOP3.LUT P0, PT, PT, PT, UP0, 0x80, 0x0 ;  /* 0x000000000000781c */ /* 0x000fe20003f0f008 */
[----:B------:R-:W-:Y:S01]  /*0920*/  UMOV UR36, 0x1 ;  /* 0x0000000100247882 */ /* 0x000fe20000000000 */
[----:B------:R-:W-:Y:S01]  /*0930*/  NOP ;  /* 0x0000000000007918 */ /* 0x000fe20000000000 */
[----:B------:R-:W-:Y:S01]  /*0940*/  USEL UR36, UR36, 0x2, !UP0 ;  /* 0x0000000224247887 */ /* 0x000fe2000c000000 */
[----:B------:R-:W-:Y:S01]  /*0950*/  BSSY B8, `(.L_x_420) ;  /* 0x0002ac6000087945 */ /* 0x000fe20003800000 */
[----:B------:R-:W-:Y:S01]  /*0960*/  ULDC.64 UR50, c[0x0][0x208] ;  /* 0x0000820000327ab9 */ /* 0x000fe20000000a00 */
[----:B01234-:R-:W-:Y:S07]  /*0970*/  BAR.SYNC.DEFER_BLOCKING 0x0 ;  /* 0x0000000000007b1d */ /* 0x01ffee0000010000 */
[----:B------:R-:W-:Y:S05]  /*0980*/  @!P0 BRA `(.L_x_421) ;  /* 0x0000022800648947 */ /* 0x000fea0003800000 */
.L_x_422:
[----:B------:R-:W-:-:S08]  /*0990*/  NOP ;  /* 0x0000000000007918 */ /* 0x000fd00000000000 */
[----:B------:R-:W0:Y:S02]  /*09a0*/  USETMAXREG.TRY_ALLOC.CTAPOOL UP0, 0xe8 ;  /* 0x000000e8000079c8 */ /* 0x000e240008000600 */
[----:B0-----:R-:W-:-:S13]  /*09b0*/  PLOP3.LUT P0, PT, PT, PT, UP0, 0x80, 0x0 ;  /* 0x000000000000781c */ /* 0x001fda0003f0f008 */
[----:B------:R-:W-:Y:S05]  /*09c0*/  @!P0 BRA `(.L_x_422) ;  /* 0xfffffffc00f08947 */ /* 0x000fea000383ffff */
[----:B------:R-:W2:Y:S01]  /*09d0*/  LDL.LU R0, [R1] ;  /* 0x0000000001007983 */ /* 0x000ea20000300800 */
[----:B------:R-:W0:Y:S01]  /*09e0*/  S2R R2, SR_TID.X ;  /* 0x0000000000027919 */ /* 0x000e220000002100 */
[----:B------:R-:W1:Y:S01]  /*09f0*/  S2UR UR38, SR_CgaCtaId ;  /* 0x00000000002679c3 */ /* 0x000e620000008800 */
[----:B------:R-:W-:Y:S01]  /*0a00*/  UMOV UR4, 0x400 ;  /* 0x0000040000047882 */ /* 0x000fe20000000000 */
[----:B0-----:R-:W-:-:S06]  /*0a10*/  SHF.R.U32.HI R2, RZ, 0x7, R2 ;  /* 0x00000007ff027819 */ /* 0x001fcc0000011602 */
[----:B------:R-:W-:Y:S06]  /*0a20*/  BAR.ARV 0x8, 0x180 ;  /* 0x0206000000007b1d */ /* 0x000fec0000002000 */
[----:B------:R-:W-:-:S13]  /*0a30*/  ISETP.NE.AND P0, PT, R2, 0x1, PT ;  /* 0x000000010200780c */ /* 0x000fda0003f05270 */
[----:B------:R-:W-:Y:S08]  /*0a40*/  @!P0 BAR.ARV 0x9, 0x100 ;  /* 0x0244000000008b1d */ /* 0x000ff00000002000 */
[----:B------:R-:W-:Y:S01]  /*0a50*/  BAR.SYNC.DEFER_BLOCKING 0x5, 0x180 ;  /* 0x0146000000007b1d */ /* 0x000fe20000010000 */
[----:B-1----:R-:W-:-:S06]  /*0a60*/  ULEA UR4, UR38, UR4, 0x18 ;  /* 0x0000000426047291 */ /* 0x002fcc000f8ec03f */
[----:B------:R-:W-:Y:S01]  /*0a70*/  IMAD.U32 R18, RZ, RZ, UR4 ;  /* 0x00000004ff127e24 */ /* 0x000fe2000f8e00ff */
[----:B------:R-:W-:-:S04]  /*0a80*/  ULDC UR4, c[0x0][0xc3c] ;  /* 0x00030f0000047ab9 */ /* 0x000fc80000000800 */
[----:B------:R-:W0:Y:S01]  /*0a90*/  LDS.128 R136, [R18+0x298d0] ;  /* 0x0298d00012887984 */ /* 0x000e220000000c00 */
[----:B------:R-:W-:Y:S06]  /*0aa0*/  BAR.ARV 0x4, 0x180 ;  /* 0x0106000000007b1d */ /* 0x000fec0000002000 */
[----:B--2---:R-:W-:-:S04]  /*0ab0*/  LOP3.LUT R0, R0, 0xffffffef, RZ, 0xc0, !PT ;  /* 0xffffffef00007812 */ /* 0x004fc800078ec0ff */
[----:B------:R-:W-:-:S05]  /*0ac0*/  @P0 LOP3.LUT R0, R0, 0x10, RZ, 0xfc, !PT ;  /* 0x0000001000000812 */ /* 0x000fca00078efcff */
[----:B------:R1:W-:Y:S01]  /*0ad0*/  STL [R1], R0 ;  /* 0x0000000001007387 */ /* 0x0003e20000100800 */
[----:B0-----:R-:W-:-:S13]  /*0ae0*/  ISETP.GE.AND P0, PT, R139, UR4, PT ;  /* 0x000000048b007c0c */ /* 0x001fda000bf06270 */
[----:B-1----:R-:W-:Y:S05]  /*0af0*/  @P0 BRA `(.L_x_423) ;  /* 0x000002a800ac0947 */ /* 0x002fea0003800000 */
[----:B------:R-:W0:Y:S01]  /*0b00*/  S2R R0, SR_TID.X ;  /* 0x0000000000007919 */ /* 0x000e220000002100 */
[----:B------:R-:W-:Y:S01]  /*0b10*/  R2UR UR39, R18 ;  /* 0x00000000122772ca */ /* 0x000fe200000e0000 */
[----:B------:R-:W-:Y:S01]  /*0b20*/  IMAD.MOV.U32 R196, RZ, RZ, RZ ;  /* 0x000000ffffc47224 */ /* 0x000fe200078e00ff */
[----:B------:R-:W-:Y:S01]  /*0b30*/  MOV R208, RZ ;  /* 0x000000ff00d07202 */ /* 0x000fe20000000f00 */
[----:B------:R-:W-:Y:S01]  /*0b40*/  IMAD.MOV.U32 R202, RZ, RZ, RZ ;  /* 0x000000ffffca7224 */ /* 0x000fe200078e00ff */
[----:B------:R-:W-:Y:S01]  /*0b50*/  ULOP3.LUT UR48, UR36, 0x1, URZ, 0xfc, !UPT ;  /* 0x0000000124307892 */ /* 0x000fe2000f8efc3f */
[----:B------:R-:W-:-:S08]  /*0b60*/  UMOV UR37, URZ ;  /* 0x0000003f00257c82 */ /* 0x000fd00008000000 */
[----:B------:R-:W-:Y:S01]  /*0b70*/  UIADD3 UR39, UR39, 0x14400, URZ ;  /* 0x0001440027277890 */ /* 0x000fe2000fffe03f */
[----:B0-----:R-:W-:-:S05]  /*0b80*/  VIADD R21, R0, 0xffffff80 ;  /* 0xffffff8000157836 */ /* 0x001fca0000000000 */
[----:B------:R-:W-:Y:S02]  /*0b90*/  SHF.R.S32.HI R0, RZ, 0x1f, R21 ;  /* 0x0000001fff007819 */ /* 0x000fe40000011415 */
[-C--:B------:R-:W-:Y:S02]  /*0ba0*/  LEA.HI R4, R21, R21.reuse, RZ, 0x1 ;  /* 0x0000001515047211 */ /* 0x080fe400078f08ff */
[CC--:B------:R-:W-:Y:S02]  /*0bb0*/  LEA.HI R2, R0.reuse, R21.reuse, RZ, 0x5 ;  /* 0x0000001500027211 */ /* 0x0c0fe400078f28ff */
[CC--:B------:R-:W-:Y:S02]  /*0bc0*/  LEA.HI R7, R0.reuse, R21.reuse, RZ, 0x4 ;  /* 0x0000001500077211 */ /* 0x0c0fe400078f20ff */
[----:B------:R-:W-:Y:S01]  /*0bd0*/  LEA.HI R3, R0, R21, RZ, 0x2 ;  /* 0x0000001500037211 */ /* 0x000fe200078f10ff */
[----:B------:R-:W-:Y:S01]  /*0be0*/  IMAD.SHL.U32 R5, R2, 0x20, RZ ;  /* 0x0000002002057824 */ /* 0x000fe200078e00ff */
[----:B------:R-:W-:-:S02]  /*0bf0*/  LOP3.LUT R2, R7, 0x3fffff0, RZ, 0xc0, !PT ;  /* 0x03fffff007027812 */ /* 0x000fc400078ec0ff */
[----:B------:R-:W-:Y:S02]  /*0c00*/  SHF.R.S32.HI R216, RZ, 0x4, R7 ;  /* 0x00000004ffd87819 */ /* 0x000fe40000011407 */
[----:B------:R-:W-:Y:S02]  /*0c10*/  LOP3.LUT R9, R5, 0xfffffc00, RZ, 0xc0, !PT ;  /* 0xfffffc0005097812 */ /* 0x000fe400078ec0ff */
[----:B------:R-:W-:Y:S02]  /*0c20*/  IADD3 R8, R21, -R2, RZ ;  /* 0x8000000215087210 */ /* 0x000fe40007ffe0ff */
[--C-:B------:R-:W-:Y:S02]  /*0c30*/  SHF.R.S32.HI R5, RZ, 0x2, R3.reuse ;  /* 0x00000002ff057819 */ /* 0x100fe40000011403 */
[----:B------:R-:W-:Y:S01]  /*0c40*/  SHF.R.S32.HI R6, RZ, 0x1f, R3 ;  /* 0x0000001fff067819 */ /* 0x000fe20000011403 */
[----:B------:R-:W-:Y:S01]  /*0c50*/  IMAD R8, R8, 0x40, R9 ;  /* 0x0000004008087824 */ /* 0x000fe200078e0209 */
[----:B------:R-:W-:-:S02]  /*0c60*/  LEA.HI R7, R7, R216, RZ, 0x1 ;  /* 0x000000d807077211 */ /* 0x000fc400078f08ff */
[----:B------:R-:W-:Y:S02]  /*0c70*/  LOP3.LUT R2, R4, 0xfffffffe, RZ, 0xc0, !PT ;  /* 0xfffffffe04027812 */ /* 0x000fe400078ec0ff */
[----:B------:R-:W-:Y:S02]  /*0c80*/  LOP3.LUT R3, R3, 0xfffffffc, RZ, 0xc0, !PT ;  /* 0xfffffffc03037812 */ /* 0x000fe400078ec0ff */
[----:B------:R-:W-:Y:S01]  /*0c90*/  LOP3.LUT R7, R7, 0x1ffffffe, RZ, 0xc0, !PT ;  /* 0x1ffffffe07077812 */ /* 0x000fe200078ec0ff */
[C---:B------:R-:W-:Y:S01]  /*0ca0*/  IMAD.IADD R13, R21.reuse, 0x1, -R2 ;  /* 0x00000001150d7824 */ /* 0x040fe200078e0a02 */
[----:B------:R-:W-:Y:S01]  /*0cb0*/  LEA.HI R6, R6, R5, RZ, 0x2 ;  /* 0x0000000506067211 */ /* 0x000fe200078f10ff */
[----:B------:R-:W-:Y:S01]  /*0cc0*/  IMAD.IADD R3, R21, 0x1, -R3 ;  /* 0x0000000115037824 */ /* 0x000fe200078e0a03 */
[----:B------:R-:W-:Y:S01]  /*0cd0*/  SHF.R.S32.HI R195, RZ, 0x1, R4 ;  /* 0x00000001ffc37819 */ /* 0x000fe20000011404 */
[----:B------:R-:W-:Y:S01]  /*0ce0*/  IMAD.IADD R7, R216, 0x1, -R7 ;  /* 0x00000001d8077824 */ /* 0x000fe200078e0a07 */
[----:B------:R-:W-:Y:S01]  /*0cf0*/  LOP3.LUT R6, R6, 0xfffffffc, RZ, 0xc0, !PT ;  /* 0xfffffffc06067812 */ /* 0x000fe200078ec0ff */
[----:B------:R-:W-:Y:S01]  /*0d00*/  IMAD.SHL.U32 R22, R13, 0x8, RZ ;  /* 0x000000080d167824 */ /* 0x000fe200078e00ff */
[----:B------:R-:W-:Y:S01]  /*0d10*/  LEA.HI R2, R3, R3, RZ, 0x1 ;  /* 0x0000000303027211 */ /* 0x000fe200078f08ff */
[----:B------:R-:W-:Y:S01]  /*0d20*/  VIADD R15, R195, 0x80 ;  /* 0x00000080c30f7836 */ /* 0x000fe20000000000 */
[----:B------:R-:W-:Y:S01]  /*0d30*/  LEA R8, R7, R8, 0x3 ;  /* 0x0000000807087211 */ /* 0x000fe200078e18ff */
[----:B------:R-:W-:Y:S01]  /*0d40*/  IMAD.IADD R6, R5, 0x1, -R6 ;  /* 0x0000000105067824 */ /* 0x000fe200078e0a06 */
[C---:B------:R-:W-:Y:S01]  /*0d50*/  IADD3 R199, R22.reuse, 0x20, RZ ;  /* 0x0000002016c77810 */ /* 0x040fe20007ffe0ff */
[----:B------:R-:W-:Y:S01]  /*0d60*/  VIADD R198, R22, 0x40 ;  /* 0x0000004016c67836 */ /* 0x000fe20000000000 */
[----:B------:R-:W-:Y:S01]  /*0d70*/  LOP3.LUT R2, R2, 0x1ffffffe, RZ, 0xc0, !PT ;  /* 0x1ffffffe02027812 */ /* 0x000fe200078ec0ff */
[----:B------:R0:W-:Y:S01]  /*0d80*/  STL [R1+0x54], R8 ;  /* 0x0000540801007387 */ /* 0x0001e20000100800 */
[----:B------:R-:W-:Y:S01]  /*0d90*/  SHF.L.U32 R16, R13, 0x4, RZ ;  /* 0x000000040d107819 */ /* 0x000fe200000006ff */
[----:B------:R-:W-:Y:S01]  /*0da0*/  IMAD.IADD R5, R22, 0x1, R199 ;  /* 0x0000000116057824 */ /* 0x000fe200078e02c7 */
[----:B------:R-:W-:Y:S01]  /*0db0*/  LEA.HI R13, R15, R15, RZ, 0x1 ;  /* 0x0000000f0f0d7211 */ /* 0x000fe200078f08ff */
[----:B------:R-:W-:Y:S01]  /*0dc0*/  IMAD.IADD R11, R3, 0x1, -R2 ;  /* 0x00000001030b7824 */ /* 0x000fe200078e0a02 */
[----:B------:R-:W-:Y:S01]  /*0dd0*/  LEA.HI R2, R0, R21, RZ, 0x7 ;  /* 0x0000001500027211 */ /* 0x000fe200078f38ff */
[----:B------:R-:W-:Y:S01]  /*0de0*/  IMAD.IADD R7, R22, 0x1, R198 ;  /* 0x0000000116077824 */ /* 0x000fe200078e02c6 */
[----:B------:R-:W-:Y:S01]  /*0df0*/  SHF.R.S32.HI R10, RZ, 0x1f, R5 ;  /* 0x0000001fff0a7819 */ /* 0x000fe20000011405 */
[----:B------:R-:W-:Y:S01]  /*0e00*/  IMAD.SHL.U32 R205, R6, 0x80, RZ ;  /* 0x0000008006cd7824 */ /* 0x000fe200078e00ff */
[----:B------:R-:W-:Y:S01]  /*0e10*/  LOP3.LUT R3, R2, 0xffffff80, RZ, 0xc0, !PT ;  /* 0xffffff8002037812 */ /* 0x000fe200078ec0ff */
[C---:B------:R-:W-:Y:S01]  /*0e20*/  VIADD R168, R16.reuse, 0x60 ;  /* 0x0000006010a87836 */ /* 0x040fe20000000000 */
[----:B0-----:R-:W-:Y:S01]  /*0e30*/  SHF.R.S32.HI R8, RZ, 0x1f, R4 ;  /* 0x0000001fff087819 */ /* 0x001fe20000011404 */
[----:B------:R-:W-:Y:S01]  /*0e40*/  VIADD R192, R16, 0x80 ;  /* 0x0000008010c07836 */ /* 0x000fe20000000000 */
[----:B------:R-:W-:Y:S01]  /*0e50*/  LEA.HI R170, R10, R5, RZ, 0x4 ;  /* 0x000000050aaa7211 */ /* 0x000fe200078f20ff */
[----:B------:R-:W-:Y:S01]  /*0e60*/  IMAD.IADD R20, R21, 0x1, -R3 ;  /* 0x0000000115147824 */ /* 0x000fe200078e0a03 */
[----:B------:R-:W-:Y:S01]  /*0e70*/  LEA.HI R8, R8, R195, RZ, 0x3 ;  /* 0x000000c308087211 */ /* 0x000fe200078f18ff */
[----:B------:R-:W-:Y:S01]  /*0e80*/  VIADD R197, R22, 0x10 ;  /* 0x0000001016c57836 */ /* 0x000fe20000000000 */
[----:B------:R-:W-:Y:S01]  /*0e90*/  LEA.HI R14, R10, R5, RZ, 0x6 ;  /* 0x000000050a0e7211 */ /* 0x000fe200078f30ff */
[----:B------:R-:W-:Y:S01]  /*0ea0*/  VIADD R200, R22, 0x30 ;  /* 0x0000003016c87836 */ /* 0x000fe20000000000 */
[----:B------:R-:W-:Y:S01]  /*0eb0*/  LOP3.LUT R8, R8, 0xfffffff8, RZ, 0xc0, !PT ;  /* 0xfffffff808087812 */ /* 0x000fe200078ec0ff */
[----:B------:R-:W-:Y:S01]  /*0ec0*/  VIADD R201, R22, 0x50 ;  /* 0x0000005016c97836 */ /* 0x000fe20000000000 */
[----:B------:R-:W-:Y:S01]  /*0ed0*/  SHF.R.S32.HI R10, RZ, 0x1f, R7 ;  /* 0x0000001fff0a7819 */ /* 0x000fe20000011407 */
[----:B------:R-:W-:Y:S01]  /*0ee0*/  IMAD.SHL.U32 R14, R14, 0x80, RZ ;  /* 0x000000800e0e7824 */ /* 0x000fe200078e00ff */
[----:B------:R-:W-:Y:S01]  /*0ef0*/  SHF.R.S32.HI R3, RZ, 0x1f, R15 ;  /* 0x0000001fff037819 */ /* 0x000fe2000001140f */
[----:B------:R-:W-:Y:S01]  /*0f00*/  IMAD.IADD R8, R195, 0x1, -R8 ;  /* 0x00000001c3087824 */ /* 0x000fe200078e0a08 */
[----:B------:R-:W-:-:S02]  /*0f10*/  LEA.HI R12, R10, R7, RZ, 0x4 ;  /* 0x000000070a0c7211 */ /* 0x000fc400078f20ff */
[----:B------:R-:W-:Y:S02]  /*0f20*/  LEA.HI R17, R10, R7, RZ, 0x6 ;  /* 0x000000070a117211 */ /* 0x000fe400078f30ff */
[----:B------:R-:W-:Y:S01]  /*0f30*/  LEA.HI R7, R3, R15, RZ, 0x3 ;  /* 0x0000000f03077211 */ /* 0x000fe200078f18ff */
[----:B------:R0:W-:Y:S01]  /*0f40*/  STL [R1+0x4c], R8 ;  /* 0x00004c0801007387 */ /* 0x0001e20000100800 */
[----:B------:R-:W-:Y:S01]  /*0f50*/  SHF.R.S32.HI R5, RZ, 0x1f, R20 ;  /* 0x0000001fff057819 */ /* 0x000fe20000011414 */
[----:B------:R-:W-:Y:S01]  /*0f60*/  IMAD.SHL.U32 R3, R8, 0x80, RZ ;  /* 0x0000008008037824 */ /* 0x000fe200078e00ff */
[----:B------:R-:W-:Y:S01]  /*0f70*/  LEA.HI R4, R4, R195, RZ, 0x1 ;  /* 0x000000c304047211 */ /* 0x000fe200078f08ff */
[----:B------:R-:W-:Y:S01]  /*0f80*/  IMAD.SHL.U32 R9, R7, 0x40, RZ ;  /* 0x0000004007097824 */ /* 0x000fe200078e00ff */
[----:B------:R-:W-:Y:S01]  /*0f90*/  LEA.HI R7, R5, R20, RZ, 0x2 ;  /* 0x0000001405077211 */ /* 0x000fe200078f10ff */
[----:B------:R-:W-:Y:S01]  /*0fa0*/  IMAD.SHL.U32 R17, R17, 0x80, RZ ;  /* 0x0000008011117824 */ /* 0x000fe200078e00ff */
[----:B------:R-:W-:-:S02]  /*0fb0*/  LOP3.LUT R3, R3, 0x380, RZ, 0xc0, !PT ;  /* 0x0000038003037812 */ /* 0x000fc400078ec0ff */
[--C-:B------:R-:W-:Y:S02]  /*0fc0*/  SHF.R.S32.HI R10, RZ, 0x1f, R7.reuse ;  /* 0x0000001fff0a7819 */ /* 0x100fe40000011407 */
[----:B0-----:R-:W-:Y:S02]  /*0fd0*/  LOP3.LUT R8, R13, 0x3fffffe, RZ, 0xc0, !PT ;  /* 0x03fffffe0d087812 */ /* 0x001fe400078ec0ff */
[----:B------:R-:W-:Y:S02]  /*0fe0*/  LOP3.LUT R4, R4, 0x3fffffe, RZ, 0xc0, !PT ;  /* 0x03fffffe04047812 */ /* 0x000fe400078ec0ff */
[----:B------:R-:W-:Y:S01]  /*0ff0*/  SHF.R.S32.HI R19, RZ, 0x7, R2 ;  /* 0x00000007ff137819 */ /* 0x000fe20000011402 */
[----:B------:R-:W-:Y:S01]  /*1000*/  IMAD.IADD R210, R15, 0x1, -R8 ;  /* 0x000000010fd27824 */ /* 0x000fe200078e0a08 */
[----:B------:R-:W-:Y:S01]  /*1010*/  LOP3.LUT R15, R9, 0xfffffe00, RZ, 0xc0, !PT ;  /* 0xfffffe00090f7812 */ /* 0x000fe200078ec0ff */
[----:B------:R-:W-:Y:S01]  /*1020*/  IMAD.IADD R4, R195, 0x1, -R4 ;  /* 0x00000001c3047824 */ /* 0x000fe200078e0a04 */
[----:B------:R-:W-:-:S02]  /*1030*/  SHF.R.S32.HI R9, RZ, 0x2, R7 ;  /* 0x00000002ff097819 */ /* 0x000fc40000011407 */
[----:B------:R-:W-:Y:S01]  /*1040*/  SHF.R.U32.HI R8, RZ, 0x3, R3 ;  /* 0x00000003ff087819 */ /* 0x000fe20000011603 */
[----:B------:R-:W-:Y:S01]  /*1050*/  IMAD R4, R216, 0x8, R4 ;  /* 0x00000008d8047824 */ /* 0x000fe200078e0204 */
[----:B------:R-:W-:Y:S02]  /*1060*/  LEA.HI R10, R10, R9, RZ, 0x3 ;  /* 0x000000090a0a7211 */ /* 0x000fe400078f18ff */
[----:B------:R-:W-:Y:S01]  /*1070*/  LOP3.LUT R3, R3, 0x10, R16, 0xf8, !PT ;  /* 0x0000001003037812 */ /* 0x000fe200078ef810 */
[----:B------:R-:W-:Y:S01]  /*1080*/  IMAD.SHL.U32 R207, R4, 0x40, RZ ;  /* 0x0000004004cf7824 */ /* 0x000fe200078e00ff */
[----:B------:R-:W-:Y:S02]  /*1090*/  LOP3.LUT R10, R10, 0xfffffff8, RZ, 0xc0, !PT ;  /* 0xfffffff80a0a7812 */ /* 0x000fe400078ec0ff */
[----:B------:R-:W-:Y:S02]  /*10a0*/  LEA.HI R2, R2, R19, RZ, 0x1 ;  /* 0x0000001302027211 */ /* 0x000fe400078f08ff */
[----:B------:R-:W-:-:S02]  /*10b0*/  LEA.HI R5, R5, R20, RZ, 0x5 ;  /* 0x0000001405057211 */ /* 0x000fc400078f28ff */
[----:B------:R-:W-:Y:S02]  /*10c0*/  LOP3.LUT R3, R3, R8, RZ, 0x3c, !PT ;  /* 0x0000000803037212 */ /* 0x000fe400078e3cff */
[----:B------:R-:W-:Y:S02]  /*10d0*/  LOP3.LUT R205, R205, 0x180, RZ, 0xc0, !PT ;  /* 0x00000180cdcd7812 */ /* 0x000fe400078ec0ff */
[----:B------:R-:W-:Y:S01]  /*10e0*/  IADD3 R10, R9, -R10, RZ ;  /* 0x8000000a090a7210 */ /* 0x000fe20007ffe0ff */
[----:B------:R-:W-:Y:S01]  /*10f0*/  IMAD R216, R216, 0x400, R3 ;  /* 0x00000400d8d87824 */ /* 0x000fe200078e0203 */
[----:B------:R-:W-:Y:S02]  /*1100*/  LOP3.LUT R2, R2, 0x3fffffe, RZ, 0xc0, !PT ;  /* 0x03fffffe02027812 */ /* 0x000fe400078ec0ff */
[----:B------:R-:W-:Y:S02]  /*1110*/  SHF.R.S32.HI R5, RZ, 0x5, R5 ;  /* 0x00000005ff057819 */ /* 0x000fe40000011405 */
[----:B------:R-:W-:-:S02]  /*1120*/  LOP3.LUT R3, R205, 0x30, R170, 0xf8, !PT ;  /* 0x00000030cd037812 */ /* 0x000fc400078ef8aa */
[----:B------:R-:W-:Y:S01]  /*1130*/  SHF.R.U32.HI R206, RZ, 0x3, R205 ;  /* 0x00000003ffce7819 */ /* 0x000fe200000116cd */
[----:B------:R-:W-:Y:S01]  /*1140*/  IMAD R5, R5, 0x10, R10 ;  /* 0x0000001005057824 */ /* 0x000fe200078e020a */
[----:B------:R-:W-:Y:S01]  /*1150*/  IADD3 R2, R19, -R2, RZ ;  /* 0x8000000213027210 */ /* 0x000fe20007ffe0ff */
[----:B------:R-:W-:Y:S01]  /*1160*/  IMAD.MOV.U32 R19, RZ, RZ, RZ ;  /* 0x000000ffff137224 */ /* 0x000fe200078e00ff */
[----:B------:R-:W-:Y:S02]  /*1170*/  LOP3.LUT R9, R205, 0x30, R12, 0xf8, !PT ;  /* 0x00000030cd097812 */ /* 0x000fe400078ef80c */
[----:B------:R-:W-:Y:S01]  /*1180*/  LOP3.LUT R14, R14, 0xffffe000, RZ, 0xc0, !PT ;  /* 0xffffe0000e0e7812 */ /* 0x000fe200078ec0ff */
[----:B------:R-:W-:Y:S01]  /*1190*/  IMAD R8, R2, 0x40, R5 ;  /* 0x0000004002087824 */ /* 0x000fe200078e0205 */
[----:B------:R-:W-:Y:S01]  /*11a0*/  LOP3.LUT R3, R3, R206, RZ, 0x3c, !PT ;  /* 0x000000ce03037212 */ /* 0x000fe200078e3cff */
[----:B------:R-:W-:Y:S01]  /*11b0*/  IMAD.MOV.U32 R2, RZ, RZ, 0x20 ;  /* 0x00000020ff027424 */ /* 0x000fe200078e00ff */
[----:B------:R-:W-:-:S02]  /*11c0*/  LOP3.LUT P0, RZ, R6, 0x2, RZ, 0xc0, !PT ;  /* 0x0000000206ff7812 */ /* 0x000fc4000780c0ff */
[----:B------:R-:W-:Y:S01]  /*11d0*/  LEA.HI R0, R0, R21, RZ, 0x3 ;  /* 0x0000001500007211 */ /* 0x000fe200078f18ff */
[----:B------:R-:W-:Y:S01]  /*11e0*/  STL [R1+0x48], R8 ;  /* 0x0000480801007387 */ /* 0x000fe20000100800 */
[----:B------:R-:W-:Y:S02]  /*11f0*/  LOP3.LUT R6, R9, R206, RZ, 0x3c, !PT ;  /* 0x000000ce09067212 */ /* 0x000fe400078e3cff */
[----:B------:R-:W-:Y:S02]  /*1200*/  LOP3.LUT R7, R7, 0x7ffffffc, RZ, 0xc0, !PT ;  /* 0x7ffffffc07077812 */ /* 0x000fe400078ec0ff */
[----:B------:R-:W-:Y:S02]  /*1210*/  IADD3 R9, R3, R207, R14 ;  /* 0x000000cf03097210 */ /* 0x000fe40007ffe00e */
[----:B------:R-:W-:Y:S02]  /*1220*/  LOP3.LUT R3, R205, 0x10, R16, 0xf8, !PT ;  /* 0x00000010cd037812 */ /* 0x000fe400078ef810 */
[----:B------:R-:W-:-:S02]  /*1230*/  LOP3.LUT R217, R0, 0xfffffff8, RZ, 0xc0, !PT ;  /* 0xfffffff800d97812 */ /* 0x000fc400078ec0ff */
[----:B------:R-:W-:Y:S02]  /*1240*/  SHF.R.S32.HI R0, RZ, 0x3, R0 ;  /* 0x00000003ff007819 */ /* 0x000fe40000011400 */
[----:B------:R-:W-:Y:S01]  /*1250*/  IADD3 R7, R20, -R7, RZ ;  /* 0x8000000714077210 */ /* 0x000fe20007ffe0ff */
[----:B------:R-:W-:Y:S01]  /*1260*/  IMAD.IADD R217, R21, 0x1, -R217 ;  /* 0x0000000115d97824 */ /* 0x000fe200078e0ad9 */
[----:B------:R-:W-:Y:S02]  /*1270*/  LOP3.LUT R5, R205, 0x30, R16, 0xf8, !PT ;  /* 0x00000030cd057812 */ /* 0x000fe400078ef810 */
[----:B------:R-:W-:Y:S01]  /*1280*/  SEL R0, R2, 0xffffffe0, !P0 ;  /* 0xffffffe002007807 */ /* 0x000fe20004000000 */
[----:B------:R-:W-:Y:S01]  /*1290*/  IMAD.SHL.U32 R218, R7, 0x2, RZ ;  /* 0x0000000207da7824 */ /* 0x000fe200078e00ff */
[-C--:B------:R-:W-:Y:S02]  /*12a0*/  LOP3.LUT R2, R3, R206.reuse, RZ, 0x3c, !PT ;  /* 0x000000ce03027212 */ /* 0x080fe400078e3cff */
[----:B------:R-:W-:Y:S01]  /*12b0*/  LOP3.LUT R5, R5, R206, RZ, 0x3c, !PT ;  /* 0x000000ce05057212 */ /* 0x000fe200078e3cff */
[----:B------:R-:W-:Y:S01]  /*12c0*/  VIADD R10, R218, 0x50 ;  /* 0x00000050da0a7836 */ /* 0x000fe20000000000 */
[----:B------:R-:W-:Y:S01]  /*12d0*/  LOP3.LUT R4, R17, 0xffffe000, RZ, 0xc0, !PT ;  /* 0xffffe00011047812 */ /* 0x000fe200078ec0ff */
[----:B------:R-:W-:Y:S01]  /*12e0*/  IMAD.IADD R213, R207, 0x1, R2 ;  /* 0x00000001cfd57824 */ /* 0x000fe200078e0202 */
[----:B------:R-:W-:Y:S01]  /*12f0*/  IADD3 R2, R18, R207, R5 ;  /* 0x000000cf12027210 */ /* 0x000fe20007ffe005 */
[----:B------:R-:W-:Y:S01]  /*1300*/  VIADD R229, R218, 0x68 ;  /* 0x00000068dae57836 */ /* 0x000fe20000000000 */
[----:B------:R-:W-:Y:S01]  /*1310*/  LEA R210, R210, R15, 0x6 ;  /* 0x0000000fd2d27211 */ /* 0x000fe200078e30ff */
[----:B------:R-:W-:Y:S01]  /*1320*/  VIADD R20, R218, 0x40 ;  /* 0x00000040da147836 */ /* 0x000fe20000000000 */
[----:B------:R-:W-:Y:S01]  /*1330*/  IADD3 R15, R6, R207, R4 ;  /* 0x000000cf060f7210 */ /* 0x000fe20007ffe004 */
[----:B------:R0:W-:Y:S01]  /*1340*/  STL [R1+0x44], R2 ;  /* 0x0000440201007387 */ /* 0x0001e20000100800 */
[C---:B------:R-:W-:Y:S01]  /*1350*/  VIADD R6, R218.reuse, 0x58 ;  /* 0x00000058da067836 */ /* 0x040fe20000000000 */
[C---:B------:R-:W-:Y:S01]  /*1360*/  IADD3 R228, R218.reuse, 0x70, RZ ;  /* 0x00000070dae47810 */ /* 0x040fe20007ffe0ff */
[C---:B------:R-:W-:Y:S01]  /*1370*/  VIADD R4, R218.reuse, 0x60 ;  /* 0x00000060da047836 */ /* 0x040fe20000000000 */
[----:B------:R-:W-:Y:S01]  /*1380*/  SHF.R.S32.HI R3, RZ, 0x1f, R20 ;  /* 0x0000001fff037819 */ /* 0x000fe20000011414 */
[C---:B------:R-:W-:Y:S01]  /*1390*/  VIADD R227, R218.reuse, 0x78 ;  /* 0x00000078dae37836 */ /* 0x040fe20000000000 */
[----:B------:R-:W-:Y:S01]  /*13a0*/  SHF.R.S32.HI R3, RZ, 0x1f, R6 ;  /* 0x0000001fff037819 */ /* 0x000fe20000011406 */
[----:B------:R-:W-:Y:S01]  /*13b0*/  VIADD R225, R218, 0x8 ;  /* 0x00000008dae17836 */ /* 0x000fe20000000000 */
[----:B------:R-:W-:Y:S01]  /*13c0*/  SHF.R.S32.HI R3, RZ, 0x1f, R228 ;  /* 0x0000001fff037819 */ /* 0x000fe200000114e4 */
[----:B------:R-:W-:Y:S01]  /*13d0*/  IMAD.IADD R3, R18, 0x1, R15 ;  /* 0x0000000112037824 */ /* 0x000fe200078e020f */
[----:B0-----:R-:W-:Y:S01]  /*13e0*/  SHF.R.S32.HI R2, RZ, 0x1f, R10 ;  /* 0x0000001fff027819 */ /* 0x001fe2000001140a */
[----:B------:R-:W-:Y:S01]  /*13f0*/  VIADD R224, R218, 0x38 ;  /* 0x00000038dae07836 */ /* 0x000fe20000000000 */
[----:B------:R-:W-:Y:S01]  /*1400*/  SHF.R.S32.HI R2, RZ, 0x1f, R229 ;  /* 0x0000001fff027819 */ /* 0x000fe200000114e5 */
[----:B------:R-:W-:Y:S01]  /*1410*/  IMAD.IADD R2, R18, 0x1, R9 ;  /* 0x0000000112027824 */ /* 0x000fe200078e0209 */
[----:B------:R-:W-:-:S02]  /*1420*/  IADD3 R215, R0, R213, RZ ;  /* 0x000000d500d77210 */ /* 0x000fc40007ffe0ff */
[----:B------:R-:W-:Y:S02]  /*1430*/  SHF.R.S32.HI R13, RZ, 0x1, R13 ;  /* 0x00000001ff0d7819 */ /* 0x000fe4000001140d */
[----:B------:R0:W-:Y:S01]  /*1440*/  STL [R1+0x40], R2 ;  /* 0x0000400201007387 */ /* 0x0001e20000100800 */
[----:B------:R-:W-:Y:S02]  /*1450*/  IADD3 R193, R16, 0xa0, RZ ;  /* 0x000000a010c17810 */ /* 0x000fe40007ffe0ff */
[----:B------:R-:W-:Y:S01]  /*1460*/  IMAD.SHL.U32 R13, R13, 0x80, RZ ;  /* 0x000000800d0d7824 */ /* 0x000fe200078e00ff */
[----:B------:R1:W-:Y:S01]  /*1470*/  STL [R1+0x3c], R3 ;  /* 0x00003c0301007387 */ /* 0x0003e20000100800 */
[----:B------:R-:W-:Y:S02]  /*1480*/  IADD3 R14, R218, 0x48, RZ ;  /* 0x00000048da0e7810 */ /* 0x000fe40007ffe0ff */
[----:B------:R-:W-:Y:S02]  /*1490*/  SHF.R.S32.HI R4, RZ, 0x1f, R4 ;  /* 0x0000001fff047819 */ /* 0x000fe40000011404 */
[----:B------:R-:W-:-:S02]  /*14a0*/  SHF.R.S32.HI R17, RZ, 0x1f, R16 ;  /* 0x0000001fff117819 */ /* 0x000fc40000011410 */
[----:B0-----:R-:W-:Y:S01]  /*14b0*/  IADD3 R2, R0, UR39, R213 ;  /* 0x0000002700027c10 */ /* 0x001fe2000fffe0d5 */
[----:B------:R-:W-:Y:S01]  /*14c0*/  IMAD R0, R11, 0x8, R8 ;  /* 0x000000080b007824 */ /* 0x000fe200078e0208 */
[----:B------:R-:W-:Y:S02]  /*14d0*/  SHF.R.S32.HI R194, RZ, 0x1f, R168 ;  /* 0x0000001fffc27819 */ /* 0x000fe400000114a8 */
[----:B------:R-:W-:Y:S01]  /*14e0*/  SHF.R.S32.HI R204, RZ, 0x1f, R192 ;  /* 0x0000001fffcc7819 */ /* 0x000fe200000114c0 */
[----:B------:R1:W-:Y:S01]  /*14f0*/  STL [R1+0x14], R2 ;  /* 0x0000140201007387 */ /* 0x0003e20000100800 */
[----:B------:R-:W-:Y:S02]  /*1500*/  SHF.R.S32.HI R203, RZ, 0x1f, R193 ;  /* 0x0000001fffcb7819 */ /* 0x000fe400000114c1 */
[----:B------:R-:W-:Y:S01]  /*1510*/  LOP3.LUT R209, R13, 0x180, RZ, 0xc0, !PT ;  /* 0x000001800dd17812 */ /* 0x000fe200078ec0ff */
[----:B------:R1:W-:Y:S01]  /*1520*/  STL [R1+0x50], R0 ;  /* 0x0000500001007387 */ /* 0x0003e20000100800 */
[----:B------:R-:W-:-:S02]  /*1530*/  SHF.R.S32.HI R170, RZ, 0x4, R170 ;  /* 0x00000004ffaa7819 */ /* 0x000fc400000114aa */
[----:B------:R-:W-:Y:S02]  /*1540*/  SHF.R.S32.HI R171, RZ, 0x4, R12 ;  /* 0x00000004ffab7819 */ /* 0x000fe4000001140c */
[----:B------:R-:W-:Y:S02]  /*1550*/  SHF.R.S32.HI R5, RZ, 0x1f, R14 ;  /* 0x0000001fff057819 */ /* 0x000fe4000001140e */
[----:B------:R-:W-:-:S07]  /*1560*/  SHF.R.S32.HI R4, RZ, 0x1f, R227 ;  /* 0x0000001fff047819 */ /* 0x000fce00000114e3 */
.L_x_635:
[----:B01--4-:R-:W0:Y:S02]  /*1570*/  LDC.64 R2, c[0x0][0xc88] ;  /* 0x00032200ff027b82 */ /* 0x013e240000000a00 */
[----:B0-----:R-:W-:-:S05]  /*1580*/  IMAD.WIDE R2, R139, 0x4, R2 ;  /* 0x000000048b027825 */ /* 0x001fca00078e0202 */
[----:B------:R-:W2:Y:S01]  /*1590*/  LDG.E R214, desc[UR50][R2.64] ;  /* 0x0000003202d67981 */ /* 0x000ea2000c1e1900 */
[----:B------:R-:W-:Y:S05]  /*15a0*/  YIELD ;  /* 0x0000000000007946 */ /* 0x000fea0003800000 */
[----:B------:R-:W-:Y:S01]  /*15b0*/  ULDC.64 UR4, c[0x0][0xa28] ;  /* 0x00028a0000047ab9 */ /* 0x000fe20000000a00 */
[----:B------:R-:W-:Y:S01]  /*15c0*/  ULDC.64 UR8, c[0x0][0xa18] ;  /* 0x0002860000087ab9 */ /* 0x000fe20000000a00 */
[----:B------:R-:W-:Y:S01]  /*15d0*/  ISETP.NE.U32.AND P1, PT, RZ, UR4, PT ;  /* 0x00000004ff007c0c */ /* 0x000fe2000bf25070 */
[----:B------:R-:W-:Y:S01]  /*15e0*/  ULDC.64 UR6, c[0x0][0xa08] ;  /* 0x0002820000067ab9 */ /* 0x000fe20000000a00 */
[----:B------:R-:W-:Y:S01]  /*15f0*/  IMAD.MOV.U32 R10, RZ, RZ, RZ ;  /* 0x000000ffff0a7224 */ /* 0x000fe200078e00ff */
[----:B------:R-:W-:Y:S01]  /*1600*/  ISETP.NE.U32.AND P0, PT, RZ, UR6, PT ;  /* 0x00000006ff007c0c */ /* 0x000fe2000bf05070 */
[----:B------:R-:W-:Y:S01]  /*1610*/  IMAD.MOV.U32 R26, RZ, RZ, RZ ;  /* 0x000000ffff1a7224 */ /* 0x000fe200078e00ff */
[----:B------:R-:W-:-:S02]  /*1620*/  ISETP.NE.AND.EX P1, PT, RZ, UR5, PT, P1 ;  /* 0x00000005ff007c0c */ /* 0x000fc4000bf25310 */
[----:B------:R-:W-:Y:S02]  /*1630*/  ISETP.NE.AND.EX P0, PT, RZ, UR7, PT, P0 ;  /* 0x00000007ff007c0c */ /* 0x000fe4000bf05300 */
[----:B--2---:R-:W-:Y:S01]  /*1640*/  SHF.R.S32.HI R222, RZ, 0x1f, R214 ;  /* 0x0000001fffde7819 */ /* 0x004fe200000114d6 */
[----:B------:R-:W-:-:S08]  /*1650*/  IMAD.SHL.U32 R220, R214, 0x4, RZ ;  /* 0x00000004d6dc7824 */ /* 0x000fd000078e00ff */
[C---:B------:R-:W-:Y:S02]  /*1660*/  @P1 LEA R4, P2, R214.reuse, UR4, 0x2 ;  /* 0x00000004d6041c11 */ /* 0x040fe4000f8410ff */
[C-C-:B------:R-:W-:Y:S02]  /*1670*/  SHF.L.U64.HI R221, R214.reuse, 0x2, R222.reuse ;  /* 0x00000002d6dd7819 */ /* 0x140fe400000102de */
[----:B------:R-:W-:Y:S02]  /*1680*/  @P1 LEA.HI.X R5, R214, UR5, R222, 0x2, P2 ;  /* 0x00000005d6051c11 */ /* 0x000fe400090f14de */
[----:B------:R-:W-:Y:S01]  /*1690*/  ISETP.NE.U32.AND P2, PT, RZ, UR8, PT ;  /* 0x00000008ff007c0c */ /* 0x000fe2000bf45070 */
[----:B------:R-:W-:Y:S01]  /*16a0*/  ULDC UR4, c[0x0][0x288] ;  /* 0x0000a20000047ab9 */ /* 0x000fe20000000800 */
[----:B------:R-:W-:Y:S01]  /*16b0*/  IADD3 R8, P3, R220, UR6, RZ ;  /* 0x00000006dc087c10 */ /* 0x000fe2000ff7e0ff */
[----:B------:R0:W5:Y:S01]  /*16c0*/  @P1 LDG.E R10, desc[UR50][R4.64] ;  /* 0x00000032040a1981 */ /* 0x000162000c1e1900 */
[----:B------:R-:W-:-:S02]  /*16d0*/  ISETP.NE.AND.EX P2, PT, RZ, UR9, PT, P2 ;  /* 0x00000009ff007c0c */ /* 0x000fc4000bf45320 */
[----:B------:R-:W-:Y:S01]  /*16e0*/  MOV R152, UR4 ;  /* 0x0000000400987c02 */ /* 0x000fe20008000f00 */
[----:B------:R-:W-:Y:S01]  /*16f0*/  ULDC.64 UR4, c[0x0][0x418] ;  /* 0x0001060000047ab9 */ /* 0x000fe20000000a00 */
[----:B------:R-:W-:-:S05]  /*1700*/  IADD3.X R9, R221, UR7, RZ, P3, !PT ;  /* 0x00000007dd097c10 */ /* 0x000fca0009ffe4ff */
[----:B------:R0:W5:Y:S04]  /*1710*/  @P0 LDG.E R26, desc[UR50][R8.64] ;  /* 0x00000032081a0981 */ /* 0x000168000c1e1900 */
[----:B------:R-:W-:-:S04]  /*1720*/  @P2 IADD3 R6, P1, R220, UR8, RZ ;  /* 0x00000008dc062c10 */ /* 0x000fc8000ff3e0ff */
[----:B------:R-:W-:-:S05]  /*1730*/  @P2 IADD3.X R7, R221, UR9, RZ, P1, !PT ;  /* 0x00000009dd072c10 */ /* 0x000fca0008ffe4ff */
[----:B------:R0:W5:Y:S01]  /*1740*/  @P2 LDG.E R152, desc[UR50][R6.64] ;  /* 0x0000003206982981 */ /* 0x000162000c1e1900 */
[----:B------:R-:W-:-:S03]  /*1750*/  UISETP.NE.U32.AND UP0, UPT, UR4, URZ, UPT ;  /* 0x0000003f0400728c */ /* 0x000fc6000bf05070 */
[----:B------:R-:W-:Y:S01]  /*1760*/  ULDC UR4, c[0x0][0x424] ;  /* 0x0001090000047ab9 */ /* 0x000fe20000000800 */
[----:B------:R-:W-:-:S03]  /*1770*/  UISETP.NE.AND.EX UP0, UPT, UR5, URZ, UPT, UP0 ;  /* 0x0000003f0500728c */ /* 0x000fc6000bf05300 */
[----:B------:R-:W-:Y:S01]  /*1780*/  ULDC UR5, c[0x0][0x2f0] ;  /* 0x0000bc0000057ab9 */ /* 0x000fe20000000800 */
[----:B------:R-:W-:-:S04]  /*1790*/  USEL UR4, UR4, 0x1, UP0 ;  /* 0x0000000104047887 */ /* 0x000fc80008000000 */
[----:B------:R-:W-:-:S03]  /*17a0*/  UIMAD UR4, UR4, UR5, URZ ;  /* 0x00000005040472a4 */ /* 0x000fc6000f8e023f */
[----:B------:R-:W-:Y:S02]  /*17b0*/  ULDC UR5, c[0x0][0x348] ;  /* 0x0000d20000057ab9 */ /* 0x000fe40000000800 */
[----:B------:R-:W-:Y:S02]  /*17c0*/  IMAD.U32 R2, RZ, RZ, UR5 ;  /* 0x00000005ff027e24 */ /* 0x000fe4000f8e00ff */
[----:B------:R-:W-:Y:S01]  /*17d0*/  IMAD.U32 R25, RZ, RZ, UR4 ;  /* 0x00000004ff197e24 */ /* 0x000fe2000f8e00ff */
[----:B0--3--:R-:W-:Y:S06]  /*17e0*/  @P2 BRA `(.L_x_424) ;  /* 0x0000000000242947 */ /* 0x009fec0003800000 */
[----:B------:R-:W-:Y:S02]  /*17f0*/  ULDC.64 UR4, c[0x0][0xa00] ;  /* 0x0002800000047ab9 */ /* 0x000fe40000000a00 */
[----:B------:R-:W-:-:S04]  /*1800*/  ISETP.NE.U32.AND P1, PT, RZ, UR4, PT ;  /* 0x00000004ff007c0c */ /* 0x000fc8000bf25070 */
[----:B------:R-:W-:-:S13]  /*1810*/  ISETP.NE.AND.EX P1, PT, RZ, UR5, PT, P1 ;  /* 0x00000005ff007c0c */ /* 0x000fda000bf25310 */
[----:B------:R-:W-:Y:S05]  /*1820*/  @!P1 BRA `(.L_x_424) ;  /* 0x0000000000149947 */ /* 0x000fea0003800000 */
[----:B------:R-:W0:Y:S02]  /*1830*/  LDC.64 R4, c[0x0][0xa00] ;  /* 0x00028000ff047b82 */ /* 0x000e240000000a00 */
[----:B0-----:R-:W-:-:S05]  /*1840*/  IMAD.WIDE R4, R214, 0x4, R4 ;  /* 0x00000004d6047825 */ /* 0x001fca00078e0204 */
[----:B-----5:R-:W2:Y:S04]  /*1850*/  LDG.E R152, desc[UR50][R4.64] ;  /* 0x0000003204987981 */ /* 0x020ea8000c1e1900 */
[----:B------:R-:W2:Y:S02]  /*1860*/  LDG.E R3, desc[UR50][R4.64+0x4] ;  /* 0x0000043204037981 */ /* 0x000ea4000c1e1900 */
[----:B--2---:R-:W-:-:S07]  /*1870*/  IMAD.IADD R152, R3, 0x1, -R152 ;  /* 0x0000000103987824 */ /* 0x004fce00078e0a98 */
.L_x_424:
[----:B------:R-:W-:Y:S01]  /*1880*/  ULDC.64 UR4, c[0x0][0xa20] ;  /* 0x0002880000047ab9 */ /* 0x000fe20000000a00 */
[C---:B------:R-:W-:Y:S01]  /*1890*/  LOP3.LUT R3, R138.reuse, 0xff000000, RZ, 0xc0, !PT ;  /* 0xff0000008a037812 */ /* 0x040fe200078ec0ff */
[----:B------:R-:W-:Y:S01]  /*18a0*/  IMAD.MOV.U32 R223, RZ, RZ, R137 ;  /* 0x000000ffffdf7224 */ /* 0x000fe200078e0089 */
[----:B------:R-:W-:Y:S02]  /*18b0*/  ISETP.NE.U32.AND P1, PT, RZ, UR4, PT ;  /* 0x00000004ff007c0c */ /* 0x000fe4000bf25070 */
[C---:B------:R-:W-:Y:S02]  /*18c0*/  LOP3.LUT R0, R138.reuse, 0xff0000, RZ, 0xc0, !PT ;  /* 0x00ff00008a007812 */ /* 0x040fe400078ec0ff */
[----:B------:R-:W-:Y:S02]  /*18d0*/  ISETP.NE.AND.EX P1, PT, RZ, UR5, PT, P1 ;  /* 0x00000005ff007c0c */ /* 0x000fe4000bf25310 */
[----:B------:R-:W-:Y:S02]  /*18e0*/  SHF.R.U32.HI R3, RZ, 0x8, R3 ;  /* 0x00000008ff037819 */ /* 0x000fe40000011603 */
[----:B------:R-:W-:-:S02]  /*18f0*/  LOP3.LUT R169, R138, 0xffff, RZ, 0xc0, !PT ;  /* 0x0000ffff8aa97812 */ /* 0x000fc400078ec0ff */
[----:B------:R-:W-:-:S07]  /*1900*/  LEA.HI R219, R0, R3, RZ, 0x10 ;  /* 0x0000000300db7211 */ /* 0x000fce00078f80ff */
[----:B------:R-:W-:Y:S05]  /*1910*/  @!P1 BRA `(.L_x_425) ;  /* 0x0000000000109947 */ /* 0x000fea0003800000 */
[----:B------:R-:W-:-:S04]  /*1920*/  IADD3 R4, P0, R220, UR4, RZ ;  /* 0x00000004dc047c10 */ /* 0x000fc8000ff1e0ff */
[----:B------:R-:W-:-:S05]  /*1930*/  IADD3.X R5, R221, UR5, RZ, P0, !PT ;  /* 0x00000005dd057c10 */ /* 0x000fca00087fe4ff */
[----:B------:R0:W5:Y:S01]  /*1940*/  LDG.E R25, desc[UR50][R4.64] ;  /* 0x0000003204197981 */ /* 0x000162000c1e1900 */
[----:B------:R-:W-:Y:S05]  /*1950*/  BRA `(.L_x_426) ;  /* 0x0000000000107947 */ /* 0x000fea0003800000 */
.L_x_425:
[----:B------:R-:W-:Y:S05]  /*1960*/  @!P0 BRA `(.L_x_426) ;  /* 0x00000000000c8947 */ /* 0x000fea0003800000 */
[----:B------:R-:W2:Y:S04]  /*1970*/  LDG.E R0, desc[UR50][R8.64] ;  /* 0x0000003208007981 */ /* 0x000ea8000c1e1900 */
[----:B------:R-:W2:Y:S02]  /*1980*/  LDG.E R25, desc[UR50][R8.64+0x4] ;  /* 0x0000043208197981 */ /* 0x000ea4000c1e1900 */
[----:B--2---:R-:W-:-:S07]  /*1990*/  IADD3 R25, -R0, R25, RZ ;  /* 0x0000001900197210 */ /* 0x004fce0007ffe1ff */
.L_x_426:
[----:B------:R-:W-:Y:S01]  /*19a0*/  ULDC.64 UR4, c[0x0][0xa10] ;  /* 0x0002840000047ab9 */ /* 0x000fe20000000a00 */
[----:B------:R-:W2:Y:S01]  /*19b0*/  LDL.LU R27, [R1] ;  /* 0x00000000011b7983 */ /* 0x000ea20000300800 */
[----:B------:R-:W-:-:S04]  /*19c0*/  ISETP.NE.U32.AND P0, PT, RZ, UR4, PT ;  /* 0x00000004ff007c0c */ /* 0x000fc8000bf05070 */
[----:B------:R-:W-:Y:S01]  /*19d0*/  ISETP.NE.AND.EX P0, PT, RZ, UR5, PT, P0 ;  /* 0x00000005ff007c0c */ /* 0x000fe2000bf05300 */
[----:B------:R-:W-:-:S12]  /*19e0*/  ULDC.64 UR4, c[0x0][0xa30] ;  /* 0x00028c0000047ab9 */ /* 0x000fd80000000a00 */
[----:B0-----:R-:W0:Y:S02]  /*19f0*/  @P0 LDC.64 R4, c[0x0][0xa10] ;  /* 0x00028400ff040b82 */ /* 0x001e240000000a00 */
[----:B0-----:R-:W-:-:S05]  /*1a00*/  @P0 IMAD.WIDE R4, R214, 0x4, R4 ;  /* 0x00000004d6040825 */ /* 0x001fca00078e0204 */
[----:B------:R-:W3:Y:S04]  /*1a10*/  @P0 LDG.E R0, desc[UR50][R4.64] ;  /* 0x0000003204000981 */ /* 0x000ee8000c1e1900 */
[----:B------:R-:W3:Y:S01]  /*1a20*/  @P0 LDG.E R3, desc[UR50][R4.64+0x4] ;  /* 0x0000043204030981 */ /* 0x000ee2000c1e1900 */
[----:B------:R-:W-:Y:S01]  /*1a30*/  ISETP.NE.U32.AND P1, PT, RZ, UR4, PT ;  /* 0x00000004ff007c0c */ /* 0x000fe2000bf25070 */
[----:B-----5:R-:W-:-:S03]  /*1a40*/  IMAD.MOV.U32 R138, RZ, RZ, R25 ;  /* 0x000000ffff8a7224 */ /* 0x020fc600078e0019 */
[----:B------:R-:W-:-:S13]  /*1a50*/  ISETP.NE.AND.EX P1, PT, RZ, UR5, PT, P1 ;  /* 0x00000005ff007c0c */ /* 0x000fda000bf25310 */
[----:B------:R-:W-:-:S04]  /*1a60*/  @P1 IADD3 R6, P2, R220, UR4, RZ ;  /* 0x00000004dc061c10 */ /* 0x000fc8000ff5e0ff */
[----:B------:R-:W-:-:S05]  /*1a70*/  @P1 IADD3.X R7, R221, UR5, RZ, P2, !PT ;  /* 0x00000005dd071c10 */ /* 0x000fca00097fe4ff */
[----:B------:R0:W5:Y:S01]  /*1a80*/  @P1 LDG.E R138, desc[UR50][R6.64] ;  /* 0x00000032068a1981 */ /* 0x000162000c1e1900 */
[----:B------:R-:W-:Y:S01]  /*1a90*/  IMAD.IADD R9, R25, 0x1, -R10 ;  /* 0x0000000119097824 */ /* 0x000fe200078e0a0a */
[----:B------:R-:W-:Y:S01]  /*1aa0*/  BSSY B0, `(.L_x_427) ;  /* 0x000002c000007945 */ /* 0x000fe20003800000 */
[----:B------:R-:W-:Y:S02]  /*1ab0*/  LOP3.LUT R226, R219, 0xff, RZ, 0xc0, !PT ;  /* 0x000000ffdbe27812 */ /* 0x000fe400078ec0ff */
[----:B------:R-:W-:Y:S02]  /*1ac0*/  SHF.R.U32.HI R219, RZ, 0x10, R219 ;  /* 0x00000010ffdb7819 */ /* 0x000fe400000116db */
[----:B--2---:R-:W-:Y:S01]  /*1ad0*/  LOP3.LUT R27, R27, 0xfffffffb, RZ, 0xc0, !PT ;  /* 0xfffffffb1b1b7812 */ /* 0x004fe200078ec0ff */
[----:B---3--:R-:W-:-:S04]  /*1ae0*/  @P0 IMAD.IADD R2, R3, 0x1, -R0 ;  /* 0x0000000103020824 */ /* 0x008fc800078e0a00 */
[----:B------:R-:W-:-:S05]  /*1af0*/  IMAD.IADD R159, R9, 0x1, R2 ;  /* 0x00000001099f7824 */ /* 0x000fca00078e0202 */
[C---:B------:R-:W-:Y:S02]  /*1b00*/  ISETP.GE.AND P3, PT, R159.reuse, 0x1, PT ;  /* 0x000000019f00780c */ /* 0x040fe40003f66270 */
[----:B------:R-:W-:-:S05]  /*1b10*/  IADD3 R0, R159, 0x9f, RZ ;  /* 0x0000009f9f007810 */ /* 0x000fca0007ffe0ff */
[----:B------:R-:W-:-:S05]  /*1b20*/  IMAD.HI R0, R0, 0x66666667, RZ ;  /* 0x6666666700007827 */ /* 0x000fca00078e02ff */
[----:B------:R-:W-:Y:S02]  /*1b30*/  SHF.R.U32.HI R147, RZ, 0x1f, R0 ;  /* 0x0000001fff937819 */ /* 0x000fe40000011600 */
[----:B------:R-:W-:Y:S02]  /*1b40*/  @P3 LOP3.LUT R27, R27, 0x4, RZ, 0xfc, !PT ;  /* 0x000000041b1b3812 */ /* 0x000fe400078efcff */
[----:B------:R-:W-:Y:S01]  /*1b50*/  LEA.HI.SX32 R147, R0, R147, 0x1a ;  /* 0x0000009300937211 */ /* 0x000fe200078fd2ff */
[----:B------:R-:W-:Y:S02]  /*1b60*/  IMAD.MOV.U32 R0, RZ, RZ, RZ ;  /* 0x000000ffff007224 */ /* 0x000fe400078e00ff */
[----:B------:R0:W-:Y:S01]  /*1b70*/  STL [R1], R27 ;  /* 0x0000001b01007387 */ /* 0x0001e20000100800 */
[----:B------:R-:W-:Y:S05]  /*1b80*/  @!P3 BRA `(.L_x_428) ;  /* 0x000000000074b947 */ /* 0x000fea0003800000 */
[----:B------:R-:W-:Y:S01]  /*1b90*/  ISETP.NE.AND P0, PT, R219, RZ, PT ;  /* 0x000000ffdb00720c */ /* 0x000fe20003f05270 */
[----:B------:R-:W-:-:S03]  /*1ba0*/  ULDC UR4, c[0x0][0x9f0] ;  /* 0x00027c0000047ab9 */ /* 0x000fc60000000800 */
[----:B------:R-:W-:-:S04]  /*1bb0*/  SEL R10, R219, UR4, P0 ;  /* 0x00000004db0a7c07 */ /* 0x000fc80008000000 */
[-C--:B0-----:R-:W-:Y:S02]  /*1bc0*/  IABS R6, R10.reuse ;  /* 0x0000000a00067213 */ /* 0x081fe40000000000 */
[----:B------:R-:W-:Y:S02]  /*1bd0*/  IADD3 R0, R147, -0x1, R10 ;  /* 0xffffffff93007810 */ /* 0x000fe40007ffe00a */
[----:B------:R-:W0:Y:S01]  /*1be0*/  I2F.RP R3, R6 ;  /* 0x0000000600037306 */ /* 0x000e220000209400 */
[----:B------:R-:W-:Y:S02]  /*1bf0*/  IABS R11, R10 ;  /* 0x0000000a000b7213 */ /* 0x000fe40000000000 */
[----:B------:R-:W-:Y:S02]  /*1c00*/  IABS R8, R0 ;  /* 0x0000000000087213 */ /* 0x000fe40000000000 */
[----:B------:R-:W-:-:S04]  /*1c10*/  LOP3.LUT R0, R0, R10, RZ, 0x3c, !PT ;  /* 0x0000000a00007212 */ /* 0x000fc800078e3cff */
[----:B------:R-:W-:Y:S01]  /*1c20*/  ISETP.GE.AND P2, PT, R0, RZ, PT ;  /* 0x000000ff0000720c */ /* 0x000fe20003f46270 */
[----:B0-----:R-:W0:Y:S02]  /*1c30*/  MUFU.RCP R3, R3 ;  /* 0x0000000300037308 */ /* 0x001e240000001000 */
[----:B0-----:R-:W-:Y:S02]  /*1c40*/  VIADD R4, R3, 0xffffffe ;  /* 0x0ffffffe03047836 */ /* 0x001fe40000000000 */
[----:B------:R-:W-:-:S04]  /*1c50*/  IMAD.MOV R3, RZ, RZ, -R11 ;  /* 0x000000ffff037224 */ /* 0x000fc800078e0a0b */
[----:B------:R0:W1:Y:S02]  /*1c60*/  F2I.FTZ.U32.TRUNC.NTZ R5, R4 ;  /* 0x0000000400057305 */ /* 0x000064000021f000 */
[----:B0-----:R-:W-:Y:S01]  /*1c70*/  MOV R4, RZ ;  /* 0x000000ff00047202 */ /* 0x001fe20000000f00 */
[----:B-1----:R-:W-:-:S04]  /*1c80*/  IMAD.MOV R7, RZ, RZ, -R5 ;  /* 0x000000ffff077224 */ /* 0x002fc800078e0a05 */
[----:B------:R-:W-:-:S04]  /*1c90*/  IMAD R7, R7, R6, RZ ;  /* 0x0000000607077224 */ /* 0x000fc800078e02ff */
[----:B------:R-:W-:-:S06]  /*1ca0*/  IMAD.HI.U32 R5, R5, R7, R4 ;  /* 0x0000000705057227 */ /* 0x000fcc00078e0004 */
        /* <DEDUP_REMOVED lines=8> */
[----:B------:R-:W-:-:S05]  /*1d30*/  IMAD.MOV.U32 R0, RZ, RZ, R5 ;  /* 0x000000ffff007224 */ /* 0x000fca00078e0005 */
[----:B------:R-:W-:Y:S02]  /*1d40*/  @!P2 IADD3 R0, -R0, RZ, RZ ;  /* 0x000000ff0000a210 */ /* 0x000fe40007ffe1ff */
[----:B------:R-:W-:-:S07]  /*1d50*/  @!P1 LOP3.LUT R0, RZ, R10, RZ, 0x33, !PT ;  /* 0x0000000aff009212 */ /* 0x000fce00078e33ff */
.L_x_428:
[----:B------:R-:W-:Y:S05]  /*1d60*/  BSYNC B0 ;  /* 0x0000000000007941 */ /* 0x000fea0003800000 */
.L_x_427:
[----:B------:R-:W-:-:S05]  /*1d70*/  IMAD R3, R226, R0, RZ ;  /* 0x00000000e2037224 */ /* 0x000fca00078e02ff */
[C---:B------:R-:W-:Y:S01]  /*1d80*/  VIADDMNMX R0, R3.reuse, R0, R147, PT ;  /* 0x0000000003007246 */ /* 0x040fe20003800193 */
[----:B------:R-:W-:-:S04]  /*1d90*/  IMAD R3, R3, 0xa0, -R9 ;  /* 0x000000a003037824 */ /* 0x000fc800078e0a09 */
[----:B------:R-:W-:Y:S01]  /*1da0*/  IMAD R5, R0, 0xa0, -R9 ;  /* 0x000000a000057824 */ /* 0x000fe200078e0a09 */
[----:B------:R-:W-:-:S04]  /*1db0*/  VIMNMX R3, RZ, R3, !PT ;  /* 0x00000003ff037248 */ /* 0x000fc80007fe0100 */
[----:B------:R-:W-:Y:S01]  /*1dc0*/  VIMNMX R0, R5, R2, PT ;  /* 0x0000000205007248 */ /* 0x000fe20003fe0100 */
[----:B------:R-:W-:-:S03]  /*1dd0*/  IMAD.WIDE.U32 R4, R3, -0x33333333, RZ ;  /* 0xcccccccd03047825 */ /* 0x000fc600078e00ff */
[----:B------:R-:W-:Y:S02]  /*1de0*/  ISETP.GT.AND P0, PT, R0, R3, PT ;  /* 0x000000030000720c */ /* 0x000fe40003f04270 */
[----:B------:R-:W-:-:S05]  /*1df0*/  SHF.R.U32.HI R119, RZ, 0x7, R5 ;  /* 0x00000007ff777819 */ /* 0x000fca0000011605 */
[----:B------:R-:W-:-:S06]  /*1e00*/  IMAD.MOV.U32 R24, RZ, RZ, R119 ;  /* 0x000000ffff187224 */ /* 0x000fcc00078e0077 */
[----:B------:R-:W-:-:S04]  /*1e10*/  @P0 VIADD R0, R0, 0x9f ;  /* 0x0000009f00000836 */ /* 0x000fc80000000000 */
[----:B------:R-:W-:-:S05]  /*1e20*/  @P0 IMAD.HI R0, R0, 0x66666667, RZ ;  /* 0x6666666700000827 */ /* 0x000fca00078e02ff */
[----:B------:R-:W-:-:S04]  /*1e30*/  @P0 SHF.R.U32.HI R3, RZ, 0x1f, R0 ;  /* 0x0000001fff030819 */ /* 0x000fc80000011600 */
[----:B------:R-:W-:Y:S02]  /*1e40*/  @P0 LEA.HI.SX32 R24, R0, R3, 0x1a ;  /* 0x0000000300180211 */ /* 0x000fe400078fd2ff */
[----:B------:R-:W-:Y:S02]  /*1e50*/  PLOP3.LUT P0, PT, PT, PT, PT, 0x80, 0x0 ;  /* 0x000000000000781c */ /* 0x000fe40003f0f070 */
[----:B------:R-:W-:-:S13]  /*1e60*/  ISETP.GT.AND P1, PT, R24, R119, PT ;  /* 0x000000771800720c */ /* 0x000fda0003f24270 */
[----:B------:R-:W-:Y:S05]  /*1e70*/  @!P1 BRA `(.L_x_429) ;  /* 0x000000e400649947 */ /* 0x000fea0003800000 */
[----:B------:R-:W-:Y:S01]  /*1e80*/  VIADD R0, R18, 0x1a400 ;  /* 0x0001a40012007836 */ /* 0x000fe20000000000 */
[----:B------:R-:W-:Y:S04]  /*1e90*/  BSSY B6, `(.L_x_430) ;  /* 0x0000013000067945 */ /* 0x000fe80003800000 */
[----:B------:R-:W-:-:S13]  /*1ea0*/  LOP3.LUT P0, RZ, R0, 0x1bf, RZ, 0xc0, !PT ;  /* 0x000001bf00ff7812 */ /* 0x000fda000780c0ff */
[----:B------:R-:W-:Y:S05]  /*1eb0*/  @!P0 BRA `(.L_x_431) ;  /* 0x0000000000408947 */ /* 0x000fea0003800000 */
[----:B------:R-:W-:Y:S01]  /*1ec0*/  MOV R0, 0x0 ;  /* 0x0000000000007802 */ /* 0x000fe20000000f00 */
[----:B------:R-:W-:Y:S01]  /*1ed0*/  ULDC.64 UR4, c[0x4][0xc8] ;  /* 0x0100320000047ab9 */ /* 0x000fe20000000a00 */
[----:B------:R-:W-:Y:S01]  /*1ee0*/  ULDC.64 UR6, c[0x4][0x30] ;  /* 0x01000c0000067ab9 */ /* 0x000fe20000000a00 */
[----:B------:R-:W-:Y:S01]  /*1ef0*/  IMAD.U32 R4, RZ, RZ, UR4 ;  /* 0x00000004ff047e24 */ /* 0x000fe2000f8e00ff */
[----:B------:R1:W2:Y:S01]  /*1f00*/  LDC.64 R14, c[0x4][R0] ;  /* 0x01000000000e7b82 */ /* 0x0002a20000000a00 */
[----:B------:R-:W-:Y:S01]  /*1f10*/  MOV R5, UR5 ;  /* 0x0000000500057c02 */ /* 0x000fe20008000f00 */
[----:B------:R-:W-:Y:S01]  /*1f20*/  ULDC.64 UR4, c[0x4][0xd0] ;  /* 0x0100340000047ab9 */ /* 0x000fe20000000a00 */
[----:B------:R-:W-:Y:S01]  /*1f30*/  IMAD.U32 R10, RZ, RZ, UR6 ;  /* 0x00000006ff0a7e24 */ /* 0x000fe2000f8e00ff */
[----:B------:R-:W-:Y:S01]  /*1f40*/  MOV R8, 0x70 ;  /* 0x0000007000087802 */ /* 0x000fe20000000f00 */
[----:B0-----:R-:W-:Y:S02]  /*1f50*/  IMAD.U32 R6, RZ, RZ, UR4 ;  /* 0x00000004ff067e24 */ /* 0x001fe4000f8e00ff */
[----:B------:R-:W-:-:S02]  /*1f60*/  IMAD.U32 R7, RZ, RZ, UR5 ;  /* 0x00000005ff077e24 */ /* 0x000fc4000f8e00ff */
[----:B------:R-:W-:Y:S02]  /*1f70*/  IMAD.U32 R11, RZ, RZ, UR7 ;  /* 0x00000007ff0b7e24 */ /* 0x000fe4000f8e00ff */
[----:B------:R-:W-:Y:S02]  /*1f80*/  IMAD.MOV.U32 R12, RZ, RZ, 0x1 ;  /* 0x00000001ff0c7424 */ /* 0x000fe400078e00ff */
[----:B-1----:R-:W-:-:S07]  /*1f90*/  IMAD.MOV.U32 R13, RZ, RZ, RZ ;  /* 0x000000ffff0d7224 */ /* 0x002fce00078e00ff */
[----:B------:R-:W-:-:S07]  /*1fa0*/  LEPC R20, `(.L_x_431) ;  /* 0x000000001014794e */ /* 0x000fce0000000000 */
[----:B--2--5:R-:W-:Y:S05]  /*1fb0*/  CALL.ABS.NOINC R14 ;  /* 0x000000000e007343 */ /* 0x024fea0003c00000 */
.L_x_431:
[----:B------:R-:W-:Y:S05]  /*1fc0*/  BSYNC B6 ;  /* 0x0000000000067941 */ /* 0x000fea0003800000 */
.L_x_430:
        /* <DEDUP_REMOVED lines=11> */
[----:B0-----:R-:W-:Y:S01]  /*2080*/  IMAD.U32 R6, RZ, RZ, UR6 ;  /* 0x00000006ff067e24 */ /* 0x001fe2000f8e00ff */
[----:B------:R-:W-:Y:S01]  /*2090*/  MOV R8, 0x70 ;  /* 0x0000007000087802 */ /* 0x000fe20000000f00 */
[----:B------:R-:W-:Y:S02]  /*20a0*/  IMAD.U32 R7, RZ, RZ, UR7 ;  /* 0x00000007ff077e24 */ /* 0x000fe4000f8e00ff */
[----:B------:R-:W-:-:S02]  /*20b0*/  IMAD.U32 R10, RZ, RZ, UR4 ;  /* 0x00000004ff0a7e24 */ /* 0x000fc4000f8e00ff */
[----:B------:R-:W-:Y:S02]  /*20c0*/  IMAD.U32 R11, RZ, RZ, UR5 ;  /* 0x00000005ff0b7e24 */ /* 0x000fe4000f8e00ff */
[----:B------:R-:W-:Y:S02]  /*20d0*/  IMAD.MOV.U32 R12, RZ, RZ, 0x1 ;  /* 0x00000001ff0c7424 */ /* 0x000fe400078e00ff */
[----:B-1----:R-:W-:-:S07]  /*20e0*/  IMAD.MOV.U32 R13, RZ, RZ, RZ ;  /* 0x000000ffff0d7224 */ /* 0x002fce00078e00ff */
[----:B------:R-:W-:-:S07]  /*20f0*/  LEPC R20, `(.L_x_433) ;  /* 0x000000001014794e */ /* 0x000fce0000000000 */
[----:B--2--5:R-:W-:Y:S05]  /*2100*/  CALL.ABS.NOINC R14 ;  /* 0x000000000e007343 */ /* 0x024fea0003c00000 */
.L_x_433:
[----:B------:R-:W-:Y:S05]  /*2110*/  BSYNC B6 ;  /* 0x0000000000067941 */ /* 0x000fea0003800000 */
.L_x_432:
[----:B------:R-:W-:Y:S01]  /*2120*/  IMAD.IADD R125, R26, 0x1, R25 ;  /* 0x000000011a7d7824 */ /* 0x000fe200078e0219 */
[----:B------:R-:W-:Y:S01]  /*2130*/  ULDC.64 UR4, c[0x0][0x9f8] ;  /* 0x00027e0000047ab9 */ /* 0x000fe20000000a00 */
[----:B------:R-:W2:Y:S01]  /*2140*/  LDL R25, [R1+0x4c] ;  /* 0x00004c0001197983 */ /* 0x000ea20000100800 */
[----:B------:R-:W-:Y:S01]  /*2150*/  ISETP.NE.U32.AND P0, PT, RZ, UR4, PT ;  /* 0x00000004ff007c0c */ /* 0x000fe2000bf05070 */
[----:B------:R-:W-:Y:S01]  /*2160*/  IMAD.MOV.U32 R0, RZ, RZ, R214 ;  /* 0x000000ffff007224 */ /* 0x000fe200078e00d6 */
[----:B------:R-:W1:Y:S02]  /*2170*/  S2R R20, SR_TID.X ;  /* 0x0000000000147919 */ /* 0x000e640000002100 */
[----:B------:R-:W-:Y:S01]  /*2180*/  ISETP.NE.AND.EX P0, PT, RZ, UR5, PT, P0 ;  /* 0x00000005ff007c0c */ /* 0x000fe2000bf05300 */
[C---:B------:R-:W-:Y:S01]  /*2190*/  VIADD R3, R16.reuse, 0x20 ;  /* 0x0000002010037836 */ /* 0x040fe20000000000 */
[----:B------:R-:W-:Y:S01]  /*21a0*/  IADD3 R4, R16, 0x40, RZ ;  /* 0x0000004010047810 */ /* 0x000fe20007ffe0ff */
[----:B------:R-:W3:Y:S08]  /*21b0*/  LDC R21, c[0x0][0x3f4] ;  /* 0x0000fd00ff157b82 */ /* 0x000ef00000000800 */
[----:B------:R-:W4:Y:S02]  /*21c0*/  LDC.64 R94, c[0x0][0x408] ;  /* 0x00010200ff5e7b82 */ /* 0x000f240000000a00 */
[----:B0-----:R-:W-:Y:S01]  /*21d0*/  @P0 IADD3 R6, P1, R220, UR4, RZ ;  /* 0x00000004dc060c10 */ /* 0x001fe2000ff3e0ff */
[----:B------:R-:W-:-:S03]  /*21e0*/  ULDC UR4, c[0x0][0x320] ;  /* 0x0000c80000047ab9 */ /* 0x000fc60000000800 */
[----:B------:R-:W-:Y:S02]  /*21f0*/  @P0 IADD3.X R7, R221, UR5, RZ, P1, !PT ;  /* 0x00000005dd070c10 */ /* 0x000fe40008ffe4ff */
[----:B------:R-:W0:Y:S03]  /*2200*/  LDC.64 R100, c[0x0][0x3f8] ;  /* 0x0000fe00ff647b82 */ /* 0x000e260000000a00 */
[----:B------:R0:W2:Y:S01]  /*2210*/  @P0 LDG.E R0, desc[UR50][R6.64] ;  /* 0x0000003206000981 */ /* 0x0000a2000c1e1900 */
[----:B------:R-:W-:Y:S02]  /*2220*/  ISETP.GE.AND P3, PT, R16, UR4, PT ;  /* 0x0000000410007c0c */ /* 0x000fe4000bf66270 */
[----:B------:R-:W-:Y:S02]  /*2230*/  ISETP.GE.AND P2, PT, R3, UR4, PT ;  /* 0x0000000403007c0c */ /* 0x000fe4000bf46270 */
[----:B------:R-:W-:-:S02]  /*2240*/  ISETP.GE.AND P0, PT, R4, UR4, PT ;  /* 0x0000000404007c0c */ /* 0x000fc4000bf06270 */
[----:B------:R-:W-:Y:S02]  /*2250*/  ISETP.GE.AND P1, PT, R168, UR4, PT ;  /* 0x00000004a8007c0c */ /* 0x000fe4000bf26270 */
[----:B-1----:R-:W-:Y:S02]  /*2260*/  SHF.R.U32.HI R20, RZ, 0x7, R20 ;  /* 0x00000007ff147819 */ /* 0x002fe40000011614 */
[----:B------:R-:W-:Y:S02]  /*2270*/  SHF.R.S32.HI R13, RZ, 0x1f, R195 ;  /* 0x0000001fff0d7819 */ /* 0x000fe400000114c3 */
[----:B------:R-:W-:Y:S01]  /*2280*/  ISETP.NE.AND P6, PT, R20, 0x1, PT ;  /* 0x000000011400780c */ /* 0x000fe20003fc5270 */
[----:B----4-:R-:W-:Y:S01]  /*2290*/  IMAD.WIDE.U32 R96, R195, R94, R16 ;  /* 0x0000005ec3607225 */ /* 0x010fe200078e0010 */
[----:B---3--:R-:W-:Y:S02]  /*22a0*/  ISETP.GE.AND P5, PT, R4, R21, PT ;  /* 0x000000150400720c */ /* 0x008fe40003fa6270 */
[----:B------:R-:W-:-:S02]  /*22b0*/  SHF.R.S32.HI R23, RZ, 0x1f, R22 ;  /* 0x0000001fff177819 */ /* 0x000fc40000011416 */
[----:B------:R-:W-:Y:S01]  /*22c0*/  LOP3.LUT R27, R27, 0xfffffffe, RZ, 0xc0, !PT ;  /* 0xfffffffe1b1b7812 */ /* 0x000fe200078ec0ff */
[----:B0-----:R-:W-:-:S04]  /*22d0*/  IMAD.WIDE.U32 R102, R195, R100, R16 ;  /* 0x00000064c3667225 */ /* 0x001fc800078e0010 */
[C-C-:B------:R-:W-:Y:S02]  /*22e0*/  IMAD.WIDE.U32 R98, R195.reuse, R94, R22.reuse ;  /* 0x0000005ec3627225 */ /* 0x140fe400078e0016 */
[----:B------:R-:W-:Y:S05]  /*22f0*/  @!P6 WARPSYNC.ALL ;  /* 0x000000000000e948 */ /* 0x000fea0003800000 */
[----:B------:R-:W-:Y:S01]  /*2300*/  ULDC UR4, c[0x0][0x2f4] ;  /* 0x0000bd0000047ab9 */ /* 0x000fe20000000800 */
[----:B------:R-:W-:Y:S01]  /*2310*/  IMAD.WIDE.U32 R104, R195, R100, R22 ;  /* 0x00000064c3687225 */ /* 0x000fe200078e0016 */
[----:B------:R-:W-:Y:S02]  /*2320*/  ISETP.GE.AND P4, PT, R16, UR4, PT ;  /* 0x0000000410007c0c */ /* 0x000fe4000bf86270 */
[----:B------:R-:W-:-:S02]  /*2330*/  @P5 LOP3.LUT R27, R27, 0x1, RZ, 0xfc, !PT ;  /* 0x000000011b1b5812 */ /* 0x000fc400078efcff */
[----:B------:R-:W-:Y:S02]  /*2340*/  SEL R5, RZ, 0x1, P4 ;  /* 0x00000001ff057807 */ /* 0x000fe40002000000 */
[----:B------:R-:W-:-:S04]  /*2350*/  ISETP.GE.AND P4, PT, R3, UR4, PT ;  /* 0x0000000403007c0c */ /* 0x000fc8000bf86270 */
[----:B------:R-:W-:-:S05]  /*2360*/  SEL R6, RZ, 0xffffffff, P4 ;  /* 0xffffffffff067807 */ /* 0x000fca0002000000 */
[----:B------:R-:W-:-:S05]  /*2370*/  IMAD.SHL.U32 R6, R6, 0x2, RZ ;  /* 0x0000000206067824 */ /* 0x000fca00078e00ff */
[----:B------:R-:W-:Y:S02]  /*2380*/  LOP3.LUT R7, R6, 0x2, R5, 0xe2, !PT ;  /* 0x0000000206077812 */ /* 0x000fe400078ee205 */
[----:B------:R-:W-:Y:S02]  /*2390*/  SEL R6, RZ, 0xffffffff, P2 ;  /* 0xffffffffff067807 */ /* 0x000fe40001000000 */
[----:B------:R-:W-:Y:S02]  /*23a0*/  SEL R5, RZ, 0x1, P3 ;  /* 0x00000001ff057807 */ /* 0x000fe40001800000 */
[----:B------:R-:W-:Y:S01]  /*23b0*/  ISETP.GE.AND P2, PT, R4, UR4, PT ;  /* 0x0000000404007c0c */ /* 0x000fe2000bf46270 */
[----:B------:R-:W-:Y:S01]  /*23c0*/  IMAD.SHL.U32 R10, R6, 0x2, RZ ;  /* 0x00000002060a7824 */ /* 0x000fe200078e00ff */
[----:B------:R-:W-:Y:S02]  /*23d0*/  ISETP.GE.AND P3, PT, R168, UR4, PT ;  /* 0x00000004a8007c0c */ /* 0x000fe4000bf66270 */
[----:B------:R-:W-:-:S02]  /*23e0*/  SEL R6, RZ, 0x4, P2 ;  /* 0x00000004ff067807 */ /* 0x000fc40001000000 */
[----:B------:R-:W-:Y:S02]  /*23f0*/  SEL R8, RZ, 0x8, P3 ;  /* 0x00000008ff087807 */ /* 0x000fe40001800000 */
[----:B------:R-:W-:Y:S01]  /*2400*/  LOP3.LUT R5, R10, 0x2, R5, 0xe2, !PT ;  /* 0x000000020a057812 */ /* 0x000fe200078ee205 */
[----:B------:R-:W-:Y:S01]  /*2410*/  IMAD R10, R13, R100, RZ ;  /* 0x000000640d0a7224 */ /* 0x000fe200078e02ff */
[----:B------:R-:W-:Y:S02]  /*2420*/  LOP3.LUT R8, R8, R7, R6, 0xfe, !PT ;  /* 0x0000000708087212 */ /* 0x000fe400078efe06 */
[----:B------:R-:W-:Y:S01]  /*2430*/  SEL R6, RZ, 0x4, P0 ;  /* 0x00000004ff067807 */ /* 0x000fe20000000000 */
[----:B------:R-:W-:Y:S01]  /*2440*/  IMAD R15, R195, R101, R10 ;  /* 0x00000065c30f7224 */ /* 0x000fe200078e020a */
[----:B------:R-:W-:Y:S02]  /*2450*/  SEL R7, RZ, 0x8, P1 ;  /* 0x00000008ff077807 */ /* 0x000fe40000800000 */
[----:B------:R-:W-:Y:S01]  /*2460*/  ISETP.GE.AND P2, PT, R192, UR4, PT ;  /* 0x00000004c0007c0c */ /* 0x000fe2000bf46270 */
[----:B------:R-:W-:Y:S01]  /*2470*/  IMAD.IADD R105, R105, 0x1, R15 ;  /* 0x0000000169697824 */ /* 0x000fe200078e020f */
[----:B------:R-:W-:Y:S01]  /*2480*/  LOP3.LUT R9, R7, R5, R6, 0xfe, !PT ;  /* 0x0000000507097212 */ /* 0x000fe200078efe06 */
[----:B------:R-:W-:Y:S01]  /*2490*/  IMAD R6, R13, R94, RZ ;  /* 0x0000005e0d067224 */ /* 0x000fe200078e02ff */
[----:B------:R-:W-:-:S02]  /*24a0*/  ISETP.GE.AND P0, PT, R16, R21, PT ;  /* 0x000000151000720c */ /* 0x000fc40003f06270 */
[----:B------:R-:W-:Y:S01]  /*24b0*/  ISETP.GE.AND P3, PT, R3, R21, PT ;  /* 0x000000150300720c */ /* 0x000fe20003f66270 */
[----:B------:R-:W-:Y:S01]  /*24c0*/  IMAD R7, R195, R95, R6 ;  /* 0x0000005fc3077224 */ /* 0x000fe200078e0206 */
[----:B------:R-:W-:Y:S02]  /*24d0*/  SEL R11, RZ, 0x10, P2 ;  /* 0x00000010ff0b7807 */ /* 0x000fe40001000000 */
[----:B------:R-:W-:Y:S01]  /*24e0*/  SEL R5, R21, RZ, P0 ;  /* 0x000000ff15057207 */ /* 0x000fe20000000000 */
[----:B------:R-:W-:Y:S01]  /*24f0*/  IMAD.IADD R99, R99, 0x1, R7 ;  /* 0x0000000163637824 */ /* 0x000fe200078e0207 */
[----:B------:R-:W-:Y:S01]  /*2500*/  SEL R6, R21, RZ, P3 ;  /* 0x000000ff15067207 */ /* 0x000fe20001800000 */
[----:B------:R-:W-:Y:S01]  /*2510*/  IMAD.IADD R97, R7, 0x1, R97 ;  /* 0x0000000107617824 */ /* 0x000fe200078e0261 */
[----:B------:R-:W-:Y:S01]  /*2520*/  LOP3.LUT R28, R8, R11, RZ, 0xfc, !PT ;  /* 0x0000000b081c7212 */ /* 0x000fe200078efcff */
[----:B------:R-:W-:Y:S01]  /*2530*/  IMAD.IADD R5, R16, 0x1, R5 ;  /* 0x0000000110057824 */ /* 0x000fe200078e0205 */
[----:B------:R-:W-:Y:S01]  /*2540*/  IADD3 R103, R15, R103, RZ ;  /* 0x000000670f677210 */ /* 0x000fe20007ffe0ff */
[----:B------:R-:W-:-:S03]  /*2550*/  IMAD.IADD R7, R3, 0x1, R6 ;  /* 0x0000000103077824 */ /* 0x000fc600078e0206 */
[----:B------:R-:W-:Y:S02]  /*2560*/  SHF.R.S32.HI R6, RZ, 0x1f, R5 ;  /* 0x0000001fff067819 */ /* 0x000fe40000011405 */
[----:B------:R-:W-:Y:S02]  /*2570*/  SHF.R.S32.HI R8, RZ, 0x1f, R7 ;  /* 0x0000001fff087819 */ /* 0x000fe40000011407 */
[CC--:B------:R-:W-:Y:S02]  /*2580*/  LEA.HI R12, R6.reuse, R5.reuse, RZ, 0x4 ;  /* 0x00000005060c7211 */ /* 0x0c0fe400078f20ff */
[----:B------:R-:W-:Y:S02]  /*2590*/  LEA.HI R6, R6, R5, RZ, 0x6 ;  /* 0x0000000506067211 */ /* 0x000fe400078f30ff */
[----:B------:R-:W-:Y:S02]  /*25a0*/  SEL R11, R21, RZ, P5 ;  /* 0x000000ff150b7207 */ /* 0x000fe40002800000 */
[----:B------:R-:W-:-:S02]  /*25b0*/  LEA.HI R26, R8, R7, RZ, 0x4 ;  /* 0x00000007081a7211 */ /* 0x000fc400078f20ff */
[----:B------:R-:W-:Y:S02]  /*25c0*/  LEA.HI R7, R8, R7, RZ, 0x6 ;  /* 0x0000000708077211 */ /* 0x000fe400078f30ff */
[----:B------:R-:W-:Y:S02]  /*25d0*/  SHF.R.S32.HI R6, RZ, 0x6, R6 ;  /* 0x00000006ff067819 */ /* 0x000fe40000011406 */
[----:B------:R-:W-:Y:S02]  /*25e0*/  IADD3 R13, R4, R11, RZ ;  /* 0x0000000b040d7210 */ /* 0x000fe40007ffe0ff */
[----:B------:R-:W-:Y:S02]  /*25f0*/  SHF.R.S32.HI R8, RZ, 0x6, R7 ;  /* 0x00000006ff087819 */ /* 0x000fe40000011407 */
[----:B------:R-:W-:Y:S01]  /*2600*/  LOP3.LUT R11, R205, 0x30, R26, 0xf8, !PT ;  /* 0x00000030cd0b7812 */ /* 0x000fe200078ef81a */
[C---:B------:R-:W-:Y:S01]  /*2610*/  IMAD R136, R6.reuse, 0x2800, R207 ;  /* 0x0000280006887824 */ /* 0x040fe200078e02cf */
[----:B------:R-:W-:Y:S01]  /*2620*/  SHF.R.U32.HI R5, RZ, 0x3, R209 ;  /* 0x00000003ff057819 */ /* 0x000fe200000116d1 */
[----:B------:R-:W-:Y:S01]  /*2630*/  IMAD R134, R6, 0x2800, R210 ;  /* 0x0000280006867824 */ /* 0x000fe200078e02d2 */
[----:B------:R-:W-:Y:S01]  /*2640*/  LOP3.LUT R10, R209, 0x30, R12, 0xf8, !PT ;  /* 0x00000030d10a7812 */ /* 0x000fe200078ef80c */
[----:B------:R-:W-:Y:S01]  /*2650*/  IMAD R135, R8, 0x2800, R207 ;  /* 0x0000280008877824 */ /* 0x000fe200078e02cf */
[----:B------:R-:W-:-:S02]  /*2660*/  LOP3.LUT R6, R11, R206, RZ, 0x3c, !PT ;  /* 0x000000ce0b067212 */ /* 0x000fc400078e3cff */
[----:B------:R-:W-:Y:S02]  /*2670*/  SHF.R.S32.HI R14, RZ, 0x1f, R13 ;  /* 0x0000001fff0e7819 */ /* 0x000fe4000001140d */
[----:B------:R-:W-:Y:S01]  /*2680*/  LOP3.LUT R11, R10, R5, RZ, 0x3c, !PT ;  /* 0x000000050a0b7212 */ /* 0x000fe200078e3cff */
[----:B------:R-:W-:Y:S01]  /*2690*/  IMAD.IADD R135, R135, 0x1, R6 ;  /* 0x0000000187877824 */ /* 0x000fe200078e0206 */
[CC--:B------:R-:W-:Y:S01]  /*26a0*/  LEA.HI R30, R14.reuse, R13.reuse, RZ, 0x4 ;  /* 0x0000000d0e1e7211 */ /* 0x0c0fe200078f20ff */
[----:B------:R0:W-:Y:S01]  /*26b0*/  STL [R1], R27 ;  /* 0x0000001b01007387 */ /* 0x0001e20000100800 */
[----:B------:R-:W-:Y:S02]  /*26c0*/  LOP3.LUT R6, R209, 0x30, R26, 0xf8, !PT ;  /* 0x00000030d1067812 */ /* 0x000fe400078ef81a */
[----:B------:R-:W-:Y:S02]  /*26d0*/  LEA.HI R13, R14, R13, RZ, 0x6 ;  /* 0x0000000d0e0d7211 */ /* 0x000fe400078f30ff */
[----:B-----5:R-:W-:Y:S01]  /*26e0*/  SHF.R.S32.HI R15, RZ, 0x1f, R138 ;  /* 0x0000001fff0f7819 */ /* 0x020fe2000001148a */
[----:B------:R-:W-:Y:S01]  /*26f0*/  IMAD.IADD R134, R134, 0x1, R11 ;  /* 0x0000000186867824 */ /* 0x000fe200078e020b */
[----:B------:R-:W-:Y:S01]  /*2700*/  LOP3.LUT R7, R205, 0x30, R12, 0xf8, !PT ;  /* 0x00000030cd077812 */ /* 0x000fe200078ef80c */
[----:B------:R-:W-:Y:S01]  /*2710*/  IMAD R132, R8, 0x2800, R210 ;  /* 0x0000280008847824 */ /* 0x000fe200078e02d2 */
[----:B------:R-:W-:Y:S01]  /*2720*/  LOP3.LUT R11, R6, R5, RZ, 0x3c, !PT ;  /* 0x00000005060b7212 */ /* 0x000fe200078e3cff */
[----:B------:R-:W-:Y:S01]  /*2730*/  IMAD R8, R15, R100, RZ ;  /* 0x000000640f087224 */ /* 0x000fe200078e02ff */
[----:B------:R-:W-:Y:S01]  /*2740*/  SHF.R.S32.HI R13, RZ, 0x6, R13 ;  /* 0x00000006ff0d7819 */ /* 0x000fe2000001140d */
[----:B------:R-:W-:Y:S01]  /*2750*/  IMAD.MOV.U32 R123, RZ, RZ, 0x20 ;  /* 0x00000020ff7b7424 */ /* 0x000fe200078e00ff */
[----:B------:R-:W-:-:S02]  /*2760*/  LOP3.LUT R10, R209, 0x30, R30, 0xf8, !PT ;  /* 0x00000030d10a7812 */ /* 0x000fc400078ef81e */
[----:B------:R-:W-:Y:S01]  /*2770*/  LOP3.LUT R7, R7, R206, RZ, 0x3c, !PT ;  /* 0x000000ce07077212 */ /* 0x000fe200078e3cff */
[----:B------:R-:W-:Y:S01]  /*2780*/  IMAD.IADD R132, R132, 0x1, R11 ;  /* 0x0000000184847824 */ /* 0x000fe200078e020b */
[----:B------:R-:W-:Y:S01]  /*2790*/  LOP3.LUT R10, R10, R5, RZ, 0x3c, !PT ;  /* 0x000000050a0a7212 */ /* 0x000fe200078e3cff */
[----:B------:R-:W-:Y:S02]  /*27a0*/  IMAD R131, R13, 0x2800, R210 ;  /* 0x000028000d837824 */ /* 0x000fe400078e02d2 */
[C---:B------:R-:W-:Y:S02]  /*27b0*/  IMAD R11, R138.reuse, R101, R8 ;  /* 0x000000658a0b7224 */ /* 0x040fe400078e0208 */
[----:B------:R-:W-:-:S04]  /*27c0*/  IMAD.WIDE.U32 R102, R138, R100, R102 ;  /* 0x000000648a667225 */ /* 0x000fc800078e0066 */
[----:B------:R-:W-:Y:S01]  /*27d0*/  IMAD.IADD R136, R136, 0x1, R7 ;  /* 0x0000000188887824 */ /* 0x000fe200078e0207 */
[----:B------:R-:W-:Y:S01]  /*27e0*/  LOP3.LUT R7, R205, 0x30, R30, 0xf8, !PT ;  /* 0x00000030cd077812 */ /* 0x000fe200078ef81e */
[----:B------:R-:W-:Y:S01]  /*27f0*/  IMAD.WIDE.U32 R104, R138, R100, R104 ;  /* 0x000000648a687225 */ /* 0x000fe200078e0068 */
[----:B------:R-:W-:-:S03]  /*2800*/  SHF.L.U64.HI R106, R100, 0x7, R101 ;  /* 0x00000007646a7819 */ /* 0x000fc60000010265 */
[----:B------:R-:W-:Y:S01]  /*2810*/  IMAD.IADD R131, R131, 0x1, R10 ;  /* 0x0000000183837824 */ /* 0x000fe200078e020a */
[----:B------:R-:W-:Y:S01]  /*2820*/  IADD3 R10, R11, R103, RZ ;  /* 0x000000670b0a7210 */ /* 0x000fe20007ffe0ff */
[----:B------:R-:W-:Y:S01]  /*2830*/  IMAD.MOV.U32 R122, RZ, RZ, 0x40 ;  /* 0x00000040ff7a7424 */ /* 0x000fe200078e00ff */
[----:B------:R-:W-:Y:S01]  /*2840*/  LOP3.LUT R6, R7, R206, RZ, 0x3c, !PT ;  /* 0x000000ce07067212 */ /* 0x000fe200078e3cff */
[----:B------:R-:W-:Y:S02]  /*2850*/  IMAD R15, R15, R94, RZ ;  /* 0x0000005e0f0f7224 */ /* 0x000fe400078e02ff */
[----:B------:R-:W-:Y:S02]  /*2860*/  IMAD.IADD R93, R105, 0x1, R11 ;  /* 0x00000001695d7824 */ /* 0x000fe400078e020b */
[----:B------:R-:W-:Y:S02]  /*2870*/  IMAD R133, R13, 0x2800, R207 ;  /* 0x000028000d857824 */ /* 0x000fe400078e02cf */
[----:B------:R-:W-:-:S02]  /*2880*/  IMAD R7, R101, 0xa0, RZ ;  /* 0x000000a065077824 */ /* 0x000fc400078e02ff */
[----:B------:R-:W-:Y:S01]  /*2890*/  IMAD.SHL.U32 R107, R100, 0x80, RZ ;  /* 0x00000080646b7824 */ /* 0x000fe200078e00ff */
[----:B------:R-:W-:Y:S01]  /*28a0*/  SHF.L.U64.HI R108, R94, 0x7, R95 ;  /* 0x000000075e6c7819 */ /* 0x000fe2000001025f */
[----:B------:R-:W-:Y:S01]  /*28b0*/  IMAD.WIDE.U32 R100, R100, 0xa0, RZ ;  /* 0x000000a064647825 */ /* 0x000fe200078e00ff */
[----:B------:R-:W-:Y:S02]  /*28c0*/  SHF.R.S32.HI R115, RZ, 0x4, R26 ;  /* 0x00000004ff737819 */ /* 0x000fe4000001141a */
[----:B------:R-:W-:Y:S01]  /*28d0*/  LOP3.LUT R26, R26, 0xfffffff0, RZ, 0xc0, !PT ;  /* 0xfffffff01a1a7812 */ /* 0x000fe200078ec0ff */
[----:B------:R-:W-:Y:S02]  /*28e0*/  IMAD R127, R95, 0xa0, RZ ;  /* 0x000000a05f7f7824 */ /* 0x000fe400078e02ff */
[----:B------:R-:W-:Y:S02]  /*28f0*/  IMAD R15, R138, R95, R15 ;  /* 0x0000005f8a0f7224 */ /* 0x000fe400078e020f */
[----:B------:R-:W-:-:S02]  /*2900*/  IMAD.SHL.U32 R109, R94, 0x80, RZ ;  /* 0x000000805e6d7824 */ /* 0x000fc400078e00ff */
[----:B------:R-:W-:Y:S01]  /*2910*/  IMAD.WIDE.U32 R98, R138, R94, R98 ;  /* 0x0000005e8a627225 */ /* 0x000fe200078e0062 */
[----:B------:R-:W-:-:S03]  /*2920*/  IADD3 R133, R133, R6, RZ ;  /* 0x0000000685857210 */ /* 0x000fc60007ffe0ff */
[----:B------:R-:W-:Y:S01]  /*2930*/  IMAD.WIDE.U32 R96, R138, R94, R96 ;  /* 0x0000005e8a607225 */ /* 0x000fe200078e0060 */
[----:B------:R-:W-:-:S03]  /*2940*/  SHF.L.U32 R118, R21, 0x1, RZ ;  /* 0x0000000115767819 */ /* 0x000fc600000006ff */
[----:B------:R-:W-:Y:S01]  /*2950*/  IMAD.WIDE.U32 R94, R94, 0xa0, RZ ;  /* 0x000000a05e5e7825 */ /* 0x000fe200078e00ff */
[C---:B------:R-:W-:Y:S02]  /*2960*/  LOP3.LUT R6, R9.reuse, 0x1, RZ, 0xc0, !PT ;  /* 0x0000000109067812 */ /* 0x040fe400078ec0ff */
[----:B------:R-:W-:Y:S01]  /*2970*/  LOP3.LUT R8, R9, 0x4, RZ, 0xc0, !PT ;  /* 0x0000000409087812 */ /* 0x000fe200078ec0ff */
[----:B------:R-:W-:Y:S01]  /*2980*/  IMAD.IADD R126, R101, 0x1, R7 ;  /* 0x00000001657e7824 */ /* 0x000fe200078e0207 */
[----:B------:R-:W-:Y:S01]  /*2990*/  LOP3.LUT R7, R9, 0x2, RZ, 0xc0, !PT ;  /* 0x0000000209077812 */ /* 0x000fe200078ec0ff */
[----:B------:R-:W-:Y:S01]  /*29a0*/  VIADD R158, R20, 0x8 ;  /* 0x00000008149e7836 */ /* 0x000fe20000000000 */
[----:B------:R-:W-:Y:S01]  /*29b0*/  SHF.R.S32.HI R114, RZ, 0x4, R30 ;  /* 0x00000004ff727819 */ /* 0x000fe2000001141e */
[----:B------:R-:W-:Y:S01]  /*29c0*/  IMAD.IADD R127, R95, 0x1, R127 ;  /* 0x000000015f7f7824 */ /* 0x000fe200078e027f */
[----:B------:R-:W-:Y:S01]  /*29d0*/  LOP3.LUT R9, R9, 0x8, RZ, 0xc0, !PT ;  /* 0x0000000809097812 */ /* 0x000fe200078ec0ff */
[----:B------:R-:W-:Y:S01]  /*29e0*/  IMAD.IADD R20, R99, 0x1, R15 ;  /* 0x0000000163147824 */ /* 0x000fe200078e020f */
[----:B------:R-:W-:Y:S01]  /*29f0*/  SHF.R.S32.HI R116, RZ, 0x4, R12 ;  /* 0x00000004ff747819 */ /* 0x000fe2000001140c */
[----:B------:R-:W-:Y:S01]  /*2a00*/  IMAD.IADD R21, R15, 0x1, R97 ;  /* 0x000000010f157824 */ /* 0x000fe200078e0261 */
[----:B------:R-:W-:Y:S01]  /*2a10*/  SHF.R.S32.HI R111, RZ, 0x1f, R26 ;  /* 0x0000001fff6f7819 */ /* 0x000fe2000001141a */
[----:B------:R-:W-:Y:S01]  /*2a20*/  @!P6 BAR.SYNC.DEFER_BLOCKING 0x9, 0x100 ;  /* 0x024400000000eb1d */ /* 0x000fe20000010000 */
[----:B--2---:R-:W-:-:S05]  /*2a30*/  R2P PR, R25, 0x6 ;  /* 0x0000000619007804 */ /* 0x004fca0000000000 */
[----:B------:R-:W0:Y:S01]  /*2a40*/  S2R R25, SR_TID.X ;  /* 0x0000000000197919 */ /* 0x000e220000002100 */
[----:B------:R-:W-:Y:S02]  /*2a50*/  SEL R123, R123, 0xffffffe0, !P1 ;  /* 0xffffffe07b7b7807 */ /* 0x000fe40004800000 */
[----:B------:R-:W-:-:S04]  /*2a60*/  ISETP.GE.AND P1, PT, R193, UR4, PT ;  /* 0x00000004c1007c0c */ /* 0x000fc8000bf26270 */
[----:B------:R-:W-:Y:S02]  /*2a70*/  SEL R11, RZ, 0x20, P1 ;  /* 0x00000020ff0b7807 */ /* 0x000fe40000800000 */
[----:B------:R-:W-:Y:S02]  /*2a80*/  SEL R122, R122, 0xffffffc0, !P2 ;  /* 0xffffffc07a7a7807 */ /* 0x000fe40005000000 */
[----:B------:R-:W-:Y:S02]  /*2a90*/  LOP3.LUT R11, R28, R11, RZ, 0xfc, !PT ;  /* 0x0000000b1c0b7212 */ /* 0x000fe400078efcff */
[----:B0-----:R-:W-:-:S04]  /*2aa0*/  IADD3 R27, R25, -0x80, RZ ;  /* 0xffffff80191b7810 */ /* 0x001fc80007ffe0ff */
[----:B------:R-:W-:-:S04]  /*2ab0*/  LEA.HI R25, R27, R27, RZ, 0x1 ;  /* 0x0000001b1b197211 */ /* 0x000fc800078f08ff */
[----:B------:R-:W-:-:S05]  /*2ac0*/  LOP3.LUT R25, R25, 0xfffffffe, RZ, 0xc0, !PT ;  /* 0xfffffffe19197812 */ /* 0x000fca00078ec0ff */
[----:B------:R-:W-:Y:S01]  /*2ad0*/  IMAD.IADD R25, R27, 0x1, -R25 ;  /* 0x000000011b197824 */ /* 0x000fe200078e0a19 */
[----:B------:R-:W-:-:S03]  /*2ae0*/  LOP3.LUT R27, R30, 0xfffffff0, RZ, 0xc0, !PT ;  /* 0xfffffff01e1b7812 */ /* 0x000fc600078ec0ff */
[----:B------:R-:W-:Y:S01]  /*2af0*/  IMAD R113, R25, 0x80, R195 ;  /* 0x0000008019717824 */ /* 0x000fe200078e02c3 */
[----:B------:R-:W-:Y:S01]  /*2b00*/  LOP3.LUT R25, R12, 0xfffffff0, RZ, 0xc0, !PT ;  /* 0xfffffff00c197812 */ /* 0x000fe200078ec0ff */
[----:B------:R-:W-:Y:S01]  /*2b10*/  IMAD.IADD R130, R123, 0x1, R122 ;  /* 0x000000017b827824 */ /* 0x000fe200078e027a */
[----:B------:R-:W-:Y:S02]  /*2b20*/  SHF.R.S32.HI R124, RZ, 0x1f, R0 ;  /* 0x0000001fff7c7819 */ /* 0x000fe40000011400 */
[----:B------:R-:W-:Y:S02]  /*2b30*/  SHF.R.S32.HI R112, RZ, 0x1f, R25 ;  /* 0x0000001fff707819 */ /* 0x000fe40000011419 */
[----:B------:R-:W-:Y:S02]  /*2b40*/  SHF.R.S32.HI R110, RZ, 0x1f, R27 ;  /* 0x0000001fff6e7819 */ /* 0x000fe4000001141b */
[----:B------:R-:W-:Y:S02]  /*2b50*/  LOP3.LUT R28, R28, 0x1, RZ, 0xc0, !PT ;  /* 0x000000011c1c7812 */ /* 0x000fe400078ec0ff */
[----:B------:R-:W-:-:S02]  /*2b60*/  LOP3.LUT R29, R11, 0x2, RZ, 0xc0, !PT ;  /* 0x000000020b1d7812 */ /* 0x000fc400078ec0ff */
[C---:B------:R-:W-:Y:S02]  /*2b70*/  LOP3.LUT R30, R11.reuse, 0x4, RZ, 0xc0, !PT ;  /* 0x000000040b1e7812 */ /* 0x040fe400078ec0ff */
[C---:B------:R-:W-:Y:S02]  /*2b80*/  LOP3.LUT R31, R11.reuse, 0x8, RZ, 0xc0, !PT ;  /* 0x000000080b1f7812 */ /* 0x040fe400078ec0ff */
[C---:B------:R-:W-:Y:S02]  /*2b90*/  LOP3.LUT R32, R11.reuse, 0x10, RZ, 0xc0, !PT ;  /* 0x000000100b207812 */ /* 0x040fe400078ec0ff */
[----:B------:R-:W-:-:S07]  /*2ba0*/  LOP3.LUT R33, R11, 0x20, RZ, 0xc0, !PT ;  /* 0x000000200b217812 */ /* 0x000fce00078ec0ff */
.L_x_539:
[----:B--2---:R-:W2:Y:S01]  /*2bb0*/  LDL.LU R38, [R1] ;  /* 0x0000000001267983 */ /* 0x004ea20000300800 */
[----:B------:R-:W0:Y:S01]  /*2bc0*/  LDC R36, c[0x0][0x430] ;  /* 0x00010c00ff247b82 */ /* 0x000e220000000800 */
[----:B------:R-:W-:-:S04]  /*2bd0*/  VIADD R24, R24, 0xffffffff ;  /* 0xffffffff18187836 */ /* 0x000fc80000000000 */
[----:B------:R-:W-:-:S03]  /*2be0*/  IMAD R11, R24, 0xa0, R113 ;  /* 0x000000a0180b7824 */ /* 0x000fc600078e0271 */
[----:B------:R-:W1:Y:S01]  /*2bf0*/  LDC R117, c[0x0][0x3f4] ;  /* 0x0000fd00ff757b82 */ /* 0x000e620000000800 */
[----:B------:R-:W-:Y:S01]  /*2c00*/  IMAD.IADD R39, R125, 0x1, R11 ;  /* 0x000000017d277824 */ /* 0x000fe200078e020b */
[----:B------:R-:W-:-:S04]  /*2c10*/  ISETP.GE.AND P1, PT, R11, R2, PT ;  /* 0x000000020b00720c */ /* 0x000fc80003f26270 */
[----:B------:R-:W-:Y:S02]  /*2c20*/  ISETP.GT.OR P1, PT, R113, 0x9f, P1 ;  /* 0x0000009f7100780c */ /* 0x000fe40000f24670 */
[----:B------:R-:W-:Y:S02]  /*2c30*/  MOV R11, R39 ;  /* 0x00000027000b7202 */ /* 0x000fe40000000f00 */
[----:B0-----:R-:W-:-:S09]  /*2c40*/  ISETP.NE.AND P2, PT, R36, 0x1, PT ;  /* 0x000000012400780c */ /* 0x001fd20003f45270 */
[----:B------:R-:W0:Y:S08]  /*2c50*/  @!P1 LDC.64 R14, c[0x0][0x428] ;  /* 0x00010a00ff0e9b82 */ /* 0x000e300000000a00 */
[----:B---3--:R-:W3:Y:S08]  /*2c60*/  @!P1 LDC.64 R12, c[0x0][0x418] ;  /* 0x00010600ff0c9b82 */ /* 0x008ef00000000a00 */
[----:B----4-:R-:W4:Y:S08]  /*2c70*/  @P2 LDC R34, c[0x0][0x434] ;  /* 0x00010d00ff222b82 */ /* 0x010f300000000800 */
[----:B------:R-:W1:Y:S01]  /*2c80*/  @P2 LDC R35, c[0x0][0x438] ;  /* 0x00010e00ff232b82 */ /* 0x000e620000000800 */
[----:B----4-:R-:W-:-:S05]  /*2c90*/  @P2 IMAD.HI.U32 R34, R39, R34, RZ ;  /* 0x0000002227222227 */ /* 0x010fca00078e00ff */
[----:B-1----:R-:W-:Y:S01]  /*2ca0*/  @P2 SHF.R.U32.HI R11, RZ, R35, R34 ;  /* 0x00000023ff0b2219 */ /* 0x002fe20000011622 */
[----:B0-----:R-:W-:-:S03]  /*2cb0*/  @!P1 IMAD R34, R124, R14, RZ ;  /* 0x0000000e7c229224 */ /* 0x001fc600078e02ff */
[--C-:B------:R-:W-:Y:S01]  /*2cc0*/  @!P1 SHF.R.S32.HI R35, RZ, 0x1f, R11.reuse ;  /* 0x0000001fff239819 */ /* 0x100fe2000001140b */
[----:B------:R-:W-:Y:S02]  /*2cd0*/  @!P1 IMAD R37, R0, R15, R34 ;  /* 0x0000000f00259224 */ /* 0x000fe400078e0222 */
[----:B------:R-:W-:-:S04]  /*2ce0*/  @!P1 IMAD.MOV.U32 R34, RZ, RZ, R11 ;  /* 0x000000ffff229224 */ /* 0x000fc800078e000b */
[----:B------:R-:W-:-:S04]  /*2cf0*/  @!P1 IMAD.WIDE.U32 R14, R0, R14, R34 ;  /* 0x0000000e000e9225 */ /* 0x000fc800078e0022 */
[----:B------:R-:W-:Y:S01]  /*2d00*/  @!P1 IMAD.IADD R15, R15, 0x1, R37 ;  /* 0x000000010f0f9824 */ /* 0x000fe200078e0225 */
[----:B---3--:R-:W-:Y:S01]  /*2d10*/  @!P1 LEA R12, P2, R14, R12, 0x2 ;  /* 0x0000000c0e0c9211 */ /* 0x008fe200078410ff */
[----:B------:R-:W-:-:S03]  /*2d20*/  IMAD.MOV.U32 R34, RZ, RZ, RZ ;  /* 0x000000ffff227224 */ /* 0x000fc600078e00ff */
[----:B------:R-:W-:Y:S02]  /*2d30*/  @!P1 LEA.HI.X R13, R14, R13, R15, 0x2, P2 ;  /* 0x0000000d0e0d9211 */ /* 0x000fe400010f140f */
[----:B------:R-:W-:-:S03]  /*2d40*/  ISETP.GT.AND P2, PT, R24, R119, PT ;  /* 0x000000771800720c */ /* 0x000fc60003f44270 */
[----:B------:R0:W5:Y:S01]  /*2d50*/  @!P1 LDG.E R34, desc[UR50][R12.64] ;  /* 0x000000320c229981 */ /* 0x000162000c1e1900 */
[----:B------:R-:W-:Y:S01]  /*2d60*/  ISETP.GE.AND P1, PT, R117, 0x1, PT ;  /* 0x000000017500780c */ /* 0x000fe20003f26270 */
[----:B------:R-:W-:Y:S01]  /*2d70*/  IMAD.MOV R35, RZ, RZ, -R11 ;  /* 0x000000ffff237224 */ /* 0x000fe200078e0a0b */
[----:B------:R-:W-:Y:S05]  /*2d80*/  YIELD ;  /* 0x0000000000007946 */ /* 0x000fea0003800000 */
[C---:B------:R-:W-:Y:S01]  /*2d90*/  IMAD R37, R19.reuse, 0x7800, R213 ;  /* 0x0000780013257824 */ /* 0x040fe200078e02d5 */
[----:B------:R-:W-:Y:S01]  /*2da0*/  BSSY B0, `(.L_x_434) ;  /* 0x0000cec000007945 */ /* 0x000fe20003800000 */
[----:B------:R-:W-:-:S02]  /*2db0*/  IMAD R11, R19, 0x7800, R215 ;  /* 0x00007800130b7824 */ /* 0x000fc400078e02d7 */
[----:B------:R-:W-:Y:S01]  /*2dc0*/  IMAD R35, R36, R35, R39 ;  /* 0x0000002324237224 */ /* 0x000fe200078e0227 */
[C---:B------:R-:W-:Y:S01]  /*2dd0*/  IADD3 R37, R18.reuse, R37, RZ ;  /* 0x0000002512257210 */ /* 0x040fe20007ffe0ff */
[----:B------:R-:W-:Y:S01]  /*2de0*/  IMAD.IADD R36, R18, 0x1, R11 ;  /* 0x0000000112247824 */ /* 0x000fe200078e020b */
[----:B--2---:R-:W-:-:S04]  /*2df0*/  LOP3.LUT R38, R38, 0xfffffffd, RZ, 0xc0, !PT ;  /* 0xfffffffd26267812 */ /* 0x004fc800078ec0ff */
[----:B------:R-:W-:-:S05]  /*2e00*/  @P2 LOP3.LUT R38, R38, 0x2, RZ, 0xfc, !PT ;  /* 0x0000000226262812 */ /* 0x000fca00078efcff */
[----:B------:R0:W-:Y:S01]  /*2e10*/  STL [R1], R38 ;  /* 0x0000002601007387 */ /* 0x0001e20000100800 */
[----:B------:R-:W-:Y:S05]  /*2e20*/  @!P1 BRA `(.L_x_435) ;  /* 0x000000c400d09947 */ /* 0x000fea0003800000 */
[----:B------:R-:W-:Y:S01]  /*2e30*/  SHF.R.S32.HI R88, RZ, 0x1f, R35 ;  /* 0x0000001fff587819 */ /* 0x000fe20000011423 */
[----:B------:R-:W-:Y:S01]  /*2e40*/  ULDC.64 UR4, c[0x0][0x300] ;  /* 0x0000c00000047ab9 */ /* 0x000fe20000000a00 */
[----:B-----5:R-:W-:Y:S01]  /*2e50*/  SHF.R.S32.HI R89, RZ, 0x1f, R34 ;  /* 0x0000001fff597819 */ /* 0x020fe20000011422 */
[----:B0-----:R-:W-:-:S04]  /*2e60*/  IMAD.WIDE.U32 R12, R35, UR4, RZ ;  /* 0x00000004230c7c25 */ /* 0x001fc8000f8e00ff */
[----:B------:R-:W-:Y:S02]  /*2e70*/  IMAD R14, R88, UR4, RZ ;  /* 0x00000004580e7c24 */ /* 0x000fe4000f8e02ff */
[----:B------:R-:W-:Y:S02]  /*2e80*/  IMAD R90, R24, -0xa0, R2 ;  /* 0xffffff60185a7824 */ /* 0x000fe400078e0202 */
[----:B------:R-:W-:Y:S01]  /*2e90*/  IMAD R11, R35, UR5, R14 ;  /* 0x00000005230b7c24 */ /* 0x000fe2000f8e020e */
[----:B------:R-:W-:Y:S01]  /*2ea0*/  ULDC.64 UR4, c[0x0][0x310] ;  /* 0x0000c40000047ab9 */ /* 0x000fe20000000a00 */
[----:B------:R-:W-:Y:S01]  /*2eb0*/  IMAD R14, R126, R24, RZ ;  /* 0x000000187e0e7224 */ /* 0x000fe200078e02ff */
[----:B------:R-:W-:Y:S01]  /*2ec0*/  VIMNMX R90, R90, 0xa0, PT ;  /* 0x000000a05a5a7848 */ /* 0x000fe20003fe0100 */
[----:B------:R-:W-:Y:S02]  /*2ed0*/  IMAD R15, R89, UR4, RZ ;  /* 0x00000004590f7c24 */ /* 0x000fe4000f8e02ff */
[----:B------:R-:W-:Y:S01]  /*2ee0*/  IMAD.IADD R13, R13, 0x1, R11 ;  /* 0x000000010d0d7824 */ /* 0x000fe200078e020b */
[----:B------:R-:W-:Y:S01]  /*2ef0*/  SHF.R.S32.HI R11, RZ, 0x1f, R24 ;  /* 0x0000001fff0b7819 */ /* 0x000fe20000011418 */
[----:B------:R-:W-:-:S02]  /*2f00*/  IMAD R15, R34, UR5, R15 ;  /* 0x00000005220f7c24 */ /* 0x000fc4000f8e020f */
[----:B------:R-:W-:Y:S01]  /*2f10*/  IMAD.WIDE.U32 R12, R34, UR4, R12 ;  /* 0x00000004220c7c25 */ /* 0x000fe2000f8e000c */
[----:B------:R-:W-:-:S03]  /*2f20*/  ULDC.64 UR4, c[0x0][0x308] ;  /* 0x0000c20000047ab9 */ /* 0x000fc60000000a00 */
[----:B------:R-:W-:Y:S02]  /*2f30*/  IMAD.IADD R13, R13, 0x1, R15 ;  /* 0x000000010d0d7824 */ /* 0x000fe400078e020f */
[----:B------:R-:W-:Y:S02]  /*2f40*/  IMAD R39, R11, R100, R14 ;  /* 0x000000640b277224 */ /* 0x000fe400078e020e */
[----:B------:R-:W-:-:S04]  /*2f50*/  IMAD.WIDE.U32 R12, R169, UR4, R12 ;  /* 0x00000004a90c7c25 */ /* 0x000fc8000f8e000c */
[----:B------:R-:W-:Y:S01]  /*2f60*/  IMAD R120, R169, UR5, R13 ;  /* 0x00000005a9787c24 */ /* 0x000fe2000f8e020d */
[----:B------:R-:W-:Y:S01]  /*2f70*/  ULDC.64 UR4, c[0x0][0x2e8] ;  /* 0x0000ba0000047ab9 */ /* 0x000fe20000000a00 */
[-C--:B------:R-:W-:Y:S01]  /*2f80*/  IMAD R13, R127, R24.reuse, RZ ;  /* 0x000000187f0d7224 */ /* 0x080fe200078e02ff */
[----:B------:R-:W-:Y:S01]  /*2f90*/  IADD3 R121, P1, R12, UR4, RZ ;  /* 0x000000040c797c10 */ /* 0x000fe2000ff3e0ff */
[----:B------:R-:W-:Y:S01]  /*2fa0*/  ULDC.U8 UR4, c[0x0][0x410] ;  /* 0x0001040000047ab9 */ /* 0x000fe20000000000 */
[----:B------:R-:W-:Y:S02]  /*2fb0*/  IMAD.WIDE.U32 R14, R100, R24, RZ ;  /* 0x00000018640e7225 */ /* 0x000fe400078e00ff */
[----:B------:R-:W-:Y:S02]  /*2fc0*/  IADD3.X R120, R120, UR5, RZ, P1, !PT ;  /* 0x0000000578787c10 */ /* 0x000fe40008ffe4ff */
[----:B------:R-:W-:Y:S01]  /*2fd0*/  ISETP.NE.AND P1, PT, RZ, UR4, PT ;  /* 0x00000004ff007c0c */ /* 0x000fe2000bf25270 */
[----:B------:R-:W-:-:S02]  /*2fe0*/  IMAD R91, R11, R94, R13 ;  /* 0x0000005e0b5b7224 */ /* 0x000fc400078e020d */
[----:B------:R-:W-:-:S04]  /*2ff0*/  IMAD.WIDE.U32 R12, R94, R24, RZ ;  /* 0x000000185e0c7225 */ /* 0x000fc800078e00ff */
[----:B------:R-:W-:Y:S01]  /*3000*/  IMAD.IADD R11, R15, 0x1, R39 ;  /* 0x000000010f0b7824 */ /* 0x000fe200078e0227 */
[----:B------:R-:W-:-:S05]  /*3010*/  IADD3 R91, R13, R91, RZ ;  /* 0x0000005b0d5b7210 */ /* 0x000fca0007ffe0ff */
[----:B------:R-:W-:Y:S05]  /*3020*/  @!P1 BRA `(.L_x_436) ;  /* 0x00000060003c9947 */ /* 0x000fea0003800000 */
[----:B------:R-:W-:Y:S01]  /*3030*/  ISETP.GE.AND P2, PT, R195, R90, PT ;  /* 0x0000005ac300720c */ /* 0x000fe20003f46270 */
[----:B------:R-:W-:Y:S01]  /*3040*/  BSSY B1, `(.L_x_437) ;  /* 0x000003e000017945 */ /* 0x000fe20003800000 */
        /* <DEDUP_REMOVED lines=23> */
[----:B------:R-:W-:Y:S01]  /*31c0*/  CS2R R84, SRZ ;  /* 0x0000000000547805 */ /* 0x000fe2000001ff00 */
[----:B------:R-:W-:Y:S06]  /*31d0*/  @P2 BRA `(.L_x_438) ;  /* 0x0000000000902947 */ /* 0x000fec0003800000 */
[----:B------:R-:W-:Y:S01]  /*31e0*/  ULDC.64 UR4, c[0x0][0x3e8] ;  /* 0x0000fa0000047ab9 */ /* 0x000fe20000000a00 */
[----:B------:R-:W-:Y:S02]  /*31f0*/  CS2R R82, SRZ ;  /* 0x0000000000527805 */ /* 0x000fe4000001ff00 */
[----:B------:R-:W-:Y:S02]  /*3200*/  IADD3 R86, P1, P4, R104, UR4, R14 ;  /* 0x0000000468567c10 */ /* 0x000fe4000fc3e00e */
[----:B------:R-:W-:Y:S02]  /*3210*/  CS2R R84, SRZ ;  /* 0x0000000000547805 */ /* 0x000fe4000001ff00 */
[----:B------:R-:W-:Y:S01]  /*3220*/  IADD3.X R87, R93, UR5, R11, P1, P4 ;  /* 0x000000055d577c10 */ /* 0x000fe20008fe840b */
[----:B------:R-:W-:Y:S02]  /*3230*/  ULDC.64 UR4, c[0x0][0x400] ;  /* 0x0001000000047ab9 */ /* 0x000fe40000000a00 */
[----:B------:R-:W-:-:S04]  /*3240*/  IADD3 R128, P1, P4, R98, UR4, R12 ;  /* 0x0000000462807c10 */ /* 0x000fc8000fc3e00c */
[----:B------:R-:W-:Y:S02]  /*3250*/  IADD3.X R129, R20, UR5, R91, P1, P4 ;  /* 0x0000000514817c10 */ /* 0x000fe40008fe845b */
[----:B------:R-:W-:Y:S02]  /*3260*/  ISETP.GE.AND P1, PT, R22, R117, PT ;  /* 0x000000751600720c */ /* 0x000fe40003f26270 */
[----:B------:R-:W-:Y:S02]  /*3270*/  CS2R R78, SRZ ;  /* 0x00000000004e7805 */ /* 0x000fe4000001ff00 */
[----:B------:R-:W-:-:S09]  /*3280*/  CS2R R80, SRZ ;  /* 0x0000000000507805 */ /* 0x000fd2000001ff00 */
[----:B------:R0:W5:Y:S04]  /*3290*/  @!P1 LDG.E.64 R82, desc[UR50][R86.64] ;  /* 0x0000003256529981 */ /* 0x000168000c1e1b00 */
[----:B------:R0:W5:Y:S01]  /*32a0*/  @!P1 LDG.E.64 R84, desc[UR50][R128.64] ;  /* 0x0000003280549981 */ /* 0x000162000c1e1b00 */
        /* <DEDUP_REMOVED lines=20> */
[----:B------:R-:W-:-:S13]  /*33f0*/  ISETP.GE.AND P1, PT, R201, R117, PT ;  /* 0x00000075c900720c */ /* 0x000fda0003f26270 */
[----:B------:R0:W5:Y:S04]  /*3400*/  @!P1 LDG.E.64 R62, desc[UR50][R86.64+0x50] ;  /* 0x00005032563e9981 */ /* 0x000168000c1e1b00 */
[----:B------:R0:W5:Y:S02]  /*3410*/  @!P1 LDG.E.64 R64, desc[UR50][R128.64+0x50] ;  /* 0x0000503280409981 */ /* 0x000164000c1e1b00 */
.L_x_438:
[----:B------:R-:W-:Y:S05]  /*3420*/  BSYNC B1 ;  /* 0x0000000000017941 */ /* 0x000fea0003800000 */
.L_x_437:
[----:B0-----:R-:W-:Y:S01]  /*3430*/  VIADD R86, R195, 0x80 ;  /* 0x00000080c3567836 */ /* 0x001fe20000000000 */
[----:B------:R-:W-:Y:S01]  /*3440*/  BSSY B1, `(.L_x_439) ;  /* 0x000002d000017945 */ /* 0x000fe20003800000 */
[----:B-----5:R-:W-:Y:S02]  /*3450*/  IMAD.MOV.U32 R145, RZ, RZ, R62 ;  /* 0x000000ffff917224 */ /* 0x020fe400078e003e */
[----:B------:R-:W-:Y:S01]  /*3460*/  IMAD.MOV.U32 R149, RZ, RZ, R66 ;  /* 0x000000ffff957224 */ /* 0x000fe200078e0042 */
[----:B------:R-:W-:-:S13]  /*3470*/  ISETP.GE.AND P4, PT, R86, R90, PT ;  /* 0x0000005a5600720c */ /* 0x000fda0003f86270 */
[----:B------:R-:W-:Y:S05]  /*3480*/  @P4 BRA `(.L_x_440) ;  /* 0x0000000000a04947 */ /* 0x000fea0003800000 */
[----:B------:R-:W-:Y:S01]  /*3490*/  IADD3 R13, P1, P5, R104, R14, R107 ;  /* 0x0000000e680d7210 */ /* 0x000fe20007d3e06b */
[----:B------:R-:W-:Y:S01]  /*34a0*/  ULDC.64 UR4, c[0x0][0x3e8] ;  /* 0x0000fa0000047ab9 */ /* 0x000fe20000000a00 */
[----:B------:R-:W-:Y:S02]  /*34b0*/  CS2R R58, SRZ ;  /* 0x00000000003a7805 */ /* 0x000fe4000001ff00 */
[----:B------:R-:W-:Y:S02]  /*34c0*/  CS2R R60, SRZ ;  /* 0x00000000003c7805 */ /* 0x000fe4000001ff00 */
[----:B------:R-:W-:Y:S02]  /*34d0*/  IADD3.X R11, R93, R11, R106, P1, P5 ;  /* 0x0000000b5d0b7210 */ /* 0x000fe40000fea46a */
[----:B------:R-:W-:-:S04]  /*34e0*/  IADD3 R14, P1, P5, R98, R12, R109 ;  /* 0x0000000c620e7210 */ /* 0x000fc80007d3e06d */
[----:B------:R-:W-:Y:S02]  /*34f0*/  IADD3.X R91, R20, R91, R108, P1, P5 ;  /* 0x0000005b145b7210 */ /* 0x000fe40000fea46c */
[----:B------:R-:W-:-:S04]  /*3500*/  IADD3 R12, P1, R13, UR4, RZ ;  /* 0x000000040d0c7c10 */ /* 0x000fc8000ff3e0ff */
[----:B------:R-:W-:Y:S01]  /*3510*/  IADD3.X R13, R11, UR5, RZ, P1, !PT ;  /* 0x000000050b0d7c10 */ /* 0x000fe20008ffe4ff */
[----:B------:R-:W-:Y:S02]  /*3520*/  ULDC.64 UR4, c[0x0][0x400] ;  /* 0x0001000000047ab9 */ /* 0x000fe40000000a00 */
[----:B------:R-:W-:-:S04]  /*3530*/  IADD3 R14, P1, R14, UR4, RZ ;  /* 0x000000040e0e7c10 */ /* 0x000fc8000ff3e0ff */
[----:B------:R-:W-:Y:S02]  /*3540*/  IADD3.X R15, R91, UR5, RZ, P1, !PT ;  /* 0x000000055b0f7c10 */ /* 0x000fe40008ffe4ff */
        /* <DEDUP_REMOVED lines=28> */
.L_x_440:
[----:B------:R-:W-:Y:S05]  /*3710*/  BSYNC B1 ;  /* 0x0000000000017941 */ /* 0x000fea0003800000 */
.L_x_439:
[----:B------:R-:W-:Y:S01]  /*3720*/  UISETP.NE.AND UP0, UPT, UR48, 0x3, UPT ;  /* 0x000000033000788c */ /* 0x000fe2000bf05270 */
[----:B------:R-:W-:Y:S01]  /*3730*/  IMAD.MOV.U32 R154, RZ, RZ, R70 ;  /* 0x000000ffff9a7224 */ /* 0x000fe200078e0046 */
[----:B------:R-:W-:Y:S01]  /*3740*/  MOV R156, R74 ;  /* 0x0000004a009c7202 */ /* 0x000fe20000000f00 */
[----:B------:R-:W-:Y:S01]  /*3750*/  IMAD.MOV.U32 R161, RZ, RZ, R78 ;  /* 0x000000ffffa17224 */ /* 0x000fe200078e004e */
[----:B------:R-:W-:Y:S01]  /*3760*/  MOV R155, R72 ;  /* 0x00000048009b7202 */ /* 0x000fe20000000f00 */
[----:B------:R-:W-:Y:S01]  /*3770*/  IMAD.MOV.U32 R162, RZ, RZ, R82 ;  /* 0x000000ffffa27224 */ /* 0x000fe200078e0052 */
[----:B------:R-:W-:Y:S01]  /*3780*/  PLOP3.LUT P1, PT, PT, PT, UP0, 0x80, 0x0 ;  /* 0x000000000000781c */ /* 0x000fe20003f2f008 */
[----:B------:R-:W-:Y:S01]  /*3790*/  IMAD.MOV.U32 R150, RZ, RZ, R64 ;  /* 0x000000ffff967224 */ /* 0x000fe200078e0040 */
[----:B-----5:R-:W-:Y:S01]  /*37a0*/  MOV R128, R42 ;  /* 0x0000002a00807202 */ /* 0x020fe20000000f00 */
[----:B------:R-:W-:Y:S01]  /*37b0*/  IMAD.MOV.U32 R153, RZ, RZ, R68 ;  /* 0x000000ffff997224 */ /* 0x000fe200078e0044 */
[----:B------:R-:W-:Y:S01]  /*37c0*/  MOV R87, R40 ;  /* 0x0000002800577202 */ /* 0x000fe20000000f00 */
[----:B------:R-:W-:Y:S01]  /*37d0*/  IMAD.MOV.U32 R157, RZ, RZ, R76 ;  /* 0x000000ffff9d7224 */ /* 0x000fe200078e004c */
[----:B------:R-:W-:Y:S01]  /*37e0*/  MOV R148, R60 ;  /* 0x0000003c00947202 */ /* 0x000fe20000000f00 */
[----:B------:R-:W-:-:S02]  /*37f0*/  IMAD.MOV.U32 R160, RZ, RZ, R80 ;  /* 0x000000ffffa07224 */ /* 0x000fc400078e0050 */
[----:B------:R-:W-:Y:S02]  /*3800*/  IMAD.MOV.U32 R163, RZ, RZ, R84 ;  /* 0x000000ffffa37224 */ /* 0x000fe400078e0054 */
[----:B------:R-:W-:Y:S02]  /*3810*/  IMAD.MOV.U32 R86, RZ, RZ, R38 ;  /* 0x000000ffff567224 */ /* 0x000fe400078e0026 */
[----:B------:R-:W-:Y:S02]  /*3820*/  IMAD.MOV.U32 R139, RZ, RZ, R46 ;  /* 0x000000ffff8b7224 */ /* 0x000fe400078e002e */
[----:B------:R-:W-:Y:S02]  /*3830*/  IMAD.MOV.U32 R141, RZ, RZ, R50 ;  /* 0x000000ffff8d7224 */ /* 0x000fe400078e0032 */
[----:B------:R-:W-:Y:S02]  /*3840*/  IMAD.MOV.U32 R143, RZ, RZ, R54 ;  /* 0x000000ffff8f7224 */ /* 0x000fe400078e0036 */
[----:B------:R-:W-:-:S02]  /*3850*/  IMAD.MOV.U32 R146, RZ, RZ, R58 ;  /* 0x000000ffff927224 */ /* 0x000fc400078e003a */
[----:B------:R-:W-:Y:S02]  /*3860*/  IMAD.MOV.U32 R129, RZ, RZ, R44 ;  /* 0x000000ffff817224 */ /* 0x000fe400078e002c */
[----:B------:R-:W-:Y:S02]  /*3870*/  IMAD.MOV.U32 R140, RZ, RZ, R48 ;  /* 0x000000ffff8c7224 */ /* 0x000fe400078e0030 */
[----:B------:R-:W-:Y:S02]  /*3880*/  IMAD.MOV.U32 R142, RZ, RZ, R52 ;  /* 0x000000ffff8e7224 */ /* 0x000fe400078e0034 */
[----:B------:R-:W-:Y:S01]  /*3890*/  IMAD.MOV.U32 R144, RZ, RZ, R56 ;  /* 0x000000ffff907224 */ /* 0x000fe200078e0038 */
[----:B------:R-:W-:Y:S06]  /*38a0*/  @!P1 BRA `(.L_x_441) ;  /* 0x0000000000049947 */ /* 0x000fec0003800000 */
[----:B------:R-:W-:Y:S01]  /*38b0*/  BPT.TRAP 0x1 ;  /* 0x000000040000795c */ /* 0x000fe20000300000 */
.L_x_441:
[----:B------:R-:W-:Y:S01]  /*38c0*/  IMAD R91, R19, 0x8, R18 ;  /* 0x00000008135b7824 */ /* 0x000fe200078e0212 */
[----:B------:R-:W-:Y:S01]  /*38d0*/  SHF.L.U32 R92, R196, 0x1f, RZ ;  /* 0x0000001fc45c7819 */ /* 0x000fe200000006ff */
[----:B------:R-:W-:Y:S03]  /*38e0*/  BSSY B1, `(.L_x_442) ;  /* 0x0000003000017945 */ /* 0x000fe60003800000 */
[----:B------:R-:W1:Y:S02]  /*38f0*/  SYNCS.PHASECHK.TRANS64.TRYWAIT P5, [R91+URZ+0x29890], R92 ;  /* 0x0298905c5b0075a7 */ /* 0x000e6400080a017f */
[----:B-1----:R-:W-:Y:S05]  /*3900*/  @!P5 BRA `(.L_x_443) ;  /* 0x0000027c0030d947 */ /* 0x002fea0003800000 */
.L_x_776:
[----:B------:R-:W-:Y:S05]  /*3910*/  BSYNC B1 ;  /* 0x0000000000017941 */ /* 0x000fea0003800000 */
.L_x_442:
[----:B------:R-:W-:-:S03]  /*3920*/  UMOV UR4, 0xffffffff ;  /* 0xffffffff00047882 */ /* 0x000fc60000000000 */
[----:B------:R-:W-:Y:S05]  /*3930*/  BRA.DIV UR4, `(.L_x_444) ;  /* 0x0000027e04387947 */ /* 0x000fea000b800000 */
[----:B------:R2:W3:Y:S04]  /*3940*/  SHFL.IDX PT, R151, R120, RZ, 0x1e1f ;  /* 0x001e1fff78977589 */ /* 0x0004e800000e0000 */
[----:B------:R2:W4:Y:S02]  /*3950*/  SHFL.IDX PT, R11, R121, RZ, 0x1e1f ;  /* 0x001e1fff790b7589 */ /* 0x00052400000e0000 */
.L_x_780:
[----:B------:R-:W-:Y:S04]  /*3960*/  BSSY B1, `(.L_x_445) ;  /* 0x00002bf000017945 */ /* 0x000fe80003800000 */
[----:B------:R-:W-:Y:S05]  /*3970*/  @P2 BRA `(.L_x_446) ;  /* 0x0000002800f42947 */ /* 0x000fea0003800000 */
[----:B------:R-:W-:Y:S01]  /*3980*/  ISETP.NE.AND P2, PT, R28, RZ, PT ;  /* 0x000000ff1c00720c */ /* 0x000fe20003f45270 */
[----:B------:R-:W-:-:S12]  /*3990*/  BSSY B2, `(.L_x_447) ;  /* 0x0000074000027945 */ /* 0x000fd80003800000 */
[----:B------:R-:W-:Y:S05]  /*39a0*/  @!P2 BRA `(.L_x_448) ;  /* 0x0000000400c8a947 */ /* 0x000fea0003800000 */
[----:B0-----:R0:W0:Y:S01]  /*39b0*/  LDS.128 R12, [R37+0x1a400] ;  /* 0x01a40000250c7984 */ /* 0x0010220000000c00 */
[----:B------:R-:W-:Y:S01]  /*39c0*/  ISETP.GE.AND P2, PT, R22, R117, PT ;  /* 0x000000751600720c */ /* 0x000fe20003f46270 */
[----:B------:R-:W-:-:S12]  /*39d0*/  BSSY B3, `(.L_x_449) ;  /* 0x000006c000037945 */ /* 0x000fd80003800000 */
[----:B------:R-:W-:Y:S05]  /*39e0*/  @P2 BRA `(.L_x_450) ;  /* 0x0000000400a82947 */ /* 0x000fea0003800000 */
[--C-:B------:R-:W-:Y:S02]  /*39f0*/  SHF.R.U32.HI R82, RZ, 0x8, R83.reuse ;  /* 0x00000008ff527819 */ /* 0x100fe40000011653 */
[----:B------:R-:W-:Y:S02]  /*3a00*/  SHF.R.U32.HI R84, RZ, 0x10, R83 ;  /* 0x00000010ff547819 */ /* 0x000fe40000011653 */
[----:B------:R-:W-:Y:S01]  /*3a10*/  LOP3.LUT R83, R83, 0xff0000ff, RZ, 0xc0, !PT ;  /* 0xff0000ff53537812 */ /* 0x000fe200078ec0ff */
[----:B------:R-:W-:Y:S01]  /*3a20*/  IMAD.SHL.U32 R164, R82, 0x100, RZ ;  /* 0x0000010052a47824 */ /* 0x000fe200078e00ff */
[----:B------:R-:W-:Y:S01]  /*3a30*/  SHF.R.U32.HI R165, RZ, 0x8, R85 ;  /* 0x00000008ffa57819 */ /* 0x000fe20000011655 */
[----:B------:R-:W-:Y:S01]  /*3a40*/  IMAD.U32 R84, R84, 0x10000, RZ ;  /* 0x0001000054547824 */ /* 0x000fe200078e00ff */
[----:B------:R-:W-:Y:S02]  /*3a50*/  LOP3.LUT R166, R85, 0xff0000ff, RZ, 0xc0, !PT ;  /* 0xff0000ff55a67812 */ /* 0x000fe400078ec0ff */
[----:B------:R-:W-:Y:S01]  /*3a60*/  LOP3.LUT R83, R83, 0xff00, R164, 0xf8, !PT ;  /* 0x0000ff0053537812 */ /* 0x000fe200078ef8a4 */
[----:B------:R-:W-:Y:S01]  /*3a70*/  IMAD.SHL.U32 R165, R165, 0x100, RZ ;  /* 0x00000100a5a57824 */ /* 0x000fe200078e00ff */
[----:B0-----:R-:W-:-:S02]  /*3a80*/  F2FP.F16.E4M3.UNPACK_B R164, R13 ;  /* 0x0000000dffa4723e */ /* 0x001fc400020006ff */
[----:B------:R-:W-:Y:S02]  /*3a90*/  LOP3.LUT R83, R83, 0xff0000, R84, 0xf8, !PT ;  /* 0x00ff000053537812 */ /* 0x000fe400078ef854 */
[-C--:B------:R-:W-:Y:S02]  /*3aa0*/  F2FP.F16.E4M3.UNPACK_B R84, R163.reuse.H1 ;  /* 0x000000a3ff54723e */ /* 0x080fe400030006ff */
[----:B------:R-:W-:Y:S01]  /*3ab0*/  SHF.R.U32.HI R82, RZ, 0x10, R85 ;  /* 0x00000010ff527819 */ /* 0x000fe20000011655 */
[----:B------:R-:W-:Y:S01]  /*3ac0*/  HADD2.F32 R85, -RZ, R164.H1_H1 ;  /* 0x300000a4ff557230 */ /* 0x000fe20000004100 */
[----:B------:R-:W-:Y:S01]  /*3ad0*/  LOP3.LUT R166, R166, 0xff00, R165, 0xf8, !PT ;  /* 0x0000ff00a6a67812 */ /* 0x000fe200078ef8a5 */
[----:B------:R-:W-:Y:S01]  /*3ae0*/  HADD2.F32 R172, -RZ, R84.H0_H0 ;  /* 0x20000054ffac7230 */ /* 0x000fe20000004100 */
[----:B------:R-:W-:Y:S01]  /*3af0*/  F2FP.F16.E4M3.UNPACK_B R165, R162.H1 ;  /* 0x000000a2ffa5723e */ /* 0x000fe200030006ff */
[----:B------:R-:W-:Y:S01]  /*3b00*/  HADD2.F32 R164, -RZ, R164.H0_H0 ;  /* 0x200000a4ffa47230 */ /* 0x000fe20000004100 */
[----:B------:R-:W-:-:S02]  /*3b10*/  F2FP.F16.E4M3.UNPACK_B R163, R163 ;  /* 0x000000a3ffa3723e */ /* 0x000fc400020006ff */
[CC--:B------:R-:W-:Y:S01]  /*3b20*/  FMUL.FTZ R173, R85.reuse, R172.reuse ;  /* 0x000000ac55ad7220 */ /* 0x0c0fe20000410000 */
[--C-:B------:R-:W-:Y:S02]  /*3b30*/  HADD2.F32 R167, -RZ, R165.reuse.H0_H0 ;  /* 0x200000a5ffa77230 */ /* 0x100fe40000004100 */
[C---:B------:R-:W-:Y:S01]  /*3b40*/  FMUL.FTZ R172, R164.reuse, R172 ;  /* 0x000000aca4ac7220 */ /* 0x040fe20000410000 */
[----:B------:R-:W-:Y:S01]  /*3b50*/  HADD2.F32 R165, -RZ, R165.H1_H1 ;  /* 0x300000a5ffa57230 */ /* 0x000fe20000004100 */
[----:B------:R-:W-:Y:S02]  /*3b60*/  F2FP.F16.E4M3.UNPACK_B R162, R162 ;  /* 0x000000a2ffa2723e */ /* 0x000fe400020006ff */
[----:B------:R-:W-:Y:S01]  /*3b70*/  FFMA.FTZ R85, R85, R167, R172 ;  /* 0x000000a755557223 */ /* 0x000fe200000100ac */
[----:B------:R-:W-:Y:S01]  /*3b80*/  F2FP.F16.E4M3.UNPACK_B R172, R13.H1 ;  /* 0x0000000dffac723e */ /* 0x000fe200030006ff */
[----:B------:R-:W-:Y:S01]  /*3b90*/  FFMA.FTZ R164, R164, R167, -R173 ;  /* 0x000000a7a4a47223 */ /* 0x000fe200000108ad */
[----:B------:R-:W-:-:S03]  /*3ba0*/  HADD2.F32 R167, -RZ, R84.H1_H1 ;  /* 0x30000054ffa77230 */ /* 0x000fc60000004100 */
[--C-:B------:R-:W-:Y:S02]  /*3bb0*/  HADD2.F32 R13, -RZ, R172.reuse.H1_H1 ;  /* 0x300000acff0d7230 */ /* 0x100fe40000004100 */
[----:B------:R-:W-:-:S03]  /*3bc0*/  HADD2.F32 R84, -RZ, R172.H0_H0 ;  /* 0x200000acff547230 */ /* 0x000fc60000004100 */
[CC--:B------:R-:W-:Y:S02]  /*3bd0*/  FMUL.FTZ R172, R13.reuse, R167.reuse ;  /* 0x000000a70dac7220 */ /* 0x0c0fe40000410000 */
[C---:B------:R-:W-:Y:S02]  /*3be0*/  FMUL.FTZ R167, R84.reuse, R167 ;  /* 0x000000a754a77220 */ /* 0x040fe40000410000 */
[-C--:B------:R-:W-:Y:S02]  /*3bf0*/  FFMA.FTZ R84, R84, R165.reuse, -R172 ;  /* 0x000000a554547223 */ /* 0x080fe400000108ac */
[----:B------:R-:W-:Y:S01]  /*3c00*/  FFMA.FTZ R165, R13, R165, R167 ;  /* 0x000000a50da57223 */ /* 0x000fe200000100a7 */
[----:B------:R-:W-:Y:S01]  /*3c10*/  SHF.L.U32 R13, R82, 0x10, RZ ;  /* 0x00000010520d7819 */ /* 0x000fe200000006ff */
[----:B------:R-:W-:Y:S01]  /*3c20*/  IMAD.MOV.U32 R82, RZ, RZ, R15 ;  /* 0x000000ffff527224 */ /* 0x000fe200078e000f */
[----:B------:R-:W-:Y:S02]  /*3c30*/  F2FP.F16.E4M3.UNPACK_B R15, R83.H1 ;  /* 0x00000053ff0f723e */ /* 0x000fe400030006ff */
[----:B------:R-:W-:-:S02]  /*3c40*/  LOP3.LUT R13, R166, 0xff0000, R13, 0xf8, !PT ;  /* 0x00ff0000a60d7812 */ /* 0x000fc400078ef80d */
[-C--:B------:R-:W-:Y:S01]  /*3c50*/  F2FP.F16.E4M3.UNPACK_B R173, R82.reuse ;  /* 0x00000052ffad723e */ /* 0x080fe200020006ff */
[--C-:B------:R-:W-:Y:S01]  /*3c60*/  HADD2.F32 R172, -RZ, R15.reuse.H0_H0 ;  /* 0x2000000fffac7230 */ /* 0x100fe20000004100 */
[-C--:B------:R-:W-:Y:S01]  /*3c70*/  F2FP.F16.E4M3.UNPACK_B R166, R13.reuse.H1 ;  /* 0x0000000dffa6723e */ /* 0x080fe200030006ff */
[----:B------:R-:W-:Y:S01]  /*3c80*/  HADD2.F32 R15, -RZ, R15.H1_H1 ;  /* 0x3000000fff0f7230 */ /* 0x000fe20000004100 */
[----:B------:R-:W-:Y:S01]  /*3c90*/  F2FP.F16.E4M3.UNPACK_B R82, R82.H1 ;  /* 0x00000052ff52723e */ /* 0x000fe200030006ff */
[--C-:B------:R-:W-:Y:S01]  /*3ca0*/  HADD2.F32 R167, -RZ, R173.reuse.H1_H1 ;  /* 0x300000adffa77230 */ /* 0x100fe20000004100 */
[----:B------:R-:W-:Y:S01]  /*3cb0*/  F2FP.SATFINITE.E4M3.F32.PACK_AB_MERGE_C R84, R165, R84, RZ ;  /* 0x00000054a554723e */ /* 0x000fe200048070ff */
[--C-:B------:R-:W-:Y:S01]  /*3cc0*/  HADD2.F32 R174, -RZ, R166.reuse.H0_H0 ;  /* 0x200000a6ffae7230 */ /* 0x100fe20000004100 */
[----:B------:R-:W-:Y:S01]  /*3cd0*/  F2FP.F16.E4M3.UNPACK_B R13, R13 ;  /* 0x0000000dff0d723e */ /* 0x000fe200020006ff */
[----:B------:R-:W-:Y:S01]  /*3ce0*/  HADD2.F32 R173, -RZ, R173.H0_H0 ;  /* 0x200000adffad7230 */ /* 0x000fe20000004100 */
[----:B------:R-:W-:Y:S01]  /*3cf0*/  F2FP.SATFINITE.E4M3.F32.PACK_AB_MERGE_C R85, R85, R164, R84 ;  /* 0x000000a45555723e */ /* 0x000fe20004807054 */
[----:B------:R-:W-:-:S02]  /*3d00*/  HADD2.F32 R166, -RZ, R166.H1_H1 ;  /* 0x300000a6ffa67230 */ /* 0x000fc40000004100 */
[----:B------:R-:W-:Y:S01]  /*3d10*/  FMUL.FTZ R175, R167, R174 ;  /* 0x000000aea7af7220 */ /* 0x000fe20000410000 */
[----:B------:R-:W-:Y:S02]  /*3d20*/  F2FP.F16.E4M3.UNPACK_B R84, R14 ;  /* 0x0000000eff54723e */ /* 0x000fe400020006ff */
[----:B------:R-:W-:Y:S01]  /*3d30*/  F2FP.F16.E4M3.UNPACK_B R83, R83 ;  /* 0x00000053ff53723e */ /* 0x000fe200020006ff */
[C---:B------:R-:W-:Y:S01]  /*3d40*/  FFMA.FTZ R175, R173.reuse, R172, -R175 ;  /* 0x000000acadaf7223 */ /* 0x040fe200000108af */
[----:B------:R-:W-:Y:S01]  /*3d50*/  FMUL.FTZ R173, R173, R174 ;  /* 0x000000aeadad7220 */ /* 0x000fe20000410000 */
[----:B------:R-:W-:Y:S02]  /*3d60*/  F2FP.F16.E4M3.UNPACK_B R14, R14.H1 ;  /* 0x0000000eff0e723e */ /* 0x000fe400030006ff */
[----:B------:R-:W-:Y:S02]  /*3d70*/  HADD2.F32 R164, -RZ, R83.H0_H0 ;  /* 0x20000053ffa47230 */ /* 0x000fe40000004100 */
[----:B------:R-:W-:Y:S01]  /*3d80*/  FFMA.FTZ R173, R167, R172, R173 ;  /* 0x000000aca7ad7223 */ /* 0x000fe200000100ad */
[----:B------:R-:W-:-:S02]  /*3d90*/  HADD2.F32 R167, -RZ, R82.H1_H1 ;  /* 0x30000052ffa77230 */ /* 0x000fc40000004100 */
[----:B------:R-:W-:Y:S02]  /*3da0*/  HADD2.F32 R82, -RZ, R82.H0_H0 ;  /* 0x20000052ff527230 */ /* 0x000fe40000004100 */
[----:B------:R-:W-:Y:S02]  /*3db0*/  HADD2.F32 R83, -RZ, R83.H1_H1 ;  /* 0x30000053ff537230 */ /* 0x000fe40000004100 */
[----:B------:R-:W-:-:S04]  /*3dc0*/  FMUL.FTZ R172, R167, R166 ;  /* 0x000000a6a7ac7220 */ /* 0x000fc80000410000 */
[CC--:B------:R-:W-:Y:S01]  /*3dd0*/  FFMA.FTZ R172, R82.reuse, R15.reuse, -R172 ;  /* 0x0000000f52ac7223 */ /* 0x0c0fe200000108ac */
[----:B------:R-:W-:Y:S01]  /*3de0*/  FMUL.FTZ R82, R82, R166 ;  /* 0x000000a652527220 */ /* 0x000fe20000410000 */
[--C-:B------:R-:W-:Y:S02]  /*3df0*/  HADD2.F32 R166, -RZ, R13.reuse.H0_H0 ;  /* 0x2000000dffa67230 */ /* 0x100fe40000004100 */
[----:B------:R-:W-:Y:S02]  /*3e00*/  HADD2.F32 R13, -RZ, R13.H1_H1 ;  /* 0x3000000dff0d7230 */ /* 0x000fe40000004100 */
[----:B------:R-:W-:Y:S01]  /*3e10*/  FFMA.FTZ R82, R167, R15, R82 ;  /* 0x0000000fa7527223 */ /* 0x000fe20000010052 */
[--C-:B------:R-:W-:Y:S02]  /*3e20*/  HADD2.F32 R15, -RZ, R84.reuse.H1_H1 ;  /* 0x30000054ff0f7230 */ /* 0x100fe40000004100 */
[----:B------:R-:W-:Y:S02]  /*3e30*/  HADD2.F32 R84, -RZ, R84.H0_H0 ;  /* 0x20000054ff547230 */ /* 0x000fe40000004100 */
[----:B------:R-:W-:-:S02]  /*3e40*/  HADD2.F32 R167, -RZ, R163.H1_H1 ;  /* 0x300000a3ffa77230 */ /* 0x000fc40000004100 */
[CC--:B------:R-:W-:Y:S01]  /*3e50*/  FMUL.FTZ R165, R15.reuse, R166.reuse ;  /* 0x000000a60fa57220 */ /* 0x0c0fe20000410000 */
[----:B------:R-:W-:Y:S02]  /*3e60*/  HADD2.F32 R163, -RZ, R163.H0_H0 ;  /* 0x200000a3ffa37230 */ /* 0x000fe40000004100 */
[----:B------:R-:W-:Y:S01]  /*3e70*/  FMUL.FTZ R166, R84, R166 ;  /* 0x000000a654a67220 */ /* 0x000fe20000410000 */
[----:B------:R-:W-:Y:S01]  /*3e80*/  F2FP.SATFINITE.E4M3.F32.PACK_AB_MERGE_C R82, R82, R172, RZ ;  /* 0x000000ac5252723e */ /* 0x000fe200048070ff */
[-C--:B------:R-:W-:Y:S02]  /*3e90*/  FFMA.FTZ R165, R84, R164.reuse, -R165 ;  /* 0x000000a454a57223 */ /* 0x080fe400000108a5 */
[----:B------:R-:W-:Y:S01]  /*3ea0*/  FFMA.FTZ R166, R15, R164, R166 ;  /* 0x000000a40fa67223 */ /* 0x000fe200000100a6 */
[--C-:B------:R-:W-:Y:S02]  /*3eb0*/  HADD2.F32 R15, -RZ, R14.reuse.H1_H1 ;  /* 0x3000000eff0f7230 */ /* 0x100fe40000004100 */
[----:B------:R-:W-:-:S03]  /*3ec0*/  HADD2.F32 R14, -RZ, R14.H0_H0 ;  /* 0x2000000eff0e7230 */ /* 0x000fc60000004100 */
[CC--:B------:R-:W-:Y:S02]  /*3ed0*/  FMUL.FTZ R84, R15.reuse, R13.reuse ;  /* 0x0000000d0f547220 */ /* 0x0c0fe40000410000 */
[C---:B------:R-:W-:Y:S02]  /*3ee0*/  FMUL.FTZ R164, R14.reuse, R13 ;  /* 0x0000000d0ea47220 */ /* 0x040fe40000410000 */
[-C--:B------:R-:W-:Y:S01]  /*3ef0*/  FFMA.FTZ R13, R14, R83.reuse, -R84 ;  /* 0x000000530e0d7223 */ /* 0x080fe20000010854 */
[----:B------:R-:W-:Y:S01]  /*3f00*/  F2FP.F16.E4M3.UNPACK_B R84, R12.H1 ;  /* 0x0000000cff54723e */ /* 0x000fe200030006ff */
[----:B------:R-:W-:Y:S01]  /*3f10*/  FFMA.FTZ R14, R15, R83, R164 ;  /* 0x000000530f0e7223 */ /* 0x000fe200000100a4 */
[--C-:B------:R-:W-:Y:S02]  /*3f20*/  HADD2.F32 R83, -RZ, R162.reuse.H1_H1 ;  /* 0x300000a2ff537230 */ /* 0x100fe40000004100 */
[----:B------:R-:W-:Y:S02]  /*3f30*/  HADD2.F32 R162, -RZ, R162.H0_H0 ;  /* 0x200000a2ffa27230 */ /* 0x000fe40000004100 */
[--C-:B------:R-:W-:Y:S01]  /*3f40*/  HADD2.F32 R15, -RZ, R84.reuse.H1_H1 ;  /* 0x30000054ff0f7230 */ /* 0x100fe20000004100 */
[----:B------:R-:W-:Y:S01]  /*3f50*/  F2FP.SATFINITE.E4M3.F32.PACK_AB_MERGE_C R13, R14, R13, RZ ;  /* 0x0000000d0e0d723e */ /* 0x000fe200048070ff */
[----:B------:R-:W-:-:S03]  /*3f60*/  HADD2.F32 R84, -RZ, R84.H0_H0 ;  /* 0x20000054ff547230 */ /* 0x000fc60000004100 */
[C---:B------:R-:W-:Y:S01]  /*3f70*/  FMUL.FTZ R164, R15.reuse, R167 ;  /* 0x000000a70fa47220 */ /* 0x040fe20000410000 */
[----:B------:R-:W-:Y:S01]  /*3f80*/  F2FP.SATFINITE.E4M3.F32.PACK_AB_MERGE_C R165, R166, R165, R13 ;  /* 0x000000a5a6a5723e */ /* 0x000fe2000480700d */
[C---:B------:R-:W-:Y:S01]  /*3f90*/  FMUL.FTZ R167, R84.reuse, R167 ;  /* 0x000000a754a77220 */ /* 0x040fe20000410000 */
[----:B------:R-:W-:Y:S02]  /*3fa0*/  IMAD.MOV.U32 R13, RZ, RZ, R85 ;  /* 0x000000ffff0d7224 */ /* 0x000fe400078e0055 */
[-C--:B------:R-:W-:Y:S01]  /*3fb0*/  FFMA.FTZ R164, R84, R83.reuse, -R164 ;  /* 0x0000005354a47223 */ /* 0x080fe200000108a4 */
[----:B------:R-:W-:Y:S01]  /*3fc0*/  FFMA.FTZ R167, R15, R83, R167 ;  /* 0x000000530fa77223 */ /* 0x000fe200000100a7 */
[----:B------:R-:W-:Y:S01]  /*3fd0*/  F2FP.F16.E4M3.UNPACK_B R15, R12 ;  /* 0x0000000cff0f723e */ /* 0x000fe200020006ff */
[----:B------:R-:W-:-:S03]  /*3fe0*/  IMAD.MOV.U32 R14, RZ, RZ, R165 ;  /* 0x000000ffff0e7224 */ /* 0x000fc600078e00a5 */
[----:B------:R-:W-:Y:S01]  /*3ff0*/  F2FP.SATFINITE.E4M3.F32.PACK_AB_MERGE_C R164, R167, R164, RZ ;  /* 0x000000a4a7a4723e */ /* 0x000fe200048070ff */
[--C-:B------:R-:W-:Y:S02]  /*4000*/  HADD2.F32 R12, -RZ, R15.reuse.H1_H1 ;  /* 0x3000000fff0c7230 */ /* 0x100fe40000004100 */
[----:B------:R-:W-:-:S03]  /*4010*/  HADD2.F32 R15, -RZ, R15.H0_H0 ;  /* 0x2000000fff0f7230 */ /* 0x000fc60000004100 */
[CC--:B------:R-:W-:Y:S02]  /*4020*/  FMUL.FTZ R83, R12.reuse, R163.reuse ;  /* 0x000000a30c537220 */ /* 0x0c0fe40000410000 */
[C---:B------:R-:W-:Y:S02]  /*4030*/  FMUL.FTZ R163, R15.reuse, R163 ;  /* 0x000000a30fa37220 */ /* 0x040fe40000410000 */
[-C--:B------:R-:W-:Y:S01]  /*4040*/  FFMA.FTZ R83, R15, R162.reuse, -R83 ;  /* 0x000000a20f537223 */ /* 0x080fe20000010853 */
[----:B------:R-:W-:Y:S01]  /*4050*/  F2FP.SATFINITE.E4M3.F32.PACK_AB_MERGE_C R15, R173, R175, R82 ;  /* 0x000000afad0f723e */ /* 0x000fe20004807052 */
[----:B------:R-:W-:-:S05]  /*4060*/  FFMA.FTZ R163, R12, R162, R163 ;  /* 0x000000a20ca37223 */ /* 0x000fca00000100a3 */
[----:B------:R-:W-:-:S05]  /*4070*/  F2FP.SATFINITE.E4M3.F32.PACK_AB_MERGE_C R83, R163, R83, R164 ;  /* 0x00000053a353723e */ /* 0x000fca00048070a4 */
[----:B------:R-:W-:-:S07]  /*4080*/  IMAD.MOV.U32 R12, RZ, RZ, R83 ;  /* 0x000000ffff0c7224 */ /* 0x000fce00078e0053 */
.L_x_450:
[----:B------:R-:W-:Y:S05]  /*4090*/  BSYNC B3 ;  /* 0x0000000000037941 */ /* 0x000fea0003800000 */
.L_x_449:
[----:B----4-:R-:W-:-:S04]  /*40a0*/  IADD3 R82, P2, R16, R11, RZ ;  /* 0x0000000b10527210 */ /* 0x010fc80007f5e0ff */
[----:B---3--:R-:W-:-:S05]  /*40b0*/  IADD3.X R83, R151, R17, RZ, P2, !PT ;  /* 0x0000001197537210 */ /* 0x008fca00017fe4ff */
[----:B0-----:R0:W-:Y:S04]  /*40c0*/  ST.E.128 desc[UR50][R82.64], R12 ;  /* 0x0000000c52007985 */ /* 0x0011e8000c101d32 */
.L_x_448:
[----:B------:R-:W-:Y:S05]  /*40d0*/  BSYNC B2 ;  /* 0x0000000000027941 */ /* 0x000fea0003800000 */
.L_x_447:
        /* <DEDUP_REMOVED lines=8> */
[----:B------:R-:W-:Y:S02]  /*4160*/  LOP3.LUT R80, R79, 0xff0000ff, RZ, 0xc0, !PT ;  /* 0xff0000ff4f507812 */ /* 0x000fe400078ec0ff */
[----:B------:R-:W-:Y:S01]  /*4170*/  SHF.R.U32.HI R79, RZ, 0x10, R79 ;  /* 0x00000010ff4f7819 */ /* 0x000fe2000001164f */
[----:B------:R-:W-:Y:S01]  /*4180*/  IMAD.SHL.U32 R82, R82, 0x100, RZ ;  /* 0x0000010052527824 */ /* 0x000fe200078e00ff */
[----:B------:R-:W-:Y:S02]  /*4190*/  SHF.R.U32.HI R83, RZ, 0x8, R81 ;  /* 0x00000008ff537819 */ /* 0x000fe40000011651 */
[----:B------:R-:W-:Y:S01]  /*41a0*/  LOP3.LUT R84, R81, 0xff0000ff, RZ, 0xc0, !PT ;  /* 0xff0000ff51547812 */ /* 0x000fe200078ec0ff */
[----:B------:R-:W-:Y:S01]  /*41b0*/  IMAD.U32 R79, R79, 0x10000, RZ ;  /* 0x000100004f4f7824 */ /* 0x000fe200078e00ff */
        /* <DEDUP_REMOVED lines=27> */
[----:B------:R-:W-:Y:S01]  /*4370*/  IMAD.U32 R13, R78, 0x10000, RZ ;  /* 0x000100004e0d7824 */ /* 0x000fe200078e00ff */
[----:B------:R-:W-:Y:S02]  /*4380*/  MOV R78, R15 ;  /* 0x0000000f004e7202 */ /* 0x000fe40000000f00 */
[----:B------:R-:W-:-:S02]  /*4390*/  F2FP.F16.E4M3.UNPACK_B R15, R79.H1 ;  /* 0x0000004fff0f723e */ /* 0x000fc400030006ff */
[----:B------:R-:W-:Y:S02]  /*43a0*/  LOP3.LUT R13, R84, 0xff0000, R13, 0xf8, !PT ;  /* 0x00ff0000540d7812 */ /* 0x000fe400078ef80d */
        /* <DEDUP_REMOVED lines=56> */
[----:B------:R-:W-:-:S04]  /*4730*/  F2FP.F16.E4M3.UNPACK_B R15, R12 ;  /* 0x0000000cff0f723e */ /* 0x000fc800020006ff */
[----:B------:R-:W-:Y:S01]  /*4740*/  F2FP.SATFINITE.E4M3.F32.PACK_AB_MERGE_C R82, R85, R82, RZ ;  /* 0x000000525552723e */ /* 0x000fe200048070ff */
[--C-:B------:R-:W-:Y:S02]  /*4750*/  HADD2.F32 R12, -RZ, R15.reuse.H1_H1 ;  /* 0x3000000fff0c7230 */ /* 0x100fe40000004100 */
[----:B------:R-:W-:-:S03]  /*4760*/  HADD2.F32 R15, -RZ, R15.H0_H0 ;  /* 0x2000000fff0f7230 */ /* 0x000fc60000004100 */
[CC--:B------:R-:W-:Y:S02]  /*4770*/  FMUL.FTZ R79, R12.reuse, R160.reuse ;  /* 0x000000a00c4f7220 */ /* 0x0c0fe40000410000 */
[C---:B------:R-:W-:Y:S02]  /*4780*/  FMUL.FTZ R160, R15.reuse, R160 ;  /* 0x000000a00fa07220 */ /* 0x040fe40000410000 */
[----:B------:R-:W-:Y:S01]  /*4790*/  FFMA.FTZ R79, R15, R161, -R79 ;  /* 0x000000a10f4f7223 */ /* 0x000fe2000001084f */
[----:B------:R-:W-:Y:S01]  /*47a0*/  F2FP.SATFINITE.E4M3.F32.PACK_AB_MERGE_C R15, R163, R165, R78 ;  /* 0x000000a5a30f723e */ /* 0x000fe2000480704e */
[----:B------:R-:W-:-:S05]  /*47b0*/  FFMA.FTZ R160, R12, R161, R160 ;  /* 0x000000a10ca07223 */ /* 0x000fca00000100a0 */
[----:B------:R-:W-:-:S07]  /*47c0*/  F2FP.SATFINITE.E4M3.F32.PACK_AB_MERGE_C R12, R160, R79, R82 ;  /* 0x0000004fa00c723e */ /* 0x000fce0004807052 */
.L_x_454:
[----:B------:R-:W-:Y:S05]  /*47d0*/  BSYNC B3 ;  /* 0x0000000000037941 */ /* 0x000fea0003800000 */
.L_x_453:
[----:B------:R-:W-:-:S05]  /*47e0*/  IMAD.SHL.U32 R80, R170, 0x10, RZ ;  /* 0x00000010aa507824 */ /* 0x000fca00078e00ff */
[----:B----4-:R-:W-:-:S04]  /*47f0*/  IADD3 R78, P2, R11, R80, RZ ;  /* 0x000000500b4e7210 */ /* 0x010fc80007f5e0ff */
[----:B---3--:R-:W-:-:S05]  /*4800*/  LEA.HI.X.SX32 R79, R80, R151, 0x1, P2 ;  /* 0x00000097504f7211 */ /* 0x008fca00010f0eff */
[----:B0-----:R0:W-:Y:S04]  /*4810*/  ST.E.128 desc[UR50][R78.64], R12 ;  /* 0x0000000c4e007985 */ /* 0x0011e8000c101d32 */
.L_x_452:
[----:B------:R-:W-:Y:S05]  /*4820*/  BSYNC B2 ;  /* 0x0000000000027941 */ /* 0x000fea0003800000 */
.L_x_451:
[----:B------:R-:W-:Y:S01]  /*4830*/  ISETP.NE.AND P2, PT, R30, RZ, PT ;  /* 0x000000ff1e00720c */ /* 0x000fe20003f45270 */
[----:B------:R-:W-:-:S12]  /*4840*/  BSSY B2, `(.L_x_455) ;  /* 0x0000072000027945 */ /* 0x000fd80003800000 */
[----:B------:R-:W-:Y:S05]  /*4850*/  @!P2 BRA `(.L_x_456) ;  /* 0x0000000400c0a947 */ /* 0x000fea0003800000 */
[----:B0-----:R0:W0:Y:S01]  /*4860*/  LDS.128 R12, [R37+0x1cc00] ;  /* 0x01cc0000250c7984 */ /* 0x0010220000000c00 */
[----:B------:R-:W-:Y:S01]  /*4870*/  ISETP.GE.AND P2, PT, R199, R117, PT ;  /* 0x00000075c700720c */ /* 0x000fe20003f46270 */
[----:B------:R-:W-:-:S12]  /*4880*/  BSSY B3, `(.L_x_457) ;  /* 0x0000069000037945 */ /* 0x000fd80003800000 */
[----:B------:R-:W-:Y:S05]  /*4890*/  @P2 BRA `(.L_x_458) ;  /* 0x00000004009c2947 */ /* 0x000fea0003800000 */
[----:B------:R-:W-:Y:S02]  /*48a0*/  SHF.R.U32.HI R80, RZ, 0x8, R77 ;  /* 0x00000008ff507819 */ /* 0x000fe4000001164d */
[--C-:B------:R-:W-:Y:S02]  /*48b0*/  SHF.R.U32.HI R76, RZ, 0x10, R75.reuse ;  /* 0x00000010ff4c7819 */ /* 0x100fe4000001164b */
[----:B------:R-:W-:Y:S02]  /*48c0*/  SHF.R.U32.HI R78, RZ, 0x8, R75 ;  /* 0x00000008ff4e7819 */ /* 0x000fe4000001164b */
[----:B------:R-:W-:Y:S02]  /*48d0*/  LOP3.LUT R79, R75, 0xff0000ff, RZ, 0xc0, !PT ;  /* 0xff0000ff4b4f7812 */ /* 0x000fe400078ec0ff */
[----:B------:R-:W-:Y:S01]  /*48e0*/  SHF.R.U32.HI R75, RZ, 0x10, R77 ;  /* 0x00000010ff4b7819 */ /* 0x000fe2000001164d */
[----:B------:R-:W-:Y:S01]  /*48f0*/  IMAD.SHL.U32 R78, R78, 0x100, RZ ;  /* 0x000001004e4e7824 */ /* 0x000fe200078e00ff */
[----:B------:R-:W-:Y:S01]  /*4900*/  LOP3.LUT R74, R77, 0xff0000ff, RZ, 0xc0, !PT ;  /* 0xff0000ff4d4a7812 */ /* 0x000fe200078ec0ff */
[----:B------:R-:W-:Y:S01]  /*4910*/  IMAD.SHL.U32 R77, R80, 0x100, RZ ;  /* 0x00000100504d7824 */ /* 0x000fe200078e00ff */
[----:B0-----:R-:W-:-:S02]  /*4920*/  F2FP.F16.E4M3.UNPACK_B R83, R13 ;  /* 0x0000000dff53723e */ /* 0x001fc400020006ff */
[----:B------:R-:W-:Y:S02]  /*4930*/  LOP3.LUT R78, R79, 0xff00, R78, 0xf8, !PT ;  /* 0x0000ff004f4e7812 */ /* 0x000fe400078ef84e */
[----:B------:R-:W-:Y:S01]  /*4940*/  LOP3.LUT R77, R74, 0xff00, R77, 0xf8, !PT ;  /* 0x0000ff004a4d7812 */ /* 0x000fe200078ef84d */
[--C-:B------:R-:W-:Y:S01]  /*4950*/  HADD2.F32 R79, -RZ, R83.reuse.H1_H1 ;  /* 0x30000053ff4f7230 */ /* 0x100fe20000004100 */
[-C--:B------:R-:W-:Y:S01]  /*4960*/  F2FP.F16.E4M3.UNPACK_B R74, R157.reuse.H1 ;  /* 0x0000009dff4a723e */ /* 0x080fe200030006ff */
[----:B------:R-:W-:Y:S01]  /*4970*/  HADD2.F32 R83, -RZ, R83.H0_H0 ;  /* 0x20000053ff537230 */ /* 0x000fe20000004100 */
[-C--:B------:R-:W-:Y:S02]  /*4980*/  F2FP.F16.E4M3.UNPACK_B R81, R156.reuse.H1 ;  /* 0x0000009cff51723e */ /* 0x080fe400030006ff */
[----:B------:R-:W-:Y:S01]  /*4990*/  F2FP.F16.E4M3.UNPACK_B R157, R157 ;  /* 0x0000009dff9d723e */ /* 0x000fe200020006ff */
[----:B------:R-:W-:Y:S01]  /*49a0*/  HADD2.F32 R84, -RZ, R74.H0_H0 ;  /* 0x2000004aff547230 */ /* 0x000fe20000004100 */
[----:B------:R-:W-:Y:S01]  /*49b0*/  F2FP.F16.E4M3.UNPACK_B R156, R156 ;  /* 0x0000009cff9c723e */ /* 0x000fe200020006ff */
[----:B------:R-:W-:-:S02]  /*49c0*/  HADD2.F32 R82, -RZ, R81.H0_H0 ;  /* 0x20000051ff527230 */ /* 0x000fc40000004100 */
[----:B------:R-:W-:Y:S02]  /*49d0*/  HADD2.F32 R74, -RZ, R74.H1_H1 ;  /* 0x3000004aff4a7230 */ /* 0x000fe40000004100 */
[-C--:B------:R-:W-:Y:S01]  /*49e0*/  FMUL.FTZ R80, R79, R84.reuse ;  /* 0x000000544f507220 */ /* 0x080fe20000410000 */
[----:B------:R-:W-:-:S03]  /*49f0*/  FMUL.FTZ R84, R83, R84 ;  /* 0x0000005453547220 */ /* 0x000fc60000410000 */
[-C--:B------:R-:W-:Y:S01]  /*4a00*/  FFMA.FTZ R80, R83, R82.reuse, -R80 ;  /* 0x0000005253507223 */ /* 0x080fe20000010850 */
[----:B------:R-:W-:Y:S01]  /*4a10*/  F2FP.F16.E4M3.UNPACK_B R83, R13.H1 ;  /* 0x0000000dff53723e */ /* 0x000fe200030006ff */
[----:B------:R-:W-:Y:S01]  /*4a20*/  FFMA.FTZ R79, R79, R82, R84 ;  /* 0x000000524f4f7223 */ /* 0x000fe20000010054 */
[----:B------:R-:W-:Y:S01]  /*4a30*/  HADD2.F32 R82, -RZ, R81.H1_H1 ;  /* 0x30000051ff527230 */ /* 0x000fe20000004100 */
[----:B------:R-:W-:Y:S01]  /*4a40*/  SHF.L.U32 R81, R76, 0x10, RZ ;  /* 0x000000104c517819 */ /* 0x000fe200000006ff */
[----:B------:R-:W-:Y:S02]  /*4a50*/  IMAD.U32 R76, R75, 0x10000, RZ ;  /* 0x000100004b4c7824 */ /* 0x000fe400078e00ff */
[--C-:B------:R-:W-:Y:S01]  /*4a60*/  HADD2.F32 R13, -RZ, R83.reuse.H1_H1 ;  /* 0x30000053ff0d7230 */ /* 0x100fe20000004100 */
[----:B------:R-:W-:Y:S01]  /*4a70*/  LOP3.LUT R75, R78, 0xff0000, R81, 0xf8, !PT ;  /* 0x00ff00004e4b7812 */ /* 0x000fe200078ef851 */
[----:B------:R-:W-:Y:S01]  /*4a80*/  HADD2.F32 R83, -RZ, R83.H0_H0 ;  /* 0x20000053ff537230 */ /* 0x000fe20000004100 */
[----:B------:R-:W-:-:S02]  /*4a90*/  LOP3.LUT R76, R77, 0xff0000, R76, 0xf8, !PT ;  /* 0x00ff00004d4c7812 */ /* 0x000fc400078ef84c */
[-C--:B------:R-:W-:Y:S01]  /*4aa0*/  FMUL.FTZ R84, R13, R74.reuse ;  /* 0x0000004a0d547220 */ /* 0x080fe20000410000 */
[----:B------:R-:W-:Y:S01]  /*4ab0*/  F2FP.F16.E4M3.UNPACK_B R78, R75.H1 ;  /* 0x0000004bff4e723e */ /* 0x000fe200030006ff */
[C---:B------:R-:W-:Y:S01]  /*4ac0*/  FMUL.FTZ R160, R83.reuse, R74 ;  /* 0x0000004a53a07220 */ /* 0x040fe20000410000 */
[----:B------:R-:W-:Y:S01]  /*4ad0*/  F2FP.F16.E4M3.UNPACK_B R77, R76.H1 ;  /* 0x0000004cff4d723e */ /* 0x000fe200030006ff */
[-C--:B------:R-:W-:Y:S01]  /*4ae0*/  FFMA.FTZ R74, R83, R82.reuse, -R84 ;  /* 0x00000052534a7223 */ /* 0x080fe20000010854 */
[-C--:B------:R-:W-:Y:S01]  /*4af0*/  F2FP.F16.E4M3.UNPACK_B R83, R15.reuse ;  /* 0x0000000fff53723e */ /* 0x080fe200020006ff */
[----:B------:R-:W-:Y:S01]  /*4b00*/  FFMA.FTZ R13, R13, R82, R160 ;  /* 0x000000520d0d7223 */ /* 0x000fe200000100a0 */
[----:B------:R-:W-:Y:S01]  /*4b10*/  HADD2.F32 R82, -RZ, R78.H0_H0 ;  /* 0x2000004eff527230 */ /* 0x000fe20000004100 */
[----:B------:R-:W-:Y:S01]  /*4b20*/  F2FP.F16.E4M3.UNPACK_B R15, R15.H1 ;  /* 0x0000000fff0f723e */ /* 0x000fe200030006ff */
[----:B------:R-:W-:Y:S01]  /*4b30*/  HADD2.F32 R84, -RZ, R77.H0_H0 ;  /* 0x2000004dff547230 */ /* 0x000fe20000004100 */
[----:B------:R-:W-:Y:S01]  /*4b40*/  F2FP.F16.E4M3.UNPACK_B R76, R76 ;  /* 0x0000004cff4c723e */ /* 0x000fe200020006ff */
[--C-:B------:R-:W-:Y:S01]  /*4b50*/  HADD2.F32 R81, -RZ, R83.reuse.H1_H1 ;  /* 0x30000053ff517230 */ /* 0x100fe20000004100 */
[----:B------:R-:W-:Y:S01]  /*4b60*/  F2FP.SATFINITE.E4M3.F32.PACK_AB_MERGE_C R13, R13, R74, RZ ;  /* 0x0000004a0d0d723e */ /* 0x000fe200048070ff */
[----:B------:R-:W-:Y:S01]  /*4b70*/  HADD2.F32 R83, -RZ, R83.H0_H0 ;  /* 0x20000053ff537230 */ /* 0x000fe20000004100 */
[----:B------:R-:W-:Y:S01]  /*4b80*/  F2FP.F16.E4M3.UNPACK_B R75, R75 ;  /* 0x0000004bff4b723e */ /* 0x000fe200020006ff */
[----:B------:R-:W-:-:S02]  /*4b90*/  HADD2.F32 R77, -RZ, R77.H1_H1 ;  /* 0x3000004dff4d7230 */ /* 0x000fc40000004100 */
[----:B------:R-:W-:Y:S01]  /*4ba0*/  FMUL.FTZ R85, R81, R84 ;  /* 0x0000005451557220 */ /* 0x000fe20000410000 */
[----:B------:R-:W-:Y:S01]  /*4bb0*/  IMAD.MOV.U32 R74, RZ, RZ, R14 ;  /* 0x000000ffff4a7224 */ /* 0x000fe200078e000e */
[----:B------:R-:W-:Y:S01]  /*4bc0*/  F2FP.SATFINITE.E4M3.F32.PACK_AB_MERGE_C R13, R79, R80, R13 ;  /* 0x000000504f0d723e */ /* 0x000fe2000480700d */
[----:B------:R-:W-:Y:S02]  /*4bd0*/  HADD2.F32 R78, -RZ, R78.H1_H1 ;  /* 0x3000004eff4e7230 */ /* 0x000fe40000004100 */
[C---:B------:R-:W-:Y:S01]  /*4be0*/  FFMA.FTZ R85, R83.reuse, R82, -R85 ;  /* 0x0000005253557223 */ /* 0x040fe20000010855 */
[----:B------:R-:W-:Y:S01]  /*4bf0*/  FMUL.FTZ R83, R83, R84 ;  /* 0x0000005453537220 */ /* 0x000fe20000410000 */
[-C--:B------:R-:W-:Y:S01]  /*4c00*/  F2FP.F16.E4M3.UNPACK_B R14, R74.reuse ;  /* 0x0000004aff0e723e */ /* 0x080fe200020006ff */
[----:B------:R-:W-:Y:S01]  /*4c10*/  HADD2.F32 R80, -RZ, R76.H0_H0 ;  /* 0x2000004cff507230 */ /* 0x000fe20000004100 */
[----:B------:R-:W-:Y:S01]  /*4c20*/  F2FP.F16.E4M3.UNPACK_B R74, R74.H1 ;  /* 0x0000004aff4a723e */ /* 0x000fe200030006ff */
[----:B------:R-:W-:Y:S01]  /*4c30*/  FFMA.FTZ R83, R81, R82, R83 ;  /* 0x0000005251537223 */ /* 0x000fe20000010053 */
[----:B------:R-:W-:-:S02]  /*4c40*/  HADD2.F32 R81, -RZ, R15.H1_H1 ;  /* 0x3000000fff517230 */ /* 0x000fc40000004100 */
[----:B------:R-:W-:-:S03]  /*4c50*/  HADD2.F32 R15, -RZ, R15.H0_H0 ;  /* 0x2000000fff0f7230 */ /* 0x000fc60000004100 */
[-C--:B------:R-:W-:Y:S02]  /*4c60*/  FMUL.FTZ R82, R81, R77.reuse ;  /* 0x0000004d51527220 */ /* 0x080fe40000410000 */
[C---:B------:R-:W-:Y:S01]  /*4c70*/  FMUL.FTZ R84, R15.reuse, R77 ;  /* 0x0000004d0f547220 */ /* 0x040fe20000410000 */
[--C-:B------:R-:W-:Y:S02]  /*4c80*/  HADD2.F32 R77, -RZ, R14.reuse.H0_H0 ;  /* 0x2000000eff4d7230 */ /* 0x100fe40000004100 */
[-C--:B------:R-:W-:Y:S01]  /*4c90*/  FFMA.FTZ R82, R15, R78.reuse, -R82 ;  /* 0x0000004e0f527223 */ /* 0x080fe20000010852 */
[----:B------:R-:W-:Y:S02]  /*4ca0*/  HADD2.F32 R15, -RZ, R14.H1_H1 ;  /* 0x3000000eff0f7230 */ /* 0x000fe40000004100 */
[----:B------:R-:W-:Y:S01]  /*4cb0*/  FFMA.FTZ R81, R81, R78, R84 ;  /* 0x0000004e51517223 */ /* 0x000fe20000010054 */
[--C-:B------:R-:W-:Y:S02]  /*4cc0*/  HADD2.F32 R78, -RZ, R75.reuse.H0_H0 ;  /* 0x2000004bff4e7230 */ /* 0x100fe40000004100 */
[----:B------:R-:W-:-:S02]  /*4cd0*/  HADD2.F32 R75, -RZ, R75.H1_H1 ;  /* 0x3000004bff4b7230 */ /* 0x000fc40000004100 */
[-C--:B------:R-:W-:Y:S01]  /*4ce0*/  FMUL.FTZ R14, R15, R80.reuse ;  /* 0x000000500f0e7220 */ /* 0x080fe20000410000 */
[----:B------:R-:W-:Y:S01]  /*4cf0*/  FMUL.FTZ R80, R77, R80 ;  /* 0x000000504d507220 */ /* 0x000fe20000410000 */
[----:B------:R-:W-:Y:S02]  /*4d00*/  F2FP.SATFINITE.E4M3.F32.PACK_AB_MERGE_C R82, R81, R82, RZ ;  /* 0x000000525152723e */ /* 0x000fe400048070ff */
[-C--:B------:R-:W-:Y:S01]  /*4d10*/  FFMA.FTZ R14, R77, R78.reuse, -R14 ;  /* 0x0000004e4d0e7223 */ /* 0x080fe2000001080e */
[----:B------:R-:W-:Y:S02]  /*4d20*/  HADD2.F32 R77, -RZ, R76.H1_H1 ;  /* 0x3000004cff4d7230 */ /* 0x000fe40000004100 */
[----:B------:R-:W-:Y:S01]  /*4d30*/  FFMA.FTZ R15, R15, R78, R80 ;  /* 0x0000004e0f0f7223 */ /* 0x000fe20000010050 */
[--C-:B------:R-:W-:Y:S02]  /*4d40*/  HADD2.F32 R76, -RZ, R74.reuse.H1_H1 ;  /* 0x3000004aff4c7230 */ /* 0x100fe40000004100 */
[----:B------:R-:W-:-:S02]  /*4d50*/  HADD2.F32 R74, -RZ, R74.H0_H0 ;  /* 0x2000004aff4a7230 */ /* 0x000fc40000004100 */
[--C-:B------:R-:W-:Y:S02]  /*4d60*/  HADD2.F32 R80, -RZ, R157.reuse.H1_H1 ;  /* 0x3000009dff507230 */ /* 0x100fe40000004100 */
[-C--:B------:R-:W-:Y:S01]  /*4d70*/  FMUL.FTZ R79, R76, R77.reuse ;  /* 0x0000004d4c4f7220 */ /* 0x080fe20000410000 */
[----:B------:R-:W-:Y:S02]  /*4d80*/  HADD2.F32 R78, -RZ, R156.H1_H1 ;  /* 0x3000009cff4e7230 */ /* 0x000fe40000004100 */
[C---:B------:R-:W-:Y:S01]  /*4d90*/  FMUL.FTZ R77, R74.reuse, R77 ;  /* 0x0000004d4a4d7220 */ /* 0x040fe20000410000 */
[----:B------:R-:W-:Y:S02]  /*4da0*/  HADD2.F32 R157, -RZ, R157.H0_H0 ;  /* 0x2000009dff9d7230 */ /* 0x000fe40000004100 */
[-C--:B------:R-:W-:Y:S01]  /*4db0*/  FFMA.FTZ R74, R74, R75.reuse, -R79 ;  /* 0x0000004b4a4a7223 */ /* 0x080fe2000001084f */
[----:B------:R-:W-:Y:S01]  /*4dc0*/  FFMA.FTZ R75, R76, R75, R77 ;  /* 0x0000004b4c4b7223 */ /* 0x000fe2000001004d */
[----:B------:R-:W-:-:S04]  /*4dd0*/  F2FP.F16.E4M3.UNPACK_B R76, R12.H1 ;  /* 0x0000000cff4c723e */ /* 0x000fc800030006ff */
[----:B------:R-:W-:Y:S01]  /*4de0*/  F2FP.SATFINITE.E4M3.F32.PACK_AB_MERGE_C R74, R75, R74, RZ ;  /* 0x0000004a4b4a723e */ /* 0x000fe200048070ff */
[--C-:B------:R-:W-:Y:S02]  /*4df0*/  HADD2.F32 R77, -RZ, R76.reuse.H1_H1 ;  /* 0x3000004cff4d7230 */ /* 0x100fe40000004100 */
[----:B------:R-:W-:Y:S01]  /*4e00*/  HADD2.F32 R79, -RZ, R76.H0_H0 ;  /* 0x2000004cff4f7230 */ /* 0x000fe20000004100 */
[----:B------:R-:W-:Y:S02]  /*4e10*/  F2FP.SATFINITE.E4M3.F32.PACK_AB_MERGE_C R14, R15, R14, R74 ;  /* 0x0000000e0f0e723e */ /* 0x000fe4000480704a */
[-C--:B------:R-:W-:Y:S01]  /*4e20*/  FMUL.FTZ R76, R77, R80.reuse ;  /* 0x000000504d4c7220 */ /* 0x080fe20000410000 */
[----:B------:R-:W-:Y:S01]  /*4e30*/  F2FP.SATFINITE.E4M3.F32.PACK_AB_MERGE_C R15, R83, R85, R82 ;  /* 0x00000055530f723e */ /* 0x000fe20004807052 */
[C---:B------:R-:W-:Y:S02]  /*4e40*/  FMUL.FTZ R80, R79.reuse, R80 ;  /* 0x000000504f507220 */ /* 0x040fe40000410000 */
[----:B------:R-:W-:Y:S01]  /*4e50*/  FFMA.FTZ R76, R79, R78, -R76 ;  /* 0x0000004e4f4c7223 */ /* 0x000fe2000001084c */
[----:B------:R-:W-:-:S02]  /*4e60*/  HADD2.F32 R79, -RZ, R156.H0_H0 ;  /* 0x2000009cff4f7230 */ /* 0x000fc40000004100 */
[----:B------:R-:W-:Y:S01]  /*4e70*/  FFMA.FTZ R77, R77, R78, R80 ;  /* 0x0000004e4d4d7223 */ /* 0x000fe20000010050 */
[----:B------:R-:W-:-:S04]  /*4e80*/  F2FP.F16.E4M3.UNPACK_B R78, R12 ;  /* 0x0000000cff4e723e */ /* 0x000fc800020006ff */
[----:B------:R-:W-:Y:S01]  /*4e90*/  F2FP.SATFINITE.E4M3.F32.PACK_AB_MERGE_C R76, R77, R76, RZ ;  /* 0x0000004c4d4c723e */ /* 0x000fe200048070ff */
[--C-:B------:R-:W-:Y:S02]  /*4ea0*/  HADD2.F32 R12, -RZ, R78.reuse.H1_H1 ;  /* 0x3000004eff0c7230 */ /* 0x100fe40000004100 */
[----:B------:R-:W-:-:S03]  /*4eb0*/  HADD2.F32 R78, -RZ, R78.H0_H0 ;  /* 0x2000004eff4e7230 */ /* 0x000fc60000004100 */
[-C--:B------:R-:W-:Y:S02]  /*4ec0*/  FMUL.FTZ R161, R12, R157.reuse ;  /* 0x0000009d0ca17220 */ /* 0x080fe40000410000 */
[C---:B------:R-:W-:Y:S02]  /*4ed0*/  FMUL.FTZ R157, R78.reuse, R157 ;  /* 0x0000009d4e9d7220 */ /* 0x040fe40000410000 */
[-C--:B------:R-:W-:Y:S02]  /*4ee0*/  FFMA.FTZ R78, R78, R79.reuse, -R161 ;  /* 0x0000004f4e4e7223 */ /* 0x080fe400000108a1 */
[----:B------:R-:W-:-:S05]  /*4ef0*/  FFMA.FTZ R157, R12, R79, R157 ;  /* 0x0000004f0c9d7223 */ /* 0x000fca000001009d */
[----:B------:R-:W-:-:S07]  /*4f00*/  F2FP.SATFINITE.E4M3.F32.PACK_AB_MERGE_C R12, R157, R78, R76 ;  /* 0x0000004e9d0c723e */ /* 0x000fce000480704c */
.L_x_458:
[----:B------:R-:W-:Y:S05]  /*4f10*/  BSYNC B3 ;  /* 0x0000000000037941 */ /* 0x000fea0003800000 */
.L_x_457:
[----:B------:R-:W-:-:S05]  /*4f20*/  IMAD.SHL.U32 R76, R171, 0x10, RZ ;  /* 0x00000010ab4c7824 */ /* 0x000fca00078e00ff */
[----:B----4-:R-:W-:-:S04]  /*4f30*/  IADD3 R74, P2, R11, R76, RZ ;  /* 0x0000004c0b4a7210 */ /* 0x010fc80007f5e0ff */
[----:B---3--:R-:W-:-:S05]  /*4f40*/  LEA.HI.X.SX32 R75, R76, R151, 0x1, P2 ;  /* 0x000000974c4b7211 */ /* 0x008fca00010f0eff */
[----:B0-----:R0:W-:Y:S04]  /*4f50*/  ST.E.128 desc[UR50][R74.64], R12 ;  /* 0x0000000c4a007985 */ /* 0x0011e8000c101d32 */
.L_x_456:
[----:B------:R-:W-:Y:S05]  /*4f60*/  BSYNC B2 ;  /* 0x0000000000027941 */ /* 0x000fea0003800000 */
.L_x_455:
[----:B------:R-:W-:Y:S01]  /*4f70*/  ISETP.NE.AND P2, PT, R31, RZ, PT ;  /* 0x000000ff1f00720c */ /* 0x000fe20003f45270 */
[----:B------:R-:W-:-:S12]  /*4f80*/  BSSY B2, `(.L_x_459) ;  /* 0x0000074000027945 */ /* 0x000fd80003800000 */
[----:B------:R-:W-:Y:S05]  /*4f90*/  @!P2 BRA `(.L_x_460) ;  /* 0x0000000400c8a947 */ /* 0x000fea0003800000 */
[----:B0-----:R0:W0:Y:S01]  /*4fa0*/  LDS.128 R12, [R36+0x1cc00] ;  /* 0x01cc0000240c7984 */ /* 0x0010220000000c00 */
[----:B----4-:R-:W-:Y:S01]  /*4fb0*/  IADD3 R74, P2, R168, R11, RZ ;  /* 0x0000000ba84a7210 */ /* 0x010fe20007f5e0ff */
[----:B------:R-:W-:Y:S04]  /*4fc0*/  BSSY B3, `(.L_x_461) ;  /* 0x000006e000037945 */ /* 0x000fe80003800000 */
[----:B---3--:R-:W-:Y:S01]  /*4fd0*/  IMAD.X R75, R151, 0x1, R194, P2 ;  /* 0x00000001974b7824 */ /* 0x008fe200010e06c2 */
[----:B------:R-:W-:-:S13]  /*4fe0*/  ISETP.GE.AND P2, PT, R200, R117, PT ;  /* 0x00000075c800720c */ /* 0x000fda0003f46270 */
[----:B------:R-:W-:Y:S05]  /*4ff0*/  @P2 BRA `(.L_x_462) ;  /* 0x0000000400a82947 */ /* 0x000fea0003800000 */
[----:B0-----:R-:W-:Y:S02]  /*5000*/  MOV R72, R13 ;  /* 0x0000000d00487202 */ /* 0x001fe40000000f00 */
[----:B------:R-:W-:Y:S02]  /*5010*/  F2FP.F16.E4M3.UNPACK_B R76, R155.H1 ;  /* 0x0000009bff4c723e */ /* 0x000fe400030006ff */
[----:B------:R-:W-:Y:S02]  /*5020*/  F2FP.F16.E4M3.UNPACK_B R70, R72 ;  /* 0x00000048ff46723e */ /* 0x000fe400020006ff */
[----:B------:R-:W-:Y:S01]  /*5030*/  F2FP.F16.E4M3.UNPACK_B R13, R154.H1 ;  /* 0x0000009aff0d723e */ /* 0x000fe200030006ff */
[----:B------:R-:W-:Y:S02]  /*5040*/  HADD2.F32 R79, -RZ, R76.H0_H0 ;  /* 0x2000004cff4f7230 */ /* 0x000fe40000004100 */
[--C-:B------:R-:W-:Y:S02]  /*5050*/  HADD2.F32 R77, -RZ, R70.reuse.H1_H1 ;  /* 0x30000046ff4d7230 */ /* 0x100fe40000004100 */
[----:B------:R-:W-:-:S02]  /*5060*/  HADD2.F32 R70, -RZ, R70.H0_H0 ;  /* 0x20000046ff467230 */ /* 0x000fc40000004100 */
[--C-:B------:R-:W-:Y:S02]  /*5070*/  HADD2.F32 R78, -RZ, R13.reuse.H0_H0 ;  /* 0x2000000dff4e7230 */ /* 0x100fe40000004100 */
[CC--:B------:R-:W-:Y:S01]  /*5080*/  FMUL.FTZ R81, R77.reuse, R79.reuse ;  /* 0x0000004f4d517220 */ /* 0x0c0fe20000410000 */
[----:B------:R-:W-:Y:S02]  /*5090*/  HADD2.F32 R76, -RZ, R76.H1_H1 ;  /* 0x3000004cff4c7230 */ /* 0x000fe40000004100 */
[C---:B------:R-:W-:Y:S01]  /*50a0*/  FMUL.FTZ R80, R70.reuse, R79 ;  /* 0x0000004f46507220 */ /* 0x040fe20000410000 */
[----:B------:R-:W-:Y:S02]  /*50b0*/  HADD2.F32 R13, -RZ, R13.H1_H1 ;  /* 0x3000000dff0d7230 */ /* 0x000fe40000004100 */
[-C--:B------:R-:W-:Y:S01]  /*50c0*/  FFMA.FTZ R70, R70, R78.reuse, -R81 ;  /* 0x0000004e46467223 */ /* 0x080fe20000010851 */
[----:B------:R-:W-:Y:S01]  /*50d0*/  FFMA.FTZ R77, R77, R78, R80 ;  /* 0x0000004e4d4d7223 */ /* 0x000fe20000010050 */
[----:B------:R-:W-:Y:S01]  /*50e0*/  F2FP.F16.E4M3.UNPACK_B R78, R72.H1 ;  /* 0x00000048ff4e723e */ /* 0x000fe200030006ff */
[----:B------:R-:W-:Y:S01]  /*50f0*/  IMAD.MOV.U32 R72, RZ, RZ, R12 ;  /* 0x000000ffff487224 */ /* 0x000fe200078e000c */
[----:B------:R-:W-:-:S03]  /*5100*/  F2FP.F16.E4M3.UNPACK_B R80, R155 ;  /* 0x0000009bff50723e */ /* 0x000fc600020006ff */
[--C-:B------:R-:W-:Y:S02]  /*5110*/  HADD2.F32 R79, -RZ, R78.reuse.H1_H1 ;  /* 0x3000004eff4f7230 */ /* 0x100fe40000004100 */
[----:B------:R-:W-:Y:S02]  /*5120*/  HADD2.F32 R78, -RZ, R78.H0_H0 ;  /* 0x2000004eff4e7230 */ /* 0x000fe40000004100 */
[----:B------:R-:W-:Y:S02]  /*5130*/  HADD2.F32 R82, -RZ, R80.H1_H1 ;  /* 0x30000050ff527230 */ /* 0x000fe40000004100 */
[-C--:B------:R-:W-:Y:S01]  /*5140*/  FMUL.FTZ R81, R79, R76.reuse ;  /* 0x0000004c4f517220 */ /* 0x080fe20000410000 */
[----:B------:R-:W-:-:S03]  /*5150*/  FMUL.FTZ R12, R78, R76 ;  /* 0x0000004c4e0c7220 */ /* 0x000fc60000410000 */
[-C--:B------:R-:W-:Y:S01]  /*5160*/  FFMA.FTZ R76, R78, R13.reuse, -R81 ;  /* 0x0000000d4e4c7223 */ /* 0x080fe20000010851 */
[----:B------:R-:W-:Y:S01]  /*5170*/  F2FP.F16.E4M3.UNPACK_B R78, R154 ;  /* 0x0000009aff4e723e */ /* 0x000fe200020006ff */
[----:B------:R-:W-:Y:S01]  /*5180*/  FFMA.FTZ R79, R79, R13, R12 ;  /* 0x0000000d4f4f7223 */ /* 0x000fe2000001000c */
[-C--:B------:R-:W-:Y:S02]  /*5190*/  F2FP.F16.E4M3.UNPACK_B R12, R72.reuse.H1 ;  /* 0x00000048ff0c723e */ /* 0x080fe400030006ff */
[----:B------:R-:W-:Y:S01]  /*51a0*/  F2FP.F16.E4M3.UNPACK_B R72, R72 ;  /* 0x00000048ff48723e */ /* 0x000fe200020006ff */
[----:B------:R-:W-:Y:S02]  /*51b0*/  HADD2.F32 R81, -RZ, R78.H1_H1 ;  /* 0x3000004eff517230 */ /* 0x000fe40000004100 */
[--C-:B------:R-:W-:Y:S02]  /*51c0*/  HADD2.F32 R13, -RZ, R12.reuse.H1_H1 ;  /* 0x3000000cff0d7230 */ /* 0x100fe40000004100 */
[----:B------:R-:W-:-:S03]  /*51d0*/  HADD2.F32 R12, -RZ, R12.H0_H0 ;  /* 0x2000000cff0c7230 */ /* 0x000fc60000004100 */
[CC--:B------:R-:W-:Y:S02]  /*51e0*/  FMUL.FTZ R83, R13.reuse, R82.reuse ;  /* 0x000000520d537220 */ /* 0x0c0fe40000410000 */
[C---:B------:R-:W-:Y:S02]  /*51f0*/  FMUL.FTZ R82, R12.reuse, R82 ;  /* 0x000000520c527220 */ /* 0x040fe40000410000 */
[-C--:B------:R-:W-:Y:S02]  /*5200*/  FFMA.FTZ R12, R12, R81.reuse, -R83 ;  /* 0x000000510c0c7223 */ /* 0x080fe40000010853 */
[----:B------:R-:W-:Y:S01]  /*5210*/  FFMA.FTZ R13, R13, R81, R82 ;  /* 0x000000510d0d7223 */ /* 0x000fe20000010052 */
[----:B------:R-:W-:Y:S01]  /*5220*/  F2FP.SATFINITE.E4M3.F32.PACK_AB_MERGE_C R82, R79, R76, RZ ;  /* 0x0000004c4f52723e */ /* 0x000fe200048070ff */
[----:B------:R-:W-:Y:S01]  /*5230*/  HADD2.F32 R79, -RZ, R80.H0_H0 ;  /* 0x20000050ff4f7230 */ /* 0x000fe20000004100 */
[----:B------:R-:W-:Y:S01]  /*5240*/  SHF.R.U32.HI R80, RZ, 0x10, R73 ;  /* 0x00000010ff507819 */ /* 0x000fe20000011649 */
[--C-:B------:R-:W-:Y:S01]  /*5250*/  HADD2.F32 R76, -RZ, R72.reuse.H1_H1 ;  /* 0x30000048ff4c7230 */ /* 0x100fe20000004100 */
[----:B------:R-:W-:Y:S01]  /*5260*/  F2FP.SATFINITE.E4M3.F32.PACK_AB_MERGE_C R70, R77, R70, R82 ;  /* 0x000000464d46723e */ /* 0x000fe20004807052 */
[----:B------:R-:W-:Y:S01]  /*5270*/  HADD2.F32 R72, -RZ, R72.H0_H0 ;  /* 0x20000048ff487230 */ /* 0x000fe20000004100 */
[----:B------:R-:W-:Y:S01]  /*5280*/  SHF.R.U32.HI R82, RZ, 0x8, R71 ;  /* 0x00000008ff527819 */ /* 0x000fe20000011647 */
[----:B------:R-:W-:Y:S01]  /*5290*/  HADD2.F32 R81, -RZ, R78.H0_H0 ;  /* 0x2000004eff517230 */ /* 0x000fe20000004100 */
[----:B------:R-:W-:Y:S01]  /*52a0*/  SHF.R.U32.HI R78, RZ, 0x8, R73 ;  /* 0x00000008ff4e7819 */ /* 0x000fe20000011649 */
[-C--:B------:R-:W-:Y:S01]  /*52b0*/  FMUL.FTZ R83, R76, R79.reuse ;  /* 0x0000004f4c537220 */ /* 0x080fe20000410000 */
[----:B------:R-:W-:Y:S01]  /*52c0*/  FMUL.FTZ R85, R72, R79 ;  /* 0x0000004f48557220 */ /* 0x000fe20000410000 */
[----:B------:R-:W-:-:S02]  /*52d0*/  LOP3.LUT R77, R73, 0xff0000ff, RZ, 0xc0, !PT ;  /* 0xff0000ff494d7812 */ /* 0x000fc400078ec0ff */
[-C--:B------:R-:W-:Y:S01]  /*52e0*/  FFMA.FTZ R79, R72, R81.reuse, -R83 ;  /* 0x00000051484f7223 */ /* 0x080fe20000010853 */
[----:B------:R-:W-:Y:S02]  /*52f0*/  IMAD.SHL.U32 R78, R78, 0x100, RZ ;  /* 0x000001004e4e7824 */ /* 0x000fe400078e00ff */
[----:B------:R-:W-:Y:S01]  /*5300*/  FFMA.FTZ R72, R76, R81, R85 ;  /* 0x000000514c487223 */ /* 0x000fe20000010055 */
[----:B------:R-:W-:Y:S02]  /*5310*/  LOP3.LUT R76, R71, 0xff0000ff, RZ, 0xc0, !PT ;  /* 0xff0000ff474c7812 */ /* 0x000fe400078ec0ff */
[----:B------:R-:W-:Y:S01]  /*5320*/  SHF.R.U32.HI R81, RZ, 0x10, R71 ;  /* 0x00000010ff517819 */ /* 0x000fe20000011647 */
[----:B------:R-:W-:Y:S01]  /*5330*/  IMAD.SHL.U32 R71, R82, 0x100, RZ ;  /* 0x0000010052477824 */ /* 0x000fe200078e00ff */
[----:B------:R-:W-:Y:S02]  /*5340*/  LOP3.LUT R73, R77, 0xff00, R78, 0xf8, !PT ;  /* 0x0000ff004d497812 */ /* 0x000fe400078ef84e */
[----:B------:R-:W-:Y:S01]  /*5350*/  SHF.L.U32 R78, R80, 0x10, RZ ;  /* 0x00000010504e7819 */ /* 0x000fe200000006ff */
[----:B------:R-:W-:Y:S01]  /*5360*/  IMAD.MOV.U32 R80, RZ, RZ, R15 ;  /* 0x000000ffff507224 */ /* 0x000fe200078e000f */
[----:B------:R-:W-:Y:S01]  /*5370*/  LOP3.LUT R71, R76, 0xff00, R71, 0xf8, !PT ;  /* 0x0000ff004c477812 */ /* 0x000fe200078ef847 */
[----:B------:R-:W-:Y:S01]  /*5380*/  IMAD.U32 R76, R81, 0x10000, RZ ;  /* 0x00010000514c7824 */ /* 0x000fe200078e00ff */
[----:B------:R-:W-:-:S02]  /*5390*/  LOP3.LUT R73, R73, 0xff0000, R78, 0xf8, !PT ;  /* 0x00ff000049497812 */ /* 0x000fc400078ef84e */
[-C--:B------:R-:W-:Y:S02]  /*53a0*/  F2FP.F16.E4M3.UNPACK_B R15, R80.reuse ;  /* 0x00000050ff0f723e */ /* 0x080fe400020006ff */
[----:B------:R-:W-:Y:S02]  /*53b0*/  LOP3.LUT R71, R71, 0xff0000, R76, 0xf8, !PT ;  /* 0x00ff000047477812 */ /* 0x000fe400078ef84c */
[----:B------:R-:W-:Y:S01]  /*53c0*/  F2FP.F16.E4M3.UNPACK_B R78, R73.H1 ;  /* 0x00000049ff4e723e */ /* 0x000fe200030006ff */
[--C-:B------:R-:W-:Y:S01]  /*53d0*/  HADD2.F32 R81, -RZ, R15.reuse.H1_H1 ;  /* 0x3000000fff517230 */ /* 0x100fe20000004100 */
[-C--:B------:R-:W-:Y:S01]  /*53e0*/  F2FP.F16.E4M3.UNPACK_B R77, R71.reuse.H1 ;  /* 0x00000047ff4d723e */ /* 0x080fe200030006ff */
[----:B------:R-:W-:Y:S01]  /*53f0*/  HADD2.F32 R15, -RZ, R15.H0_H0 ;  /* 0x2000000fff0f7230 */ /* 0x000fe20000004100 */
[----:B------:R-:W-:Y:S01]  /*5400*/  F2FP.F16.E4M3.UNPACK_B R80, R80.H1 ;  /* 0x00000050ff50723e */ /* 0x000fe200030006ff */
[--C-:B------:R-:W-:Y:S01]  /*5410*/  HADD2.F32 R76, -RZ, R78.reuse.H0_H0 ;  /* 0x2000004eff4c7230 */ /* 0x100fe20000004100 */
[----:B------:R-:W-:Y:S01]  /*5420*/  F2FP.F16.E4M3.UNPACK_B R71, R71 ;  /* 0x00000047ff47723e */ /* 0x000fe200020006ff */
[----:B------:R-:W-:Y:S01]  /*5430*/  HADD2.F32 R82, -RZ, R77.H0_H0 ;  /* 0x2000004dff527230 */ /* 0x000fe20000004100 */
[----:B------:R-:W-:Y:S01]  /*5440*/  F2FP.SATFINITE.E4M3.F32.PACK_AB_MERGE_C R12, R13, R12, RZ ;  /* 0x0000000c0d0c723e */ /* 0x000fe200048070ff */
[----:B------:R-:W-:-:S02]  /*5450*/  HADD2.F32 R83, -RZ, R78.H1_H1 ;  /* 0x3000004eff537230 */ /* 0x000fc40000004100 */
[-C--:B------:R-:W-:Y:S01]  /*5460*/  FMUL.FTZ R84, R81, R76.reuse ;  /* 0x0000004c51547220 */ /* 0x080fe20000410000 */
[C---:B------:R-:W-:Y:S01]  /*5470*/  FMUL.FTZ R154, R15.reuse, R76 ;  /* 0x0000004c0f9a7220 */ /* 0x040fe20000410000 */
[--C-:B------:R-:W-:Y:S01]  /*5480*/  HADD2.F32 R78, -RZ, R80.reuse.H1_H1 ;  /* 0x30000050ff4e7230 */ /* 0x100fe20000004100 */
[----:B------:R-:W-:Y:S01]  /*5490*/  F2FP.SATFINITE.E4M3.F32.PACK_AB_MERGE_C R12, R72, R79, R12 ;  /* 0x0000004f480c723e */ /* 0x000fe2000480700c */
[----:B------:R-:W-:Y:S02]  /*54a0*/  HADD2.F32 R80, -RZ, R80.H0_H0 ;  /* 0x20000050ff507230 */ /* 0x000fe40000004100 */
[-C--:B------:R-:W-:Y:S01]  /*54b0*/  FFMA.FTZ R76, R15, R82.reuse, -R84 ;  /* 0x000000520f4c7223 */ /* 0x080fe20000010854 */
[----:B------:R-:W-:Y:S01]  /*54c0*/  FFMA.FTZ R15, R81, R82, R154 ;  /* 0x00000052510f7223 */ /* 0x000fe2000001009a */
[----:B------:R-:W-:Y:S02]  /*54d0*/  HADD2.F32 R81, -RZ, R77.H1_H1 ;  /* 0x3000004dff517230 */ /* 0x000fe40000004100 */
[-C--:B------:R-:W-:Y:S01]  /*54e0*/  FMUL.FTZ R77, R78, R83.reuse ;  /* 0x000000534e4d7220 */ /* 0x080fe20000410000 */
[----:B------:R-:W-:Y:S01]  /*54f0*/  FMUL.FTZ R83, R80, R83 ;  /* 0x0000005350537220 */ /* 0x000fe20000410000 */
[----:B------:R-:W-:-:S02]  /*5500*/  HADD2.F32 R82, -RZ, R71.H1_H1 ;  /* 0x30000047ff527230 */ /* 0x000fc40000004100 */
[-C--:B------:R-:W-:Y:S01]  /*5510*/  FFMA.FTZ R77, R80, R81.reuse, -R77 ;  /* 0x00000051504d7223 */ /* 0x080fe2000001084d */
[----:B------:R-:W-:Y:S01]  /*5520*/  FFMA.FTZ R78, R78, R81, R83 ;  /* 0x000000514e4e7223 */ /* 0x000fe20000010053 */
[----:B------:R-:W-:Y:S01]  /*5530*/  F2FP.F16.E4M3.UNPACK_B R81, R73 ;  /* 0x00000049ff51723e */ /* 0x000fe200020006ff */
[----:B------:R-:W-:Y:S01]  /*5540*/  HADD2.F32 R71, -RZ, R71.H0_H0 ;  /* 0x20000047ff477230 */ /* 0x000fe20000004100 */
[-C--:B------:R-:W-:Y:S01]  /*5550*/  F2FP.F16.E4M3.UNPACK_B R73, R14.reuse.H1 ;  /* 0x0000000eff49723e */ /* 0x080fe200030006ff */
[----:B------:R-:W-:Y:S01]  /*5560*/  IMAD.MOV.U32 R13, RZ, RZ, R70 ;  /* 0x000000ffff0d7224 */ /* 0x000fe200078e0046 */
[----:B------:R-:W-:Y:S01]  /*5570*/  F2FP.F16.E4M3.UNPACK_B R14, R14 ;  /* 0x0000000eff0e723e */ /* 0x000fe200020006ff */
[----:B------:R-:W-:Y:S01]  /*5580*/  HADD2.F32 R83, -RZ, R81.H1_H1 ;  /* 0x30000051ff537230 */ /* 0x000fe20000004100 */
[----:B------:R-:W-:Y:S01]  /*5590*/  F2FP.SATFINITE.E4M3.F32.PACK_AB_MERGE_C R77, R78, R77, RZ ;  /* 0x0000004d4e4d723e */ /* 0x000fe200048070ff */
[--C-:B------:R-:W-:Y:S02]  /*55a0*/  HADD2.F32 R80, -RZ, R73.reuse.H1_H1 ;  /* 0x30000049ff507230 */ /* 0x100fe40000004100 */
[----:B------:R-:W-:Y:S01]  /*55b0*/  HADD2.F32 R73, -RZ, R73.H0_H0 ;  /* 0x20000049ff497230 */ /* 0x000fe20000004100 */
[----:B------:R-:W-:-:S02]  /*55c0*/  F2FP.SATFINITE.E4M3.F32.PACK_AB_MERGE_C R15, R15, R76, R77 ;  /* 0x0000004c0f0f723e */ /* 0x000fc4000480704d */
[CC--:B------:R-:W-:Y:S02]  /*55d0*/  FMUL.FTZ R84, R80.reuse, R83.reuse ;  /* 0x0000005350547220 */ /* 0x0c0fe40000410000 */
[C---:B------:R-:W-:Y:S02]  /*55e0*/  FMUL.FTZ R83, R73.reuse, R83 ;  /* 0x0000005349537220 */ /* 0x040fe40000410000 */
[-C--:B------:R-:W-:Y:S02]  /*55f0*/  FFMA.FTZ R73, R73, R82.reuse, -R84 ;  /* 0x0000005249497223 */ /* 0x080fe40000010854 */
[----:B------:R-:W-:Y:S01]  /*5600*/  FFMA.FTZ R80, R80, R82, R83 ;  /* 0x0000005250507223 */ /* 0x000fe20000010053 */
[----:B------:R-:W-:Y:S02]  /*5610*/  HADD2.F32 R82, -RZ, R81.H0_H0 ;  /* 0x20000051ff527230 */ /* 0x000fe40000004100 */
[--C-:B------:R-:W-:Y:S02]  /*5620*/  HADD2.F32 R81, -RZ, R14.reuse.H1_H1 ;  /* 0x3000000eff517230 */ /* 0x100fe40000004100 */
[----:B------:R-:W-:Y:S01]  /*5630*/  HADD2.F32 R14, -RZ, R14.H0_H0 ;  /* 0x2000000eff0e7230 */ /* 0x000fe20000004100 */
[----:B------:R-:W-:-:S02]  /*5640*/  F2FP.SATFINITE.E4M3.F32.PACK_AB_MERGE_C R73, R80, R73, RZ ;  /* 0x000000495049723e */ /* 0x000fc400048070ff */
[CC--:B------:R-:W-:Y:S02]  /*5650*/  FMUL.FTZ R83, R81.reuse, R82.reuse ;  /* 0x0000005251537220 */ /* 0x0c0fe40000410000 */
[C---:B------:R-:W-:Y:S02]  /*5660*/  FMUL.FTZ R82, R14.reuse, R82 ;  /* 0x000000520e527220 */ /* 0x040fe40000410000 */
[-C--:B------:R-:W-:Y:S02]  /*5670*/  FFMA.FTZ R83, R14, R71.reuse, -R83 ;  /* 0x000000470e537223 */ /* 0x080fe40000010853 */
[----:B------:R-:W-:-:S05]  /*5680*/  FFMA.FTZ R82, R81, R71, R82 ;  /* 0x0000004751527223 */ /* 0x000fca0000010052 */
[----:B------:R-:W-:-:S07]  /*5690*/  F2FP.SATFINITE.E4M3.F32.PACK_AB_MERGE_C R14, R82, R83, R73 ;  /* 0x00000053520e723e */ /* 0x000fce0004807049 */
.L_x_462:
[----:B------:R-:W-:Y:S05]  /*56a0*/  BSYNC B3 ;  /* 0x0000000000037941 */ /* 0x000fea0003800000 */
.L_x_461:
[----:B0-----:R0:W-:Y:S02]  /*56b0*/  ST.E.128 desc[UR50][R74.64], R12 ;  /* 0x0000000c4a007985 */ /* 0x0011e4000c101d32 */
.L_x_460:
[----:B------:R-:W-:Y:S05]  /*56c0*/  BSYNC B2 ;  /* 0x0000000000027941 */ /* 0x000fea0003800000 */
.L_x_459:
        /* <DEDUP_REMOVED lines=9> */
[----:B0-----:R-:W-:Y:S01]  /*5760*/  IMAD.MOV.U32 R68, RZ, RZ, R13 ;  /* 0x000000ffff447224 */ /* 0x001fe200078e000d */
[----:B------:R-:W-:Y:S02]  /*5770*/  F2FP.F16.E4M3.UNPACK_B R73, R153.H1 ;  /* 0x00000099ff49723e */ /* 0x000fe400030006ff */
[----:B------:R-:W-:Y:S02]  /*5780*/  F2FP.F16.E4M3.UNPACK_B R74, R149.H1 ;  /* 0x00000095ff4a723e */ /* 0x000fe400030006ff */
[-C--:B------:R-:W-:Y:S01]  /*5790*/  F2FP.F16.E4M3.UNPACK_B R13, R68.reuse ;  /* 0x00000044ff0d723e */ /* 0x080fe200020006ff */
[----:B------:R-:W-:Y:S01]  /*57a0*/  HADD2.F32 R75, -RZ, R73.H0_H0 ;  /* 0x20000049ff4b7230 */ /* 0x000fe20000004100 */
[----:B------:R-:W-:Y:S01]  /*57b0*/  F2FP.F16.E4M3.UNPACK_B R68, R68.H1 ;  /* 0x00000044ff44723e */ /* 0x000fe200030006ff */
[--C-:B------:R-:W-:Y:S01]  /*57c0*/  HADD2.F32 R72, -RZ, R74.reuse.H0_H0 ;  /* 0x2000004aff487230 */ /* 0x100fe20000004100 */
[----:B------:R-:W-:Y:S01]  /*57d0*/  F2FP.F16.E4M3.UNPACK_B R77, R153 ;  /* 0x00000099ff4d723e */ /* 0x000fe200020006ff */
[--C-:B------:R-:W-:Y:S01]  /*57e0*/  HADD2.F32 R66, -RZ, R13.reuse.H1_H1 ;  /* 0x3000000dff427230 */ /* 0x100fe20000004100 */
[--C-:B------:R-:W-:Y:S01]  /*57f0*/  SHF.R.U32.HI R80, RZ, 0x8, R67.reuse ;  /* 0x00000008ff507819 */ /* 0x100fe20000011643 */
[----:B------:R-:W-:Y:S01]  /*5800*/  HADD2.F32 R13, -RZ, R13.H0_H0 ;  /* 0x2000000dff0d7230 */ /* 0x000fe20000004100 */
[----:B------:R-:W-:Y:S01]  /*5810*/  SHF.R.U32.HI R81, RZ, 0x10, R67 ;  /* 0x00000010ff517819 */ /* 0x000fe20000011643 */
[----:B------:R-:W-:-:S02]  /*5820*/  HADD2.F32 R74, -RZ, R74.H1_H1 ;  /* 0x3000004aff4a7230 */ /* 0x000fc40000004100 */
[-C--:B------:R-:W-:Y:S01]  /*5830*/  FMUL.FTZ R76, R66, R75.reuse ;  /* 0x0000004b424c7220 */ /* 0x080fe20000410000 */
[----:B------:R-:W-:Y:S02]  /*5840*/  HADD2.F32 R78, -RZ, R77.H1_H1 ;  /* 0x3000004dff4e7230 */ /* 0x000fe40000004100 */
[C---:B------:R-:W-:Y:S01]  /*5850*/  FMUL.FTZ R75, R13.reuse, R75 ;  /* 0x0000004b0d4b7220 */ /* 0x040fe20000410000 */
[----:B------:R-:W-:-:S03]  /*5860*/  FFMA.FTZ R13, R13, R72, -R76 ;  /* 0x000000480d0d7223 */ /* 0x000fc6000001084c */
[----:B------:R-:W-:Y:S01]  /*5870*/  FFMA.FTZ R66, R66, R72, R75 ;  /* 0x0000004842427223 */ /* 0x000fe2000001004b */
[----:B------:R-:W-:Y:S01]  /*5880*/  MOV R72, R12 ;  /* 0x0000000c00487202 */ /* 0x000fe20000000f00 */
[----:B------:R-:W-:Y:S02]  /*5890*/  HADD2.F32 R12, -RZ, R73.H1_H1 ;  /* 0x30000049ff0c7230 */ /* 0x000fe40000004100 */
[--C-:B------:R-:W-:Y:S02]  /*58a0*/  HADD2.F32 R73, -RZ, R68.reuse.H1_H1 ;  /* 0x30000044ff497230 */ /* 0x100fe40000004100 */
[----:B------:R-:W-:-:S03]  /*58b0*/  HADD2.F32 R68, -RZ, R68.H0_H0 ;  /* 0x20000044ff447230 */ /* 0x000fc60000004100 */
[CC--:B------:R-:W-:Y:S02]  /*58c0*/  FMUL.FTZ R75, R73.reuse, R12.reuse ;  /* 0x0000000c494b7220 */ /* 0x0c0fe40000410000 */
[C---:B------:R-:W-:Y:S02]  /*58d0*/  FMUL.FTZ R76, R68.reuse, R12 ;  /* 0x0000000c444c7220 */ /* 0x040fe40000410000 */
[----:B------:R-:W-:Y:S01]  /*58e0*/  FFMA.FTZ R12, R68, R74, -R75 ;  /* 0x0000004a440c7223 */ /* 0x000fe2000001084b */
[----:B------:R-:W-:Y:S01]  /*58f0*/  F2FP.F16.E4M3.UNPACK_B R68, R72.H1 ;  /* 0x00000048ff44723e */ /* 0x000fe200030006ff */
[----:B------:R-:W-:Y:S01]  /*5900*/  FFMA.FTZ R73, R73, R74, R76 ;  /* 0x0000004a49497223 */ /* 0x000fe2000001004c */
[----:B------:R-:W-:Y:S02]  /*5910*/  F2FP.F16.E4M3.UNPACK_B R74, R149 ;  /* 0x00000095ff4a723e */ /* 0x000fe400020006ff */
[----:B------:R-:W-:Y:S01]  /*5920*/  F2FP.F16.E4M3.UNPACK_B R72, R72 ;  /* 0x00000048ff48723e */ /* 0x000fe200020006ff */
[--C-:B------:R-:W-:Y:S01]  /*5930*/  HADD2.F32 R75, -RZ, R68.reuse.H1_H1 ;  /* 0x30000044ff4b7230 */ /* 0x100fe20000004100 */
[----:B------:R-:W-:Y:S01]  /*5940*/  F2FP.SATFINITE.E4M3.F32.PACK_AB_MERGE_C R12, R73, R12, RZ ;  /* 0x0000000c490c723e */ /* 0x000fe200048070ff */
[----:B------:R-:W-:-:S02]  /*5950*/  HADD2.F32 R68, -RZ, R68.H0_H0 ;  /* 0x20000044ff447230 */ /* 0x000fc40000004100 */
[--C-:B------:R-:W-:Y:S02]  /*5960*/  HADD2.F32 R76, -RZ, R74.reuse.H1_H1 ;  /* 0x3000004aff4c7230 */ /* 0x100fe40000004100 */
[CC--:B------:R-:W-:Y:S01]  /*5970*/  FMUL.FTZ R79, R75.reuse, R78.reuse ;  /* 0x0000004e4b4f7220 */ /* 0x0c0fe20000410000 */
[----:B------:R-:W-:Y:S02]  /*5980*/  HADD2.F32 R74, -RZ, R74.H0_H0 ;  /* 0x2000004aff4a7230 */ /* 0x000fe40000004100 */
[----:B------:R-:W-:Y:S01]  /*5990*/  FMUL.FTZ R78, R68, R78 ;  /* 0x0000004e444e7220 */ /* 0x000fe20000410000 */
[----:B------:R-:W-:Y:S01]  /*59a0*/  F2FP.SATFINITE.E4M3.F32.PACK_AB_MERGE_C R13, R66, R13, R12 ;  /* 0x0000000d420d723e */ /* 0x000fe2000480700c */
[-C--:B------:R-:W-:Y:S02]  /*59b0*/  FFMA.FTZ R68, R68, R76.reuse, -R79 ;  /* 0x0000004c44447223 */ /* 0x080fe4000001084f */
[----:B------:R-:W-:Y:S01]  /*59c0*/  FFMA.FTZ R75, R75, R76, R78 ;  /* 0x0000004c4b4b7223 */ /* 0x000fe2000001004e */
[----:B------:R-:W-:Y:S01]  /*59d0*/  HADD2.F32 R76, -RZ, R77.H0_H0 ;  /* 0x2000004dff4c7230 */ /* 0x000fe20000004100 */
[----:B------:R-:W-:Y:S01]  /*59e0*/  SHF.R.U32.HI R78, RZ, 0x8, R69 ;  /* 0x00000008ff4e7819 */ /* 0x000fe20000011645 */
[----:B------:R-:W-:-:S02]  /*59f0*/  HADD2.F32 R77, -RZ, R72.H1_H1 ;  /* 0x30000048ff4d7230 */ /* 0x000fc40000004100 */
[----:B------:R-:W-:Y:S01]  /*5a00*/  HADD2.F32 R72, -RZ, R72.H0_H0 ;  /* 0x20000048ff487230 */ /* 0x000fe20000004100 */
[----:B------:R-:W-:Y:S02]  /*5a10*/  F2FP.SATFINITE.E4M3.F32.PACK_AB_MERGE_C R68, R75, R68, RZ ;  /* 0x000000444b44723e */ /* 0x000fe400048070ff */
[CC--:B------:R-:W-:Y:S02]  /*5a20*/  FMUL.FTZ R79, R77.reuse, R76.reuse ;  /* 0x0000004c4d4f7220 */ /* 0x0c0fe40000410000 */
[C---:B------:R-:W-:Y:S02]  /*5a30*/  FMUL.FTZ R76, R72.reuse, R76 ;  /* 0x0000004c484c7220 */ /* 0x040fe40000410000 */
[-C--:B------:R-:W-:Y:S01]  /*5a40*/  FFMA.FTZ R72, R72, R74.reuse, -R79 ;  /* 0x0000004a48487223 */ /* 0x080fe2000001084f */
[----:B------:R-:W-:Y:S01]  /*5a50*/  SHF.R.U32.HI R79, RZ, 0x10, R69 ;  /* 0x00000010ff4f7819 */ /* 0x000fe20000011645 */
[----:B------:R-:W-:Y:S01]  /*5a60*/  FFMA.FTZ R77, R77, R74, R76 ;  /* 0x0000004a4d4d7223 */ /* 0x000fe2000001004c */
[----:B------:R-:W-:Y:S01]  /*5a70*/  LOP3.LUT R76, R69, 0xff0000ff, RZ, 0xc0, !PT ;  /* 0xff0000ff454c7812 */ /* 0x000fe200078ec0ff */
[----:B------:R-:W-:Y:S01]  /*5a80*/  IMAD.SHL.U32 R69, R78, 0x100, RZ ;  /* 0x000001004e457824 */ /* 0x000fe200078e00ff */
[----:B------:R-:W-:Y:S01]  /*5a90*/  LOP3.LUT R74, R67, 0xff0000ff, RZ, 0xc0, !PT ;  /* 0xff0000ff434a7812 */ /* 0x000fe200078ec0ff */
[----:B------:R-:W-:Y:S01]  /*5aa0*/  IMAD.SHL.U32 R67, R80, 0x100, RZ ;  /* 0x0000010050437824 */ /* 0x000fe200078e00ff */
[----:B------:R-:W-:-:S02]  /*5ab0*/  F2FP.SATFINITE.E4M3.F32.PACK_AB_MERGE_C R12, R77, R72, R68 ;  /* 0x000000484d0c723e */ /* 0x000fc40004807044 */
[----:B------:R-:W-:Y:S01]  /*5ac0*/  LOP3.LUT R69, R76, 0xff00, R69, 0xf8, !PT ;  /* 0x0000ff004c457812 */ /* 0x000fe200078ef845 */
[----:B------:R-:W-:Y:S01]  /*5ad0*/  IMAD.U32 R76, R79, 0x10000, RZ ;  /* 0x000100004f4c7824 */ /* 0x000fe200078e00ff */
[----:B------:R-:W-:Y:S01]  /*5ae0*/  LOP3.LUT R74, R74, 0xff00, R67, 0xf8, !PT ;  /* 0x0000ff004a4a7812 */ /* 0x000fe200078ef843 */
[----:B------:R-:W-:-:S03]  /*5af0*/  IMAD.U32 R67, R81, 0x10000, RZ ;  /* 0x0001000051437824 */ /* 0x000fc600078e00ff */
[----:B------:R-:W-:Y:S02]  /*5b00*/  LOP3.LUT R76, R69, 0xff0000, R76, 0xf8, !PT ;  /* 0x00ff0000454c7812 */ /* 0x000fe400078ef84c */
[----:B------:R-:W-:Y:S02]  /*5b10*/  MOV R69, R15 ;  /* 0x0000000f00457202 */ /* 0x000fe40000000f00 */
[----:B------:R-:W-:Y:S02]  /*5b20*/  F2FP.F16.E4M3.UNPACK_B R80, R76.H1 ;  /* 0x0000004cff50723e */ /* 0x000fe400030006ff */
[----:B------:R-:W-:Y:S02]  /*5b30*/  F2FP.F16.E4M3.UNPACK_B R15, R69 ;  /* 0x00000045ff0f723e */ /* 0x000fe400020006ff */
[----:B------:R-:W-:Y:S01]  /*5b40*/  LOP3.LUT R67, R74, 0xff0000, R67, 0xf8, !PT ;  /* 0x00ff00004a437812 */ /* 0x000fe200078ef843 */
[----:B------:R-:W-:Y:S02]  /*5b50*/  HADD2.F32 R81, -RZ, R80.H0_H0 ;  /* 0x20000050ff517230 */ /* 0x000fe40000004100 */
[--C-:B------:R-:W-:Y:S01]  /*5b60*/  HADD2.F32 R74, -RZ, R15.reuse.H1_H1 ;  /* 0x3000000fff4a7230 */ /* 0x100fe20000004100 */
[----:B------:R-:W-:Y:S01]  /*5b70*/  F2FP.F16.E4M3.UNPACK_B R78, R67.H1 ;  /* 0x00000043ff4e723e */ /* 0x000fe200030006ff */
[----:B------:R-:W-:-:S03]  /*5b80*/  HADD2.F32 R15, -RZ, R15.H0_H0 ;  /* 0x2000000fff0f7230 */ /* 0x000fc60000004100 */
[CC--:B------:R-:W-:Y:S01]  /*5b90*/  FMUL.FTZ R82, R74.reuse, R81.reuse ;  /* 0x000000514a527220 */ /* 0x0c0fe20000410000 */
[--C-:B------:R-:W-:Y:S02]  /*5ba0*/  HADD2.F32 R79, -RZ, R78.reuse.H0_H0 ;  /* 0x2000004eff4f7230 */ /* 0x100fe40000004100 */
[C---:B------:R-:W-:Y:S01]  /*5bb0*/  FMUL.FTZ R81, R15.reuse, R81 ;  /* 0x000000510f517220 */ /* 0x040fe20000410000 */
[----:B------:R-:W-:Y:S02]  /*5bc0*/  HADD2.F32 R78, -RZ, R78.H1_H1 ;  /* 0x3000004eff4e7230 */ /* 0x000fe40000004100 */
[-C--:B------:R-:W-:Y:S01]  /*5bd0*/  FFMA.FTZ R15, R15, R79.reuse, -R82 ;  /* 0x0000004f0f0f7223 */ /* 0x080fe20000010852 */
[----:B------:R-:W-:Y:S01]  /*5be0*/  FFMA.FTZ R74, R74, R79, R81 ;  /* 0x0000004f4a4a7223 */ /* 0x000fe20000010051 */
[----:B------:R-:W-:Y:S01]  /*5bf0*/  F2FP.F16.E4M3.UNPACK_B R79, R69.H1 ;  /* 0x00000045ff4f723e */ /* 0x000fe200030006ff */
[----:B------:R-:W-:Y:S02]  /*5c00*/  IMAD.MOV.U32 R69, RZ, RZ, R14 ;  /* 0x000000ffff457224 */ /* 0x000fe400078e000e */
[----:B------:R-:W-:-:S02]  /*5c10*/  HADD2.F32 R14, -RZ, R80.H1_H1 ;  /* 0x30000050ff0e7230 */ /* 0x000fc40000004100 */
[--C-:B------:R-:W-:Y:S02]  /*5c20*/  HADD2.F32 R80, -RZ, R79.reuse.H1_H1 ;  /* 0x3000004fff507230 */ /* 0x100fe40000004100 */
[----:B------:R-:W-:-:S03]  /*5c30*/  HADD2.F32 R79, -RZ, R79.H0_H0 ;  /* 0x2000004fff4f7230 */ /* 0x000fc60000004100 */
[CC--:B------:R-:W-:Y:S02]  /*5c40*/  FMUL.FTZ R82, R80.reuse, R14.reuse ;  /* 0x0000000e50527220 */ /* 0x0c0fe40000410000 */
[C---:B------:R-:W-:Y:S02]  /*5c50*/  FMUL.FTZ R81, R79.reuse, R14 ;  /* 0x0000000e4f517220 */ /* 0x040fe40000410000 */
[----:B------:R-:W-:Y:S01]  /*5c60*/  FFMA.FTZ R14, R79, R78, -R82 ;  /* 0x0000004e4f0e7223 */ /* 0x000fe20000010852 */
[----:B------:R-:W-:Y:S01]  /*5c70*/  F2FP.F16.E4M3.UNPACK_B R82, R76 ;  /* 0x0000004cff52723e */ /* 0x000fe200020006ff */
[----:B------:R-:W-:Y:S01]  /*5c80*/  FFMA.FTZ R79, R80, R78, R81 ;  /* 0x0000004e504f7223 */ /* 0x000fe20000010051 */
[----:B------:R-:W-:Y:S02]  /*5c90*/  F2FP.F16.E4M3.UNPACK_B R76, R69.H1 ;  /* 0x00000045ff4c723e */ /* 0x000fe400030006ff */
[----:B------:R-:W-:Y:S01]  /*5ca0*/  F2FP.F16.E4M3.UNPACK_B R80, R67 ;  /* 0x00000043ff50723e */ /* 0x000fe200020006ff */
[----:B------:R-:W-:Y:S01]  /*5cb0*/  HADD2.F32 R67, -RZ, R82.H1_H1 ;  /* 0x30000052ff437230 */ /* 0x000fe20000004100 */
[----:B------:R-:W-:Y:S01]  /*5cc0*/  F2FP.F16.E4M3.UNPACK_B R69, R69 ;  /* 0x00000045ff45723e */ /* 0x000fe200020006ff */
[--C-:B------:R-:W-:Y:S01]  /*5cd0*/  HADD2.F32 R78, -RZ, R76.reuse.H1_H1 ;  /* 0x3000004cff4e7230 */ /* 0x100fe20000004100 */
[----:B------:R-:W-:Y:S01]  /*5ce0*/  F2FP.SATFINITE.E4M3.F32.PACK_AB_MERGE_C R79, R79, R14, RZ ;  /* 0x0000000e4f4f723e */ /* 0x000fe200048070ff */
[----:B------:R-:W-:-:S02]  /*5cf0*/  HADD2.F32 R76, -RZ, R76.H0_H0 ;  /* 0x2000004cff4c7230 */ /* 0x000fc40000004100 */
[----:B------:R-:W-:Y:S02]  /*5d00*/  HADD2.F32 R81, -RZ, R80.H1_H1 ;  /* 0x30000050ff517230 */ /* 0x000fe40000004100 */
[-C--:B------:R-:W-:Y:S01]  /*5d10*/  FMUL.FTZ R83, R78, R67.reuse ;  /* 0x000000434e537220 */ /* 0x080fe20000410000 */
[----:B------:R-:W-:Y:S02]  /*5d20*/  HADD2.F32 R82, -RZ, R82.H0_H0 ;  /* 0x20000052ff527230 */ /* 0x000fe40000004100 */
[C---:B------:R-:W-:Y:S01]  /*5d30*/  FMUL.FTZ R85, R76.reuse, R67 ;  /* 0x000000434c557220 */ /* 0x040fe20000410000 */
[----:B------:R-:W-:Y:S02]  /*5d40*/  HADD2.F32 R80, -RZ, R80.H0_H0 ;  /* 0x20000050ff507230 */ /* 0x000fe40000004100 */
[-C--:B------:R-:W-:Y:S01]  /*5d50*/  FFMA.FTZ R67, R76, R81.reuse, -R83 ;  /* 0x000000514c437223 */ /* 0x080fe20000010853 */
[--C-:B------:R-:W-:Y:S02]  /*5d60*/  HADD2.F32 R76, -RZ, R69.reuse.H1_H1 ;  /* 0x30000045ff4c7230 */ /* 0x100fe40000004100 */
[----:B------:R-:W-:Y:S01]  /*5d70*/  FFMA.FTZ R84, R78, R81, R85 ;  /* 0x000000514e547223 */ /* 0x000fe20000010055 */
[----:B------:R-:W-:Y:S01]  /*5d80*/  HADD2.F32 R69, -RZ, R69.H0_H0 ;  /* 0x20000045ff457230 */ /* 0x000fe20000004100 */
[----:B------:R-:W-:Y:S01]  /*5d90*/  F2FP.SATFINITE.E4M3.F32.PACK_AB_MERGE_C R15, R74, R15, R79 ;  /* 0x0000000f4a0f723e */ /* 0x000fe2000480704f */
[----:B------:R-:W-:-:S02]  /*5da0*/  FMUL.FTZ R78, R76, R82 ;  /* 0x000000524c4e7220 */ /* 0x000fc40000410000 */
[----:B------:R-:W-:Y:S01]  /*5db0*/  F2FP.SATFINITE.E4M3.F32.PACK_AB_MERGE_C R67, R84, R67, RZ ;  /* 0x000000435443723e */ /* 0x000fe200048070ff */
[C---:B------:R-:W-:Y:S01]  /*5dc0*/  FMUL.FTZ R81, R69.reuse, R82 ;  /* 0x0000005245517220 */ /* 0x040fe20000410000 */
[----:B------:R-:W-:-:S03]  /*5dd0*/  FFMA.FTZ R78, R69, R80, -R78 ;  /* 0x00000050454e7223 */ /* 0x000fc6000001084e */
[----:B------:R-:W-:-:S05]  /*5de0*/  FFMA.FTZ R81, R76, R80, R81 ;  /* 0x000000504c517223 */ /* 0x000fca0000010051 */
[----:B------:R-:W-:-:S07]  /*5df0*/  F2FP.SATFINITE.E4M3.F32.PACK_AB_MERGE_C R14, R81, R78, R67 ;  /* 0x0000004e510e723e */ /* 0x000fce0004807043 */
.L_x_466:
[----:B------:R-:W-:Y:S05]  /*5e00*/  BSYNC B3 ;  /* 0x0000000000037941 */ /* 0x000fea0003800000 */
.L_x_465:
[----:B0-----:R0:W-:Y:S02]  /*5e10*/  ST.E.128 desc[UR50][R70.64], R12 ;  /* 0x0000000c46007985 */ /* 0x0011e4000c101d32 */
.L_x_464:
[----:B------:R-:W-:Y:S05]  /*5e20*/  BSYNC B2 ;  /* 0x0000000000027941 */ /* 0x000fea0003800000 */
.L_x_463:
[----:B------:R-:W-:-:S13]  /*5e30*/  ISETP.NE.AND P2, PT, R33, RZ, PT ;  /* 0x000000ff2100720c */ /* 0x000fda0003f45270 */
[----:B------:R-:W-:Y:S05]  /*5e40*/  @!P2 BRA `(.L_x_446) ;  /* 0x0000000400c0a947 */ /* 0x000fea0003800000 */
[----:B0-----:R0:W0:Y:S01]  /*5e50*/  LDS.128 R12, [R36+0x1f400] ;  /* 0x01f40000240c7984 */ /* 0x0010220000000c00 */
[----:B----4-:R-:W-:Y:S01]  /*5e60*/  IADD3 R66, P2, R193, R11, RZ ;  /* 0x0000000bc1427210 */ /* 0x010fe20007f5e0ff */
[----:B------:R-:W-:Y:S04]  /*5e70*/  BSSY B2, `(.L_x_467) ;  /* 0x000006c000027945 */ /* 0x000fe80003800000 */
[----:B---3--:R-:W-:Y:S01]  /*5e80*/  IMAD.X R67, R151, 0x1, R203, P2 ;  /* 0x0000000197437824 */ /* 0x008fe200010e06cb */
[----:B------:R-:W-:-:S13]  /*5e90*/  ISETP.GE.AND P2, PT, R201, R117, PT ;  /* 0x00000075c900720c */ /* 0x000fda0003f46270 */
[----:B------:R-:W-:Y:S05]  /*5ea0*/  @P2 BRA `(.L_x_468) ;  /* 0x0000000400a02947 */ /* 0x000fea0003800000 */
[----:B------:R-:W-:Y:S02]  /*5eb0*/  SHF.R.U32.HI R11, RZ, 0x8, R63 ;  /* 0x00000008ff0b7819 */ /* 0x000fe4000001163f */
[--C-:B------:R-:W-:Y:S02]  /*5ec0*/  SHF.R.U32.HI R69, RZ, 0x8, R65.reuse ;  /* 0x00000008ff457819 */ /* 0x100fe40000011641 */
[----:B------:R-:W-:Y:S02]  /*5ed0*/  LOP3.LUT R64, R65, 0xff0000ff, RZ, 0xc0, !PT ;  /* 0xff0000ff41407812 */ /* 0x000fe400078ec0ff */
[----:B------:R-:W-:Y:S01]  /*5ee0*/  SHF.R.U32.HI R68, RZ, 0x10, R65 ;  /* 0x00000010ff447819 */ /* 0x000fe20000011641 */
[----:B------:R-:W-:Y:S01]  /*5ef0*/  IMAD.SHL.U32 R65, R11, 0x100, RZ ;  /* 0x000001000b417824 */ /* 0x000fe200078e00ff */
[----:B------:R-:W-:Y:S01]  /*5f00*/  LOP3.LUT R62, R63, 0xff0000ff, RZ, 0xc0, !PT ;  /* 0xff0000ff3f3e7812 */ /* 0x000fe200078ec0ff */
[----:B------:R-:W-:Y:S01]  /*5f10*/  IMAD.SHL.U32 R69, R69, 0x100, RZ ;  /* 0x0000010045457824 */ /* 0x000fe200078e00ff */
[----:B------:R-:W-:Y:S01]  /*5f20*/  SHF.R.U32.HI R70, RZ, 0x10, R63 ;  /* 0x00000010ff467819 */ /* 0x000fe2000001163f */
[----:B0-----:R-:W-:Y:S01]  /*5f30*/  IMAD.MOV.U32 R63, RZ, RZ, R12 ;  /* 0x000000ffff3f7224 */ /* 0x001fe200078e000c */
[----:B------:R-:W-:-:S02]  /*5f40*/  MOV R11, R13 ;  /* 0x0000000d000b7202 */ /* 0x000fc40000000f00 */
[----:B------:R-:W-:Y:S01]  /*5f50*/  LOP3.LUT R13, R62, 0xff00, R65, 0xf8, !PT ;  /* 0x0000ff003e0d7812 */ /* 0x000fe200078ef841 */
[----:B------:R-:W-:Y:S01]  /*5f60*/  IMAD.U32 R62, R70, 0x10000, RZ ;  /* 0x00010000463e7824 */ /* 0x000fe200078e00ff */
[----:B------:R-:W-:Y:S01]  /*5f70*/  LOP3.LUT R64, R64, 0xff00, R69, 0xf8, !PT ;  /* 0x0000ff0040407812 */ /* 0x000fe200078ef845 */
[----:B------:R-:W-:Y:S01]  /*5f80*/  IMAD.U32 R69, R68, 0x10000, RZ ;  /* 0x0001000044457824 */ /* 0x000fe200078e00ff */
[----:B------:R-:W-:Y:S02]  /*5f90*/  F2FP.F16.E4M3.UNPACK_B R65, R150.H1 ;  /* 0x00000096ff41723e */ /* 0x000fe400030006ff */
[----:B------:R-:W-:Y:S02]  /*5fa0*/  F2FP.F16.E4M3.UNPACK_B R12, R11 ;  /* 0x0000000bff0c723e */ /* 0x000fe400020006ff */
[----:B------:R-:W-:Y:S01]  /*5fb0*/  LOP3.LUT R13, R13, 0xff0000, R62, 0xf8, !PT ;  /* 0x00ff00000d0d7812 */ /* 0x000fe200078ef83e */
[--C-:B------:R-:W-:Y:S01]  /*5fc0*/  HADD2.F32 R73, -RZ, R65.reuse.H0_H0 ;  /* 0x20000041ff497230 */ /* 0x100fe20000004100 */
[----:B------:R-:W-:Y:S01]  /*5fd0*/  LOP3.LUT R62, R64, 0xff0000, R69, 0xf8, !PT ;  /* 0x00ff0000403e7812 */ /* 0x000fe200078ef845 */
[--C-:B------:R-:W-:Y:S01]  /*5fe0*/  HADD2.F32 R64, -RZ, R12.reuse.H1_H1 ;  /* 0x3000000cff407230 */ /* 0x100fe20000004100 */
[----:B------:R-:W-:Y:S01]  /*5ff0*/  F2FP.F16.E4M3.UNPACK_B R69, R145.H1 ;  /* 0x00000091ff45723e */ /* 0x000fe200030006ff */
[----:B------:R-:W-:Y:S01]  /*6000*/  HADD2.F32 R12, -RZ, R12.H0_H0 ;  /* 0x2000000cff0c7230 */ /* 0x000fe20000004100 */
[----:B------:R-:W-:Y:S01]  /*6010*/  F2FP.F16.E4M3.UNPACK_B R11, R11.H1 ;  /* 0x0000000bff0b723e */ /* 0x000fe200030006ff */
[----:B------:R-:W-:-:S02]  /*6020*/  HADD2.F32 R70, -RZ, R65.H1_H1 ;  /* 0x30000041ff467230 */ /* 0x000fc40000004100 */
[-C--:B------:R-:W-:Y:S01]  /*6030*/  FMUL.FTZ R75, R64, R73.reuse ;  /* 0x00000049404b7220 */ /* 0x080fe20000410000 */
[----:B------:R-:W-:Y:S02]  /*6040*/  HADD2.F32 R71, -RZ, R69.H0_H0 ;  /* 0x20000045ff477230 */ /* 0x000fe40000004100 */
[C---:B------:R-:W-:Y:S01]  /*6050*/  FMUL.FTZ R73, R12.reuse, R73 ;  /* 0x000000490c497220 */ /* 0x040fe20000410000 */
[--C-:B------:R-:W-:Y:S01]  /*6060*/  HADD2.F32 R68, -RZ, R11.reuse.H1_H1 ;  /* 0x3000000bff447230 */ /* 0x100fe20000004100 */
[----:B------:R-:W-:Y:S01]  /*6070*/  F2FP.F16.E4M3.UNPACK_B R150, R150 ;  /* 0x00000096ff96723e */ /* 0x000fe200020006ff */
[----:B------:R-:W-:Y:S02]  /*6080*/  HADD2.F32 R65, -RZ, R11.H0_H0 ;  /* 0x2000000bff417230 */ /* 0x000fe40000004100 */
[-C--:B------:R-:W-:Y:S01]  /*6090*/  FFMA.FTZ R11, R12, R71.reuse, -R75 ;  /* 0x000000470c0b7223 */ /* 0x080fe2000001084b */
[----:B------:R-:W-:Y:S02]  /*60a0*/  HADD2.F32 R69, -RZ, R69.H1_H1 ;  /* 0x30000045ff457230 */ /* 0x000fe40000004100 */
[----:B------:R-:W-:Y:S01]  /*60b0*/  FFMA.FTZ R12, R64, R71, R73 ;  /* 0x00000047400c7223 */ /* 0x000fe20000010049 */
[CC--:B------:R-:W-:Y:S01]  /*60c0*/  FMUL.FTZ R72, R68.reuse, R70.reuse ;  /* 0x0000004644487220 */ /* 0x0c0fe20000410000 */
[C---:B------:R-:W-:Y:S01]  /*60d0*/  FMUL.FTZ R75, R65.reuse, R70 ;  /* 0x00000046414b7220 */ /* 0x040fe20000410000 */
[-C--:B------:R-:W-:Y:S01]  /*60e0*/  F2FP.F16.E4M3.UNPACK_B R64, R63.reuse.H1 ;  /* 0x0000003fff40723e */ /* 0x080fe200030006ff */
[----:B------:R-:W-:Y:S01]  /*60f0*/  HADD2.F32 R70, -RZ, R150.H1_H1 ;  /* 0x30000096ff467230 */ /* 0x000fe20000004100 */
[----:B------:R-:W-:Y:S01]  /*6100*/  F2FP.F16.E4M3.UNPACK_B R63, R63 ;  /* 0x0000003fff3f723e */ /* 0x000fe200020006ff */
[-C--:B------:R-:W-:Y:S01]  /*6110*/  FFMA.FTZ R72, R65, R69.reuse, -R72 ;  /* 0x0000004541487223 */ /* 0x080fe20000010848 */
[----:B------:R-:W-:Y:S01]  /*6120*/  FFMA.FTZ R75, R68, R69, R75 ;  /* 0x00000045444b7223 */ /* 0x000fe2000001004b */
[----:B------:R-:W-:Y:S01]  /*6130*/  F2FP.F16.E4M3.UNPACK_B R145, R145 ;  /* 0x00000091ff91723e */ /* 0x000fe200020006ff */
[--C-:B------:R-:W-:Y:S01]  /*6140*/  HADD2.F32 R69, -RZ, R64.reuse.H1_H1 ;  /* 0x30000040ff457230 */ /* 0x100fe20000004100 */
[----:B------:R-:W-:Y:S01]  /*6150*/  F2FP.F16.E4M3.UNPACK_B R76, R62.H1 ;  /* 0x0000003eff4c723e */ /* 0x000fe200030006ff */
[----:B------:R-:W-:-:S02]  /*6160*/  HADD2.F32 R68, -RZ, R64.H0_H0 ;  /* 0x20000040ff447230 */ /* 0x000fc40000004100 */
[--C-:B------:R-:W-:Y:S02]  /*6170*/  HADD2.F32 R64, -RZ, R63.reuse.H0_H0 ;  /* 0x2000003fff407230 */ /* 0x100fe40000004100 */
[-C--:B------:R-:W-:Y:S01]  /*6180*/  FMUL.FTZ R73, R69, R70.reuse ;  /* 0x0000004645497220 */ /* 0x080fe20000410000 */
[----:B------:R-:W-:Y:S02]  /*6190*/  HADD2.F32 R65, -RZ, R63.H1_H1 ;  /* 0x3000003fff417230 */ /* 0x000fe40000004100 */
[----:B------:R-:W-:Y:S01]  /*61a0*/  FMUL.FTZ R70, R68, R70 ;  /* 0x0000004644467220 */ /* 0x000fe20000410000 */
[----:B------:R-:W-:Y:S02]  /*61b0*/  HADD2.F32 R150, -RZ, R150.H0_H0 ;  /* 0x20000096ff967230 */ /* 0x000fe40000004100 */
[--C-:B------:R-:W-:Y:S02]  /*61c0*/  HADD2.F32 R63, -RZ, R145.reuse.H1_H1 ;  /* 0x30000091ff3f7230 */ /* 0x100fe40000004100 */
[----:B------:R-:W-:-:S02]  /*61d0*/  HADD2.F32 R145, -RZ, R145.H0_H0 ;  /* 0x20000091ff917230 */ /* 0x000fc40000004100 */
[-C--:B------:R-:W-:Y:S01]  /*61e0*/  FMUL.FTZ R71, R65, R150.reuse ;  /* 0x0000009641477220 */ /* 0x080fe20000410000 */
[----:B------:R-:W-:Y:S01]  /*61f0*/  FMUL.FTZ R150, R64, R150 ;  /* 0x0000009640967220 */ /* 0x000fe20000410000 */
[-C--:B------:R-:W-:Y:S01]  /*6200*/  FFMA.FTZ R68, R68, R63.reuse, -R73 ;  /* 0x0000003f44447223 */ /* 0x080fe20000010849 */
[----:B------:R-:W-:Y:S01]  /*6210*/  FFMA.FTZ R73, R69, R63, R70 ;  /* 0x0000003f45497223 */ /* 0x000fe20000010046 */
[----:B------:R-:W-:Y:S01]  /*6220*/  F2FP.F16.E4M3.UNPACK_B R69, R15.H1 ;  /* 0x0000000fff45723e */ /* 0x000fe200030006ff */
[-C--:B------:R-:W-:Y:S01]  /*6230*/  FFMA.FTZ R63, R64, R145.reuse, -R71 ;  /* 0x00000091403f7223 */ /* 0x080fe20000010847 */
[----:B------:R-:W-:Y:S01]  /*6240*/  FFMA.FTZ R64, R65, R145, R150 ;  /* 0x0000009141407223 */ /* 0x000fe20000010096 */
[----:B------:R-:W-:Y:S01]  /*6250*/  F2FP.SATFINITE.E4M3.F32.PACK_AB_MERGE_C R65, R75, R72, RZ ;  /* 0x000000484b41723e */ /* 0x000fe200048070ff */
[--C-:B------:R-:W-:Y:S01]  /*6260*/  HADD2.F32 R78, -RZ, R76.reuse.H1_H1 ;  /* 0x3000004cff4e7230 */ /* 0x100fe20000004100 */
[----:B------:R-:W-:Y:S01]  /*6270*/  F2FP.F16.E4M3.UNPACK_B R72, R14.H1 ;  /* 0x0000000eff48723e */ /* 0x000fe200030006ff */
[--C-:B------:R-:W-:Y:S01]  /*6280*/  HADD2.F32 R74, -RZ, R69.reuse.H0_H0 ;  /* 0x20000045ff4a7230 */ /* 0x100fe20000004100 */
[----:B------:R-:W-:Y:S01]  /*6290*/  F2FP.F16.E4M3.UNPACK_B R71, R62 ;  /* 0x0000003eff47723e */ /* 0x000fe200020006ff */
[----:B------:R-:W-:Y:S01]  /*62a0*/  HADD2.F32 R75, -RZ, R69.H1_H1 ;  /* 0x30000045ff4b7230 */ /* 0x000fe20000004100 */
[-C--:B------:R-:W-:Y:S01]  /*62b0*/  F2FP.F16.E4M3.UNPACK_B R69, R13.reuse.H1 ;  /* 0x0000000dff45723e */ /* 0x080fe200030006ff */
[----:B------:R-:W-:Y:S01]  /*62c0*/  HADD2.F32 R76, -RZ, R76.H0_H0 ;  /* 0x2000004cff4c7230 */ /* 0x000fe20000004100 */
[----:B------:R-:W-:Y:S01]  /*62d0*/  F2FP.SATFINITE.E4M3.F32.PACK_AB_MERGE_C R68, R73, R68, RZ ;  /* 0x000000444944723e */ /* 0x000fe200048070ff */
[----:B------:R-:W-:Y:S01]  /*62e0*/  HADD2.F32 R73, -RZ, R72.H1_H1 ;  /* 0x30000048ff497230 */ /* 0x000fe20000004100 */
[----:B------:R-:W-:Y:S01]  /*62f0*/  F2FP.F16.E4M3.UNPACK_B R70, R13 ;  /* 0x0000000dff46723e */ /* 0x000fe200020006ff */
[----:B------:R-:W-:-:S02]  /*6300*/  HADD2.F32 R62, -RZ, R69.H1_H1 ;  /* 0x30000045ff3e7230 */ /* 0x000fc40000004100 */
[-C--:B------:R-:W-:Y:S01]  /*6310*/  FMUL.FTZ R13, R75, R78.reuse ;  /* 0x0000004e4b0d7220 */ /* 0x080fe20000410000 */
[--C-:B------:R-:W-:Y:S02]  /*6320*/  HADD2.F32 R77, -RZ, R71.reuse.H1_H1 ;  /* 0x30000047ff4d7230 */ /* 0x100fe40000004100 */
[C---:B------:R-:W-:Y:S01]  /*6330*/  FMUL.FTZ R80, R74.reuse, R78 ;  /* 0x0000004e4a507220 */ /* 0x040fe20000410000 */
[----:B------:R-:W-:Y:S02]  /*6340*/  HADD2.F32 R72, -RZ, R72.H0_H0 ;  /* 0x20000048ff487230 */ /* 0x000fe40000004100 */
[----:B------:R-:W-:Y:S01]  /*6350*/  FFMA.FTZ R13, R74, R62, -R13 ;  /* 0x0000003e4a0d7223 */ /* 0x000fe2000001080d */
[----:B------:R-:W-:Y:S02]  /*6360*/  HADD2.F32 R74, -RZ, R70.H1_H1 ;  /* 0x30000046ff4a7230 */ /* 0x000fe40000004100 */
[----:B------:R-:W-:Y:S01]  /*6370*/  FMUL.FTZ R79, R73, R77 ;  /* 0x0000004d494f7220 */ /* 0x000fe20000410000 */
[----:B------:R-:W-:Y:S01]  /*6380*/  F2FP.F16.E4M3.UNPACK_B R15, R15 ;  /* 0x0000000fff0f723e */ /* 0x000fe200020006ff */
[C---:B------:R-:W-:Y:S01]  /*6390*/  FMUL.FTZ R78, R72.reuse, R77 ;  /* 0x0000004d484e7220 */ /* 0x040fe20000410000 */
[----:B------:R-:W-:Y:S01]  /*63a0*/  F2FP.F16.E4M3.UNPACK_B R14, R14 ;  /* 0x0000000eff0e723e */ /* 0x000fe200020006ff */
[----:B------:R-:W-:Y:S01]  /*63b0*/  FFMA.FTZ R79, R72, R74, -R79 ;  /* 0x0000004a484f7223 */ /* 0x000fe2000001084f */
[----:B------:R-:W-:-:S02]  /*63c0*/  HADD2.F32 R71, -RZ, R71.H0_H0 ;  /* 0x20000047ff477230 */ /* 0x000fc40000004100 */
[----:B------:R-:W-:Y:S01]  /*63d0*/  FFMA.FTZ R78, R73, R74, R78 ;  /* 0x0000004a494e7223 */ /* 0x000fe2000001004e */
[--C-:B------:R-:W-:Y:S02]  /*63e0*/  HADD2.F32 R72, -RZ, R15.reuse.H0_H0 ;  /* 0x2000000fff487230 */ /* 0x100fe40000004100 */
[----:B------:R-:W-:Y:S01]  /*63f0*/  FFMA.FTZ R62, R75, R62, R80 ;  /* 0x0000003e4b3e7223 */ /* 0x000fe20000010050 */
[----:B------:R-:W-:Y:S02]  /*6400*/  HADD2.F32 R73, -RZ, R15.H1_H1 ;  /* 0x3000000fff497230 */ /* 0x000fe40000004100 */
[--C-:B------:R-:W-:Y:S01]  /*6410*/  HADD2.F32 R15, -RZ, R14.reuse.H0_H0 ;  /* 0x2000000eff0f7230 */ /* 0x100fe20000004100 */
[----:B------:R-:W-:Y:S01]  /*6420*/  F2FP.SATFINITE.E4M3.F32.PACK_AB_MERGE_C R78, R78, R79, RZ ;  /* 0x0000004f4e4e723e */ /* 0x000fe200048070ff */
[----:B------:R-:W-:Y:S02]  /*6430*/  HADD2.F32 R14, -RZ, R14.H1_H1 ;  /* 0x3000000eff0e7230 */ /* 0x000fe40000004100 */
[----:B------:R-:W-:Y:S01]  /*6440*/  FMUL.FTZ R75, R73, R76 ;  /* 0x0000004c494b7220 */ /* 0x000fe20000410000 */
[----:B------:R-:W-:-:S02]  /*6450*/  HADD2.F32 R69, -RZ, R69.H0_H0 ;  /* 0x20000045ff457230 */ /* 0x000fc40000004100 */
[----:B------:R-:W-:Y:S01]  /*6460*/  FMUL.FTZ R76, R72, R76 ;  /* 0x0000004c484c7220 */ /* 0x000fe20000410000 */
[----:B------:R-:W-:Y:S02]  /*6470*/  HADD2.F32 R70, -RZ, R70.H0_H0 ;  /* 0x20000046ff467230 */ /* 0x000fe40000004100 */
[-C--:B------:R-:W-:Y:S01]  /*6480*/  FMUL.FTZ R74, R14, R71.reuse ;  /* 0x000000470e4a7220 */ /* 0x080fe20000410000 */
[----:B------:R-:W-:Y:S01]  /*6490*/  FMUL.FTZ R71, R15, R71 ;  /* 0x000000470f477220 */ /* 0x000fe20000410000 */
[-C--:B------:R-:W-:Y:S01]  /*64a0*/  FFMA.FTZ R75, R72, R69.reuse, -R75 ;  /* 0x00000045484b7223 */ /* 0x080fe2000001084b */
[----:B------:R-:W-:Y:S01]  /*64b0*/  FFMA.FTZ R76, R73, R69, R76 ;  /* 0x00000045494c7223 */ /* 0x000fe2000001004c */
[-C--:B------:R-:W-:Y:S01]  /*64c0*/  FFMA.FTZ R74, R15, R70.reuse, -R74 ;  /* 0x000000460f4a7223 */ /* 0x080fe2000001084a */
[----:B------:R-:W-:Y:S01]  /*64d0*/  FFMA.FTZ R71, R14, R70, R71 ;  /* 0x000000460e477223 */ /* 0x000fe20000010047 */
[----:B------:R-:W-:Y:S02]  /*64e0*/  F2FP.SATFINITE.E4M3.F32.PACK_AB_MERGE_C R62, R62, R13, RZ ;  /* 0x0000000d3e3e723e */ /* 0x000fe400048070ff */
[----:B------:R-:W-:-:S02]  /*64f0*/  F2FP.SATFINITE.E4M3.F32.PACK_AB_MERGE_C R13, R12, R11, R65 ;  /* 0x0000000b0c0d723e */ /* 0x000fc40004807041 */
[----:B------:R-:W-:Y:S02]  /*6500*/  F2FP.SATFINITE.E4M3.F32.PACK_AB_MERGE_C R12, R64, R63, R68 ;  /* 0x0000003f400c723e */ /* 0x000fe40004807044 */
[----:B------:R-:W-:Y:S02]  /*6510*/  F2FP.SATFINITE.E4M3.F32.PACK_AB_MERGE_C R14, R71, R74, R78 ;  /* 0x0000004a470e723e */ /* 0x000fe4000480704e */
[----:B------:R-:W-:-:S07]  /*6520*/  F2FP.SATFINITE.E4M3.F32.PACK_AB_MERGE_C R15, R76, R75, R62 ;  /* 0x0000004b4c0f723e */ /* 0x000fce000480703e */
.L_x_468:
[----:B------:R-:W-:Y:S05]  /*6530*/  BSYNC B2 ;  /* 0x0000000000027941 */ /* 0x000fea0003800000 */
.L_x_467:
[----:B0-----:R0:W-:Y:S02]  /*6540*/  ST.E.128 desc[UR50][R66.64], R12 ;  /* 0x0000000c42007985 */ /* 0x0011e4000c101d32 */
.L_x_446:
[----:B------:R-:W-:Y:S05]  /*6550*/  BSYNC B1 ;  /* 0x0000000000017941 */ /* 0x000fea0003800000 */
.L_x_445:
[----:B------:R-:W-:-:S03]  /*6560*/  UMOV UR4, 0xffffffff ;  /* 0xffffffff00047882 */ /* 0x000fc60000000000 */
[----:B------:R-:W-:Y:S05]  /*6570*/  BRA.DIV UR4, `(.L_x_469) ;  /* 0x0000025204747947 */ /* 0x000fea000b800000 */
[----:B------:R0:W0:Y:S04]  /*6580*/  SHFL.IDX PT, R65, R120, 0x1, 0x1e1f ;  /* 0x003e1f0078417f89 */ /* 0x00002800000e0000 */
[----:B--2---:R-:W2:Y:S02]  /*6590*/  SHFL.IDX PT, R121, R121, 0x1, 0x1e1f ;  /* 0x003e1f0079797f89 */ /* 0x004ea400000e0000 */
.L_x_784:
[----:B------:R-:W-:Y:S05]  /*65a0*/  @P4 BRA `(.L_x_470) ;  /* 0x0000009400ac4947 */ /* 0x000fea0003800000 */
[----:B------:R-:W-:Y:S01]  /*65b0*/  ISETP.NE.AND P2, PT, R28, RZ, PT ;  /* 0x000000ff1c00720c */ /* 0x000fe20003f45270 */
[----:B------:R-:W-:-:S12]  /*65c0*/  BSSY B1, `(.L_x_471) ;  /* 0x0000072000017945 */ /* 0x000fd80003800000 */
[----:B------:R-:W-:Y:S05]  /*65d0*/  @!P2 BRA `(.L_x_472) ;  /* 0x0000000400c0a947 */ /* 0x000fea0003800000 */
[----:B0-----:R0:W0:Y:S01]  /*65e0*/  LDS.128 R12, [R37+0x1c400] ;  /* 0x01c40000250c7984 */ /* 0x0010220000000c00 */
[----:B--2---:R-:W-:Y:S01]  /*65f0*/  IADD3 R62, P2, R16, R121, RZ ;  /* 0x00000079103e7210 */ /* 0x004fe20007f5e0ff */
[----:B------:R-:W-:Y:S04]  /*6600*/  BSSY B2, `(.L_x_473) ;  /* 0x000006c000027945 */ /* 0x000fe80003800000 */
[----:B------:R-:W-:Y:S01]  /*6610*/  IMAD.X R63, R65, 0x1, R17, P2 ;  /* 0x00000001413f7824 */ /* 0x000fe200010e0611 */
[----:B------:R-:W-:-:S13]  /*6620*/  ISETP.GE.AND P2, PT, R22, R117, PT ;  /* 0x000000751600720c */ /* 0x000fda0003f46270 */
[----:B------:R-:W-:Y:S05]  /*6630*/  @P2 BRA `(.L_x_474) ;  /* 0x0000000400a02947 */ /* 0x000fea0003800000 */
[----:B----4-:R-:W-:Y:S02]  /*6640*/  SHF.R.U32.HI R11, RZ, 0x8, R59 ;  /* 0x00000008ff0b7819 */ /* 0x010fe4000001163b */
[--C-:B------:R-:W-:Y:S02]  /*6650*/  SHF.R.U32.HI R67, RZ, 0x8, R61.reuse ;  /* 0x00000008ff437819 */ /* 0x100fe4000001163d */
[----:B------:R-:W-:Y:S02]  /*6660*/  LOP3.LUT R60, R61, 0xff0000ff, RZ, 0xc0, !PT ;  /* 0xff0000ff3d3c7812 */ /* 0x000fe400078ec0ff */
[----:B------:R-:W-:Y:S01]  /*6670*/  SHF.R.U32.HI R64, RZ, 0x10, R61 ;  /* 0x00000010ff407819 */ /* 0x000fe2000001163d */
[----:B------:R-:W-:Y:S01]  /*6680*/  IMAD.SHL.U32 R67, R67, 0x100, RZ ;  /* 0x0000010043437824 */ /* 0x000fe200078e00ff */
[----:B------:R-:W-:Y:S02]  /*6690*/  LOP3.LUT R58, R59, 0xff0000ff, RZ, 0xc0, !PT ;  /* 0xff0000ff3b3a7812 */ /* 0x000fe400078ec0ff */
[----:B------:R-:W-:Y:S01]  /*66a0*/  SHF.R.U32.HI R66, RZ, 0x10, R59 ;  /* 0x00000010ff427819 */ /* 0x000fe2000001163b */
[----:B0-----:R-:W-:Y:S01]  /*66b0*/  IMAD.MOV.U32 R59, RZ, RZ, R12 ;  /* 0x000000ffff3b7224 */ /* 0x001fe200078e000c */
[----:B------:R-:W-:Y:S01]  /*66c0*/  SHF.L.U32 R61, R11, 0x8, RZ ;  /* 0x000000080b3d7819 */ /* 0x000fe200000006ff */
[----:B------:R-:W-:Y:S01]  /*66d0*/  IMAD.MOV.U32 R11, RZ, RZ, R13 ;  /* 0x000000ffff0b7224 */ /* 0x000fe200078e000d */
[----:B------:R-:W-:-:S02]  /*66e0*/  LOP3.LUT R60, R60, 0xff00, R67, 0xf8, !PT ;  /* 0x0000ff003c3c7812 */ /* 0x000fc400078ef843 */
[----:B------:R-:W-:Y:S01]  /*66f0*/  LOP3.LUT R13, R58, 0xff00, R61, 0xf8, !PT ;  /* 0x0000ff003a0d7812 */ /* 0x000fe200078ef83d */
[----:B------:R-:W-:Y:S01]  /*6700*/  IMAD.U32 R58, R66, 0x10000, RZ ;  /* 0x00010000423a7824 */ /* 0x000fe200078e00ff */
[----:B------:R-:W-:Y:S02]  /*6710*/  SHF.L.U32 R67, R64, 0x10, RZ ;  /* 0x0000001040437819 */ /* 0x000fe400000006ff */
[----:B------:R-:W-:Y:S02]  /*6720*/  F2FP.F16.E4M3.UNPACK_B R61, R148.H1 ;  /* 0x00000094ff3d723e */ /* 0x000fe400030006ff */
[-C--:B------:R-:W-:Y:S02]  /*6730*/  F2FP.F16.E4M3.UNPACK_B R12, R11.reuse ;  /* 0x0000000bff0c723e */ /* 0x080fe400020006ff */
        /* <DEDUP_REMOVED lines=9> */
[--C-:B------:R-:W-:Y:S02]  /*67d0*/  HADD2.F32 R67, -RZ, R66.reuse.H0_H0 ;  /* 0x20000042ff437230 */ /* 0x100fe40000004100 */
        /* <DEDUP_REMOVED lines=15> */
[--C-:B------:R-:W-:Y:S01]  /*68d0*/  HADD2.F32 R64, -RZ, R60.reuse.H0_H0 ;  /* 0x2000003cff407230 */ /* 0x100fe20000004100 */
[----:B------:R-:W-:Y:S01]  /*68e0*/  F2FP.F16.E4M3.UNPACK_B R74, R58.H1 ;  /* 0x0000003aff4a723e */ /* 0x000fe200030006ff */
[----:B------:R-:W-:-:S02]  /*68f0*/  HADD2.F32 R66, -RZ, R60.H1_H1 ;  /* 0x3000003cff427230 */ /* 0x000fc40000004100 */
[----:B------:R-:W-:Y:S02]  /*6900*/  HADD2.F32 R148, -RZ, R148.H0_H0 ;  /* 0x20000094ff947230 */ /* 0x000fe40000004100 */
[-C--:B------:R-:W-:Y:S01]  /*6910*/  FMUL.FTZ R71, R64, R67.reuse ;  /* 0x0000004340477220 */ /* 0x080fe20000410000 */
[--C-:B------:R-:W-:Y:S02]  /*6920*/  HADD2.F32 R61, -RZ, R59.reuse.H1_H1 ;  /* 0x3000003bff3d7230 */ /* 0x100fe40000004100 */
[----:B------:R-:W-:Y:S01]  /*6930*/  FMUL.FTZ R69, R66, R67 ;  /* 0x0000004342457220 */ /* 0x000fe20000410000 */
[----:B------:R-:W-:Y:S02]  /*6940*/  HADD2.F32 R60, -RZ, R59.H0_H0 ;  /* 0x2000003bff3c7230 */ /* 0x000fe40000004100 */
[--C-:B------:R-:W-:Y:S02]  /*6950*/  HADD2.F32 R59, -RZ, R146.reuse.H1_H1 ;  /* 0x30000092ff3b7230 */ /* 0x100fe40000004100 */
[----:B------:R-:W-:Y:S01]  /*6960*/  FMUL.FTZ R67, R61, R148 ;  /* 0x000000943d437220 */ /* 0x000fe20000410000 */
[----:B------:R-:W-:-:S02]  /*6970*/  HADD2.F32 R146, -RZ, R146.H0_H0 ;  /* 0x20000092ff927230 */ /* 0x000fc40000004100 */
[----:B------:R-:W-:Y:S01]  /*6980*/  FMUL.FTZ R148, R60, R148 ;  /* 0x000000943c947220 */ /* 0x000fe20000410000 */
[-C--:B------:R-:W-:Y:S01]  /*6990*/  FFMA.FTZ R64, R64, R59.reuse, -R69 ;  /* 0x0000003b40407223 */ /* 0x080fe20000010845 */
[----:B------:R-:W-:Y:S01]  /*69a0*/  FFMA.FTZ R71, R66, R59, R71 ;  /* 0x0000003b42477223 */ /* 0x000fe20000010047 */
[-C--:B------:R-:W-:Y:S01]  /*69b0*/  FFMA.FTZ R59, R60, R146.reuse, -R67 ;  /* 0x000000923c3b7223 */ /* 0x080fe20000010843 */
[----:B------:R-:W-:Y:S01]  /*69c0*/  FFMA.FTZ R60, R61, R146, R148 ;  /* 0x000000923d3c7223 */ /* 0x000fe20000010094 */
[----:B------:R-:W-:Y:S02]  /*69d0*/  F2FP.F16.E4M3.UNPACK_B R67, R15.H1 ;  /* 0x0000000fff43723e */ /* 0x000fe400030006ff */
[----:B------:R-:W-:Y:S02]  /*69e0*/  F2FP.SATFINITE.E4M3.F32.PACK_AB_MERGE_C R61, R73, R70, RZ ;  /* 0x00000046493d723e */ /* 0x000fe400048070ff */
[----:B------:R-:W-:Y:S01]  /*69f0*/  F2FP.F16.E4M3.UNPACK_B R66, R14.H1 ;  /* 0x0000000eff42723e */ /* 0x000fe200030006ff */
[--C-:B------:R-:W-:Y:S01]  /*6a00*/  HADD2.F32 R68, -RZ, R67.reuse.H0_H0 ;  /* 0x20000043ff447230 */ /* 0x100fe20000004100 */
[----:B------:R-:W-:Y:S01]  /*6a10*/  F2FP.F16.E4M3.UNPACK_B R73, R58 ;  /* 0x0000003aff49723e */ /* 0x000fe200020006ff */
[----:B------:R-:W-:Y:S01]  /*6a20*/  HADD2.F32 R67, -RZ, R67.H1_H1 ;  /* 0x30000043ff437230 */ /* 0x000fe20000004100 */
[----:B------:R-:W-:Y:S01]  /*6a30*/  F2FP.SATFINITE.E4M3.F32.PACK_AB_MERGE_C R64, R71, R64, RZ ;  /* 0x000000404740723e */ /* 0x000fe200048070ff */
[----:B------:R-:W-:Y:S01]  /*6a40*/  HADD2.F32 R71, -RZ, R74.H1_H1 ;  /* 0x3000004aff477230 */ /* 0x000fe20000004100 */
[-C--:B------:R-:W-:Y:S01]  /*6a50*/  F2FP.F16.E4M3.UNPACK_B R70, R13.reuse.H1 ;  /* 0x0000000dff46723e */ /* 0x080fe200030006ff */
[----:B------:R-:W-:Y:S01]  /*6a60*/  HADD2.F32 R58, -RZ, R66.H1_H1 ;  /* 0x30000042ff3a7230 */ /* 0x000fe20000004100 */
[----:B------:R-:W-:Y:S01]  /*6a70*/  F2FP.F16.E4M3.UNPACK_B R69, R13 ;  /* 0x0000000dff45723e */ /* 0x000fe200020006ff */
[----:B------:R-:W-:-:S02]  /*6a80*/  HADD2.F32 R75, -RZ, R73.H1_H1 ;  /* 0x30000049ff4b7230 */ /* 0x000fc40000004100 */
[CC--:B------:R-:W-:Y:S01]  /*6a90*/  FMUL.FTZ R13, R67.reuse, R71.reuse ;  /* 0x00000047430d7220 */ /* 0x0c0fe20000410000 */
[----:B------:R-:W-:Y:S02]  /*6aa0*/  HADD2.F32 R66, -RZ, R66.H0_H0 ;  /* 0x20000042ff427230 */ /* 0x000fe40000004100 */
[----:B------:R-:W-:Y:S01]  /*6ab0*/  FMUL.FTZ R76, R68, R71 ;  /* 0x00000047444c7220 */ /* 0x000fe20000410000 */
[----:B------:R-:W-:Y:S02]  /*6ac0*/  HADD2.F32 R72, -RZ, R70.H1_H1 ;  /* 0x30000046ff487230 */ /* 0x000fe40000004100 */
[----:B------:R-:W-:Y:S01]  /*6ad0*/  FMUL.FTZ R77, R58, R75 ;  /* 0x0000004b3a4d7220 */ /* 0x000fe20000410000 */
[----:B------:R-:W-:Y:S01]  /*6ae0*/  HADD2.F32 R71, -RZ, R69.H1_H1 ;  /* 0x30000045ff477230 */ /* 0x000fe20000004100 */
[----:B------:R-:W-:Y:S01]  /*6af0*/  F2FP.F16.E4M3.UNPACK_B R15, R15 ;  /* 0x0000000fff0f723e */ /* 0x000fe200020006ff */
[----:B------:R-:W-:Y:S01]  /*6b00*/  FMUL.FTZ R75, R66, R75 ;  /* 0x0000004b424b7220 */ /* 0x000fe20000410000 */
[----:B------:R-:W-:Y:S01]  /*6b10*/  F2FP.F16.E4M3.UNPACK_B R14, R14 ;  /* 0x0000000eff0e723e */ /* 0x000fe200020006ff */
[-C--:B------:R-:W-:Y:S01]  /*6b20*/  FFMA.FTZ R13, R68, R72.reuse, -R13 ;  /* 0x00000048440d7223 */ /* 0x080fe2000001080d */
[----:B------:R-:W-:Y:S01]  /*6b30*/  FFMA.FTZ R76, R67, R72, R76 ;  /* 0x00000048434c7223 */ /* 0x000fe2000001004c */
[-C--:B------:R-:W-:Y:S01]  /*6b40*/  FFMA.FTZ R77, R66, R71.reuse, -R77 ;  /* 0x00000047424d7223 */ /* 0x080fe2000001084d */
[----:B------:R-:W-:Y:S01]  /*6b50*/  FFMA.FTZ R72, R58, R71, R75 ;  /* 0x000000473a487223 */ /* 0x000fe2000001004b */
[----:B------:R-:W-:-:S02]  /*6b60*/  HADD2.F32 R58, -RZ, R15.H0_H0 ;  /* 0x2000000fff3a7230 */ /* 0x000fc40000004100 */
[----:B------:R-:W-:Y:S01]  /*6b70*/  HADD2.F32 R66, -RZ, R15.H1_H1 ;  /* 0x3000000fff427230 */ /* 0x000fe20000004100 */
[----:B------:R-:W-:Y:S01]  /*6b80*/  F2FP.SATFINITE.E4M3.F32.PACK_AB_MERGE_C R76, R76, R13, RZ ;  /* 0x0000000d4c4c723e */ /* 0x000fe200048070ff */
[----:B------:R-:W-:Y:S01]  /*6b90*/  HADD2.F32 R15, -RZ, R14.H0_H0 ;  /* 0x2000000eff0f7230 */ /* 0x000fe20000004100 */
[----:B------:R-:W-:Y:S01]  /*6ba0*/  F2FP.SATFINITE.E4M3.F32.PACK_AB_MERGE_C R72, R72, R77, RZ ;  /* 0x0000004d4848723e */ /* 0x000fe200048070ff */
[----:B------:R-:W-:Y:S01]  /*6bb0*/  HADD2.F32 R71, -RZ, R74.H0_H0 ;  /* 0x2000004aff477230 */ /* 0x000fe20000004100 */
[----:B------:R-:W-:Y:S01]  /*6bc0*/  F2FP.SATFINITE.E4M3.F32.PACK_AB_MERGE_C R13, R12, R11, R61 ;  /* 0x0000000b0c0d723e */ /* 0x000fe2000480703d */
[----:B------:R-:W-:Y:S01]  /*6bd0*/  HADD2.F32 R14, -RZ, R14.H1_H1 ;  /* 0x3000000eff0e7230 */ /* 0x000fe20000004100 */
[----:B------:R-:W-:Y:S01]  /*6be0*/  F2FP.SATFINITE.E4M3.F32.PACK_AB_MERGE_C R12, R60, R59, R64 ;  /* 0x0000003b3c0c723e */ /* 0x000fe20004807040 */
[----:B------:R-:W-:Y:S02]  /*6bf0*/  HADD2.F32 R73, -RZ, R73.H0_H0 ;  /* 0x20000049ff497230 */ /* 0x000fe40000004100 */
[----:B------:R-:W-:Y:S01]  /*6c00*/  FMUL.FTZ R75, R66, R71 ;  /* 0x00000047424b7220 */ /* 0x000fe20000410000 */
[----:B------:R-:W-:-:S02]  /*6c10*/  HADD2.F32 R67, -RZ, R70.H0_H0 ;  /* 0x20000046ff437230 */ /* 0x000fc40000004100 */
[----:B------:R-:W-:Y:S01]  /*6c20*/  FMUL.FTZ R71, R58, R71 ;  /* 0x000000473a477220 */ /* 0x000fe20000410000 */
[----:B------:R-:W-:Y:S02]  /*6c30*/  HADD2.F32 R69, -RZ, R69.H0_H0 ;  /* 0x20000045ff457230 */ /* 0x000fe40000004100 */
[-C--:B------:R-:W-:Y:S01]  /*6c40*/  FMUL.FTZ R68, R14, R73.reuse ;  /* 0x000000490e447220 */ /* 0x080fe20000410000 */
[C---:B------:R-:W-:Y:S01]  /*6c50*/  FMUL.FTZ R73, R15.reuse, R73 ;  /* 0x000000490f497220 */ /* 0x040fe20000410000 */
[-C--:B------:R-:W-:Y:S01]  /*6c60*/  FFMA.FTZ R75, R58, R67.reuse, -R75 ;  /* 0x000000433a4b7223 */ /* 0x080fe2000001084b */
[----:B------:R-:W-:Y:S01]  /*6c70*/  FFMA.FTZ R66, R66, R67, R71 ;  /* 0x0000004342427223 */ /* 0x000fe20000010047 */
[-C--:B------:R-:W-:Y:S01]  /*6c80*/  FFMA.FTZ R68, R15, R69.reuse, -R68 ;  /* 0x000000450f447223 */ /* 0x080fe20000010844 */
[----:B------:R-:W-:-:S03]  /*6c90*/  FFMA.FTZ R73, R14, R69, R73 ;  /* 0x000000450e497223 */ /* 0x000fc60000010049 */
[----:B------:R-:W-:Y:S02]  /*6ca0*/  F2FP.SATFINITE.E4M3.F32.PACK_AB_MERGE_C R15, R66, R75, R76 ;  /* 0x0000004b420f723e */ /* 0x000fe4000480704c */
[----:B------:R-:W-:-:S07]  /*6cb0*/  F2FP.SATFINITE.E4M3.F32.PACK_AB_MERGE_C R14, R73, R68, R72 ;  /* 0x00000044490e723e */ /* 0x000fce0004807048 */
.L_x_474:
[----:B------:R-:W-:Y:S05]  /*6cc0*/  BSYNC B2 ;  /* 0x0000000000027941 */ /* 0x000fea0003800000 */
.L_x_473:
[----:B0-----:R0:W-:Y:S02]  /*6cd0*/  ST.E.128 desc[UR50][R62.64], R12 ;  /* 0x0000000c3e007985 */ /* 0x0011e4000c101d32 */
.L_x_472:
[----:B------:R-:W-:Y:S05]  /*6ce0*/  BSYNC B1 ;  /* 0x0000000000017941 */ /* 0x000fea0003800000 */
.L_x_471:
[----:B------:R-:W-:Y:S01]  /*6cf0*/  ISETP.NE.AND P2, PT, R29, RZ, PT ;  /* 0x000000ff1d00720c */ /* 0x000fe20003f45270 */
[----:B------:R-:W-:-:S12]  /*6d00*/  BSSY B1, `(.L_x_475) ;  /* 0x0000073000017945 */ /* 0x000fd80003800000 */
[----:B------:R-:W-:Y:S05]  /*6d10*/  @!P2 BRA `(.L_x_476) ;  /* 0x0000000400c4a947 */ /* 0x000fea0003800000 */
[----:B0-----:R-:W-:Y:S01]  /*6d20*/  IMAD.SHL.U32 R12, R170, 0x10, RZ ;  /* 0x00000010aa0c7824 */ /* 0x001fe200078e00ff */
[----:B------:R-:W-:Y:S04]  /*6d30*/  BSSY B2, `(.L_x_477) ;  /* 0x000006e000027945 */ /* 0x000fe80003800000 */
[----:B--2---:R-:W-:-:S04]  /*6d40*/  IADD3 R58, P2, R12, R121, RZ ;  /* 0x000000790c3a7210 */ /* 0x004fc80007f5e0ff */
[----:B------:R-:W-:Y:S02]  /*6d50*/  LEA.HI.X.SX32 R59, R12, R65, 0x1, P2 ;  /* 0x000000410c3b7211 */ /* 0x000fe400010f0eff */
[----:B------:R0:W2:Y:S01]  /*6d60*/  LDS.128 R12, [R36+0x1c400] ;  /* 0x01c40000240c7984 */ /* 0x0000a20000000c00 */
[----:B------:R-:W-:-:S13]  /*6d70*/  ISETP.GE.AND P2, PT, R197, R117, PT ;  /* 0x00000075c500720c */ /* 0x000fda0003f46270 */
[----:B0-----:R-:W-:Y:S05]  /*6d80*/  @P2 BRA `(.L_x_478) ;  /* 0x0000000400a02947 */ /* 0x001fea0003800000 */
[----:B------:R-:W-:Y:S01]  /*6d90*/  SHF.R.U32.HI R54, RZ, 0x8, R55 ;  /* 0x00000008ff367819 */ /* 0x000fe20000011637 */
[----:B--2-4-:R-:W-:Y:S01]  /*6da0*/  IMAD.MOV.U32 R11, RZ, RZ, R13 ;  /* 0x000000ffff0b7224 */ /* 0x014fe200078e000d */
[----:B------:R-:W-:Y:S02]  /*6db0*/  SHF.R.U32.HI R56, RZ, 0x8, R57 ;  /* 0x00000008ff387819 */ /* 0x000fe40000011639 */
[----:B------:R-:W-:Y:S01]  /*6dc0*/  SHF.R.U32.HI R62, RZ, 0x10, R55 ;  /* 0x00000010ff3e7819 */ /* 0x000fe20000011637 */
[----:B------:R-:W-:Y:S01]  /*6dd0*/  IMAD.SHL.U32 R54, R54, 0x100, RZ ;  /* 0x0000010036367824 */ /* 0x000fe200078e00ff */
[----:B------:R-:W-:Y:S01]  /*6de0*/  LOP3.LUT R61, R55, 0xff0000ff, RZ, 0xc0, !PT ;  /* 0xff0000ff373d7812 */ /* 0x000fe200078ec0ff */
[----:B------:R-:W-:Y:S01]  /*6df0*/  IMAD.SHL.U32 R56, R56, 0x100, RZ ;  /* 0x0000010038387824 */ /* 0x000fe200078e00ff */
[----:B------:R-:W-:Y:S01]  /*6e00*/  SHF.R.U32.HI R60, RZ, 0x10, R57 ;  /* 0x00000010ff3c7819 */ /* 0x000fe20000011639 */
[----:B------:R-:W-:Y:S01]  /*6e10*/  IMAD.U32 R13, R62, 0x10000, RZ ;  /* 0x000100003e0d7824 */ /* 0x000fe200078e00ff */
[----:B------:R-:W-:-:S02]  /*6e20*/  LOP3.LUT R57, R57, 0xff0000ff, RZ, 0xc0, !PT ;  /* 0xff0000ff39397812 */ /* 0x000fc400078ec0ff */
[----:B------:R-:W-:Y:S02]  /*6e30*/  LOP3.LUT R54, R61, 0xff00, R54, 0xf8, !PT ;  /* 0x0000ff003d367812 */ /* 0x000fe400078ef836 */
[----:B------:R-:W-:Y:S01]  /*6e40*/  LOP3.LUT R61, R57, 0xff00, R56, 0xf8, !PT ;  /* 0x0000ff00393d7812 */ /* 0x000fe200078ef838 */
[----:B------:R-:W-:Y:S01]  /*6e50*/  IMAD.U32 R56, R60, 0x10000, RZ ;  /* 0x000100003c387824 */ /* 0x000fe200078e00ff */
[----:B------:R-:W-:Y:S02]  /*6e60*/  MOV R55, R12 ;  /* 0x0000000c00377202 */ /* 0x000fe40000000f00 */
        /* <DEDUP_REMOVED lines=29> */
[----:B------:R-:W-:Y:S01]  /*7040*/  HADD2.F32 R60, -RZ, R56.H0_H0 ;  /* 0x20000038ff3c7230 */ /* 0x000fe20000004100 */
[----:B------:R-:W-:Y:S01]  /*7050*/  F2FP.F16.E4M3.UNPACK_B R68, R54 ;  /* 0x00000036ff44723e */ /* 0x000fe200020006ff */
[----:B------:R-:W-:-:S02]  /*7060*/  HADD2.F32 R144, -RZ, R144.H0_H0 ;  /* 0x20000090ff907230 */ /* 0x000fc40000004100 */
[-C--:B------:R-:W-:Y:S01]  /*7070*/  FMUL.FTZ R67, R61, R62.reuse ;  /* 0x0000003e3d437220 */ /* 0x080fe20000410000 */
[--C-:B------:R-:W-:Y:S02]  /*7080*/  HADD2.F32 R57, -RZ, R55.reuse.H1_H1 ;  /* 0x30000037ff397230 */ /* 0x100fe40000004100 */
[----:B------:R-:W-:Y:S01]  /*7090*/  FMUL.FTZ R62, R60, R62 ;  /* 0x0000003e3c3e7220 */ /* 0x000fe20000410000 */
[----:B------:R-:W-:Y:S02]  /*70a0*/  HADD2.F32 R56, -RZ, R55.H0_H0 ;  /* 0x20000037ff387230 */ /* 0x000fe40000004100 */
[--C-:B------:R-:W-:Y:S02]  /*70b0*/  HADD2.F32 R55, -RZ, R143.reuse.H1_H1 ;  /* 0x3000008fff377230 */ /* 0x100fe40000004100 */
[-C--:B------:R-:W-:Y:S01]  /*70c0*/  FMUL.FTZ R63, R57, R144.reuse ;  /* 0x00000090393f7220 */ /* 0x080fe20000410000 */
[----:B------:R-:W-:Y:S02]  /*70d0*/  HADD2.F32 R143, -RZ, R143.H0_H0 ;  /* 0x2000008fff8f7230 */ /* 0x000fe40000004100 */
[----:B------:R-:W-:Y:S01]  /*70e0*/  FMUL.FTZ R144, R56, R144 ;  /* 0x0000009038907220 */ /* 0x000fe20000410000 */
[----:B------:R-:W-:-:S02]  /*70f0*/  HADD2.F32 R70, -RZ, R68.H1_H1 ;  /* 0x30000044ff467230 */ /* 0x000fc40000004100 */
[-C--:B------:R-:W-:Y:S01]  /*7100*/  FFMA.FTZ R60, R60, R55.reuse, -R67 ;  /* 0x000000373c3c7223 */ /* 0x080fe20000010843 */
[----:B------:R-:W-:Y:S01]  /*7110*/  FFMA.FTZ R61, R61, R55, R62 ;  /* 0x000000373d3d7223 */ /* 0x000fe2000001003e */
[-C--:B------:R-:W-:Y:S01]  /*7120*/  FFMA.FTZ R55, R56, R143.reuse, -R63 ;  /* 0x0000008f38377223 */ /* 0x080fe2000001083f */
[----:B------:R-:W-:Y:S01]  /*7130*/  FFMA.FTZ R56, R57, R143, R144 ;  /* 0x0000008f39387223 */ /* 0x000fe20000010090 */
[----:B------:R-:W-:Y:S01]  /*7140*/  F2FP.F16.E4M3.UNPACK_B R62, R15.H1 ;  /* 0x0000000fff3e723e */ /* 0x000fe200030006ff */
[----:B------:R-:W-:Y:S01]  /*7150*/  HADD2.F32 R67, -RZ, R66.H1_H1 ;  /* 0x30000042ff437230 */ /* 0x000fe20000004100 */
[----:B------:R-:W-:Y:S01]  /*7160*/  F2FP.SATFINITE.E4M3.F32.PACK_AB_MERGE_C R57, R69, R64, RZ ;  /* 0x000000404539723e */ /* 0x000fe200048070ff */
[----:B------:R-:W-:Y:S01]  /*7170*/  HADD2.F32 R68, -RZ, R68.H0_H0 ;  /* 0x20000044ff447230 */ /* 0x000fe20000004100 */
[----:B------:R-:W-:Y:S01]  /*7180*/  F2FP.F16.E4M3.UNPACK_B R69, R54.H1 ;  /* 0x00000036ff45723e */ /* 0x000fe200030006ff */
[--C-:B------:R-:W-:Y:S01]  /*7190*/  HADD2.F32 R63, -RZ, R62.reuse.H0_H0 ;  /* 0x2000003eff3f7230 */ /* 0x100fe20000004100 */
[----:B------:R-:W-:Y:S01]  /*71a0*/  F2FP.SATFINITE.E4M3.F32.PACK_AB_MERGE_C R60, R61, R60, RZ ;  /* 0x0000003c3d3c723e */ /* 0x000fe200048070ff */
[----:B------:R-:W-:Y:S01]  /*71b0*/  HADD2.F32 R62, -RZ, R62.H1_H1 ;  /* 0x3000003eff3e7230 */ /* 0x000fe20000004100 */
[----:B------:R-:W-:Y:S01]  /*71c0*/  F2FP.F16.E4M3.UNPACK_B R61, R14.H1 ;  /* 0x0000000eff3d723e */ /* 0x000fe200030006ff */
[--C-:B------:R-:W-:Y:S01]  /*71d0*/  HADD2.F32 R71, -RZ, R69.reuse.H1_H1 ;  /* 0x30000045ff477230 */ /* 0x100fe20000004100 */
[----:B------:R-:W-:Y:S01]  /*71e0*/  F2FP.F16.E4M3.UNPACK_B R64, R13 ;  /* 0x0000000dff40723e */ /* 0x000fe200020006ff */
[----:B------:R-:W-:Y:S01]  /*71f0*/  HADD2.F32 R69, -RZ, R69.H0_H0 ;  /* 0x20000045ff457230 */ /* 0x000fe20000004100 */
[----:B------:R-:W-:Y:S01]  /*7200*/  F2FP.F16.E4M3.UNPACK_B R15, R15 ;  /* 0x0000000fff0f723e */ /* 0x000fe200020006ff */
[----:B------:R-:W-:-:S02]  /*7210*/  HADD2.F32 R54, -RZ, R61.H1_H1 ;  /* 0x3000003dff367230 */ /* 0x000fc40000004100 */
[-C--:B------:R-:W-:Y:S01]  /*7220*/  FMUL.FTZ R72, R62, R71.reuse ;  /* 0x000000473e487220 */ /* 0x080fe20000410000 */
[----:B------:R-:W-:Y:S02]  /*7230*/  HADD2.F32 R61, -RZ, R61.H0_H0 ;  /* 0x2000003dff3d7230 */ /* 0x000fe40000004100 */
[C---:B------:R-:W-:Y:S01]  /*7240*/  FMUL.FTZ R73, R63.reuse, R71 ;  /* 0x000000473f497220 */ /* 0x040fe20000410000 */
[----:B------:R-:W-:Y:S02]  /*7250*/  HADD2.F32 R13, -RZ, R64.H1_H1 ;  /* 0x30000040ff0d7230 */ /* 0x000fe40000004100 */
[-C--:B------:R-:W-:Y:S01]  /*7260*/  FFMA.FTZ R71, R63, R67.reuse, -R72 ;  /* 0x000000433f477223 */ /* 0x080fe20000010848 */
[-C--:B------:R-:W-:Y:S01]  /*7270*/  FMUL.FTZ R72, R54, R70.reuse ;  /* 0x0000004636487220 */ /* 0x080fe20000410000 */
[C---:B------:R-:W-:Y:S01]  /*7280*/  FMUL.FTZ R63, R61.reuse, R70 ;  /* 0x000000463d3f7220 */ /* 0x040fe20000410000 */
[----:B------:R-:W-:Y:S01]  /*7290*/  F2FP.F16.E4M3.UNPACK_B R14, R14 ;  /* 0x0000000eff0e723e */ /* 0x000fe200020006ff */
[----:B------:R-:W-:Y:S01]  /*72a0*/  FFMA.FTZ R74, R62, R67, R73 ;  /* 0x000000433e4a7223 */ /* 0x000fe20000010049 */
[-C--:B------:R-:W-:Y:S01]  /*72b0*/  FFMA.FTZ R72, R61, R13.reuse, -R72 ;  /* 0x0000000d3d487223 */ /* 0x080fe20000010848 */
[----:B------:R-:W-:Y:S01]  /*72c0*/  FFMA.FTZ R63, R54, R13, R63 ;  /* 0x0000000d363f7223 */ /* 0x000fe2000001003f */
[----:B------:R-:W-:-:S02]  /*72d0*/  HADD2.F32 R54, -RZ, R15.H0_H0 ;  /* 0x2000000fff367230 */ /* 0x000fc40000004100 */
[--C-:B------:R-:W-:Y:S01]  /*72e0*/  HADD2.F32 R13, -RZ, R14.reuse.H0_H0 ;  /* 0x2000000eff0d7230 */ /* 0x100fe20000004100 */
[----:B------:R-:W-:Y:S01]  /*72f0*/  F2FP.SATFINITE.E4M3.F32.PACK_AB_MERGE_C R71, R74, R71, RZ ;  /* 0x000000474a47723e */ /* 0x000fe200048070ff */
[----:B------:R-:W-:Y:S02]  /*7300*/  HADD2.F32 R15, -RZ, R15.H1_H1 ;  /* 0x3000000fff0f7230 */ /* 0x000fe40000004100 */
[-C--:B------:R-:W-:Y:S01]  /*7310*/  FMUL.FTZ R70, R54, R69.reuse ;  /* 0x0000004536467220 */ /* 0x080fe20000410000 */
[----:B------:R-:W-:Y:S02]  /*7320*/  HADD2.F32 R14, -RZ, R14.H1_H1 ;  /* 0x3000000eff0e7230 */ /* 0x000fe40000004100 */
[----:B------:R-:W-:Y:S01]  /*7330*/  FMUL.FTZ R61, R13, R68 ;  /* 0x000000440d3d7220 */ /* 0x000fe20000410000 */
[----:B------:R-:W-:Y:S02]  /*7340*/  HADD2.F32 R66, -RZ, R66.H0_H0 ;  /* 0x20000042ff427230 */ /* 0x000fe40000004100 */
[----:B------:R-:W-:Y:S01]  /*7350*/  FMUL.FTZ R67, R15, R69 ;  /* 0x000000450f437220 */ /* 0x000fe20000410000 */
[----:B------:R-:W-:-:S02]  /*7360*/  HADD2.F32 R64, -RZ, R64.H0_H0 ;  /* 0x20000040ff407230 */ /* 0x000fc40000004100 */
[----:B------:R-:W-:Y:S01]  /*7370*/  FMUL.FTZ R62, R14, R68 ;  /* 0x000000440e3e7220 */ /* 0x000fe20000410000 */
[----:B------:R-:W-:Y:S01]  /*7380*/  F2FP.SATFINITE.E4M3.F32.PACK_AB_MERGE_C R63, R63, R72, RZ ;  /* 0x000000483f3f723e */ /* 0x000fe200048070ff */
[-C--:B------:R-:W-:Y:S01]  /*7390*/  FFMA.FTZ R67, R54, R66.reuse, -R67 ;  /* 0x0000004236437223 */ /* 0x080fe20000010843 */
[----:B------:R-:W-:Y:S01]  /*73a0*/  FFMA.FTZ R70, R15, R66, R70 ;  /* 0x000000420f467223 */ /* 0x000fe20000010046 */
[-C--:B------:R-:W-:Y:S01]  /*73b0*/  FFMA.FTZ R62, R13, R64.reuse, -R62 ;  /* 0x000000400d3e7223 */ /* 0x080fe2000001083e */
[----:B------:R-:W-:Y:S01]  /*73c0*/  FFMA.FTZ R61, R14, R64, R61 ;  /* 0x000000400e3d7223 */ /* 0x000fe2000001003d */
[----:B------:R-:W-:Y:S02]  /*73d0*/  F2FP.SATFINITE.E4M3.F32.PACK_AB_MERGE_C R13, R12, R11, R57 ;  /* 0x0000000b0c0d723e */ /* 0x000fe40004807039 */
[----:B------:R-:W-:Y:S02]  /*73e0*/  F2FP.SATFINITE.E4M3.F32.PACK_AB_MERGE_C R12, R56, R55, R60 ;  /* 0x00000037380c723e */ /* 0x000fe4000480703c */
[----:B------:R-:W-:-:S02]  /*73f0*/  F2FP.SATFINITE.E4M3.F32.PACK_AB_MERGE_C R14, R61, R62, R63 ;  /* 0x0000003e3d0e723e */ /* 0x000fc4000480703f */
[----:B------:R-:W-:-:S07]  /*7400*/  F2FP.SATFINITE.E4M3.F32.PACK_AB_MERGE_C R15, R70, R67, R71 ;  /* 0x00000043460f723e */ /* 0x000fce0004807047 */
.L_x_478:
[----:B------:R-:W-:Y:S05]  /*7410*/  BSYNC B2 ;  /* 0x0000000000027941 */ /* 0x000fea0003800000 */
.L_x_477:
[----:B--2---:R0:W-:Y:S02]  /*7420*/  ST.E.128 desc[UR50][R58.64], R12 ;  /* 0x0000000c3a007985 */ /* 0x0041e4000c101d32 */
.L_x_476:
[----:B------:R-:W-:Y:S05]  /*7430*/  BSYNC B1 ;  /* 0x0000000000017941 */ /* 0x000fea0003800000 */
.L_x_475:
        /* <DEDUP_REMOVED lines=10> */
[----:B----4-:R-:W-:Y:S02]  /*74e0*/  SHF.R.U32.HI R11, RZ, 0x8, R51 ;  /* 0x00000008ff0b7819 */ /* 0x010fe40000011633 */
[--C-:B------:R-:W-:Y:S02]  /*74f0*/  SHF.R.U32.HI R57, RZ, 0x8, R53.reuse ;  /* 0x00000008ff397819 */ /* 0x100fe40000011635 */
[----:B------:R-:W-:Y:S02]  /*7500*/  LOP3.LUT R52, R53, 0xff0000ff, RZ, 0xc0, !PT ;  /* 0xff0000ff35347812 */ /* 0x000fe400078ec0ff */
[----:B------:R-:W-:Y:S01]  /*7510*/  SHF.R.U32.HI R56, RZ, 0x10, R53 ;  /* 0x00000010ff387819 */ /* 0x000fe20000011635 */
[----:B------:R-:W-:Y:S01]  /*7520*/  IMAD.SHL.U32 R53, R11, 0x100, RZ ;  /* 0x000001000b357824 */ /* 0x000fe200078e00ff */
[----:B------:R-:W-:Y:S01]  /*7530*/  LOP3.LUT R50, R51, 0xff0000ff, RZ, 0xc0, !PT ;  /* 0xff0000ff33327812 */ /* 0x000fe200078ec0ff */
[----:B--2---:R-:W-:Y:S01]  /*7540*/  IMAD.MOV.U32 R11, RZ, RZ, R13 ;  /* 0x000000ffff0b7224 */ /* 0x004fe200078e000d */
[----:B------:R-:W-:Y:S01]  /*7550*/  SHF.R.U32.HI R58, RZ, 0x10, R51 ;  /* 0x00000010ff3a7819 */ /* 0x000fe20000011633 */
[----:B------:R-:W-:Y:S01]  /*7560*/  IMAD.MOV.U32 R51, RZ, RZ, R12 ;  /* 0x000000ffff337224 */ /* 0x000fe200078e000c */
[----:B------:R-:W-:-:S02]  /*7570*/  SHF.L.U32 R57, R57, 0x8, RZ ;  /* 0x0000000839397819 */ /* 0x000fc400000006ff */
        /* <DEDUP_REMOVED lines=23> */
[-C--:B------:R-:W-:Y:S01]  /*76f0*/  FMUL.FTZ R60, R56, R58.reuse ;  /* 0x0000003a383c7220 */ /* 0x080fe20000410000 */
[----:B------:R-:W-:Y:S01]  /*7700*/  FMUL.FTZ R63, R53, R58 ;  /* 0x0000003a353f7220 */ /* 0x000fe20000410000 */
[----:B------:R-:W-:Y:S01]  /*7710*/  F2FP.F16.E4M3.UNPACK_B R52, R51.H1 ;  /* 0x00000033ff34723e */ /* 0x000fe200030006ff */
[----:B------:R-:W-:-:S02]  /*7720*/  HADD2.F32 R58, -RZ, R142.H1_H1 ;  /* 0x3000008eff3a7230 */ /* 0x000fc40000004100 */
[-C--:B------:R-:W-:Y:S01]  /*7730*/  FFMA.FTZ R60, R53, R57.reuse, -R60 ;  /* 0x00000039353c7223 */ /* 0x080fe2000001083c */
[----:B------:R-:W-:Y:S01]  /*7740*/  FFMA.FTZ R63, R56, R57, R63 ;  /* 0x00000039383f7223 */ /* 0x000fe2000001003f */
[----:B------:R-:W-:Y:S01]  /*7750*/  F2FP.F16.E4M3.UNPACK_B R51, R51 ;  /* 0x00000033ff33723e */ /* 0x000fe200020006ff */
[--C-:B------:R-:W-:Y:S01]  /*7760*/  HADD2.F32 R57, -RZ, R52.reuse.H1_H1 ;  /* 0x30000034ff397230 */ /* 0x100fe20000004100 */
[----:B------:R-:W-:Y:S01]  /*7770*/  F2FP.F16.E4M3.UNPACK_B R141, R141 ;  /* 0x0000008dff8d723e */ /* 0x000fe200020006ff */
[----:B------:R-:W-:Y:S01]  /*7780*/  HADD2.F32 R56, -RZ, R52.H0_H0 ;  /* 0x20000034ff387230 */ /* 0x000fe20000004100 */
[----:B------:R-:W-:Y:S01]  /*7790*/  F2FP.F16.E4M3.UNPACK_B R62, R50.H1 ;  /* 0x00000032ff3e723e */ /* 0x000fe200030006ff */
[--C-:B------:R-:W-:Y:S02]  /*77a0*/  HADD2.F32 R52, -RZ, R51.reuse.H0_H0 ;  /* 0x20000033ff347230 */ /* 0x100fe40000004100 */
[----:B------:R-:W-:Y:S01]  /*77b0*/  FMUL.FTZ R61, R57, R58 ;  /* 0x0000003a393d7220 */ /* 0x000fe20000410000 */
[----:B------:R-:W-:-:S02]  /*77c0*/  HADD2.F32 R53, -RZ, R51.H1_H1 ;  /* 0x30000033ff357230 */ /* 0x000fc40000004100 */
[----:B------:R-:W-:Y:S01]  /*77d0*/  FMUL.FTZ R58, R56, R58 ;  /* 0x0000003a383a7220 */ /* 0x000fe20000410000 */
[----:B------:R-:W-:Y:S01]  /*77e0*/  HADD2.F32 R142, -RZ, R142.H0_H0 ;  /* 0x2000008eff8e7230 */ /* 0x000fe20000004100 */
[----:B------:R-:W-:Y:S01]  /*77f0*/  F2FP.SATFINITE.E4M3.F32.PACK_AB_MERGE_C R69, R63, R60, RZ ;  /* 0x0000003c3f45723e */ /* 0x000fe200048070ff */
[--C-:B------:R-:W-:Y:S02]  /*7800*/  HADD2.F32 R51, -RZ, R141.reuse.H1_H1 ;  /* 0x3000008dff337230 */ /* 0x100fe40000004100 */
[----:B------:R-:W-:Y:S02]  /*7810*/  HADD2.F32 R141, -RZ, R141.H0_H0 ;  /* 0x2000008dff8d7230 */ /* 0x000fe40000004100 */
[-C--:B------:R-:W-:Y:S01]  /*7820*/  FMUL.FTZ R59, R53, R142.reuse ;  /* 0x0000008e353b7220 */ /* 0x080fe20000410000 */
[----:B------:R-:W-:Y:S01]  /*7830*/  FMUL.FTZ R142, R52, R142 ;  /* 0x0000008e348e7220 */ /* 0x000fe20000410000 */
[-C--:B------:R-:W-:Y:S01]  /*7840*/  FFMA.FTZ R61, R56, R51.reuse, -R61 ;  /* 0x00000033383d7223 */ /* 0x080fe2000001083d */
[----:B------:R-:W-:Y:S01]  /*7850*/  FFMA.FTZ R58, R57, R51, R58 ;  /* 0x00000033393a7223 */ /* 0x000fe2000001003a */
[----:B------:R-:W-:Y:S01]  /*7860*/  FFMA.FTZ R51, R52, R141, -R59 ;  /* 0x0000008d34337223 */ /* 0x000fe2000001083b */
[----:B------:R-:W-:Y:S01]  /*7870*/  F2FP.F16.E4M3.UNPACK_B R56, R15.H1 ;  /* 0x0000000fff38723e */ /* 0x000fe200030006ff */
[----:B------:R-:W-:Y:S01]  /*7880*/  FFMA.FTZ R52, R53, R141, R142 ;  /* 0x0000008d35347223 */ /* 0x000fe2000001008e */
[----:B------:R-:W-:Y:S01]  /*7890*/  F2FP.F16.E4M3.UNPACK_B R53, R14.H1 ;  /* 0x0000000eff35723e */ /* 0x000fe200030006ff */
[----:B------:R-:W-:Y:S01]  /*78a0*/  HADD2.F32 R64, -RZ, R62.H1_H1 ;  /* 0x3000003eff407230 */ /* 0x000fe20000004100 */
[----:B------:R-:W-:Y:S01]  /*78b0*/  F2FP.SATFINITE.E4M3.F32.PACK_AB_MERGE_C R68, R58, R61, RZ ;  /* 0x0000003d3a44723e */ /* 0x000fe200048070ff */
[--C-:B------:R-:W-:Y:S01]  /*78c0*/  HADD2.F32 R57, -RZ, R56.reuse.H0_H0 ;  /* 0x20000038ff397230 */ /* 0x100fe20000004100 */
[----:B------:R-:W-:Y:S01]  /*78d0*/  F2FP.F16.E4M3.UNPACK_B R61, R50 ;  /* 0x00000032ff3d723e */ /* 0x000fe200020006ff */
[----:B------:R-:W-:Y:S01]  /*78e0*/  HADD2.F32 R56, -RZ, R56.H1_H1 ;  /* 0x30000038ff387230 */ /* 0x000fe20000004100 */
[-C--:B------:R-:W-:Y:S01]  /*78f0*/  F2FP.F16.E4M3.UNPACK_B R58, R13.reuse ;  /* 0x0000000dff3a723e */ /* 0x080fe200020006ff */
[----:B------:R-:W-:Y:S01]  /*7900*/  HADD2.F32 R50, -RZ, R53.H1_H1 ;  /* 0x30000035ff327230 */ /* 0x000fe20000004100 */
[----:B------:R-:W-:Y:S01]  /*7910*/  F2FP.F16.E4M3.UNPACK_B R59, R13.H1 ;  /* 0x0000000dff3b723e */ /* 0x000fe200030006ff */
[----:B------:R-:W-:-:S02]  /*7920*/  HADD2.F32 R63, -RZ, R61.H1_H1 ;  /* 0x3000003dff3f7230 */ /* 0x000fc40000004100 */
[-C--:B------:R-:W-:Y:S01]  /*7930*/  FMUL.FTZ R66, R56, R64.reuse ;  /* 0x0000004038427220 */ /* 0x080fe20000410000 */
[----:B------:R-:W-:Y:S02]  /*7940*/  HADD2.F32 R53, -RZ, R53.H0_H0 ;  /* 0x20000035ff357230 */ /* 0x000fe40000004100 */
[----:B------:R-:W-:Y:S01]  /*7950*/  FMUL.FTZ R67, R57, R64 ;  /* 0x0000004039437220 */ /* 0x000fe20000410000 */
[----:B------:R-:W-:Y:S02]  /*7960*/  HADD2.F32 R13, -RZ, R58.H1_H1 ;  /* 0x3000003aff0d7230 */ /* 0x000fe40000004100 */
[----:B------:R-:W-:Y:S01]  /*7970*/  FMUL.FTZ R64, R50, R63 ;  /* 0x0000003f32407220 */ /* 0x000fe20000410000 */
[----:B------:R-:W-:Y:S01]  /*7980*/  F2FP.F16.E4M3.UNPACK_B R15, R15 ;  /* 0x0000000fff0f723e */ /* 0x000fe200020006ff */
[C---:B------:R-:W-:Y:S01]  /*7990*/  FMUL.FTZ R63, R53.reuse, R63 ;  /* 0x0000003f353f7220 */ /* 0x040fe20000410000 */
[----:B------:R-:W-:Y:S01]  /*79a0*/  F2FP.F16.E4M3.UNPACK_B R14, R14 ;  /* 0x0000000eff0e723e */ /* 0x000fe200020006ff */
[----:B------:R-:W-:Y:S01]  /*79b0*/  FFMA.FTZ R64, R53, R13, -R64 ;  /* 0x0000000d35407223 */ /* 0x000fe20000010840 */
[----:B------:R-:W-:-:S02]  /*79c0*/  HADD2.F32 R60, -RZ, R59.H1_H1 ;  /* 0x3000003bff3c7230 */ /* 0x000fc40000004100 */
[----:B------:R-:W-:Y:S01]  /*79d0*/  FFMA.FTZ R63, R50, R13, R63 ;  /* 0x0000000d323f7223 */ /* 0x000fe2000001003f */
[--C-:B------:R-:W-:Y:S02]  /*79e0*/  HADD2.F32 R50, -RZ, R15.reuse.H0_H0 ;  /* 0x2000000fff327230 */ /* 0x100fe40000004100 */
[----:B------:R-:W-:Y:S02]  /*79f0*/  HADD2.F32 R13, -RZ, R14.H0_H0 ;  /* 0x2000000eff0d7230 */ /* 0x000fe40000004100 */
[-C--:B------:R-:W-:Y:S01]  /*7a00*/  FFMA.FTZ R67, R56, R60.reuse, R67 ;  /* 0x0000003c38437223 */ /* 0x080fe20000010043 */
[----:B------:R-:W-:Y:S02]  /*7a10*/  HADD2.F32 R15, -RZ, R15.H1_H1 ;  /* 0x3000000fff0f7230 */ /* 0x000fe40000004100 */
[----:B------:R-:W-:Y:S01]  /*7a20*/  FFMA.FTZ R66, R57, R60, -R66 ;  /* 0x0000003c39427223 */ /* 0x000fe20000010842 */
[----:B------:R-:W-:Y:S01]  /*7a30*/  HADD2.F32 R62, -RZ, R62.H0_H0 ;  /* 0x2000003eff3e7230 */ /* 0x000fe20000004100 */
[----:B------:R-:W-:Y:S01]  /*7a40*/  F2FP.SATFINITE.E4M3.F32.PACK_AB_MERGE_C R63, R63, R64, RZ ;  /* 0x000000403f3f723e */ /* 0x000fe200048070ff */
[----:B------:R-:W-:-:S02]  /*7a50*/  HADD2.F32 R14, -RZ, R14.H1_H1 ;  /* 0x3000000eff0e7230 */ /* 0x000fc40000004100 */
[----:B------:R-:W-:Y:S02]  /*7a60*/  HADD2.F32 R61, -RZ, R61.H0_H0 ;  /* 0x2000003dff3d7230 */ /* 0x000fe40000004100 */
[-C--:B------:R-:W-:Y:S01]  /*7a70*/  FMUL.FTZ R53, R15, R62.reuse ;  /* 0x0000003e0f357220 */ /* 0x080fe20000410000 */
[----:B------:R-:W-:Y:S02]  /*7a80*/  HADD2.F32 R59, -RZ, R59.H0_H0 ;  /* 0x2000003bff3b7230 */ /* 0x000fe40000004100 */
        /* <DEDUP_REMOVED lines=8> */
[----:B------:R-:W-:-:S02]  /*7b10*/  F2FP.SATFINITE.E4M3.F32.PACK_AB_MERGE_C R66, R67, R66, RZ ;  /* 0x000000424342723e */ /* 0x000fc400048070ff */
[----:B------:R-:W-:Y:S02]  /*7b20*/  F2FP.SATFINITE.E4M3.F32.PACK_AB_MERGE_C R13, R12, R11, R69 ;  /* 0x0000000b0c0d723e */ /* 0x000fe40004807045 */
[----:B------:R-:W-:Y:S02]  /*7b30*/  F2FP.SATFINITE.E4M3.F32.PACK_AB_MERGE_C R12, R52, R51, R68 ;  /* 0x00000033340c723e */ /* 0x000fe40004807044 */
[----:B------:R-:W-:Y:S02]  /*7b40*/  F2FP.SATFINITE.E4M3.F32.PACK_AB_MERGE_C R14, R61, R56, R63 ;  /* 0x000000383d0e723e */ /* 0x000fe4000480703f */
[----:B------:R-:W-:-:S07]  /*7b50*/  F2FP.SATFINITE.E4M3.F32.PACK_AB_MERGE_C R15, R62, R53, R66 ;  /* 0x000000353e0f723e */ /* 0x000fce0004807042 */
.L_x_482:
[----:B------:R-:W-:Y:S05]  /*7b60*/  BSYNC B2 ;  /* 0x0000000000027941 */ /* 0x000fea0003800000 */
.L_x_481:
[----:B--2---:R0:W-:Y:S02]  /*7b70*/  ST.E.128 desc[UR50][R54.64], R12 ;  /* 0x0000000c36007985 */ /* 0x0041e4000c101d32 */
.L_x_480:
[----:B------:R-:W-:Y:S05]  /*7b80*/  BSYNC B1 ;  /* 0x0000000000017941 */ /* 0x000fea0003800000 */
.L_x_479:
[----:B------:R-:W-:Y:S01]  /*7b90*/  ISETP.NE.AND P2, PT, R31, RZ, PT ;  /* 0x000000ff1f00720c */ /* 0x000fe20003f45270 */
[----:B------:R-:W-:-:S12]  /*7ba0*/  BSSY B1, `(.L_x_483) ;  /* 0x0000072000017945 */ /* 0x000fd80003800000 */
[----:B------:R-:W-:Y:S05]  /*7bb0*/  @!P2 BRA `(.L_x_484) ;  /* 0x0000000400c0a947 */ /* 0x000fea0003800000 */
[----:B0-----:R0:W0:Y:S01]  /*7bc0*/  LDS.128 R12, [R36+0x1ec00] ;  /* 0x01ec0000240c7984 */ /* 0x0010220000000c00 */
[----:B--2---:R-:W-:Y:S01]  /*7bd0*/  IADD3 R50, P2, R168, R121, RZ ;  /* 0x00000079a8327210 */ /* 0x004fe20007f5e0ff */
[----:B------:R-:W-:Y:S03]  /*7be0*/  BSSY B2, `(.L_x_485) ;  /* 0x000006c000027945 */ /* 0x000fe60003800000 */
[----:B------:R-:W-:Y:S02]  /*7bf0*/  IADD3.X R51, R65, R194, RZ, P2, !PT ;  /* 0x000000c241337210 */ /* 0x000fe400017fe4ff */
[----:B------:R-:W-:-:S13]  /*7c00*/  ISETP.GE.AND P2, PT, R200, R117, PT ;  /* 0x00000075c800720c */ /* 0x000fda0003f46270 */
[----:B------:R-:W-:Y:S05]  /*7c10*/  @P2 BRA `(.L_x_486) ;  /* 0x0000000400a02947 */ /* 0x000fea0003800000 */
[----:B------:R-:W-:Y:S02]  /*7c20*/  SHF.R.U32.HI R46, RZ, 0x8, R47 ;  /* 0x00000008ff2e7819 */ /* 0x000fe4000001162f */
[----:B----4-:R-:W-:Y:S02]  /*7c30*/  SHF.R.U32.HI R11, RZ, 0x8, R49 ;  /* 0x00000008ff0b7819 */ /* 0x010fe40000011631 */
[----:B------:R-:W-:Y:S02]  /*7c40*/  SHF.R.U32.HI R54, RZ, 0x10, R47 ;  /* 0x00000010ff367819 */ /* 0x000fe4000001162f */
[----:B------:R-:W-:Y:S01]  /*7c50*/  LOP3.LUT R48, R47, 0xff0000ff, RZ, 0xc0, !PT ;  /* 0xff0000ff2f307812 */ /* 0x000fe200078ec0ff */
[----:B------:R-:W-:Y:S01]  /*7c60*/  IMAD.SHL.U32 R47, R46, 0x100, RZ ;  /* 0x000001002e2f7824 */ /* 0x000fe200078e00ff */
[----:B------:R-:W-:Y:S01]  /*7c70*/  SHF.R.U32.HI R53, RZ, 0x10, R49 ;  /* 0x00000010ff357819 */ /* 0x000fe20000011631 */
[----:B0-----:R-:W-:Y:S01]  /*7c80*/  IMAD.MOV.U32 R46, RZ, RZ, R12 ;  /* 0x000000ffff2e7224 */ /* 0x001fe200078e000c */
[----:B------:R-:W-:Y:S01]  /*7c90*/  LOP3.LUT R52, R49, 0xff0000ff, RZ, 0xc0, !PT ;  /* 0xff0000ff31347812 */ /* 0x000fe200078ec0ff */
[----:B------:R-:W-:Y:S01]  /*7ca0*/  IMAD.SHL.U32 R49, R11, 0x100, RZ ;  /* 0x000001000b317824 */ /* 0x000fe200078e00ff */
[----:B------:R-:W-:Y:S01]  /*7cb0*/  LOP3.LUT R48, R48, 0xff00, R47, 0xf8, !PT ;  /* 0x0000ff0030307812 */ /* 0x000fe200078ef82f */
[----:B------:R-:W-:Y:S01]  /*7cc0*/  IMAD.MOV.U32 R11, RZ, RZ, R13 ;  /* 0x000000ffff0b7224 */ /* 0x000fe200078e000d */
[----:B------:R-:W-:Y:S01]  /*7cd0*/  SHF.L.U32 R13, R54, 0x10, RZ ;  /* 0x00000010360d7819 */ /* 0x000fe200000006ff */
[----:B------:R-:W-:Y:S01]  /*7ce0*/  IMAD.U32 R47, R53, 0x10000, RZ ;  /* 0x00010000352f7824 */ /* 0x000fe200078e00ff */
[----:B------:R-:W-:-:S02]  /*7cf0*/  LOP3.LUT R52, R52, 0xff00, R49, 0xf8, !PT ;  /* 0x0000ff0034347812 */ /* 0x000fc400078ef831 */
[----:B------:R-:W-:Y:S02]  /*7d00*/  F2FP.F16.E4M3.UNPACK_B R49, R140.H1 ;  /* 0x0000008cff31723e */ /* 0x000fe400030006ff */
[----:B------:R-:W-:Y:S02]  /*7d10*/  F2FP.F16.E4M3.UNPACK_B R12, R11 ;  /* 0x0000000bff0c723e */ /* 0x000fe400020006ff */
[----:B------:R-:W-:Y:S01]  /*7d20*/  LOP3.LUT R56, R52, 0xff0000, R47, 0xf8, !PT ;  /* 0x00ff000034387812 */ /* 0x000fe200078ef82f */
[----:B------:R-:W-:Y:S01]  /*7d30*/  HADD2.F32 R54, -RZ, R49.H0_H0 ;  /* 0x20000031ff367230 */ /* 0x000fe20000004100 */
[----:B------:R-:W-:Y:S01]  /*7d40*/  F2FP.F16.E4M3.UNPACK_B R52, R139.H1 ;  /* 0x0000008bff34723e */ /* 0x000fe200030006ff */
[--C-:B------:R-:W-:Y:S01]  /*7d50*/  HADD2.F32 R47, -RZ, R12.reuse.H1_H1 ;  /* 0x3000000cff2f7230 */ /* 0x100fe20000004100 */
[----:B------:R-:W-:Y:S01]  /*7d60*/  F2FP.F16.E4M3.UNPACK_B R11, R11.H1 ;  /* 0x0000000bff0b723e */ /* 0x000fe200030006ff */
[----:B------:R-:W-:Y:S01]  /*7d70*/  HADD2.F32 R12, -RZ, R12.H0_H0 ;  /* 0x2000000cff0c7230 */ /* 0x000fe20000004100 */
[----:B------:R-:W-:Y:S01]  /*7d80*/  LOP3.LUT R13, R48, 0xff0000, R13, 0xf8, !PT ;  /* 0x00ff0000300d7812 */ /* 0x000fe200078ef80d */
[----:B------:R-:W-:-:S02]  /*7d90*/  HADD2.F32 R53, -RZ, R52.H0_H0 ;  /* 0x20000034ff357230 */ /* 0x000fc40000004100 */
[CC--:B------:R-:W-:Y:S01]  /*7da0*/  FMUL.FTZ R57, R47.reuse, R54.reuse ;  /* 0x000000362f397220 */ /* 0x0c0fe20000410000 */
[----:B------:R-:W-:Y:S02]  /*7db0*/  HADD2.F32 R55, -RZ, R49.H1_H1 ;  /* 0x30000031ff377230 */ /* 0x000fe40000004100 */
        /* <DEDUP_REMOVED lines=14> */
[--C-:B------:R-:W-:Y:S01]  /*7ea0*/  HADD2.F32 R48, -RZ, R47.reuse.H0_H0 ;  /* 0x2000002fff307230 */ /* 0x100fe20000004100 */
[----:B------:R-:W-:Y:S01]  /*7eb0*/  F2FP.F16.E4M3.UNPACK_B R139, R139 ;  /* 0x0000008bff8b723e */ /* 0x000fe200020006ff */
[----:B------:R-:W-:Y:S01]  /*7ec0*/  HADD2.F32 R49, -RZ, R47.H1_H1 ;  /* 0x3000002fff317230 */ /* 0x000fe20000004100 */
[----:B------:R-:W-:Y:S01]  /*7ed0*/  F2FP.SATFINITE.E4M3.F32.PACK_AB_MERGE_C R64, R62, R57, RZ ;  /* 0x000000393e40723e */ /* 0x000fe200048070ff */
[----:B------:R-:W-:Y:S02]  /*7ee0*/  HADD2.F32 R47, -RZ, R46.H0_H0 ;  /* 0x2000002eff2f7230 */ /* 0x000fe40000004100 */
[----:B------:R-:W-:Y:S01]  /*7ef0*/  FMUL.FTZ R58, R48, R53 ;  /* 0x00000035303a7220 */ /* 0x000fe20000410000 */
[----:B------:R-:W-:-:S02]  /*7f00*/  HADD2.F32 R52, -RZ, R139.H1_H1 ;  /* 0x3000008bff347230 */ /* 0x000fc40000004100 */
[C---:B------:R-:W-:Y:S01]  /*7f10*/  FMUL.FTZ R55, R49.reuse, R53 ;  /* 0x0000003531377220 */ /* 0x040fe20000410000 */
[----:B------:R-:W-:Y:S02]  /*7f20*/  HADD2.F32 R140, -RZ, R140.H0_H0 ;  /* 0x2000008cff8c7230 */ /* 0x000fe40000004100 */
[----:B------:R-:W-:Y:S02]  /*7f30*/  HADD2.F32 R46, -RZ, R46.H1_H1 ;  /* 0x3000002eff2e7230 */ /* 0x000fe40000004100 */
[-C--:B------:R-:W-:Y:S01]  /*7f40*/  FFMA.FTZ R55, R48, R52.reuse, -R55 ;  /* 0x0000003430377223 */ /* 0x080fe20000010837 */
[----:B------:R-:W-:Y:S02]  /*7f50*/  HADD2.F32 R139, -RZ, R139.H0_H0 ;  /* 0x2000008bff8b7230 */ /* 0x000fe40000004100 */
[----:B------:R-:W-:Y:S01]  /*7f60*/  FFMA.FTZ R58, R49, R52, R58 ;  /* 0x00000034313a7223 */ /* 0x000fe2000001003a */
[-C--:B------:R-:W-:Y:S01]  /*7f70*/  FMUL.FTZ R53, R47, R140.reuse ;  /* 0x0000008c2f357220 */ /* 0x080fe20000410000 */
[----:B------:R-:W-:Y:S01]  /*7f80*/  FMUL.FTZ R54, R46, R140 ;  /* 0x0000008c2e367220 */ /* 0x000fe20000410000 */
[----:B------:R-:W-:-:S02]  /*7f90*/  F2FP.F16.E4M3.UNPACK_B R52, R13 ;  /* 0x0000000dff34723e */ /* 0x000fc400020006ff */
[----:B------:R-:W-:Y:S01]  /*7fa0*/  F2FP.SATFINITE.E4M3.F32.PACK_AB_MERGE_C R63, R58, R55, RZ ;  /* 0x000000373a3f723e */ /* 0x000fe200048070ff */
[----:B------:R-:W-:Y:S01]  /*7fb0*/  FFMA.FTZ R59, R47, R139, -R54 ;  /* 0x0000008b2f3b7223 */ /* 0x000fe20000010836 */
[----:B------:R-:W-:Y:S01]  /*7fc0*/  F2FP.F16.E4M3.UNPACK_B R47, R15.H1 ;  /* 0x0000000fff2f723e */ /* 0x000fe200030006ff */
[----:B------:R-:W-:Y:S01]  /*7fd0*/  FFMA.FTZ R60, R46, R139, R53 ;  /* 0x0000008b2e3c7223 */ /* 0x000fe20000010035 */
[----:B------:R-:W-:Y:S02]  /*7fe0*/  F2FP.F16.E4M3.UNPACK_B R55, R56.H1 ;  /* 0x00000038ff37723e */ /* 0x000fe400030006ff */
[----:B------:R-:W-:Y:S01]  /*7ff0*/  F2FP.F16.E4M3.UNPACK_B R53, R13.H1 ;  /* 0x0000000dff35723e */ /* 0x000fe200030006ff */
[----:B------:R-:W-:Y:S01]  /*8000*/  HADD2.F32 R49, -RZ, R47.H1_H1 ;  /* 0x3000002fff317230 */ /* 0x000fe20000004100 */
[----:B------:R-:W-:Y:S01]  /*8010*/  F2FP.F16.E4M3.UNPACK_B R46, R14.H1 ;  /* 0x0000000eff2e723e */ /* 0x000fe200030006ff */
[----:B------:R-:W-:Y:S01]  /*8020*/  HADD2.F32 R58, -RZ, R55.H1_H1 ;  /* 0x30000037ff3a7230 */ /* 0x000fe20000004100 */
[----:B------:R-:W-:Y:S01]  /*8030*/  F2FP.F16.E4M3.UNPACK_B R56, R56 ;  /* 0x00000038ff38723e */ /* 0x000fe200020006ff */
[----:B------:R-:W-:Y:S01]  /*8040*/  HADD2.F32 R48, -RZ, R47.H0_H0 ;  /* 0x2000002fff307230 */ /* 0x000fe20000004100 */
[----:B------:R-:W-:Y:S01]  /*8050*/  F2FP.F16.E4M3.UNPACK_B R15, R15 ;  /* 0x0000000fff0f723e */ /* 0x000fe200020006ff */
[----:B------:R-:W-:-:S02]  /*8060*/  HADD2.F32 R54, -RZ, R53.H1_H1 ;  /* 0x30000035ff367230 */ /* 0x000fc40000004100 */
[-C--:B------:R-:W-:Y:S01]  /*8070*/  FMUL.FTZ R13, R49, R58.reuse ;  /* 0x0000003a310d7220 */ /* 0x080fe20000410000 */
[----:B------:R-:W-:Y:S02]  /*8080*/  HADD2.F32 R47, -RZ, R46.H1_H1 ;  /* 0x3000002eff2f7230 */ /* 0x000fe40000004100 */
[C---:B------:R-:W-:Y:S01]  /*8090*/  FMUL.FTZ R58, R48.reuse, R58 ;  /* 0x0000003a303a7220 */ /* 0x040fe20000410000 */
[----:B------:R-:W-:Y:S02]  /*80a0*/  HADD2.F32 R57, -RZ, R56.H1_H1 ;  /* 0x30000038ff397230 */ /* 0x000fe40000004100 */
[----:B------:R-:W-:Y:S01]  /*80b0*/  FFMA.FTZ R62, R48, R54, -R13 ;  /* 0x00000036303e7223 */ /* 0x000fe2000001080d */
[----:B------:R-:W-:Y:S01]  /*80c0*/  HADD2.F32 R46, -RZ, R46.H0_H0 ;  /* 0x2000002eff2e7230 */ /* 0x000fe20000004100 */
[----:B------:R-:W-:Y:S01]  /*80d0*/  F2FP.F16.E4M3.UNPACK_B R14, R14 ;  /* 0x0000000eff0e723e */ /* 0x000fe200020006ff */
[----:B------:R-:W-:Y:S02]  /*80e0*/  HADD2.F32 R13, -RZ, R52.H1_H1 ;  /* 0x30000034ff0d7230 */ /* 0x000fe40000004100 */
[----:B------:R-:W-:Y:S01]  /*80f0*/  FMUL.FTZ R61, R47, R57 ;  /* 0x000000392f3d7220 */ /* 0x000fe20000410000 */
[----:B------:R-:W-:-:S02]  /*8100*/  HADD2.F32 R55, -RZ, R55.H0_H0 ;  /* 0x20000037ff377230 */ /* 0x000fc40000004100 */
[C---:B------:R-:W-:Y:S01]  /*8110*/  FMUL.FTZ R48, R46.reuse, R57 ;  /* 0x000000392e307220 */ /* 0x040fe20000410000 */
[----:B------:R-:W-:Y:S01]  /*8120*/  FFMA.FTZ R57, R49, R54, R58 ;  /* 0x0000003631397223 */ /* 0x000fe2000001003a */
[-C--:B------:R-:W-:Y:S01]  /*8130*/  FFMA.FTZ R61, R46, R13.reuse, -R61 ;  /* 0x0000000d2e3d7223 */ /* 0x080fe2000001083d */
[--C-:B------:R-:W-:Y:S02]  /*8140*/  HADD2.F32 R46, -RZ, R15.reuse.H0_H0 ;  /* 0x2000000fff2e7230 */ /* 0x100fe40000004100 */
[----:B------:R-:W-:Y:S01]  /*8150*/  FFMA.FTZ R54, R47, R13, R48 ;  /* 0x0000000d2f367223 */ /* 0x000fe20000010030 */
[--C-:B------:R-:W-:Y:S01]  /*8160*/  HADD2.F32 R13, -RZ, R14.reuse.H0_H0 ;  /* 0x2000000eff0d7230 */ /* 0x100fe20000004100 */
[----:B------:R-:W-:Y:S01]  /*8170*/  F2FP.SATFINITE.E4M3.F32.PACK_AB_MERGE_C R57, R57, R62, RZ ;  /* 0x0000003e3939723e */ /* 0x000fe200048070ff */
[----:B------:R-:W-:Y:S02]  /*8180*/  HADD2.F32 R15, -RZ, R15.H1_H1 ;  /* 0x3000000fff0f7230 */ /* 0x000fe40000004100 */
[----:B------:R-:W-:Y:S01]  /*8190*/  FMUL.FTZ R58, R46, R55 ;  /* 0x000000372e3a7220 */ /* 0x000fe20000410000 */
[----:B------:R-:W-:Y:S01]  /*81a0*/  HADD2.F32 R14, -RZ, R14.H1_H1 ;  /* 0x3000000eff0e7230 */ /* 0x000fe20000004100 */
[----:B------:R-:W-:Y:S01]  /*81b0*/  F2FP.SATFINITE.E4M3.F32.PACK_AB_MERGE_C R54, R54, R61, RZ ;  /* 0x0000003d3636723e */ /* 0x000fe200048070ff */
[----:B------:R-:W-:-:S02]  /*81c0*/  HADD2.F32 R56, -RZ, R56.H0_H0 ;  /* 0x20000038ff387230 */ /* 0x000fc40000004100 */
[----:B------:R-:W-:Y:S01]  /*81d0*/  FMUL.FTZ R49, R15, R55 ;  /* 0x000000370f317220 */ /* 0x000fe20000410000 */
[----:B------:R-:W-:Y:S02]  /*81e0*/  HADD2.F32 R53, -RZ, R53.H0_H0 ;  /* 0x20000035ff357230 */ /* 0x000fe40000004100 */
[----:B------:R-:W-:Y:S02]  /*81f0*/  HADD2.F32 R52, -RZ, R52.H0_H0 ;  /* 0x20000034ff347230 */ /* 0x000fe40000004100 */
[-C--:B------:R-:W-:Y:S01]  /*8200*/  FMUL.FTZ R48, R14, R56.reuse ;  /* 0x000000380e307220 */ /* 0x080fe20000410000 */
[----:B------:R-:W-:Y:S01]  /*8210*/  FMUL.FTZ R47, R13, R56 ;  /* 0x000000380d2f7220 */ /* 0x000fe20000410000 */
[-C--:B------:R-:W-:Y:S01]  /*8220*/  FFMA.FTZ R49, R46, R53.reuse, -R49 ;  /* 0x000000352e317223 */ /* 0x080fe20000010831 */
[----:B------:R-:W-:Y:S01]  /*8230*/  FFMA.FTZ R58, R15, R53, R58 ;  /* 0x000000350f3a7223 */ /* 0x000fe2000001003a */
[-C--:B------:R-:W-:Y:S01]  /*8240*/  FFMA.FTZ R48, R13, R52.reuse, -R48 ;  /* 0x000000340d307223 */ /* 0x080fe20000010830 */
[----:B------:R-:W-:Y:S01]  /*8250*/  FFMA.FTZ R47, R14, R52, R47 ;  /* 0x000000340e2f7223 */ /* 0x000fe2000001002f */
[----:B------:R-:W-:-:S02]  /*8260*/  F2FP.SATFINITE.E4M3.F32.PACK_AB_MERGE_C R13, R12, R11, R64 ;  /* 0x0000000b0c0d723e */ /* 0x000fc40004807040 */
[----:B------:R-:W-:Y:S02]  /*8270*/  F2FP.SATFINITE.E4M3.F32.PACK_AB_MERGE_C R12, R60, R59, R63 ;  /* 0x0000003b3c0c723e */ /* 0x000fe4000480703f */
[----:B------:R-:W-:Y:S02]  /*8280*/  F2FP.SATFINITE.E4M3.F32.PACK_AB_MERGE_C R14, R47, R48, R54 ;  /* 0x000000302f0e723e */ /* 0x000fe40004807036 */
[----:B------:R-:W-:-:S07]  /*8290*/  F2FP.SATFINITE.E4M3.F32.PACK_AB_MERGE_C R15, R58, R49, R57 ;  /* 0x000000313a0f723e */ /* 0x000fce0004807039 */
.L_x_486:
[----:B------:R-:W-:Y:S05]  /*82a0*/  BSYNC B2 ;  /* 0x0000000000027941 */ /* 0x000fea0003800000 */
.L_x_485:
[----:B0-----:R0:W-:Y:S02]  /*82b0*/  ST.E.128 desc[UR50][R50.64], R12 ;  /* 0x0000000c32007985 */ /* 0x0011e4000c101d32 */
.L_x_484:
[----:B------:R-:W-:Y:S05]  /*82c0*/  BSYNC B1 ;  /* 0x0000000000017941 */ /* 0x000fea0003800000 */
.L_x_483:
        /* <DEDUP_REMOVED lines=9> */
[----:B------:R-:W-:Y:S02]  /*8360*/  SHF.R.U32.HI R44, RZ, 0x8, R45 ;  /* 0x00000008ff2c7819 */ /* 0x000fe4000001162d */
[--C-:B------:R-:W-:Y:S02]  /*8370*/  SHF.R.U32.HI R42, RZ, 0x8, R43.reuse ;  /* 0x00000008ff2a7819 */ /* 0x100fe4000001162b */
[----:B----4-:R-:W-:Y:S01]  /*8380*/  LOP3.LUT R11, R43, 0xff0000ff, RZ, 0xc0, !PT ;  /* 0xff0000ff2b0b7812 */ /* 0x010fe200078ec0ff */
[----:B------:R-:W-:Y:S01]  /*8390*/  IMAD.SHL.U32 R44, R44, 0x100, RZ ;  /* 0x000001002c2c7824 */ /* 0x000fe200078e00ff */
[----:B------:R-:W-:Y:S01]  /*83a0*/  SHF.R.U32.HI R48, RZ, 0x10, R43 ;  /* 0x00000010ff307819 */ /* 0x000fe2000001162b */
[----:B------:R-:W-:Y:S01]  /*83b0*/  IMAD.SHL.U32 R42, R42, 0x100, RZ ;  /* 0x000001002a2a7824 */ /* 0x000fe200078e00ff */
[----:B------:R-:W-:Y:S02]  /*83c0*/  LOP3.LUT R43, R45, 0xff0000ff, RZ, 0xc0, !PT ;  /* 0xff0000ff2d2b7812 */ /* 0x000fe400078ec0ff */
[----:B------:R-:W-:-:S02]  /*83d0*/  SHF.R.U32.HI R49, RZ, 0x10, R45 ;  /* 0x00000010ff317819 */ /* 0x000fc4000001162d */
[----:B0-----:R-:W-:Y:S02]  /*83e0*/  MOV R37, R12 ;  /* 0x0000000c00257202 */ /* 0x001fe40000000f00 */
[----:B------:R-:W-:Y:S01]  /*83f0*/  LOP3.LUT R12, R43, 0xff00, R44, 0xf8, !PT ;  /* 0x0000ff002b0c7812 */ /* 0x000fe200078ef82c */
[----:B------:R-:W-:Y:S01]  /*8400*/  IMAD.U32 R43, R48, 0x10000, RZ ;  /* 0x00010000302b7824 */ /* 0x000fe200078e00ff */
[----:B------:R-:W-:Y:S01]  /*8410*/  LOP3.LUT R42, R11, 0xff00, R42, 0xf8, !PT ;  /* 0x0000ff000b2a7812 */ /* 0x000fe200078ef82a */
[----:B------:R-:W-:Y:S01]  /*8420*/  IMAD.U32 R49, R49, 0x10000, RZ ;  /* 0x0001000031317824 */ /* 0x000fe200078e00ff */
[----:B------:R-:W-:Y:S02]  /*8430*/  F2FP.F16.E4M3.UNPACK_B R11, R13 ;  /* 0x0000000dff0b723e */ /* 0x000fe400020006ff */
[----:B------:R-:W-:Y:S02]  /*8440*/  F2FP.F16.E4M3.UNPACK_B R44, R129.H1 ;  /* 0x00000081ff2c723e */ /* 0x000fe400030006ff */
[----:B------:R-:W-:-:S02]  /*8450*/  F2FP.F16.E4M3.UNPACK_B R13, R13.H1 ;  /* 0x0000000dff0d723e */ /* 0x000fc400030006ff */
[----:B------:R-:W-:Y:S01]  /*8460*/  LOP3.LUT R45, R42, 0xff0000, R43, 0xf8, !PT ;  /* 0x00ff00002a2d7812 */ /* 0x000fe200078ef82b */
[--C-:B------:R-:W-:Y:S01]  /*8470*/  HADD2.F32 R48, -RZ, R44.reuse.H0_H0 ;  /* 0x2000002cff307230 */ /* 0x100fe20000004100 */
[----:B------:R-:W-:Y:S01]  /*8480*/  LOP3.LUT R50, R12, 0xff0000, R49, 0xf8, !PT ;  /* 0x00ff00000c327812 */ /* 0x000fe200078ef831 */
[--C-:B------:R-:W-:Y:S01]  /*8490*/  HADD2.F32 R12, -RZ, R11.reuse.H1_H1 ;  /* 0x3000000bff0c7230 */ /* 0x100fe20000004100 */
[----:B------:R-:W-:Y:S01]  /*84a0*/  F2FP.F16.E4M3.UNPACK_B R43, R128.H1 ;  /* 0x00000080ff2b723e */ /* 0x000fe200030006ff */
[----:B------:R-:W-:Y:S01]  /*84b0*/  HADD2.F32 R11, -RZ, R11.H0_H0 ;  /* 0x2000000bff0b7230 */ /* 0x000fe20000004100 */
[----:B------:R-:W-:Y:S01]  /*84c0*/  F2FP.F16.E4M3.UNPACK_B R129, R129 ;  /* 0x00000081ff81723e */ /* 0x000fe200020006ff */
[----:B------:R-:W-:Y:S02]  /*84d0*/  HADD2.F32 R49, -RZ, R44.H1_H1 ;  /* 0x3000002cff317230 */ /* 0x000fe40000004100 */
[----:B------:R-:W-:Y:S01]  /*84e0*/  FMUL.FTZ R52, R12, R48 ;  /* 0x000000300c347220 */ /* 0x000fe20000410000 */
[----:B------:R-:W-:-:S02]  /*84f0*/  HADD2.F32 R42, -RZ, R13.H1_H1 ;  /* 0x3000000dff2a7230 */ /* 0x000fc40000004100 */
[C---:B------:R-:W-:Y:S01]  /*8500*/  FMUL.FTZ R51, R11.reuse, R48 ;  /* 0x000000300b337220 */ /* 0x040fe20000410000 */
[----:B------:R-:W-:Y:S01]  /*8510*/  HADD2.F32 R44, -RZ, R43.H0_H0 ;  /* 0x2000002bff2c7230 */ /* 0x000fe20000004100 */
[----:B------:R-:W-:Y:S01]  /*8520*/  F2FP.F16.E4M3.UNPACK_B R128, R128 ;  /* 0x00000080ff80723e */ /* 0x000fe200020006ff */
[----:B------:R-:W-:Y:S02]  /*8530*/  HADD2.F32 R13, -RZ, R13.H0_H0 ;  /* 0x2000000dff0d7230 */ /* 0x000fe40000004100 */
[-C--:B------:R-:W-:Y:S01]  /*8540*/  FMUL.FTZ R48, R42, R49.reuse ;  /* 0x000000312a307220 */ /* 0x080fe20000410000 */
[----:B------:R-:W-:Y:S02]  /*8550*/  HADD2.F32 R43, -RZ, R43.H1_H1 ;  /* 0x3000002bff2b7230 */ /* 0x000fe40000004100 */
[-C--:B------:R-:W-:Y:S01]  /*8560*/  FFMA.FTZ R11, R11, R44.reuse, -R52 ;  /* 0x0000002c0b0b7223 */ /* 0x080fe20000010834 */
[----:B------:R-:W-:Y:S01]  /*8570*/  FFMA.FTZ R12, R12, R44, R51 ;  /* 0x0000002c0c0c7223 */ /* 0x000fe20000010033 */
[----:B------:R-:W-:Y:S01]  /*8580*/  FMUL.FTZ R49, R13, R49 ;  /* 0x000000310d317220 */ /* 0x000fe20000410000 */
[----:B------:R-:W-:-:S02]  /*8590*/  HADD2.F32 R44, -RZ, R128.H1_H1 ;  /* 0x30000080ff2c7230 */ /* 0x000fc40000004100 */
[----:B------:R-:W-:Y:S01]  /*85a0*/  FFMA.FTZ R55, R13, R43, -R48 ;  /* 0x0000002b0d377223 */ /* 0x000fe20000010830 */
[----:B------:R-:W-:Y:S01]  /*85b0*/  F2FP.F16.E4M3.UNPACK_B R13, R37.H1 ;  /* 0x00000025ff0d723e */ /* 0x000fe200030006ff */
[----:B------:R-:W-:Y:S01]  /*85c0*/  FFMA.FTZ R56, R42, R43, R49 ;  /* 0x0000002b2a387223 */ /* 0x000fe20000010031 */
[----:B------:R-:W-:Y:S01]  /*85d0*/  F2FP.F16.E4M3.UNPACK_B R37, R37 ;  /* 0x00000025ff25723e */ /* 0x000fe200020006ff */
[----:B------:R-:W-:Y:S02]  /*85e0*/  HADD2.F32 R48, -RZ, R129.H0_H0 ;  /* 0x20000081ff307230 */ /* 0x000fe40000004100 */
[--C-:B------:R-:W-:Y:S01]  /*85f0*/  HADD2.F32 R42, -RZ, R13.reuse.H0_H0 ;  /* 0x2000000dff2a7230 */ /* 0x100fe20000004100 */
[----:B------:R-:W-:Y:S01]  /*8600*/  F2FP.SATFINITE.E4M3.F32.PACK_AB_MERGE_C R58, R56, R55, RZ ;  /* 0x00000037383a723e */ /* 0x000fe200048070ff */
[----:B------:R-:W-:Y:S02]  /*8610*/  HADD2.F32 R43, -RZ, R13.H1_H1 ;  /* 0x3000000dff2b7230 */ /* 0x000fe40000004100 */
[----:B------:R-:W-:-:S02]  /*8620*/  HADD2.F32 R13, -RZ, R37.H0_H0 ;  /* 0x20000025ff0d7230 */ /* 0x000fc40000004100 */
[----:B------:R-:W-:Y:S02]  /*8630*/  HADD2.F32 R37, -RZ, R37.H1_H1 ;  /* 0x30000025ff257230 */ /* 0x000fe40000004100 */
[----:B------:R-:W-:Y:S02]  /*8640*/  HADD2.F32 R49, -RZ, R129.H1_H1 ;  /* 0x30000081ff317230 */ /* 0x000fe40000004100 */
[----:B------:R-:W-:Y:S02]  /*8650*/  HADD2.F32 R128, -RZ, R128.H0_H0 ;  /* 0x20000080ff807230 */ /* 0x000fe40000004100 */
[-C--:B------:R-:W-:Y:S01]  /*8660*/  FMUL.FTZ R52, R37, R48.reuse ;  /* 0x0000003025347220 */ /* 0x080fe20000410000 */
[----:B------:R-:W-:Y:S01]  /*8670*/  FMUL.FTZ R48, R13, R48 ;  /* 0x000000300d307220 */ /* 0x000fe20000410000 */
[-C--:B------:R-:W-:Y:S01]  /*8680*/  FMUL.FTZ R51, R43, R49.reuse ;  /* 0x000000312b337220 */ /* 0x080fe20000410000 */
[C---:B------:R-:W-:Y:S01]  /*8690*/  FMUL.FTZ R54, R42.reuse, R49 ;  /* 0x000000312a367220 */ /* 0x040fe20000410000 */
[-C--:B------:R-:W-:Y:S01]  /*86a0*/  FFMA.FTZ R53, R13, R128.reuse, -R52 ;  /* 0x000000800d357223 */ /* 0x080fe20000010834 */
[----:B------:R-:W-:Y:S01]  /*86b0*/  FFMA.FTZ R128, R37, R128, R48 ;  /* 0x0000008025807223 */ /* 0x000fe20000010030 */
[-C--:B------:R-:W-:Y:S01]  /*86c0*/  FFMA.FTZ R51, R42, R44.reuse, -R51 ;  /* 0x0000002c2a337223 */ /* 0x080fe20000010833 */
[----:B------:R-:W-:Y:S01]  /*86d0*/  FFMA.FTZ R54, R43, R44, R54 ;  /* 0x0000002c2b367223 */ /* 0x000fe20000010036 */
[----:B------:R-:W-:-:S02]  /*86e0*/  F2FP.F16.E4M3.UNPACK_B R37, R15.H1 ;  /* 0x0000000fff25723e */ /* 0x000fc400030006ff */
[----:B------:R-:W-:Y:S02]  /*86f0*/  F2FP.F16.E4M3.UNPACK_B R49, R50.H1 ;  /* 0x00000032ff31723e */ /* 0x000fe400030006ff */
[----:B------:R-:W-:Y:S01]  /*8700*/  F2FP.SATFINITE.E4M3.F32.PACK_AB_MERGE_C R57, R54, R51, RZ ;  /* 0x000000333639723e */ /* 0x000fe200048070ff */
[----:B------:R-:W-:Y:S01]  /*8710*/  HADD2.F32 R43, -RZ, R37.H1_H1 ;  /* 0x30000025ff2b7230 */ /* 0x000fe20000004100 */
[-C--:B------:R-:W-:Y:S01]  /*8720*/  F2FP.F16.E4M3.UNPACK_B R44, R45.reuse.H1 ;  /* 0x0000002dff2c723e */ /* 0x080fe200030006ff */
[----:B------:R-:W-:Y:S01]  /*8730*/  HADD2.F32 R51, -RZ, R49.H1_H1 ;  /* 0x30000031ff337230 */ /* 0x000fe20000004100 */
[----:B------:R-:W-:Y:S01]  /*8740*/  F2FP.F16.E4M3.UNPACK_B R13, R14.H1 ;  /* 0x0000000eff0d723e */ /* 0x000fe200030006ff */
[----:B------:R-:W-:Y:S01]  /*8750*/  HADD2.F32 R42, -RZ, R37.H0_H0 ;  /* 0x20000025ff2a7230 */ /* 0x000fe20000004100 */
[----:B------:R-:W-:Y:S01]  /*8760*/  F2FP.F16.E4M3.UNPACK_B R50, R50 ;  /* 0x00000032ff32723e */ /* 0x000fe200020006ff */
        /* <DEDUP_REMOVED lines=9> */
[-C--:B------:R-:W-:Y:S01]  /*8800*/  FMUL.FTZ R54, R37, R52.reuse ;  /* 0x0000003425367220 */ /* 0x080fe20000410000 */
        /* <DEDUP_REMOVED lines=9> */
[----:B------:R-:W-:Y:S01]  /*88a0*/  HADD2.F32 R42, -RZ, R49.H0_H0 ;  /* 0x20000031ff2a7230 */ /* 0x000fe20000004100 */
[----:B------:R-:W-:Y:S01]  /*88b0*/  F2FP.SATFINITE.E4M3.F32.PACK_AB_MERGE_C R51, R51, R54, RZ ;  /* 0x000000363333723e */ /* 0x000fe200048070ff */
[--C-:B------:R-:W-:Y:S01]  /*88c0*/  HADD2.F32 R13, -RZ, R14.reuse.H0_H0 ;  /* 0x2000000eff0d7230 */ /* 0x100fe20000004100 */
[----:B------:R-:W-:Y:S01]  /*88d0*/  F2FP.SATFINITE.E4M3.F32.PACK_AB_MERGE_C R55, R56, R55, RZ ;  /* 0x000000373837723e */ /* 0x000fe200048070ff */
[----:B------:R-:W-:-:S02]  /*88e0*/  HADD2.F32 R14, -RZ, R14.H1_H1 ;  /* 0x3000000eff0e7230 */ /* 0x000fc40000004100 */
[-C--:B------:R-:W-:Y:S01]  /*88f0*/  FMUL.FTZ R48, R15, R42.reuse ;  /* 0x0000002a0f307220 */ /* 0x080fe20000410000 */
[----:B------:R-:W-:Y:S02]  /*8900*/  HADD2.F32 R44, -RZ, R44.H0_H0 ;  /* 0x2000002cff2c7230 */ /* 0x000fe40000004100 */
[----:B------:R-:W-:Y:S01]  /*8910*/  FMUL.FTZ R52, R37, R42 ;  /* 0x0000002a25347220 */ /* 0x000fe20000410000 */
[----:B------:R-:W-:Y:S02]  /*8920*/  HADD2.F32 R45, -RZ, R45.H0_H0 ;  /* 0x2000002dff2d7230 */ /* 0x000fe40000004100 */
[CC--:B------:R-:W-:Y:S01]  /*8930*/  FMUL.FTZ R42, R14.reuse, R50.reuse ;  /* 0x000000320e2a7220 */ /* 0x0c0fe20000410000 */
        /* <DEDUP_REMOVED lines=9> */
.L_x_490:
[----:B------:R-:W-:Y:S05]  /*89d0*/  BSYNC B2 ;  /* 0x0000000000027941 */ /* 0x000fea0003800000 */
.L_x_489:
[----:B0-----:R0:W-:Y:S02]  /*89e0*/  ST.E.128 desc[UR50][R46.64], R12 ;  /* 0x0000000c2e007985 */ /* 0x0011e4000c101d32 */
.L_x_488:
[----:B------:R-:W-:Y:S05]  /*89f0*/  BSYNC B1 ;  /* 0x0000000000017941 */ /* 0x000fea0003800000 */
.L_x_487:
[----:B------:R-:W-:-:S13]  /*8a00*/  ISETP.NE.AND P2, PT, R33, RZ, PT ;  /* 0x000000ff2100720c */ /* 0x000fda0003f45270 */
[----:B------:R-:W-:Y:S05]  /*8a10*/  @!P2 BRA `(.L_x_470) ;  /* 0x000000700090a947 */ /* 0x000fea0003800000 */
[----:B0-----:R0:W0:Y:S01]  /*8a20*/  LDS.128 R12, [R36+0x21400] ;  /* 0x02140000240c7984 */ /* 0x0010220000000c00 */
[----:B--2---:R-:W-:Y:S01]  /*8a30*/  IADD3 R42, P2, R193, R121, RZ ;  /* 0x00000079c12a7210 */ /* 0x004fe20007f5e0ff */
[----:B------:R-:W-:Y:S04]  /*8a40*/  BSSY B1, `(.L_x_491) ;  /* 0x000006b000017945 */ /* 0x000fe80003800000 */
[----:B------:R-:W-:Y:S01]  /*8a50*/  IMAD.X R43, R65, 0x1, R203, P2 ;  /* 0x00000001412b7824 */ /* 0x000fe200010e06cb */
[----:B------:R-:W-:-:S13]  /*8a60*/  ISETP.GE.AND P2, PT, R201, R117, PT ;  /* 0x00000075c900720c */ /* 0x000fda0003f46270 */
[----:B------:R-:W-:Y:S05]  /*8a70*/  @P2 BRA `(.L_x_492) ;  /* 0x00000004009c2947 */ /* 0x000fea0003800000 */
[--C-:B----4-:R-:W-:Y:S01]  /*8a80*/  SHF.R.U32.HI R11, RZ, 0x8, R39.reuse ;  /* 0x00000008ff0b7819 */ /* 0x110fe20000011627 */
[----:B0-----:R-:W-:Y:S01]  /*8a90*/  IMAD.MOV.U32 R36, RZ, RZ, R12 ;  /* 0x000000ffff247224 */ /* 0x001fe200078e000c */
[----:B------:R-:W-:Y:S02]  /*8aa0*/  SHF.R.U32.HI R45, RZ, 0x10, R39 ;  /* 0x00000010ff2d7819 */ /* 0x000fe40000011627 */
[----:B------:R-:W-:Y:S01]  /*8ab0*/  LOP3.LUT R38, R39, 0xff0000ff, RZ, 0xc0, !PT ;  /* 0xff0000ff27267812 */ /* 0x000fe200078ec0ff */
[----:B------:R-:W-:Y:S01]  /*8ac0*/  IMAD.SHL.U32 R11, R11, 0x100, RZ ;  /* 0x000001000b0b7824 */ /* 0x000fe200078e00ff */
[--C-:B------:R-:W-:Y:S01]  /*8ad0*/  SHF.R.U32.HI R39, RZ, 0x8, R41.reuse ;  /* 0x00000008ff277819 */ /* 0x100fe20000011629 */
[----:B------:R-:W-:Y:S01]  /*8ae0*/  IMAD.U32 R12, R45, 0x10000, RZ ;  /* 0x000100002d0c7824 */ /* 0x000fe200078e00ff */
[----:B------:R-:W-:Y:S02]  /*8af0*/  SHF.R.U32.HI R44, RZ, 0x10, R41 ;  /* 0x00000010ff2c7819 */ /* 0x000fe40000011629 */
[----:B------:R-:W-:-:S02]  /*8b00*/  LOP3.LUT R40, R41, 0xff0000ff, RZ, 0xc0, !PT ;  /* 0xff0000ff29287812 */ /* 0x000fc400078ec0ff */
[----:B------:R-:W-:Y:S02]  /*8b10*/  SHF.L.U32 R39, R39, 0x8, RZ ;  /* 0x0000000827277819 */ /* 0x000fe400000006ff */
[----:B------:R-:W-:Y:S01]  /*8b20*/  LOP3.LUT R37, R38, 0xff00, R11, 0xf8, !PT ;  /* 0x0000ff0026257812 */ /* 0x000fe200078ef80b */
[----:B------:R-:W-:Y:S01]  /*8b30*/  IMAD.U32 R38, R44, 0x10000, RZ ;  /* 0x000100002c267824 */ /* 0x000fe200078e00ff */
[----:B------:R-:W-:Y:S02]  /*8b40*/  LOP3.LUT R41, R40, 0xff00, R39, 0xf8, !PT ;  /* 0x0000ff0028297812 */ /* 0x000fe400078ef827 */
[----:B------:R-:W-:Y:S02]  /*8b50*/  F2FP.F16.E4M3.UNPACK_B R39, R87.H1 ;  /* 0x00000057ff27723e */ /* 0x000fe400030006ff */
[-C--:B------:R-:W-:Y:S02]  /*8b60*/  F2FP.F16.E4M3.UNPACK_B R11, R13.reuse ;  /* 0x0000000dff0b723e */ /* 0x080fe400020006ff */
[----:B------:R-:W-:Y:S01]  /*8b70*/  LOP3.LUT R45, R41, 0xff0000, R38, 0xf8, !PT ;  /* 0x00ff0000292d7812 */ /* 0x000fe200078ef826 */
[----:B------:R-:W-:Y:S01]  /*8b80*/  HADD2.F32 R41, -RZ, R39.H0_H0 ;  /* 0x20000027ff297230 */ /* 0x000fe20000004100 */
[----:B------:R-:W-:Y:S01]  /*8b90*/  LOP3.LUT R40, R37, 0xff0000, R12, 0xf8, !PT ;  /* 0x00ff000025287812 */ /* 0x000fe200078ef80c */
[----:B------:R-:W-:Y:S01]  /*8ba0*/  HADD2.F32 R12, -RZ, R11.H1_H1 ;  /* 0x3000000bff0c7230 */ /* 0x000fe20000004100 */
[----:B------:R-:W-:Y:S01]  /*8bb0*/  F2FP.F16.E4M3.UNPACK_B R38, R86.H1 ;  /* 0x00000056ff26723e */ /* 0x000fe200030006ff */
[----:B------:R-:W-:Y:S01]  /*8bc0*/  HADD2.F32 R44, -RZ, R39.H1_H1 ;  /* 0x30000027ff2c7230 */ /* 0x000fe20000004100 */
[----:B------:R-:W-:Y:S01]  /*8bd0*/  F2FP.F16.E4M3.UNPACK_B R13, R13.H1 ;  /* 0x0000000dff0d723e */ /* 0x000fe200030006ff */
[----:B------:R-:W-:-:S02]  /*8be0*/  HADD2.F32 R11, -RZ, R11.H0_H0 ;  /* 0x2000000bff0b7230 */ /* 0x000fc40000004100 */
[C---:B------:R-:W-:Y:S01]  /*8bf0*/  FMUL.FTZ R46, R12.reuse, R41 ;  /* 0x000000290c2e7220 */ /* 0x040fe20000410000 */
[--C-:B------:R-:W-:Y:S01]  /*8c00*/  HADD2.F32 R39, -RZ, R38.reuse.H0_H0 ;  /* 0x20000026ff277230 */ /* 0x100fe20000004100 */
[----:B------:R-:W-:Y:S01]  /*8c10*/  F2FP.F16.E4M3.UNPACK_B R87, R87 ;  /* 0x00000057ff57723e */ /* 0x000fe200020006ff */
[--C-:B------:R-:W-:Y:S02]  /*8c20*/  HADD2.F32 R37, -RZ, R13.reuse.H1_H1 ;  /* 0x3000000dff257230 */ /* 0x100fe40000004100 */
[C---:B------:R-:W-:Y:S01]  /*8c30*/  FMUL.FTZ R41, R11.reuse, R41 ;  /* 0x000000290b297220 */ /* 0x040fe20000410000 */
[----:B------:R-:W-:Y:S02]  /*8c40*/  HADD2.F32 R13, -RZ, R13.H0_H0 ;  /* 0x2000000dff0d7230 */ /* 0x000fe40000004100 */
[-C--:B------:R-:W-:Y:S01]  /*8c50*/  FFMA.FTZ R11, R11, R39.reuse, -R46 ;  /* 0x000000270b0b7223 */ /* 0x080fe2000001082e */
[----:B------:R-:W-:Y:S02]  /*8c60*/  HADD2.F32 R38, -RZ, R38.H1_H1 ;  /* 0x30000026ff267230 */ /* 0x000fe40000004100 */
[-C--:B------:R-:W-:Y:S01]  /*8c70*/  FMUL.FTZ R46, R37, R44.reuse ;  /* 0x0000002c252e7220 */ /* 0x080fe20000410000 */
[----:B------:R-:W-:Y:S01]  /*8c80*/  FFMA.FTZ R12, R12, R39, R41 ;  /* 0x000000270c0c7223 */ /* 0x000fe20000010029 */
[----:B------:R-:W-:Y:S01]  /*8c90*/  FMUL.FTZ R44, R13, R44 ;  /* 0x0000002c0d2c7220 */ /* 0x000fe20000410000 */
[----:B------:R-:W-:-:S02]  /*8ca0*/  HADD2.F32 R41, -RZ, R87.H1_H1 ;  /* 0x30000057ff297230 */ /* 0x000fc40000004100 */
[----:B------:R-:W-:Y:S01]  /*8cb0*/  FFMA.FTZ R47, R13, R38, -R46 ;  /* 0x000000260d2f7223 */ /* 0x000fe2000001082e */
[----:B------:R-:W-:Y:S01]  /*8cc0*/  F2FP.F16.E4M3.UNPACK_B R13, R36.H1 ;  /* 0x00000024ff0d723e */ /* 0x000fe200030006ff */
[----:B------:R-:W-:Y:S01]  /*8cd0*/  FFMA.FTZ R50, R37, R38, R44 ;  /* 0x0000002625327223 */ /* 0x000fe2000001002c */
[----:B------:R-:W-:Y:S01]  /*8ce0*/  F2FP.F16.E4M3.UNPACK_B R36, R36 ;  /* 0x00000024ff24723e */ /* 0x000fe200020006ff */
[----:B------:R-:W-:Y:S01]  /*8cf0*/  HADD2.F32 R87, -RZ, R87.H0_H0 ;  /* 0x20000057ff577230 */ /* 0x000fe20000004100 */
[----:B------:R-:W-:Y:S01]  /*8d00*/  F2FP.F16.E4M3.UNPACK_B R86, R86 ;  /* 0x00000056ff56723e */ /* 0x000fe200020006ff */
[--C-:B------:R-:W-:Y:S01]  /*8d10*/  HADD2.F32 R37, -RZ, R13.reuse.H0_H0 ;  /* 0x2000000dff257230 */ /* 0x100fe20000004100 */
[----:B------:R-:W-:Y:S01]  /*8d20*/  F2FP.SATFINITE.E4M3.F32.PACK_AB_MERGE_C R53, R50, R47, RZ ;  /* 0x0000002f3235723e */ /* 0x000fe200048070ff */
[----:B------:R-:W-:Y:S02]  /*8d30*/  HADD2.F32 R38, -RZ, R13.H1_H1 ;  /* 0x3000000dff267230 */ /* 0x000fe40000004100 */
[----:B------:R-:W-:-:S02]  /*8d40*/  HADD2.F32 R13, -RZ, R36.H0_H0 ;  /* 0x20000024ff0d7230 */ /* 0x000fc40000004100 */
[----:B------:R-:W-:Y:S02]  /*8d50*/  HADD2.F32 R36, -RZ, R36.H1_H1 ;  /* 0x30000024ff247230 */ /* 0x000fe40000004100 */
[-C--:B------:R-:W-:Y:S01]  /*8d60*/  FMUL.FTZ R46, R38, R41.reuse ;  /* 0x00000029262e7220 */ /* 0x080fe20000410000 */
[--C-:B------:R-:W-:Y:S02]  /*8d70*/  HADD2.F32 R39, -RZ, R86.reuse.H1_H1 ;  /* 0x30000056ff277230 */ /* 0x100fe40000004100 */
        /* <DEDUP_REMOVED lines=8> */
[----:B------:R-:W-:-:S02]  /*8e00*/  F2FP.F16.E4M3.UNPACK_B R36, R15.H1 ;  /* 0x0000000fff24723e */ /* 0x000fc400030006ff */
[-C--:B------:R-:W-:Y:S02]  /*8e10*/  F2FP.F16.E4M3.UNPACK_B R44, R45.reuse.H1 ;  /* 0x0000002dff2c723e */ /* 0x080fe400030006ff */
[----:B------:R-:W-:Y:S01]  /*8e20*/  F2FP.F16.E4M3.UNPACK_B R39, R40.H1 ;  /* 0x00000028ff27723e */ /* 0x000fe200030006ff */
[----:B------:R-:W-:Y:S01]  /*8e30*/  HADD2.F32 R38, -RZ, R36.H1_H1 ;  /* 0x30000024ff267230 */ /* 0x000fe20000004100 */
[----:B------:R-:W-:Y:S01]  /*8e40*/  F2FP.F16.E4M3.UNPACK_B R13, R14.H1 ;  /* 0x0000000eff0d723e */ /* 0x000fe200030006ff */
[----:B------:R-:W-:Y:S01]  /*8e50*/  HADD2.F32 R47, -RZ, R44.H1_H1 ;  /* 0x3000002cff2f7230 */ /* 0x000fe20000004100 */
[----:B------:R-:W-:Y:S01]  /*8e60*/  F2FP.F16.E4M3.UNPACK_B R45, R45 ;  /* 0x0000002dff2d723e */ /* 0x000fe200020006ff */
[----:B------:R-:W-:Y:S01]  /*8e70*/  HADD2.F32 R37, -RZ, R36.H0_H0 ;  /* 0x20000024ff257230 */ /* 0x000fe20000004100 */
[----:B------:R-:W-:Y:S01]  /*8e80*/  F2FP.SATFINITE.E4M3.F32.PACK_AB_MERGE_C R52, R41, R46, RZ ;  /* 0x0000002e2934723e */ /* 0x000fe200048070ff */
[----:B------:R-:W-:Y:S01]  /*8e90*/  HADD2.F32 R41, -RZ, R39.H1_H1 ;  /* 0x30000027ff297230 */ /* 0x000fe20000004100 */
[----:B------:R-:W-:Y:S01]  /*8ea0*/  F2FP.F16.E4M3.UNPACK_B R40, R40 ;  /* 0x00000028ff28723e */ /* 0x000fe200020006ff */
[----:B------:R-:W-:-:S02]  /*8eb0*/  HADD2.F32 R36, -RZ, R13.H1_H1 ;  /* 0x3000000dff247230 */ /* 0x000fc40000004100 */
[-C--:B------:R-:W-:Y:S01]  /*8ec0*/  FMUL.FTZ R50, R38, R47.reuse ;  /* 0x0000002f26327220 */ /* 0x080fe20000410000 */
[----:B------:R-:W-:Y:S02]  /*8ed0*/  HADD2.F32 R46, -RZ, R45.H1_H1 ;  /* 0x3000002dff2e7230 */ /* 0x000fe40000004100 */
        /* <DEDUP_REMOVED lines=13> */
[--C-:B------:R-:W-:Y:S02]  /*8fb0*/  HADD2.F32 R13, -RZ, R14.reuse.H0_H0 ;  /* 0x2000000eff0d7230 */ /* 0x100fe40000004100 */
[----:B------:R-:W-:Y:S01]  /*8fc0*/  HADD2.F32 R15, -RZ, R15.H1_H1 ;  /* 0x3000000fff0f7230 */ /* 0x000fe20000004100 */
[----:B------:R-:W-:Y:S01]  /*8fd0*/  F2FP.SATFINITE.E4M3.F32.PACK_AB_MERGE_C R47, R47, R50, RZ ;  /* 0x000000322f2f723e */ /* 0x000fe200048070ff */
[----:B------:R-:W-:Y:S01]  /*8fe0*/  HADD2.F32 R14, -RZ, R14.H1_H1 ;  /* 0x3000000eff0e7230 */ /* 0x000fe20000004100 */
[----:B------:R-:W-:Y:S01]  /*8ff0*/  F2FP.SATFINITE.E4M3.F32.PACK_AB_MERGE_C R46, R46, R49, RZ ;  /* 0x000000312e2e723e */ /* 0x000fe200048070ff */
[----:B------:R-:W-:-:S02]  /*9000*/  HADD2.F32 R45, -RZ, R45.H0_H0 ;  /* 0x2000002dff2d7230 */ /* 0x000fc40000004100 */
        /* <DEDUP_REMOVED lines=14> */
.L_x_492:
[----:B------:R-:W-:Y:S05]  /*90f0*/  BSYNC B1 ;  /* 0x0000000000017941 */ /* 0x000fea0003800000 */
.L_x_491:
[----:B0-----:R0:W-:Y:S01]  /*9100*/  ST.E.128 desc[UR50][R42.64], R12 ;  /* 0x0000000c2a007985 */ /* 0x0011e2000c101d32 */
[----:B------:R-:W-:Y:S05]  /*9110*/  BRA `(.L_x_470) ;  /* 0x0000006800d07947 */ /* 0x000fea0003800000 */
.L_x_436:
        /* <DEDUP_REMOVED lines=23> */
[----:B------:R-:W-:Y:S01]  /*9290*/  CS2R R78, SRZ ;  /* 0x00000000004e7805 */ /* 0x000fe2000001ff00 */
[----:B------:R-:W-:Y:S06]  /*92a0*/  @P2 BRA `(.L_x_494) ;  /* 0x00000000006c2947 */ /* 0x000fec0003800000 */
[----:B------:R-:W-:Y:S01]  /*92b0*/  ULDC.64 UR4, c[0x0][0x3e8] ;  /* 0x0000fa0000047ab9 */ /* 0x000fe20000000a00 */
[----:B------:R-:W-:Y:S02]  /*92c0*/  CS2R R48, SRZ ;  /* 0x0000000000307805 */ /* 0x000fe4000001ff00 */
[----:B------:R-:W-:Y:S02]  /*92d0*/  IADD3 R80, P1, P4, R102, UR4, R14 ;  /* 0x0000000466507c10 */ /* 0x000fe4000fc3e00e */
[----:B------:R-:W-:Y:S02]  /*92e0*/  CS2R R50, SRZ ;  /* 0x0000000000327805 */ /* 0x000fe4000001ff00 */
[----:B------:R-:W-:Y:S02]  /*92f0*/  CS2R R36, SRZ ;  /* 0x0000000000247805 */ /* 0x000fe4000001ff00 */
[----:B------:R-:W-:Y:S02]  /*9300*/  CS2R R38, SRZ ;  /* 0x0000000000267805 */ /* 0x000fe4000001ff00 */
[----:B------:R-:W-:Y:S01]  /*9310*/  IADD3.X R81, R10, UR5, R11, P1, P4 ;  /* 0x000000050a517c10 */ /* 0x000fe20008fe840b */
[----:B------:R-:W-:-:S02]  /*9320*/  ULDC.64 UR4, c[0x0][0x400] ;  /* 0x0001000000047ab9 */ /* 0x000fc40000000a00 */
[----:B------:R-:W-:-:S04]  /*9330*/  IADD3 R82, P1, P4, R96, UR4, R12 ;  /* 0x0000000460527c10 */ /* 0x000fc8000fc3e00c */
[----:B------:R-:W-:Y:S02]  /*9340*/  IADD3.X R83, R21, UR5, R91, P1, P4 ;  /* 0x0000000515537c10 */ /* 0x000fe40008fe845b */
[----:B------:R-:W-:Y:S02]  /*9350*/  ISETP.GE.AND P1, PT, R16, R117, PT ;  /* 0x000000751000720c */ /* 0x000fe40003f26270 */
[----:B------:R-:W-:Y:S02]  /*9360*/  CS2R R52, SRZ ;  /* 0x0000000000347805 */ /* 0x000fe4000001ff00 */
[----:B------:R-:W-:Y:S02]  /*9370*/  CS2R R54, SRZ ;  /* 0x0000000000367805 */ /* 0x000fe4000001ff00 */
[----:B------:R-:W-:Y:S02]  /*9380*/  CS2R R40, SRZ ;  /* 0x0000000000287805 */ /* 0x000fe4000001ff00 */
[----:B------:R-:W-:-:S05]  /*9390*/  CS2R R42, SRZ ;  /* 0x00000000002a7805 */ /* 0x000fca000001ff00 */
[----:B------:R0:W5:Y:S04]  /*93a0*/  @!P1 LDG.E.128 R48, desc[UR50][R80.64] ;  /* 0x0000003250309981 */ /* 0x000168000c1e1d00 */
[----:B------:R0:W5:Y:S01]  /*93b0*/  @!P1 LDG.E.128 R36, desc[UR50][R82.64] ;  /* 0x0000003252249981 */ /* 0x000162000c1e1d00 */
[----:B------:R-:W-:Y:S02]  /*93c0*/  ISETP.GE.AND P1, PT, R3, R117, PT ;  /* 0x000000750300720c */ /* 0x000fe40003f26270 */
[----:B------:R-:W-:Y:S02]  /*93d0*/  CS2R R76, SRZ ;  /* 0x00000000004c7805 */ /* 0x000fe4000001ff00 */
[----:B------:R-:W-:Y:S02]  /*93e0*/  CS2R R78, SRZ ;  /* 0x00000000004e7805 */ /* 0x000fe4000001ff00 */
[----:B------:R-:W-:-:S02]  /*93f0*/  CS2R R44, SRZ ;  /* 0x00000000002c7805 */ /* 0x000fc4000001ff00 */
[----:B------:R-:W-:-:S05]  /*9400*/  CS2R R46, SRZ ;  /* 0x00000000002e7805 */ /* 0x000fca000001ff00 */
[----:B------:R0:W5:Y:S04]  /*9410*/  @!P1 LDG.E.128 R52, desc[UR50][R80.64+0x20] ;  /* 0x0000203250349981 */ /* 0x000168000c1e1d00 */
[----:B------:R0:W5:Y:S01]  /*9420*/  @!P1 LDG.E.128 R40, desc[UR50][R82.64+0x20] ;  /* 0x0000203252289981 */ /* 0x000162000c1e1d00 */
[----:B------:R-:W-:-:S13]  /*9430*/  ISETP.GE.AND P1, PT, R4, R117, PT ;  /* 0x000000750400720c */ /* 0x000fda0003f26270 */
[----:B------:R0:W5:Y:S04]  /*9440*/  @!P1 LDG.E.128 R76, desc[UR50][R80.64+0x40] ;  /* 0x00004032504c9981 */ /* 0x000168000c1e1d00 */
[----:B------:R0:W5:Y:S02]  /*9450*/  @!P1 LDG.E.128 R44, desc[UR50][R82.64+0x40] ;  /* 0x00004032522c9981 */ /* 0x000164000c1e1d00 */
.L_x_494:
[----:B------:R-:W-:Y:S05]  /*9460*/  BSYNC B1 ;  /* 0x0000000000017941 */ /* 0x000fea0003800000 */
.L_x_493:
[----:B------:R-:W-:Y:S01]  /*9470*/  VIADD R84, R195, 0x80 ;  /* 0x00000080c3547836 */ /* 0x000fe20000000000 */
[----:B------:R-:W-:Y:S01]  /*9480*/  BSSY B1, `(.L_x_495) ;  /* 0x0000026000017945 */ /* 0x000fe20003800000 */
[----:B0-----:R-:W-:Y:S02]  /*9490*/  CS2R R80, SRZ ;  /* 0x0000000000507805 */ /* 0x001fe4000001ff00 */
[----:B------:R-:W-:Y:S02]  /*94a0*/  CS2R R82, SRZ ;  /* 0x0000000000527805 */ /* 0x000fe4000001ff00 */
[----:B-----5:R-:W-:Y:S01]  /*94b0*/  MOV R165, R36 ;  /* 0x0000002400a57202 */ /* 0x020fe20000000f00 */
        /* <DEDUP_REMOVED lines=8> */
[----:B------:R-:W-:Y:S02]  /*9540*/  CS2R R56, SRZ ;  /* 0x0000000000387805 */ /* 0x000fe4000001ff00 */
[----:B------:R-:W-:-:S02]  /*9550*/  IADD3 R14, P1, P5, R96, R12, R109 ;  /* 0x0000000c600e7210 */ /* 0x000fc40007d3e06d */
[----:B------:R-:W-:Y:S02]  /*9560*/  CS2R R58, SRZ ;  /* 0x00000000003a7805 */ /* 0x000fe4000001ff00 */
        /* <DEDUP_REMOVED lines=23> */
.L_x_496:
[----:B------:R-:W-:Y:S05]  /*96e0*/  BSYNC B1 ;  /* 0x0000000000017941 */ /* 0x000fea0003800000 */
.L_x_495:
        /* <DEDUP_REMOVED lines=21> */
[----:B------:R-:W-:Y:S02]  /*9840*/  IMAD.MOV.U32 R146, RZ, RZ, R74 ;  /* 0x000000ffff927224 */ /* 0x000fe400078e004a */
[----:B------:R-:W-:Y:S02]  /*9850*/  IMAD.MOV.U32 R139, RZ, RZ, R80 ;  /* 0x000000ffff8b7224 */ /* 0x000fe400078e0050 */
[----:B------:R-:W-:Y:S01]  /*9860*/  IMAD.MOV.U32 R129, RZ, RZ, R82 ;  /* 0x000000ffff817224 */ /* 0x000fe200078e0052 */
[----:B------:R-:W-:Y:S06]  /*9870*/  @!P1 BRA `(.L_x_497) ;  /* 0x0000000000049947 */ /* 0x000fec0003800000 */
[----:B------:R-:W-:Y:S01]  /*9880*/  BPT.TRAP 0x1 ;  /* 0x000000040000795c */ /* 0x000fe20000300000 */
.L_x_497:
[----:B------:R-:W-:Y:S01]  /*9890*/  IMAD R91, R19, 0x8, R18 ;  /* 0x00000008135b7824 */ /* 0x000fe200078e0212 */
[----:B------:R-:W-:Y:S01]  /*98a0*/  SHF.L.U32 R92, R196, 0x1f, RZ ;  /* 0x0000001fc45c7819 */ /* 0x000fe200000006ff */
[----:B------:R-:W1:Y:S01]  /*98b0*/  LDC R128, c[0x0][0x2f4] ;  /* 0x0000bd00ff807b82 */ /* 0x000e620000000800 */
[----:B------:R-:W-:Y:S02]  /*98c0*/  BSSY B1, `(.L_x_498) ;  /* 0x0000003000017945 */ /* 0x000fe40003800000 */
[----:B------:R-:W2:Y:S02]  /*98d0*/  SYNCS.PHASECHK.TRANS64.TRYWAIT P5, [R91+URZ+0x29890], R92 ;  /* 0x0298905c5b0075a7 */ /* 0x000ea400080a017f */
[----:B--2---:R-:W-:Y:S05]  /*98e0*/  @!P5 BRA `(.L_x_499) ;  /* 0x0000021c00e4d947 */ /* 0x004fea0003800000 */
.L_x_785:
[----:B------:R-:W-:Y:S05]  /*98f0*/  BSYNC B1 ;  /* 0x0000000000017941 */ /* 0x000fea0003800000 */
.L_x_498:
[----:B------:R-:W-:Y:S01]  /*9900*/  UMOV UR4, 0xffffffff ;  /* 0xffffffff00047882 */ /* 0x000fe20000000000 */
[----:B-1----:R-:W-:Y:S02]  /*9910*/  IADD3 R142, -R118, R128, RZ ;  /* 0x00000080768e7210 */ /* 0x002fe40007ffe1ff */
[----:B------:R-:W-:Y:S05]  /*9920*/  BRA.DIV UR4, `(.L_x_500) ;  /* 0x0000021e04e87947 */ /* 0x000fea000b800000 */
[----:B------:R1:W3:Y:S04]  /*9930*/  SHFL.IDX PT, R153, R120, RZ, 0x1e1f ;  /* 0x001e1fff78997589 */ /* 0x0002e800000e0000 */
[----:B------:R1:W4:Y:S02]  /*9940*/  SHFL.IDX PT, R11, R121, RZ, 0x1e1f ;  /* 0x001e1fff790b7589 */ /* 0x00032400000e0000 */
.L_x_789:
[----:B------:R-:W-:Y:S04]  /*9950*/  BSSY B1, `(.L_x_501) ;  /* 0x00002db000017945 */ /* 0x000fe80003800000 */
[----:B------:R-:W-:Y:S05]  /*9960*/  @P2 BRA `(.L_x_502) ;  /* 0x0000002c00642947 */ /* 0x000fea0003800000 */
[----:B------:R-:W-:Y:S01]  /*9970*/  ISETP.NE.AND P2, PT, R28, RZ, PT ;  /* 0x000000ff1c00720c */ /* 0x000fe20003f45270 */
[----:B------:R-:W-:-:S12]  /*9980*/  BSSY B2, `(.L_x_503) ;  /* 0x00000f6000027945 */ /* 0x000fd80003800000 */
[----:B------:R-:W-:Y:S05]  /*9990*/  @!P2 BRA `(.L_x_504) ;  /* 0x0000000c00d0a947 */ /* 0x000fea0003800000 */
[----:B0-----:R-:W-:Y:S01]  /*99a0*/  SEL R12, R118, R142, !P0 ;  /* 0x0000008e760c7207 */ /* 0x001fe20004000000 */
[----:B------:R-:W-:Y:S01]  /*99b0*/  BSSY B3, `(.L_x_505) ;  /* 0x00000eb000037945 */ /* 0x000fe20003800000 */
[----:B------:R-:W-:Y:S02]  /*99c0*/  ISETP.GE.AND P2, PT, R16, R117, PT ;  /* 0x000000751000720c */ /* 0x000fe40003f46270 */
[----:B------:R-:W-:-:S04]  /*99d0*/  SHF.R.S32.HI R13, RZ, 0x1f, R12 ;  /* 0x0000001fff0d7819 */ /* 0x000fc8000001140c */
[----:B------:R-:W-:-:S04]  /*99e0*/  LEA.HI R13, R13, R12, RZ, 0x5 ;  /* 0x0000000c0d0d7211 */ /* 0x000fc800078f28ff */
[----:B------:R-:W-:-:S04]  /*99f0*/  LEA.HI.SX32 R172, R13, R116, 0x1b ;  /* 0x000000740dac7211 */ /* 0x000fc800078fdaff */
[----:B------:R-:W-:-:S04]  /*9a00*/  SHF.R.S32.HI R13, RZ, 0x1f, R172 ;  /* 0x0000001fff0d7819 */ /* 0x000fc800000114ac */
[----:B------:R-:W-:Y:S01]  /*9a10*/  LEA.HI R13, R13, R172, RZ, 0x2 ;  /* 0x000000ac0d0d7211 */ /* 0x000fe200078f10ff */
[----:B------:R-:W-:-:S03]  /*9a20*/  IMAD.SHL.U32 R172, R172, 0x10, RZ ;  /* 0x00000010acac7824 */ /* 0x000fc600078e00ff */
[----:B------:R-:W-:Y:S02]  /*9a30*/  SHF.R.S32.HI R13, RZ, 0x2, R13 ;  /* 0x00000002ff0d7819 */ /* 0x000fe4000001140d */
[----:B------:R-:W-:-:S03]  /*9a40*/  LOP3.LUT R12, R205, 0x30, R172, 0xf8, !PT ;  /* 0x00000030cd0c7812 */ /* 0x000fc600078ef8ac */
[----:B------:R-:W-:Y:S01]  /*9a50*/  IMAD R13, R13, 0x2800, R207 ;  /* 0x000028000d0d7824 */ /* 0x000fe200078e02cf */
[----:B------:R-:W-:-:S05]  /*9a60*/  LOP3.LUT R12, R12, R206, RZ, 0x3c, !PT ;  /* 0x000000ce0c0c7212 */ /* 0x000fca00078e3cff */
[----:B------:R-:W-:-:S04]  /*9a70*/  IMAD.IADD R12, R13, 0x1, R12 ;  /* 0x000000010d0c7824 */ /* 0x000fc800078e020c */
[C---:B------:R-:W-:Y:S02]  /*9a80*/  IMAD R84, R19.reuse, 0x7800, R12 ;  /* 0x0000780013547824 */ /* 0x040fe400078e020c */
[----:B------:R-:W-:Y:S02]  /*9a90*/  IMAD R12, R19, 0x7800, R136 ;  /* 0x00007800130c7824 */ /* 0x000fe400078e0288 */
[C---:B------:R-:W-:Y:S02]  /*9aa0*/  IMAD.IADD R84, R18.reuse, 0x1, R84 ;  /* 0x0000000112547824 */ /* 0x040fe400078e0254 */
[----:B------:R-:W-:-:S04]  /*9ab0*/  IMAD.IADD R12, R18, 0x1, R12 ;  /* 0x00000001120c7824 */ /* 0x000fc800078e020c */
[----:B------:R-:W0:Y:S04]  /*9ac0*/  LDS.128 R84, [R84+0x1a400] ;  /* 0x01a4000054547984 */ /* 0x000e280000000c00 */
[----:B------:R-:W0:Y:S01]  /*9ad0*/  LDS.128 R12, [R12+0x1a400] ;  /* 0x01a400000c0c7984 */ /* 0x000e220000000c00 */
[----:B------:R-:W-:Y:S05]  /*9ae0*/  @P2 BRA `(.L_x_506) ;  /* 0x0000000c005c2947 */ /* 0x000fea0003800000 */
[----:B------:R-:W-:Y:S02]  /*9af0*/  SHF.R.U32.HI R38, RZ, 0x8, R49 ;  /* 0x00000008ff267819 */ /* 0x000fe40000011631 */
[--C-:B------:R-:W-:Y:S02]  /*9b00*/  SHF.R.U32.HI R36, RZ, 0x10, R51.reuse ;  /* 0x00000010ff247819 */ /* 0x100fe40000011633 */
[----:B------:R-:W-:Y:S02]  /*9b10*/  SHF.R.U32.HI R173, RZ, 0x8, R51 ;  /* 0x00000008ffad7819 */ /* 0x000fe40000011633 */
[----:B------:R-:W-:Y:S01]  /*9b20*/  LOP3.LUT R175, R51, 0xff0000ff, RZ, 0xc0, !PT ;  /* 0xff0000ff33af7812 */ /* 0x000fe200078ec0ff */
[----:B------:R-:W-:Y:S01]  /*9b30*/  IMAD.U32 R36, R36, 0x10000, RZ ;  /* 0x0001000024247824 */ /* 0x000fe200078e00ff */
[----:B------:R-:W-:Y:S01]  /*9b40*/  SHF.R.U32.HI R51, RZ, 0x8, R37 ;  /* 0x00000008ff337819 */ /* 0x000fe20000011625 */
[----:B------:R-:W-:Y:S01]  /*9b50*/  IMAD.SHL.U32 R173, R173, 0x100, RZ ;  /* 0x00000100adad7824 */ /* 0x000fe200078e00ff */
[----:B------:R-:W-:-:S02]  /*9b60*/  SHF.R.U32.HI R48, RZ, 0x10, R49 ;  /* 0x00000010ff307819 */ /* 0x000fc40000011631 */
[----:B------:R-:W-:Y:S02]  /*9b70*/  LOP3.LUT R50, R49, 0xff0000ff, RZ, 0xc0, !PT ;  /* 0xff0000ff31327812 */ /* 0x000fe400078ec0ff */
[----:B------:R-:W-:Y:S01]  /*9b80*/  SHF.R.U32.HI R174, RZ, 0x10, R37 ;  /* 0x00000010ffae7819 */ /* 0x000fe20000011625 */
[----:B------:R-:W-:Y:S01]  /*9b90*/  IMAD.U32 R48, R48, 0x10000, RZ ;  /* 0x0001000030307824 */ /* 0x000fe200078e00ff */
[----:B------:R-:W-:Y:S02]  /*9ba0*/  LOP3.LUT R176, R37, 0xff0000ff, RZ, 0xc0, !PT ;  /* 0xff0000ff25b07812 */ /* 0x000fe400078ec0ff */
[----:B------:R-:W-:Y:S01]  /*9bb0*/  SHF.L.U32 R177, R38, 0x8, RZ ;  /* 0x0000000826b17819 */ /* 0x000fe200000006ff */
[----:B------:R-:W-:Y:S01]  /*9bc0*/  IMAD.U32 R174, R174, 0x10000, RZ ;  /* 0x00010000aeae7824 */ /* 0x000fe200078e00ff */
[--C-:B------:R-:W-:Y:S02]  /*9bd0*/  SHF.R.U32.HI R37, RZ, 0x10, R39.reuse ;  /* 0x00000010ff257819 */ /* 0x100fe40000011627 */
[----:B------:R-:W-:-:S02]  /*9be0*/  SHF.R.U32.HI R38, RZ, 0x8, R39 ;  /* 0x00000008ff267819 */ /* 0x000fc40000011627 */
[----:B------:R-:W-:Y:S01]  /*9bf0*/  LOP3.LUT R49, R39, 0xff0000ff, RZ, 0xc0, !PT ;  /* 0xff0000ff27317812 */ /* 0x000fe200078ec0ff */
[----:B------:R-:W-:Y:S01]  /*9c00*/  IMAD.SHL.U32 R39, R51, 0x100, RZ ;  /* 0x0000010033277824 */ /* 0x000fe200078e00ff */
[----:B------:R-:W-:Y:S01]  /*9c10*/  LOP3.LUT R50, R50, 0xff00, R177, 0xf8, !PT ;  /* 0x0000ff0032327812 */ /* 0x000fe200078ef8b1 */
[----:B------:R-:W-:Y:S01]  /*9c20*/  IMAD.U32 R37, R37, 0x10000, RZ ;  /* 0x0001000025257824 */ /* 0x000fe200078e00ff */
[----:B------:R-:W-:Y:S02]  /*9c30*/  LOP3.LUT R51, R175, 0xff00, R173, 0xf8, !PT ;  /* 0x0000ff00af337812 */ /* 0x000fe400078ef8ad */
[----:B------:R-:W-:Y:S02]  /*9c40*/  LOP3.LUT R39, R176, 0xff00, R39, 0xf8, !PT ;  /* 0x0000ff00b0277812 */ /* 0x000fe400078ef827 */
[----:B------:R-:W-:Y:S02]  /*9c50*/  LOP3.LUT R175, R50, 0xff0000, R48, 0xf8, !PT ;  /* 0x00ff000032af7812 */ /* 0x000fe400078ef830 */
[----:B------:R-:W-:-:S02]  /*9c60*/  LOP3.LUT R50, R39, 0xff0000, R174, 0xf8, !PT ;  /* 0x00ff000027327812 */ /* 0x000fc400078ef8ae */
[----:B0-----:R-:W-:Y:S02]  /*9c70*/  F2FP.F16.E4M3.UNPACK_B R173, R85 ;  /* 0x00000055ffad723e */ /* 0x001fe400020006ff */
[----:B------:R-:W-:Y:S02]  /*9c80*/  F2FP.F16.E4M3.UNPACK_B R176, R50 ;  /* 0x00000032ffb0723e */ /* 0x000fe400020006ff */
[----:B------:R-:W-:Y:S01]  /*9c90*/  F2FP.F16.E4M3.UNPACK_B R39, R13 ;  /* 0x0000000dff27723e */ /* 0x000fe200020006ff */
[----:B------:R-:W-:Y:S01]  /*9ca0*/  HADD2.F32 R48, -RZ, R173.H0_H0 ;  /* 0x200000adff307230 */ /* 0x000fe20000004100 */
[----:B------:R-:W-:Y:S01]  /*9cb0*/  F2FP.F16.E4M3.UNPACK_B R177, R175 ;  /* 0x000000afffb1723e */ /* 0x000fe200020006ff */
[----:B------:R-:W-:Y:S01]  /*9cc0*/  HADD2.F32 R179, -RZ, R176.H0_H0 ;  /* 0x200000b0ffb37230 */ /* 0x000fe20000004100 */
[----:B------:R-:W-:Y:S01]  /*9cd0*/  F2FP.F16.E4M3.UNPACK_B R85, R85.H1 ;  /* 0x00000055ff55723e */ /* 0x000fe200030006ff */
[----:B------:R-:W-:Y:S01]  /*9ce0*/  HADD2.F32 R174, -RZ, R39.H0_H0 ;  /* 0x20000027ffae7230 */ /* 0x000fe20000004100 */
[----:B------:R-:W-:Y:S01]  /*9cf0*/  F2FP.F16.E4M3.UNPACK_B R175, R175.H1 ;  /* 0x000000afffaf723e */ /* 0x000fe200030006ff */
[----:B------:R-:W-:-:S02]  /*9d00*/  HADD2.F32 R178, -RZ, R177.H0_H0 ;  /* 0x200000b1ffb27230 */ /* 0x000fc40000004100 */
[-C--:B------:R-:W-:Y:S01]  /*9d10*/  FMUL.FTZ R180, R48, R179.reuse ;  /* 0x000000b330b47220 */ /* 0x080fe20000410000 */
[----:B------:R-:W-:Y:S02]  /*9d20*/  HADD2.F32 R176, -RZ, R176.H1_H1 ;  /* 0x300000b0ffb07230 */ /* 0x000fe40000004100 */
[C---:B------:R-:W-:Y:S01]  /*9d30*/  FMUL.FTZ R179, R174.reuse, R179 ;  /* 0x000000b3aeb37220 */ /* 0x040fe20000410000 */
[----:B------:R-:W-:Y:S02]  /*9d40*/  HADD2.F32 R39, -RZ, R39.H1_H1 ;  /* 0x30000027ff277230 */ /* 0x000fe40000004100 */
[-C--:B------:R-:W-:Y:S01]  /*9d50*/  FFMA.FTZ R174, R174, R178.reuse, -R180 ;  /* 0x000000b2aeae7223 */ /* 0x080fe200000108b4 */
[----:B------:R-:W-:Y:S02]  /*9d60*/  HADD2.F32 R177, -RZ, R177.H1_H1 ;  /* 0x300000b1ffb17230 */ /* 0x000fe40000004100 */
[----:B------:R-:W-:Y:S01]  /*9d70*/  FFMA.FTZ R48, R48, R178, R179 ;  /* 0x000000b230307223 */ /* 0x000fe200000100b3 */
[----:B------:R-:W-:Y:S01]  /*9d80*/  HADD2.F32 R178, -RZ, R173.H1_H1 ;  /* 0x300000adffb27230 */ /* 0x000fe20000004100 */
[----:B------:R-:W-:-:S02]  /*9d90*/  SHF.L.U32 R38, R38, 0x8, RZ ;  /* 0x0000000826267819 */ /* 0x000fc400000006ff */
[----:B------:R-:W-:Y:S02]  /*9da0*/  LOP3.LUT R51, R51, 0xff0000, R36, 0xf8, !PT ;  /* 0x00ff000033337812 */ /* 0x000fe400078ef824 */
[CC--:B------:R-:W-:Y:S01]  /*9db0*/  FMUL.FTZ R173, R178.reuse, R176.reuse ;  /* 0x000000b0b2ad7220 */ /* 0x0c0fe20000410000 */
[----:B------:R-:W-:Y:S01]  /*9dc0*/  FMUL.FTZ R176, R39, R176 ;  /* 0x000000b027b07220 */ /* 0x000fe20000410000 */
[----:B------:R-:W-:Y:S02]  /*9dd0*/  LOP3.LUT R49, R49, 0xff00, R38, 0xf8, !PT ;  /* 0x0000ff0031317812 */ /* 0x000fe400078ef826 */
[-C--:B------:R-:W-:Y:S01]  /*9de0*/  FFMA.FTZ R173, R39, R177.reuse, -R173 ;  /* 0x000000b127ad7223 */ /* 0x080fe200000108ad */
[----:B------:R-:W-:Y:S01]  /*9df0*/  FFMA.FTZ R39, R178, R177, R176 ;  /* 0x000000b1b2277223 */ /* 0x000fe200000100b0 */
[----:B------:R-:W-:Y:S01]  /*9e00*/  F2FP.F16.E4M3.UNPACK_B R176, R50.H1 ;  /* 0x00000032ffb0723e */ /* 0x000fe200030006ff */
[----:B------:R-:W-:Y:S01]  /*9e10*/  HADD2.F32 R178, -RZ, R175.H0_H0 ;  /* 0x200000afffb27230 */ /* 0x000fe20000004100 */
[----:B------:R-:W-:Y:S01]  /*9e20*/  F2FP.F16.E4M3.UNPACK_B R177, R13.H1 ;  /* 0x0000000dffb1723e */ /* 0x000fe200030006ff */
[----:B------:R-:W-:Y:S01]  /*9e30*/  HADD2.F32 R13, -RZ, R85.H0_H0 ;  /* 0x20000055ff0d7230 */ /* 0x000fe20000004100 */
[----:B------:R-:W-:Y:S01]  /*9e40*/  LOP3.LUT R36, R49, 0xff0000, R37, 0xf8, !PT ;  /* 0x00ff000031247812 */ /* 0x000fe200078ef825 */
[----:B------:R-:W-:-:S02]  /*9e50*/  HADD2.F32 R179, -RZ, R176.H0_H0 ;  /* 0x200000b0ffb37230 */ /* 0x000fc40000004100 */
[----:B------:R-:W-:Y:S02]  /*9e60*/  HADD2.F32 R50, -RZ, R177.H0_H0 ;  /* 0x200000b1ff327230 */ /* 0x000fe40000004100 */
[----:B------:R-:W-:Y:S02]  /*9e70*/  HADD2.F32 R85, -RZ, R85.H1_H1 ;  /* 0x30000055ff557230 */ /* 0x000fe40000004100 */
[-C--:B------:R-:W-:Y:S01]  /*9e80*/  FMUL.FTZ R180, R13, R179.reuse ;  /* 0x000000b30db47220 */ /* 0x080fe20000410000 */
[----:B------:R-:W-:Y:S02]  /*9e90*/  HADD2.F32 R176, -RZ, R176.H1_H1 ;  /* 0x300000b0ffb07230 */ /* 0x000fe40000004100 */
[C---:B------:R-:W-:Y:S01]  /*9ea0*/  FMUL.FTZ R179, R50.reuse, R179 ;  /* 0x000000b332b37220 */ /* 0x040fe20000410000 */
[----:B------:R-:W-:Y:S02]  /*9eb0*/  IMAD.MOV.U32 R37, RZ, RZ, R87 ;  /* 0x000000ffff257224 */ /* 0x000fe400078e0057 */
[----:B------:R-:W-:Y:S01]  /*9ec0*/  FFMA.FTZ R50, R50, R178, -R180 ;  /* 0x000000b232327223 */ /* 0x000fe200000108b4 */
[----:B------:R-:W-:-:S02]  /*9ed0*/  IMAD.MOV.U32 R87, RZ, RZ, R15 ;  /* 0x000000ffff577224 */ /* 0x000fc400078e000f */
[----:B------:R-:W-:Y:S01]  /*9ee0*/  FFMA.FTZ R13, R13, R178, R179 ;  /* 0x000000b20d0d7223 */ /* 0x000fe200000100b3 */
[----:B------:R-:W-:Y:S01]  /*9ef0*/  HADD2.F32 R178, -RZ, R177.H1_H1 ;  /* 0x300000b1ffb27230 */ /* 0x000fe20000004100 */
[----:B------:R-:W-:Y:S01]  /*9f00*/  F2FP.F16.E4M3.UNPACK_B R38, R37 ;  /* 0x00000025ff26723e */ /* 0x000fe200020006ff */
[----:B------:R-:W-:Y:S02]  /*9f10*/  HADD2.F32 R177, -RZ, R175.H1_H1 ;  /* 0x300000afffb17230 */ /* 0x000fe40000004100 */
[-C--:B------:R-:W-:Y:S01]  /*9f20*/  FMUL.FTZ R175, R85, R176.reuse ;  /* 0x000000b055af7220 */ /* 0x080fe20000410000 */
[----:B------:R-:W-:Y:S01]  /*9f30*/  F2FP.F16.E4M3.UNPACK_B R15, R87 ;  /* 0x00000057ff0f723e */ /* 0x000fe200020006ff */
[C---:B------:R-:W-:Y:S01]  /*9f40*/  FMUL.FTZ R176, R178.reuse, R176 ;  /* 0x000000b0b2b07220 */ /* 0x040fe20000410000 */
[----:B------:R-:W-:Y:S01]  /*9f50*/  F2FP.F16.E4M3.UNPACK_B R37, R37.H1 ;  /* 0x00000025ff25723e */ /* 0x000fe200030006ff */
[----:B------:R-:W-:Y:S01]  /*9f60*/  FFMA.FTZ R175, R178, R177, -R175 ;  /* 0x000000b1b2af7223 */ /* 0x000fe200000108af */
[----:B------:R-:W-:-:S02]  /*9f70*/  HADD2.F32 R178, -RZ, R38.H0_H0 ;  /* 0x20000026ffb27230 */ /* 0x000fc40000004100 */
[----:B------:R-:W-:Y:S01]  /*9f80*/  FFMA.FTZ R85, R85, R177, R176 ;  /* 0x000000b155557223 */ /* 0x000fe200000100b0 */
[-C--:B------:R-:W-:Y:S01]  /*9f90*/  F2FP.F16.E4M3.UNPACK_B R176, R36.reuse ;  /* 0x00000024ffb0723e */ /* 0x080fe200020006ff */
[--C-:B------:R-:W-:Y:S01]  /*9fa0*/  HADD2.F32 R180, -RZ, R15.reuse.H0_H0 ;  /* 0x2000000fffb47230 */ /* 0x100fe20000004100 */
[-C--:B------:R-:W-:Y:S01]  /*9fb0*/  F2FP.F16.E4M3.UNPACK_B R177, R51.reuse ;  /* 0x00000033ffb1723e */ /* 0x080fe200020006ff */
[----:B------:R-:W-:Y:S01]  /*9fc0*/  HADD2.F32 R15, -RZ, R15.H1_H1 ;  /* 0x3000000fff0f7230 */ /* 0x000fe20000004100 */
[----:B------:R-:W-:Y:S01]  /*9fd0*/  F2FP.F16.E4M3.UNPACK_B R36, R36.H1 ;  /* 0x00000024ff24723e */ /* 0x000fe200030006ff */
[--C-:B------:R-:W-:Y:S01]  /*9fe0*/  HADD2.F32 R49, -RZ, R176.reuse.H0_H0 ;  /* 0x200000b0ff317230 */ /* 0x100fe20000004100 */
[----:B------:R-:W-:Y:S01]  /*9ff0*/  F2FP.F16.E4M3.UNPACK_B R51, R51.H1 ;  /* 0x00000033ff33723e */ /* 0x000fe200030006ff */
[----:B------:R-:W-:Y:S01]  /*a000*/  HADD2.F32 R179, -RZ, R177.H0_H0 ;  /* 0x200000b1ffb37230 */ /* 0x000fe20000004100 */
[----:B------:R-:W-:Y:S01]  /*a010*/  F2FP.SATFINITE.E4M3.F32.PACK_AB_MERGE_C R50, R175, R50, RZ ;  /* 0x00000032af32723e */ /* 0x000fe200048070ff */
[----:B------:R-:W-:-:S02]  /*a020*/  HADD2.F32 R176, -RZ, R176.H1_H1 ;  /* 0x300000b0ffb07230 */ /* 0x000fc40000004100 */
[-C--:B------:R-:W-:Y:S01]  /*a030*/  FMUL.FTZ R181, R178, R49.reuse ;  /* 0x00000031b2b57220 */ /* 0x080fe20000410000 */
[C---:B------:R-:W-:Y:S01]  /*a040*/  FMUL.FTZ R49, R180.reuse, R49 ;  /* 0x00000031b4317220 */ /* 0x040fe20000410000 */
[----:B------:R-:W-:Y:S01]  /*a050*/  HADD2.F32 R177, -RZ, R177.H1_H1 ;  /* 0x300000b1ffb17230 */ /* 0x000fe20000004100 */
[----:B------:R-:W-:Y:S01]  /*a060*/  F2FP.SATFINITE.E4M3.F32.PACK_AB_MERGE_C R173, R173, R174, R50 ;  /* 0x000000aeadad723e */ /* 0x000fe20004807032 */
[-C--:B------:R-:W-:Y:S01]  /*a070*/  FFMA.FTZ R181, R180, R179.reuse, -R181 ;  /* 0x000000b3b4b57223 */ /* 0x080fe200000108b5 */
[----:B------:R-:W-:Y:S01]  /*a080*/  FFMA.FTZ R178, R178, R179, R49 ;  /* 0x000000b3b2b27223 */ /* 0x000fe20000010031 */
[----:B------:R-:W-:Y:S01]  /*a090*/  HADD2.F32 R49, -RZ, R38.H1_H1 ;  /* 0x30000026ff317230 */ /* 0x000fe20000004100 */
[----:B------:R-:W-:Y:S01]  /*a0a0*/  F2FP.F16.E4M3.UNPACK_B R50, R84.H1 ;  /* 0x00000054ff32723e */ /* 0x000fe200030006ff */
[--C-:B------:R-:W-:Y:S01]  /*a0b0*/  HADD2.F32 R179, -RZ, R36.reuse.H0_H0 ;  /* 0x20000024ffb37230 */ /* 0x100fe20000004100 */
[----:B------:R-:W-:Y:S01]  /*a0c0*/  F2FP.SATFINITE.E4M3.F32.PACK_AB_MERGE_C R13, R85, R13, RZ ;  /* 0x0000000d550d723e */ /* 0x000fe200048070ff */
[----:B------:R-:W-:-:S02]  /*a0d0*/  HADD2.F32 R36, -RZ, R36.H1_H1 ;  /* 0x30000024ff247230 */ /* 0x000fc40000004100 */
[----:B------:R-:W-:Y:S01]  /*a0e0*/  FMUL.FTZ R38, R49, R176 ;  /* 0x000000b031267220 */ /* 0x000fe20000410000 */
[----:B------:R-:W-:Y:S02]  /*a0f0*/  F2FP.F16.E4M3.UNPACK_B R85, R166.H1 ;  /* 0x000000a6ff55723e */ /* 0x000fe400030006ff */
[----:B------:R-:W-:Y:S01]  /*a100*/  F2FP.F16.E4M3.UNPACK_B R84, R84 ;  /* 0x00000054ff54723e */ /* 0x000fe200020006ff */
[CC--:B------:R-:W-:Y:S01]  /*a110*/  FFMA.FTZ R38, R15.reuse, R177.reuse, -R38 ;  /* 0x000000b10f267223 */ /* 0x0c0fe20000010826 */
[----:B------:R-:W-:Y:S01]  /*a120*/  FMUL.FTZ R15, R15, R176 ;  /* 0x000000b00f0f7220 */ /* 0x000fe20000410000 */
[--C-:B------:R-:W-:Y:S01]  /*a130*/  HADD2.F32 R176, -RZ, R51.reuse.H0_H0 ;  /* 0x20000033ffb07230 */ /* 0x100fe20000004100 */
[----:B------:R-:W-:Y:S01]  /*a140*/  F2FP.F16.E4M3.UNPACK_B R166, R166 ;  /* 0x000000a6ffa6723e */ /* 0x000fe200020006ff */
[----:B------:R-:W-:Y:S02]  /*a150*/  HADD2.F32 R51, -RZ, R51.H1_H1 ;  /* 0x30000033ff337230 */ /* 0x000fe40000004100 */
[----:B------:R-:W-:Y:S01]  /*a160*/  FFMA.FTZ R15, R49, R177, R15 ;  /* 0x000000b1310f7223 */ /* 0x000fe2000001000f */
[----:B------:R-:W-:Y:S01]  /*a170*/  F2FP.F16.E4M3.UNPACK_B R49, R87.H1 ;  /* 0x00000057ff31723e */ /* 0x000fe200030006ff */
[--C-:B------:R-:W-:Y:S01]  /*a180*/  HADD2.F32 R87, -RZ, R37.reuse.H0_H0 ;  /* 0x20000025ff577230 */ /* 0x100fe20000004100 */
[----:B------:R-:W-:Y:S01]  /*a190*/  F2FP.SATFINITE.E4M3.F32.PACK_AB_MERGE_C R39, R39, R48, R13 ;  /* 0x000000302727723e */ /* 0x000fe2000480700d */
[----:B------:R-:W-:-:S02]  /*a1a0*/  HADD2.F32 R37, -RZ, R37.H1_H1 ;  /* 0x30000025ff257230 */ /* 0x000fc40000004100 */
[--C-:B------:R-:W-:Y:S02]  /*a1b0*/  HADD2.F32 R177, -RZ, R49.reuse.H0_H0 ;  /* 0x20000031ffb17230 */ /* 0x100fe40000004100 */
[-C--:B------:R-:W-:Y:S01]  /*a1c0*/  FMUL.FTZ R180, R87, R179.reuse ;  /* 0x000000b357b47220 */ /* 0x080fe20000410000 */
[----:B------:R-:W-:Y:S02]  /*a1d0*/  HADD2.F32 R49, -RZ, R49.H1_H1 ;  /* 0x30000031ff317230 */ /* 0x000fe40000004100 */
[--C-:B------:R-:W-:Y:S02]  /*a1e0*/  HADD2.F32 R175, -RZ, R85.reuse.H0_H0 ;  /* 0x20000055ffaf7230 */ /* 0x100fe40000004100 */
[C---:B------:R-:W-:Y:S01]  /*a1f0*/  FFMA.FTZ R180, R177.reuse, R176, -R180 ;  /* 0x000000b0b1b47223 */ /* 0x040fe200000108b4 */
[----:B------:R-:W-:Y:S01]  /*a200*/  FMUL.FTZ R177, R177, R179 ;  /* 0x000000b3b1b17220 */ /* 0x000fe20000410000 */
[----:B------:R-:W-:Y:S02]  /*a210*/  HADD2.F32 R85, -RZ, R85.H1_H1 ;  /* 0x30000055ff557230 */ /* 0x000fe40000004100 */
[----:B------:R-:W-:-:S02]  /*a220*/  IMAD.MOV.U32 R13, RZ, RZ, R173 ;  /* 0x000000ffff0d7224 */ /* 0x000fc400078e00ad */
[----:B------:R-:W-:Y:S01]  /*a230*/  FFMA.FTZ R177, R87, R176, R177 ;  /* 0x000000b057b17223 */ /* 0x000fe200000100b1 */
[-C--:B------:R-:W-:Y:S01]  /*a240*/  FMUL.FTZ R87, R37, R36.reuse ;  /* 0x0000002425577220 */ /* 0x080fe20000410000 */
[----:B------:R-:W-:-:S03]  /*a250*/  FMUL.FTZ R36, R49, R36 ;  /* 0x0000002431247220 */ /* 0x000fc60000410000 */
[-C--:B------:R-:W-:Y:S01]  /*a260*/  FFMA.FTZ R87, R49, R51.reuse, -R87 ;  /* 0x0000003331577223 */ /* 0x080fe20000010857 */
[----:B------:R-:W-:Y:S01]  /*a270*/  FFMA.FTZ R37, R37, R51, R36 ;  /* 0x0000003325257223 */ /* 0x000fe20000010024 */
[-C--:B------:R-:W-:Y:S01]  /*a280*/  F2FP.F16.E4M3.UNPACK_B R36, R165.reuse.H1 ;  /* 0x000000a5ff24723e */ /* 0x080fe200030006ff */
[--C-:B------:R-:W-:Y:S01]  /*a290*/  HADD2.F32 R51, -RZ, R50.reuse.H0_H0 ;  /* 0x20000032ff337230 */ /* 0x100fe20000004100 */
[-C--:B------:R-:W-:Y:S01]  /*a2a0*/  F2FP.F16.E4M3.UNPACK_B R49, R12.reuse.H1 ;  /* 0x0000000cff31723e */ /* 0x080fe200030006ff */
[----:B------:R-:W-:Y:S01]  /*a2b0*/  HADD2.F32 R50, -RZ, R50.H1_H1 ;  /* 0x30000032ff327230 */ /* 0x000fe20000004100 */
[----:B------:R-:W-:Y:S01]  /*a2c0*/  F2FP.F16.E4M3.UNPACK_B R165, R165 ;  /* 0x000000a5ffa5723e */ /* 0x000fe200020006ff */
[--C-:B------:R-:W-:Y:S01]  /*a2d0*/  HADD2.F32 R179, -RZ, R36.reuse.H0_H0 ;  /* 0x20000024ffb37230 */ /* 0x100fe20000004100 */
[----:B------:R-:W-:Y:S01]  /*a2e0*/  F2FP.F16.E4M3.UNPACK_B R12, R12 ;  /* 0x0000000cff0c723e */ /* 0x000fe200020006ff */
[----:B------:R-:W-:Y:S01]  /*a2f0*/  HADD2.F32 R174, -RZ, R49.H0_H0 ;  /* 0x20000031ffae7230 */ /* 0x000fe20000004100 */
[----:B------:R-:W-:Y:S01]  /*a300*/  F2FP.SATFINITE.E4M3.F32.PACK_AB_MERGE_C R87, R87, R180, RZ ;  /* 0x000000b45757723e */ /* 0x000fe200048070ff */
[----:B------:R-:W-:-:S02]  /*a310*/  HADD2.F32 R36, -RZ, R36.H1_H1 ;  /* 0x30000024ff247230 */ /* 0x000fc40000004100 */
[-C--:B------:R-:W-:Y:S01]  /*a320*/  FMUL.FTZ R176, R51, R179.reuse ;  /* 0x000000b333b07220 */ /* 0x080fe20000410000 */
[----:B------:R-:W-:Y:S02]  /*a330*/  HADD2.F32 R49, -RZ, R49.H1_H1 ;  /* 0x30000031ff317230 */ /* 0x000fe40000004100 */
[C---:B------:R-:W-:Y:S01]  /*a340*/  FMUL.FTZ R179, R174.reuse, R179 ;  /* 0x000000b3aeb37220 */ /* 0x040fe20000410000 */
[----:B------:R-:W-:Y:S01]  /*a350*/  F2FP.SATFINITE.E4M3.F32.PACK_AB_MERGE_C R37, R37, R177, RZ ;  /* 0x000000b12525723e */ /* 0x000fe200048070ff */
[----:B------:R-:W-:Y:S01]  /*a360*/  FFMA.FTZ R176, R174, R175, -R176 ;  /* 0x000000afaeb07223 */ /* 0x000fe200000108b0 */
[----:B------:R-:W-:Y:S01]  /*a370*/  F2FP.SATFINITE.E4M3.F32.PACK_AB_MERGE_C R38, R38, R181, R87 ;  /* 0x000000b52626723e */ /* 0x000fe20004807057 */
[----:B------:R-:W-:Y:S01]  /*a380*/  FFMA.FTZ R179, R51, R175, R179 ;  /* 0x000000af33b37223 */ /* 0x000fe200000100b3 */
[CC--:B------:R-:W-:Y:S01]  /*a390*/  FMUL.FTZ R51, R50.reuse, R36.reuse ;  /* 0x0000002432337220 */ /* 0x0c0fe20000410000 */
[----:B------:R-:W-:Y:S01]  /*a3a0*/  FMUL.FTZ R36, R49, R36 ;  /* 0x0000002431247220 */ /* 0x000fe20000410000 */
[----:B------:R-:W-:Y:S01]  /*a3b0*/  HADD2.F32 R175, -RZ, R165.H0_H0 ;  /* 0x200000a5ffaf7230 */ /* 0x000fe20000004100 */
[----:B------:R-:W-:Y:S01]  /*a3c0*/  F2FP.SATFINITE.E4M3.F32.PACK_AB_MERGE_C R37, R15, R178, R37 ;  /* 0x000000b20f25723e */ /* 0x000fe20004807025 */
[-C--:B------:R-:W-:Y:S01]  /*a3d0*/  FFMA.FTZ R49, R49, R85.reuse, -R51 ;  /* 0x0000005531317223 */ /* 0x080fe20000010833 */
[----:B------:R-:W-:Y:S01]  /*a3e0*/  FFMA.FTZ R36, R50, R85, R36 ;  /* 0x0000005532247223 */ /* 0x000fe20000010024 */
[----:B------:R-:W-:-:S02]  /*a3f0*/  HADD2.F32 R50, -RZ, R84.H0_H0 ;  /* 0x20000054ff327230 */ /* 0x000fc40000004100 */
[----:B------:R-:W-:Y:S01]  /*a400*/  HADD2.F32 R85, -RZ, R12.H0_H0 ;  /* 0x2000000cff557230 */ /* 0x000fe20000004100 */
[----:B------:R-:W-:Y:S01]  /*a410*/  F2FP.SATFINITE.E4M3.F32.PACK_AB_MERGE_C R49, R49, R176, RZ ;  /* 0x000000b03131723e */ /* 0x000fe200048070ff */
[----:B------:R-:W-:Y:S02]  /*a420*/  HADD2.F32 R51, -RZ, R166.H0_H0 ;  /* 0x200000a6ff337230 */ /* 0x000fe40000004100 */
[-C--:B------:R-:W-:Y:S01]  /*a430*/  FMUL.FTZ R174, R50, R175.reuse ;  /* 0x000000af32ae7220 */ /* 0x080fe20000410000 */
[----:B------:R-:W-:Y:S02]  /*a440*/  HADD2.F32 R165, -RZ, R165.H1_H1 ;  /* 0x300000a5ffa57230 */ /* 0x000fe40000004100 */
[C---:B------:R-:W-:Y:S01]  /*a450*/  FMUL.FTZ R175, R85.reuse, R175 ;  /* 0x000000af55af7220 */ /* 0x040fe20000410000 */
[----:B------:R-:W-:Y:S02]  /*a460*/  HADD2.F32 R84, -RZ, R84.H1_H1 ;  /* 0x30000054ff547230 */ /* 0x000fe40000004100 */
[----:B------:R-:W-:Y:S01]  /*a470*/  FFMA.FTZ R174, R85, R51, -R174 ;  /* 0x0000003355ae7223 */ /* 0x000fe200000108ae */
[----:B------:R-:W-:-:S02]  /*a480*/  HADD2.F32 R12, -RZ, R12.H1_H1 ;  /* 0x3000000cff0c7230 */ /* 0x000fc40000004100 */
[----:B------:R-:W-:Y:S01]  /*a490*/  FFMA.FTZ R175, R50, R51, R175 ;  /* 0x0000003332af7223 */ /* 0x000fe200000100af */
[----:B------:R-:W-:Y:S02]  /*a4a0*/  HADD2.F32 R166, -RZ, R166.H1_H1 ;  /* 0x300000a6ffa67230 */ /* 0x000fe40000004100 */
[-C--:B------:R-:W-:Y:S01]  /*a4b0*/  FMUL.FTZ R50, R84, R165.reuse ;  /* 0x000000a554327220 */ /* 0x080fe20000410000 */
[----:B------:R-:W-:Y:S01]  /*a4c0*/  F2FP.F16.E4M3.UNPACK_B R51, R86.H1 ;  /* 0x00000056ff33723e */ /* 0x000fe200030006ff */
[C---:B------:R-:W-:Y:S01]  /*a4d0*/  FMUL.FTZ R165, R12.reuse, R165 ;  /* 0x000000a50ca57220 */ /* 0x040fe20000410000 */
[-C--:B------:R-:W-:Y:S01]  /*a4e0*/  F2FP.F16.E4M3.UNPACK_B R85, R167.reuse.H1 ;  /* 0x000000a7ff55723e */ /* 0x080fe200030006ff */
[----:B------:R-:W-:Y:S01]  /*a4f0*/  FFMA.FTZ R50, R12, R166, -R50 ;  /* 0x000000a60c327223 */ /* 0x000fe20000010832 */
[----:B------:R-:W-:Y:S01]  /*a500*/  F2FP.F16.E4M3.UNPACK_B R86, R86 ;  /* 0x00000056ff56723e */ /* 0x000fe200020006ff */
[----:B------:R-:W-:Y:S01]  /*a510*/  FFMA.FTZ R12, R84, R166, R165 ;  /* 0x000000a6540c7223 */ /* 0x000fe200000100a5 */
[----:B------:R-:W-:Y:S01]  /*a520*/  HADD2.F32 R84, -RZ, R51.H0_H0 ;  /* 0x20000033ff547230 */ /* 0x000fe20000004100 */
[----:B------:R-:W-:Y:S01]  /*a530*/  F2FP.F16.E4M3.UNPACK_B R167, R167 ;  /* 0x000000a7ffa7723e */ /* 0x000fe200020006ff */
[----:B------:R-:W-:Y:S01]  /*a540*/  HADD2.F32 R166, -RZ, R85.H0_H0 ;  /* 0x20000055ffa67230 */ /* 0x000fe20000004100 */
[----:B------:R-:W-:Y:S01]  /*a550*/  F2FP.SATFINITE.E4M3.F32.PACK_AB_MERGE_C R174, R50, R174, R49 ;  /* 0x000000ae32ae723e */ /* 0x000fe20004807031 */
[----:B------:R-:W-:Y:S01]  /*a560*/  HADD2.F32 R51, -RZ, R51.H1_H1 ;  /* 0x30000033ff337230 */ /* 0x000fe20000004100 */
[----:B------:R-:W-:Y:S01]  /*a570*/  MOV R49, R14 ;  /* 0x0000000e00317202 */ /* 0x000fe20000000f00 */
[----:B------:R-:W-:Y:S01]  /*a580*/  HADD2.F32 R85, -RZ, R85.H1_H1 ;  /* 0x30000055ff557230 */ /* 0x000fe20000004100 */
[-C--:B------:R-:W-:Y:S01]  /*a590*/  F2FP.F16.E4M3.UNPACK_B R14, R164.reuse.H1 ;  /* 0x000000a4ff0e723e */ /* 0x080fe200030006ff */
[----:B------:R-:W-:Y:S01]  /*a5a0*/  IMAD.MOV.U32 R15, RZ, RZ, R38 ;  /* 0x000000ffff0f7224 */ /* 0x000fe200078e0026 */
[-C--:B------:R-:W-:Y:S01]  /*a5b0*/  F2FP.F16.E4M3.UNPACK_B R50, R49.reuse.H1 ;  /* 0x00000031ff32723e */ /* 0x080fe200030006ff */
[----:B------:R-:W-:Y:S01]  /*a5c0*/  IMAD.MOV.U32 R87, RZ, RZ, R37 ;  /* 0x000000ffff577224 */ /* 0x000fe200078e0025 */
[----:B------:R-:W-:Y:S01]  /*a5d0*/  F2FP.F16.E4M3.UNPACK_B R164, R164 ;  /* 0x000000a4ffa4723e */ /* 0x000fe200020006ff */
[----:B------:R-:W-:Y:S01]  /*a5e0*/  HADD2.F32 R180, -RZ, R14.H0_H0 ;  /* 0x2000000effb47230 */ /* 0x000fe20000004100 */
[----:B------:R-:W-:Y:S01]  /*a5f0*/  F2FP.F16.E4M3.UNPACK_B R49, R49 ;  /* 0x00000031ff31723e */ /* 0x000fe200020006ff */
[----:B------:R-:W-:Y:S01]  /*a600*/  HADD2.F32 R165, -RZ, R50.H0_H0 ;  /* 0x20000032ffa57230 */ /* 0x000fe20000004100 */
[----:B------:R-:W-:Y:S01]  /*a610*/  F2FP.SATFINITE.E4M3.F32.PACK_AB_MERGE_C R36, R36, R179, RZ ;  /* 0x000000b32424723e */ /* 0x000fe200048070ff */
[----:B------:R-:W-:-:S02]  /*a620*/  HADD2.F32 R14, -RZ, R14.H1_H1 ;  /* 0x3000000eff0e7230 */ /* 0x000fc40000004100 */
[-C--:B------:R-:W-:Y:S01]  /*a630*/  FMUL.FTZ R176, R84, R180.reuse ;  /* 0x000000b454b07220 */ /* 0x080fe20000410000 */
[----:B------:R-:W-:Y:S02]  /*a640*/  HADD2.F32 R50, -RZ, R50.H1_H1 ;  /* 0x30000032ff327230 */ /* 0x000fe40000004100 */
[C---:B------:R-:W-:Y:S01]  /*a650*/  FMUL.FTZ R180, R165.reuse, R180 ;  /* 0x000000b4a5b47220 */ /* 0x040fe20000410000 */
[----:B------:R-:W-:Y:S01]  /*a660*/  F2FP.SATFINITE.E4M3.F32.PACK_AB_MERGE_C R36, R12, R175, R36 ;  /* 0x000000af0c24723e */ /* 0x000fe20004807024 */
[-C--:B------:R-:W-:Y:S01]  /*a670*/  FFMA.FTZ R176, R165, R166.reuse, -R176 ;  /* 0x000000a6a5b07223 */ /* 0x080fe200000108b0 */
[----:B------:R-:W-:Y:S02]  /*a680*/  IMAD.MOV.U32 R12, RZ, RZ, R174 ;  /* 0x000000ffff0c7224 */ /* 0x000fe400078e00ae */
[----:B------:R-:W-:Y:S01]  /*a690*/  FFMA.FTZ R180, R84, R166, R180 ;  /* 0x000000a654b47223 */ /* 0x000fe200000100b4 */
[-C--:B------:R-:W-:Y:S01]  /*a6a0*/  FMUL.FTZ R84, R51, R14.reuse ;  /* 0x0000000e33547220 */ /* 0x080fe20000410000 */
[----:B------:R-:W-:Y:S01]  /*a6b0*/  FMUL.FTZ R14, R50, R14 ;  /* 0x0000000e320e7220 */ /* 0x000fe20000410000 */
[----:B------:R-:W-:-:S02]  /*a6c0*/  HADD2.F32 R166, -RZ, R164.H0_H0 ;  /* 0x200000a4ffa67230 */ /* 0x000fc40000004100 */
[-C--:B------:R-:W-:Y:S01]  /*a6d0*/  FFMA.FTZ R50, R50, R85.reuse, -R84 ;  /* 0x0000005532327223 */ /* 0x080fe20000010854 */
[----:B------:R-:W-:Y:S01]  /*a6e0*/  FFMA.FTZ R14, R51, R85, R14 ;  /* 0x00000055330e7223 */ /* 0x000fe2000001000e */
[----:B------:R-:W-:Y:S02]  /*a6f0*/  HADD2.F32 R51, -RZ, R86.H0_H0 ;  /* 0x20000056ff337230 */ /* 0x000fe40000004100 */
[----:B------:R-:W-:Y:S01]  /*a700*/  HADD2.F32 R85, -RZ, R49.H0_H0 ;  /* 0x20000031ff557230 */ /* 0x000fe20000004100 */
[----:B------:R-:W-:Y:S01]  /*a710*/  F2FP.SATFINITE.E4M3.F32.PACK_AB_MERGE_C R50, R50, R176, RZ ;  /* 0x000000b03232723e */ /* 0x000fe200048070ff */
[----:B------:R-:W-:Y:S02]  /*a720*/  HADD2.F32 R84, -RZ, R167.H0_H0 ;  /* 0x200000a7ff547230 */ /* 0x000fe40000004100 */
[-C--:B------:R-:W-:Y:S01]  /*a730*/  FMUL.FTZ R165, R51, R166.reuse ;  /* 0x000000a633a57220 */ /* 0x080fe20000410000 */
[----:B------:R-:W-:Y:S02]  /*a740*/  HADD2.F32 R164, -RZ, R164.H1_H1 ;  /* 0x300000a4ffa47230 */ /* 0x000fe40000004100 */
[----:B------:R-:W-:Y:S01]  /*a750*/  FMUL.FTZ R166, R85, R166 ;  /* 0x000000a655a67220 */ /* 0x000fe20000410000 */
[----:B------:R-:W-:-:S02]  /*a760*/  HADD2.F32 R86, -RZ, R86.H1_H1 ;  /* 0x30000056ff567230 */ /* 0x000fc40000004100 */
[-C--:B------:R-:W-:Y:S01]  /*a770*/  FFMA.FTZ R165, R85, R84.reuse, -R165 ;  /* 0x0000005455a57223 */ /* 0x080fe200000108a5 */
[----:B------:R-:W-:Y:S02]  /*a780*/  HADD2.F32 R49, -RZ, R49.H1_H1 ;  /* 0x30000031ff317230 */ /* 0x000fe40000004100 */
[----:B------:R-:W-:Y:S01]  /*a790*/  FFMA.FTZ R166, R51, R84, R166 ;  /* 0x0000005433a67223 */ /* 0x000fe200000100a6 */
[----:B------:R-:W-:Y:S02]  /*a7a0*/  HADD2.F32 R167, -RZ, R167.H1_H1 ;  /* 0x300000a7ffa77230 */ /* 0x000fe40000004100 */
[----:B------:R-:W-:Y:S01]  /*a7b0*/  FMUL.FTZ R51, R86, R164 ;  /* 0x000000a456337220 */ /* 0x000fe20000410000 */
[----:B------:R-:W-:Y:S01]  /*a7c0*/  F2FP.SATFINITE.E4M3.F32.PACK_AB_MERGE_C R14, R14, R180, RZ ;  /* 0x000000b40e0e723e */ /* 0x000fe200048070ff */
[C---:B------:R-:W-:Y:S01]  /*a7d0*/  FMUL.FTZ R164, R49.reuse, R164 ;  /* 0x000000a431a47220 */ /* 0x040fe20000410000 */
[----:B------:R-:W-:Y:S02]  /*a7e0*/  IMAD.MOV.U32 R84, RZ, RZ, R36 ;  /* 0x000000ffff547224 */ /* 0x000fe400078e0024 */
[----:B------:R-:W-:Y:S01]  /*a7f0*/  FFMA.FTZ R51, R49, R167, -R51 ;  /* 0x000000a731337223 */ /* 0x000fe20000010833 */
[----:B------:R-:W-:-:S02]  /*a800*/  IMAD.MOV.U32 R85, RZ, RZ, R39 ;  /* 0x000000ffff557224 */ /* 0x000fc400078e0027 */
[----:B------:R-:W-:Y:S02]  /*a810*/  FFMA.FTZ R164, R86, R167, R164 ;  /* 0x000000a756a47223 */ /* 0x000fe400000100a4 */
[----:B------:R-:W-:-:S03]  /*a820*/  F2FP.SATFINITE.E4M3.F32.PACK_AB_MERGE_C R50, R51, R165, R50 ;  /* 0x000000a53332723e */ /* 0x000fc60004807032 */
[----:B------:R-:W-:Y:S02]  /*a830*/  F2FP.SATFINITE.E4M3.F32.PACK_AB_MERGE_C R164, R164, R166, R14 ;  /* 0x000000a6a4a4723e */ /* 0x000fe4000480700e */
[----:B------:R-:W-:-:S03]  /*a840*/  MOV R14, R50 ;  /* 0x00000032000e7202 */ /* 0x000fc60000000f00 */
[----:B------:R-:W-:-:S07]  /*a850*/  IMAD.MOV.U32 R86, RZ, RZ, R164 ;  /* 0x000000ffff567224 */ /* 0x000fce00078e00a4 */
.L_x_506:
[----:B------:R-:W-:Y:S05]  /*a860*/  BSYNC B3 ;  /* 0x0000000000037941 */ /* 0x000fea0003800000 */
.L_x_505:
[----:B----4-:R-:W-:-:S05]  /*a870*/  IADD3 R36, P2, R25, R11, RZ ;  /* 0x0000000b19247210 */ /* 0x010fca0007f5e0ff */
[----:B---3--:R-:W-:Y:S01]  /*a880*/  IMAD.X R37, R153, 0x1, R112, P2 ;  /* 0x0000000199257824 */ /* 0x008fe200010e0670 */
[----:B------:R-:W-:-:S04]  /*a890*/  ISETP.GE.AND P2, PT, R172, R128, PT ;  /* 0x00000080ac00720c */ /* 0x000fc80003f46270 */
[----:B0-----:R0:W-:Y:S09]  /*a8a0*/  ST.E.128 desc[UR50][R36.64], R12 ;  /* 0x0000000c24007985 */ /* 0x0011f2000c101d32 */
[----:B------:R-:W-:-:S04]  /*a8b0*/  @!P2 IADD3 R38, P5, R11, R172, RZ ;  /* 0x000000ac0b26a210 */ /* 0x000fc80007fbe0ff */
[----:B------:R-:W-:-:S05]  /*a8c0*/  @!P2 LEA.HI.X.SX32 R39, R172, R153, 0x1, P5 ;  /* 0x00000099ac27a211 */ /* 0x000fca00028f0eff */
[----:B------:R0:W-:Y:S04]  /*a8d0*/  @!P2 ST.E.128 desc[UR50][R38.64], R84 ;  /* 0x000000542600a985 */ /* 0x0001e8000c101d32 */
.L_x_504:
[----:B------:R-:W-:Y:S05]  /*a8e0*/  BSYNC B2 ;  /* 0x0000000000027941 */ /* 0x000fea0003800000 */
.L_x_503:
        /* <DEDUP_REMOVED lines=9> */
[----:B------:R-:W-:Y:S02]  /*a980*/  SHF.R.S32.HI R13, RZ, 0x1f, R12 ;  /* 0x0000001fff0d7819 */ /* 0x000fe4000001140c */
[----:B------:R-:W-:Y:S02]  /*a990*/  SHF.L.U32 R48, R12, 0x4, RZ ;  /* 0x000000040c307819 */ /* 0x000fe400000006ff */
[----:B------:R-:W-:-:S04]  /*a9a0*/  LEA.HI R13, R13, R12, RZ, 0x2 ;  /* 0x0000000c0d0d7211 */ /* 0x000fc800078f10ff */
[----:B------:R-:W-:Y:S02]  /*a9b0*/  SHF.R.S32.HI R12, RZ, 0x2, R13 ;  /* 0x00000002ff0c7819 */ /* 0x000fe4000001140d */
[----:B------:R-:W-:-:S03]  /*a9c0*/  LOP3.LUT R13, R205, 0x30, R48, 0xf8, !PT ;  /* 0x00000030cd0d7812 */ /* 0x000fc600078ef830 */
[----:B------:R-:W-:Y:S01]  /*a9d0*/  IMAD R12, R12, 0x2800, R207 ;  /* 0x000028000c0c7824 */ /* 0x000fe200078e02cf */
[----:B------:R-:W-:-:S05]  /*a9e0*/  LOP3.LUT R13, R13, R206, RZ, 0x3c, !PT ;  /* 0x000000ce0d0d7212 */ /* 0x000fca00078e3cff */
[----:B------:R-:W-:Y:S02]  /*a9f0*/  IMAD.IADD R12, R12, 0x1, R13 ;  /* 0x000000010c0c7824 */ /* 0x000fe400078e020d */
        /* <DEDUP_REMOVED lines=9> */
[----:B------:R-:W-:Y:S01]  /*aa90*/  LOP3.LUT R42, R53, 0xff0000ff, RZ, 0xc0, !PT ;  /* 0xff0000ff352a7812 */ /* 0x000fe200078ec0ff */
[----:B------:R-:W-:Y:S01]  /*aaa0*/  IMAD.SHL.U32 R54, R54, 0x100, RZ ;  /* 0x0000010036367824 */ /* 0x000fe200078e00ff */
[----:B------:R-:W-:Y:S02]  /*aab0*/  SHF.R.U32.HI R49, RZ, 0x10, R53 ;  /* 0x00000010ff317819 */ /* 0x000fe40000011635 */
[--C-:B------:R-:W-:Y:S02]  /*aac0*/  SHF.R.U32.HI R51, RZ, 0x8, R55.reuse ;  /* 0x00000008ff337819 */ /* 0x100fe40000011637 */
[----:B------:R-:W-:Y:S01]  /*aad0*/  LOP3.LUT R84, R55, 0xff0000ff, RZ, 0xc0, !PT ;  /* 0xff0000ff37547812 */ /* 0x000fe200078ec0ff */
[----:B------:R-:W-:Y:S01]  /*aae0*/  IMAD.U32 R49, R49, 0x10000, RZ ;  /* 0x0001000031317824 */ /* 0x000fe200078e00ff */
[----:B------:R-:W-:Y:S01]  /*aaf0*/  SHF.R.U32.HI R40, RZ, 0x10, R55 ;  /* 0x00000010ff287819 */ /* 0x000fe20000011637 */
[----:B------:R-:W-:Y:S01]  /*ab00*/  IMAD.SHL.U32 R55, R50, 0x100, RZ ;  /* 0x0000010032377824 */ /* 0x000fe200078e00ff */
[----:B------:R-:W-:-:S02]  /*ab10*/  LOP3.LUT R53, R41, 0xff0000ff, RZ, 0xc0, !PT ;  /* 0xff0000ff29357812 */ /* 0x000fc400078ec0ff */
[----:B------:R-:W-:Y:S02]  /*ab20*/  SHF.R.U32.HI R41, RZ, 0x10, R41 ;  /* 0x00000010ff297819 */ /* 0x000fe40000011629 */
[----:B------:R-:W-:Y:S02]  /*ab30*/  SHF.L.U32 R51, R51, 0x8, RZ ;  /* 0x0000000833337819 */ /* 0x000fe400000006ff */
[----:B------:R-:W-:Y:S01]  /*ab40*/  LOP3.LUT R53, R53, 0xff00, R54, 0xf8, !PT ;  /* 0x0000ff0035357812 */ /* 0x000fe200078ef836 */
[----:B------:R-:W-:Y:S01]  /*ab50*/  IMAD.U32 R54, R41, 0x10000, RZ ;  /* 0x0001000029367824 */ /* 0x000fe200078e00ff */
[----:B------:R-:W-:Y:S02]  /*ab60*/  LOP3.LUT R42, R42, 0xff00, R55, 0xf8, !PT ;  /* 0x0000ff002a2a7812 */ /* 0x000fe400078ef837 */
[----:B------:R-:W-:Y:S02]  /*ab70*/  LOP3.LUT R84, R84, 0xff00, R51, 0xf8, !PT ;  /* 0x0000ff0054547812 */ /* 0x000fe400078ef833 */
[----:B------:R-:W-:-:S02]  /*ab80*/  LOP3.LUT R51, R42, 0xff0000, R49, 0xf8, !PT ;  /* 0x00ff00002a337812 */ /* 0x000fc400078ef831 */
[----:B------:R-:W-:Y:S02]  /*ab90*/  LOP3.LUT R49, R53, 0xff0000, R54, 0xf8, !PT ;  /* 0x00ff000035317812 */ /* 0x000fe400078ef836 */
        /* <DEDUP_REMOVED lines=18> */
[----:B------:R-:W-:-:S02]  /*acc0*/  SHF.R.U32.HI R50, RZ, 0x8, R43 ;  /* 0x00000008ff327819 */ /* 0x000fc4000001162b */
[----:B------:R-:W-:Y:S02]  /*acd0*/  LOP3.LUT R52, R43, 0xff0000ff, RZ, 0xc0, !PT ;  /* 0xff0000ff2b347812 */ /* 0x000fe400078ec0ff */
[CC--:B------:R-:W-:Y:S01]  /*ace0*/  FMUL.FTZ R53, R86.reuse, R55.reuse ;  /* 0x0000003756357220 */ /* 0x0c0fe20000410000 */
[C---:B------:R-:W-:Y:S01]  /*acf0*/  FMUL.FTZ R55, R41.reuse, R55 ;  /* 0x0000003729377220 */ /* 0x040fe20000410000 */
[----:B------:R-:W-:Y:S02]  /*ad00*/  SHF.R.U32.HI R43, RZ, 0x10, R43 ;  /* 0x00000010ff2b7819 */ /* 0x000fe4000001162b */
[-C--:B------:R-:W-:Y:S01]  /*ad10*/  FFMA.FTZ R53, R41, R85.reuse, -R53 ;  /* 0x0000005529357223 */ /* 0x080fe20000010835 */
[----:B------:R-:W-:Y:S01]  /*ad20*/  FFMA.FTZ R41, R86, R85, R55 ;  /* 0x0000005556297223 */ /* 0x000fe20000010037 */
[----:B------:R-:W-:Y:S01]  /*ad30*/  F2FP.F16.E4M3.UNPACK_B R55, R49.H1 ;  /* 0x00000031ff37723e */ /* 0x000fe200030006ff */
[----:B------:R-:W-:Y:S01]  /*ad40*/  HADD2.F32 R86, -RZ, R51.H0_H0 ;  /* 0x20000033ff567230 */ /* 0x000fe20000004100 */
[----:B------:R-:W-:Y:S01]  /*ad50*/  F2FP.F16.E4M3.UNPACK_B R85, R13.H1 ;  /* 0x0000000dff55723e */ /* 0x000fe200030006ff */
[----:B------:R-:W-:Y:S01]  /*ad60*/  HADD2.F32 R13, -RZ, R37.H0_H0 ;  /* 0x20000025ff0d7230 */ /* 0x000fe20000004100 */
[----:B------:R-:W-:Y:S01]  /*ad70*/  SHF.L.U32 R40, R40, 0x10, RZ ;  /* 0x0000001028287819 */ /* 0x000fe200000006ff */
[----:B------:R-:W-:-:S02]  /*ad80*/  HADD2.F32 R87, -RZ, R55.H0_H0 ;  /* 0x20000037ff577230 */ /* 0x000fc40000004100 */
[----:B------:R-:W-:Y:S02]  /*ad90*/  HADD2.F32 R49, -RZ, R85.H0_H0 ;  /* 0x20000055ff317230 */ /* 0x000fe40000004100 */
[----:B------:R-:W-:Y:S02]  /*ada0*/  HADD2.F32 R37, -RZ, R37.H1_H1 ;  /* 0x30000025ff257230 */ /* 0x000fe40000004100 */
[-C--:B------:R-:W-:Y:S01]  /*adb0*/  FMUL.FTZ R164, R13, R87.reuse ;  /* 0x000000570da47220 */ /* 0x080fe20000410000 */
[----:B------:R-:W-:Y:S02]  /*adc0*/  HADD2.F32 R55, -RZ, R55.H1_H1 ;  /* 0x30000037ff377230 */ /* 0x000fe40000004100 */
[C---:B------:R-:W-:Y:S01]  /*add0*/  FMUL.FTZ R87, R49.reuse, R87 ;  /* 0x0000005731577220 */ /* 0x040fe20000410000 */
[----:B------:R-:W-:Y:S02]  /*ade0*/  HADD2.F32 R85, -RZ, R85.H1_H1 ;  /* 0x30000055ff557230 */ /* 0x000fe40000004100 */
[----:B------:R-:W-:Y:S01]  /*adf0*/  FFMA.FTZ R49, R49, R86, -R164 ;  /* 0x0000005631317223 */ /* 0x000fe200000108a4 */
[----:B------:R-:W-:-:S02]  /*ae00*/  HADD2.F32 R51, -RZ, R51.H1_H1 ;  /* 0x30000033ff337230 */ /* 0x000fc40000004100 */
[----:B------:R-:W-:Y:S01]  /*ae10*/  FFMA.FTZ R13, R13, R86, R87 ;  /* 0x000000560d0d7223 */ /* 0x000fe20000010057 */
[-C--:B------:R-:W-:Y:S01]  /*ae20*/  FMUL.FTZ R86, R37, R55.reuse ;  /* 0x0000003725567220 */ /* 0x080fe20000410000 */
[----:B------:R-:W-:Y:S01]  /*ae30*/  FMUL.FTZ R87, R85, R55 ;  /* 0x0000003755577220 */ /* 0x000fe20000410000 */
[----:B------:R-:W-:Y:S02]  /*ae40*/  IMAD.U32 R43, R43, 0x10000, RZ ;  /* 0x000100002b2b7824 */ /* 0x000fe400078e00ff */
[-C--:B------:R-:W-:Y:S01]  /*ae50*/  FFMA.FTZ R55, R85, R51.reuse, -R86 ;  /* 0x0000003355377223 */ /* 0x080fe20000010856 */
[----:B------:R-:W-:Y:S01]  /*ae60*/  FFMA.FTZ R51, R37, R51, R87 ;  /* 0x0000003325337223 */ /* 0x000fe20000010057 */
[----:B------:R-:W-:Y:S01]  /*ae70*/  IMAD.SHL.U32 R37, R50, 0x100, RZ ;  /* 0x0000010032257824 */ /* 0x000fe200078e00ff */
[----:B------:R-:W-:Y:S02]  /*ae80*/  LOP3.LUT R50, R84, 0xff0000, R40, 0xf8, !PT ;  /* 0x00ff000054327812 */ /* 0x000fe400078ef828 */
[----:B------:R-:W-:-:S02]  /*ae90*/  F2FP.F16.E4M3.UNPACK_B R40, R39 ;  /* 0x00000027ff28723e */ /* 0x000fc400020006ff */
[----:B------:R-:W-:Y:S01]  /*aea0*/  LOP3.LUT R37, R52, 0xff00, R37, 0xf8, !PT ;  /* 0x0000ff0034257812 */ /* 0x000fe200078ef825 */
[----:B------:R-:W-:Y:S01]  /*aeb0*/  IMAD.MOV.U32 R52, RZ, RZ, R15 ;  /* 0x000000ffff347224 */ /* 0x000fe200078e000f */
[----:B------:R-:W-:Y:S01]  /*aec0*/  F2FP.F16.E4M3.UNPACK_B R85, R50 ;  /* 0x00000032ff55723e */ /* 0x000fe200020006ff */
[----:B------:R-:W-:Y:S01]  /*aed0*/  HADD2.F32 R86, -RZ, R40.H0_H0 ;  /* 0x20000028ff567230 */ /* 0x000fe20000004100 */
[----:B------:R-:W-:Y:S02]  /*aee0*/  LOP3.LUT R37, R37, 0xff0000, R43, 0xf8, !PT ;  /* 0x00ff000025257812 */ /* 0x000fe400078ef82b */
[----:B------:R-:W-:Y:S01]  /*aef0*/  F2FP.F16.E4M3.UNPACK_B R15, R52 ;  /* 0x00000034ff0f723e */ /* 0x000fe200020006ff */
[--C-:B------:R-:W-:Y:S01]  /*af00*/  HADD2.F32 R87, -RZ, R85.reuse.H0_H0 ;  /* 0x20000055ff577230 */ /* 0x100fe20000004100 */
[----:B------:R-:W-:Y:S01]  /*af10*/  F2FP.F16.E4M3.UNPACK_B R84, R37 ;  /* 0x00000025ff54723e */ /* 0x000fe200020006ff */
[----:B------:R-:W-:Y:S01]  /*af20*/  HADD2.F32 R85, -RZ, R85.H1_H1 ;  /* 0x30000055ff557230 */ /* 0x000fe20000004100 */
[----:B------:R-:W-:Y:S01]  /*af30*/  F2FP.F16.E4M3.UNPACK_B R39, R39.H1 ;  /* 0x00000027ff27723e */ /* 0x000fe200030006ff */
[--C-:B------:R-:W-:Y:S01]  /*af40*/  HADD2.F32 R164, -RZ, R15.reuse.H0_H0 ;  /* 0x2000000fffa47230 */ /* 0x100fe20000004100 */
[----:B------:R-:W-:Y:S01]  /*af50*/  F2FP.F16.E4M3.UNPACK_B R37, R37.H1 ;  /* 0x00000025ff25723e */ /* 0x000fe200030006ff */
[--C-:B------:R-:W-:Y:S01]  /*af60*/  HADD2.F32 R43, -RZ, R84.reuse.H0_H0 ;  /* 0x20000054ff2b7230 */ /* 0x100fe20000004100 */
[----:B------:R-:W-:Y:S01]  /*af70*/  F2FP.F16.E4M3.UNPACK_B R50, R50.H1 ;  /* 0x00000032ff32723e */ /* 0x000fe200030006ff */
[----:B------:R-:W-:Y:S01]  /*af80*/  HADD2.F32 R84, -RZ, R84.H1_H1 ;  /* 0x30000054ff547230 */ /* 0x000fe20000004100 */
[----:B------:R-:W-:Y:S01]  /*af90*/  F2FP.SATFINITE.E4M3.F32.PACK_AB_MERGE_C R49, R55, R49, RZ ;  /* 0x000000313731723e */ /* 0x000fe200048070ff */
[----:B------:R-:W-:-:S02]  /*afa0*/  HADD2.F32 R15, -RZ, R15.H1_H1 ;  /* 0x3000000fff0f7230 */ /* 0x000fc40000004100 */
[-C--:B------:R-:W-:Y:S01]  /*afb0*/  FMUL.FTZ R165, R86, R43.reuse ;  /* 0x0000002b56a57220 */ /* 0x080fe20000410000 */
[C---:B------:R-:W-:Y:S01]  /*afc0*/  FMUL.FTZ R43, R164.reuse, R43 ;  /* 0x0000002ba42b7220 */ /* 0x040fe20000410000 */
[----:B------:R-:W-:Y:S02]  /*afd0*/  F2FP.SATFINITE.E4M3.F32.PACK_AB_MERGE_C R53, R53, R54, R49 ;  /* 0x000000363535723e */ /* 0x000fe40004807031 */
        /* <DEDUP_REMOVED lines=17> */
[----:B------:R-:W-:-:S02]  /*b0f0*/  HADD2.F32 R52, -RZ, R39.H0_H0 ;  /* 0x20000027ff347230 */ /* 0x000fc40000004100 */
[----:B------:R-:W-:Y:S02]  /*b100*/  HADD2.F32 R39, -RZ, R39.H1_H1 ;  /* 0x30000027ff277230 */ /* 0x000fe40000004100 */
[--C-:B------:R-:W-:Y:S02]  /*b110*/  HADD2.F32 R85, -RZ, R43.reuse.H0_H0 ;  /* 0x2000002bff557230 */ /* 0x100fe40000004100 */
[-C--:B------:R-:W-:Y:S01]  /*b120*/  FMUL.FTZ R164, R52, R87.reuse ;  /* 0x0000005734a47220 */ /* 0x080fe20000410000 */
[----:B------:R-:W-:Y:S02]  /*b130*/  HADD2.F32 R43, -RZ, R43.H1_H1 ;  /* 0x3000002bff2b7230 */ /* 0x000fe40000004100 */
[--C-:B------:R-:W-:Y:S02]  /*b140*/  HADD2.F32 R55, -RZ, R51.reuse.H0_H0 ;  /* 0x20000033ff377230 */ /* 0x100fe40000004100 */
[C---:B------:R-:W-:Y:S01]  /*b150*/  FFMA.FTZ R164, R85.reuse, R84, -R164 ;  /* 0x0000005455a47223 */ /* 0x040fe200000108a4 */
[----:B------:R-:W-:Y:S01]  /*b160*/  FMUL.FTZ R85, R85, R87 ;  /* 0x0000005755557220 */ /* 0x000fe20000410000 */
[----:B------:R-:W-:-:S03]  /*b170*/  HADD2.F32 R51, -RZ, R51.H1_H1 ;  /* 0x30000033ff337230 */ /* 0x000fc60000004100 */
[----:B------:R-:W-:Y:S01]  /*b180*/  FFMA.FTZ R85, R52, R84, R85 ;  /* 0x0000005434557223 */ /* 0x000fe20000010055 */
[-C--:B------:R-:W-:Y:S01]  /*b190*/  FMUL.FTZ R52, R39, R37.reuse ;  /* 0x0000002527347220 */ /* 0x080fe20000410000 */
[----:B------:R-:W-:-:S03]  /*b1a0*/  FMUL.FTZ R37, R43, R37 ;  /* 0x000000252b257220 */ /* 0x000fc60000410000 */
[-C--:B------:R-:W-:Y:S01]  /*b1b0*/  FFMA.FTZ R52, R43, R50.reuse, -R52 ;  /* 0x000000322b347223 */ /* 0x080fe20000010834 */
[----:B------:R-:W-:Y:S01]  /*b1c0*/  FFMA.FTZ R39, R39, R50, R37 ;  /* 0x0000003227277223 */ /* 0x000fe20000010025 */
[----:B------:R-:W-:Y:S01]  /*b1d0*/  F2FP.F16.E4M3.UNPACK_B R37, R160.H1 ;  /* 0x000000a0ff25723e */ /* 0x000fe200030006ff */
[--C-:B------:R-:W-:Y:S01]  /*b1e0*/  HADD2.F32 R50, -RZ, R49.reuse.H0_H0 ;  /* 0x20000031ff327230 */ /* 0x100fe20000004100 */
[----:B------:R-:W-:Y:S01]  /*b1f0*/  F2FP.F16.E4M3.UNPACK_B R43, R12.H1 ;  /* 0x0000000cff2b723e */ /* 0x000fe200030006ff */
[----:B------:R-:W-:Y:S01]  /*b200*/  HADD2.F32 R49, -RZ, R49.H1_H1 ;  /* 0x30000031ff317230 */ /* 0x000fe20000004100 */
        /* <DEDUP_REMOVED lines=13> */
[-C--:B------:R-:W-:Y:S01]  /*b2e0*/  FMUL.FTZ R50, R49, R37.reuse ;  /* 0x0000002531327220 */ /* 0x080fe20000410000 */
        /* <DEDUP_REMOVED lines=18> */
[-C--:B------:R-:W-:Y:S01]  /*b410*/  F2FP.F16.E4M3.UNPACK_B R51, R163.reuse.H1 ;  /* 0x000000a3ff33723e */ /* 0x080fe200030006ff */
[C---:B------:R-:W-:Y:S01]  /*b420*/  FMUL.FTZ R160, R12.reuse, R160 ;  /* 0x000000a00ca07220 */ /* 0x040fe20000410000 */
[----:B------:R-:W-:Y:S01]  /*b430*/  F2FP.F16.E4M3.UNPACK_B R163, R163 ;  /* 0x000000a3ffa3723e */ /* 0x000fe200020006ff */
[-C--:B------:R-:W-:Y:S01]  /*b440*/  FFMA.FTZ R49, R12, R162.reuse, -R49 ;  /* 0x000000a20c317223 */ /* 0x080fe20000010831 */
[----:B------:R-:W-:Y:S01]  /*b450*/  F2FP.SATFINITE.E4M3.F32.PACK_AB_MERGE_C R37, R37, R87, RZ ;  /* 0x000000572525723e */ /* 0x000fe200048070ff */
[----:B------:R-:W-:Y:S01]  /*b460*/  FFMA.FTZ R12, R36, R162, R160 ;  /* 0x000000a2240c7223 */ /* 0x000fe200000100a0 */
[----:B------:R-:W-:Y:S01]  /*b470*/  IMAD.MOV.U32 R36, RZ, RZ, R14 ;  /* 0x000000ffff247224 */ /* 0x000fe200078e000e */
[-C--:B------:R-:W-:Y:S01]  /*b480*/  F2FP.F16.E4M3.UNPACK_B R14, R161.reuse.H1 ;  /* 0x000000a1ff0e723e */ /* 0x080fe200030006ff */
[--C-:B------:R-:W-:Y:S01]  /*b490*/  HADD2.F32 R160, -RZ, R51.reuse.H0_H0 ;  /* 0x20000033ffa07230 */ /* 0x100fe20000004100 */
[----:B------:R-:W-:Y:S01]  /*b4a0*/  F2FP.SATFINITE.E4M3.F32.PACK_AB_MERGE_C R54, R49, R54, R43 ;  /* 0x000000363136723e */ /* 0x000fe2000480702b */
[----:B------:R-:W-:Y:S01]  /*b4b0*/  HADD2.F32 R51, -RZ, R51.H1_H1 ;  /* 0x30000033ff337230 */ /* 0x000fe20000004100 */
        /* <DEDUP_REMOVED lines=8> */
[----:B------:R-:W-:Y:S01]  /*b540*/  F2FP.F16.E4M3.UNPACK_B R36, R36 ;  /* 0x00000024ff24723e */ /* 0x000fe200020006ff */
[----:B------:R-:W-:-:S02]  /*b550*/  HADD2.F32 R49, -RZ, R49.H1_H1 ;  /* 0x30000031ff317230 */ /* 0x000fc40000004100 */
[-C--:B------:R-:W-:Y:S01]  /*b560*/  FMUL.FTZ R162, R50, R164.reuse ;  /* 0x000000a432a27220 */ /* 0x080fe20000410000 */
[----:B------:R-:W-:Y:S02]  /*b570*/  HADD2.F32 R43, -RZ, R43.H1_H1 ;  /* 0x3000002bff2b7230 */ /* 0x000fe40000004100 */
[C---:B------:R-:W-:Y:S01]  /*b580*/  FMUL.FTZ R164, R84.reuse, R164 ;  /* 0x000000a454a47220 */ /* 0x040fe20000410000 */
[----:B------:R-:W-:Y:S02]  /*b590*/  IMAD.MOV.U32 R15, RZ, RZ, R165 ;  /* 0x000000ffff0f7224 */ /* 0x000fe400078e00a5 */
[-C--:B------:R-:W-:Y:S01]  /*b5a0*/  FFMA.FTZ R162, R84, R160.reuse, -R162 ;  /* 0x000000a054a27223 */ /* 0x080fe200000108a2 */
        /* <DEDUP_REMOVED lines=18> */
[-C--:B------:R-:W-:Y:S01]  /*b6d0*/  FMUL.FTZ R49, R38, R161.reuse ;  /* 0x000000a126317220 */ /* 0x080fe20000410000 */
[----:B------:R-:W-:-:S03]  /*b6e0*/  FMUL.FTZ R161, R36, R161 ;  /* 0x000000a124a17220 */ /* 0x000fc60000410000 */
[----:B------:R-:W-:Y:S01]  /*b6f0*/  FFMA.FTZ R49, R36, R163, -R49 ;  /* 0x000000a324317223 */ /* 0x000fe20000010831 */
[----:B------:R-:W-:Y:S01]  /*b700*/  F2FP.SATFINITE.E4M3.F32.PACK_AB_MERGE_C R36, R12, R55, R37 ;  /* 0x000000370c24723e */ /* 0x000fe20004807025 */
[----:B------:R-:W-:Y:S01]  /*b710*/  FFMA.FTZ R161, R38, R163, R161 ;  /* 0x000000a326a17223 */ /* 0x000fe200000100a1 */
[----:B------:R-:W-:Y:S01]  /*b720*/  F2FP.SATFINITE.E4M3.F32.PACK_AB_MERGE_C R38, R14, R164, RZ ;  /* 0x000000a40e26723e */ /* 0x000fe200048070ff */
[----:B------:R-:W-:Y:S01]  /*b730*/  IMAD.MOV.U32 R12, RZ, RZ, R54 ;  /* 0x000000ffff0c7224 */ /* 0x000fe200078e0036 */
[----:B------:R-:W-:Y:S02]  /*b740*/  F2FP.SATFINITE.E4M3.F32.PACK_AB_MERGE_C R37, R41, R42, R13 ;  /* 0x0000002a2925723e */ /* 0x000fe4000480700d */
[----:B------:R-:W-:Y:S02]  /*b750*/  F2FP.SATFINITE.E4M3.F32.PACK_AB_MERGE_C R14, R49, R84, R43 ;  /* 0x00000054310e723e */ /* 0x000fe4000480702b */
[----:B------:R-:W-:Y:S02]  /*b760*/  F2FP.SATFINITE.E4M3.F32.PACK_AB_MERGE_C R38, R161, R160, R38 ;  /* 0x000000a0a126723e */ /* 0x000fe40004807026 */
[----:B------:R-:W-:-:S07]  /*b770*/  MOV R13, R53 ;  /* 0x00000035000d7202 */ /* 0x000fce0000000f00 */
.L_x_510:
[----:B------:R-:W-:Y:S05]  /*b780*/  BSYNC B3 ;  /* 0x0000000000037941 */ /* 0x000fea0003800000 */
.L_x_509:
[----:B----4-:R-:W-:-:S05]  /*b790*/  IADD3 R40, P2, R26, R11, RZ ;  /* 0x0000000b1a287210 */ /* 0x010fca0007f5e0ff */
[----:B---3--:R-:W-:Y:S01]  /*b7a0*/  IMAD.X R41, R153, 0x1, R111, P2 ;  /* 0x0000000199297824 */ /* 0x008fe200010e066f */
[----:B------:R-:W-:-:S04]  /*b7b0*/  ISETP.GE.AND P2, PT, R48, R128, PT ;  /* 0x000000803000720c */ /* 0x000fc80003f46270 */
[----:B0-----:R0:W-:Y:S09]  /*b7c0*/  ST.E.128 desc[UR50][R40.64], R12 ;  /* 0x0000000c28007985 */ /* 0x0011f2000c101d32 */
[----:B------:R-:W-:-:S04]  /*b7d0*/  @!P2 IADD3 R42, P5, R11, R48, RZ ;  /* 0x000000300b2aa210 */ /* 0x000fc80007fbe0ff */
[----:B------:R-:W-:-:S05]  /*b7e0*/  @!P2 LEA.HI.X.SX32 R43, R48, R153, 0x1, P5 ;  /* 0x00000099302ba211 */ /* 0x000fca00028f0eff */
[----:B------:R0:W-:Y:S04]  /*b7f0*/  @!P2 ST.E.128 desc[UR50][R42.64], R36 ;  /* 0x000000242a00a985 */ /* 0x0001e8000c101d32 */
.L_x_508:
[----:B------:R-:W-:Y:S05]  /*b800*/  BSYNC B2 ;  /* 0x0000000000027941 */ /* 0x000fea0003800000 */
.L_x_507:
[----:B------:R-:W-:-:S13]  /*b810*/  ISETP.NE.AND P2, PT, R30, RZ, PT ;  /* 0x000000ff1e00720c */ /* 0x000fda0003f45270 */
[----:B------:R-:W-:Y:S05]  /*b820*/  @!P2 BRA `(.L_x_502) ;  /* 0x0000000c00b4a947 */ /* 0x000fea0003800000 */
[----:B0-----:R-:W5:Y:S01]  /*b830*/  LDL R12, [R1] ;  /* 0x00000000010c7983 */ /* 0x001f620000100800 */
[----:B----4-:R-:W-:Y:S01]  /*b840*/  IADD3 R40, P2, R27, R11, RZ ;  /* 0x0000000b1b287210 */ /* 0x010fe20007f5e0ff */
[----:B------:R-:W-:Y:S04]  /*b850*/  BSSY B2, `(.L_x_511) ;  /* 0x00000e5000027945 */ /* 0x000fe80003800000 */
[----:B---3--:R-:W-:Y:S01]  /*b860*/  IMAD.X R41, R153, 0x1, R110, P2 ;  /* 0x0000000199297824 */ /* 0x008fe200010e066e */
[----:B------:R-:W-:Y:S02]  /*b870*/  ISETP.GE.AND P2, PT, R4, R117, PT ;  /* 0x000000750400720c */ /* 0x000fe40003f46270 */
[----:B-----5:R-:W-:-:S04]  /*b880*/  LOP3.LUT P5, RZ, R12, 0x1, RZ, 0xc0, !PT ;  /* 0x000000010cff7812 */ /* 0x020fc800078ac0ff */
[----:B------:R-:W-:-:S04]  /*b890*/  SEL R12, R118, R142, !P5 ;  /* 0x0000008e760c7207 */ /* 0x000fc80006800000 */
[----:B------:R-:W-:-:S04]  /*b8a0*/  SHF.R.S32.HI R13, RZ, 0x1f, R12 ;  /* 0x0000001fff0d7819 */ /* 0x000fc8000001140c */
[----:B------:R-:W-:-:S04]  /*b8b0*/  LEA.HI R13, R13, R12, RZ, 0x5 ;  /* 0x0000000c0d0d7211 */ /* 0x000fc800078f28ff */
[----:B------:R-:W-:-:S04]  /*b8c0*/  LEA.HI.SX32 R13, R13, R114, 0x1b ;  /* 0x000000720d0d7211 */ /* 0x000fc800078fdaff */
[----:B------:R-:W-:Y:S01]  /*b8d0*/  SHF.R.S32.HI R12, RZ, 0x1f, R13 ;  /* 0x0000001fff0c7819 */ /* 0x000fe2000001140d */
[----:B------:R-:W-:-:S03]  /*b8e0*/  IMAD.SHL.U32 R43, R13, 0x10, RZ ;  /* 0x000000100d2b7824 */ /* 0x000fc600078e00ff */
[----:B------:R-:W-:Y:S02]  /*b8f0*/  LEA.HI R12, R12, R13, RZ, 0x2 ;  /* 0x0000000d0c0c7211 */ /* 0x000fe400078f10ff */
[----:B------:R-:W-:Y:S02]  /*b900*/  LOP3.LUT R13, R205, 0x30, R43, 0xf8, !PT ;  /* 0x00000030cd0d7812 */ /* 0x000fe400078ef82b */
[----:B------:R-:W-:Y:S02]  /*b910*/  SHF.R.S32.HI R12, RZ, 0x2, R12 ;  /* 0x00000002ff0c7819 */ /* 0x000fe4000001140c */
[----:B------:R-:W-:-:S03]  /*b920*/  LOP3.LUT R13, R13, R206, RZ, 0x3c, !PT ;  /* 0x000000ce0d0d7212 */ /* 0x000fc600078e3cff */
[----:B------:R-:W-:-:S05]  /*b930*/  IMAD R12, R12, 0x2800, R207 ;  /* 0x000028000c0c7824 */ /* 0x000fca00078e02cf */
[----:B------:R-:W-:Y:S01]  /*b940*/  IADD3 R12, R12, R13, RZ ;  /* 0x0000000d0c0c7210 */ /* 0x000fe20007ffe0ff */
[----:B------:R-:W-:-:S04]  /*b950*/  IMAD R13, R19, 0x7800, R133 ;  /* 0x00007800130d7824 */ /* 0x000fc800078e0285 */
[----:B------:R-:W-:Y:S02]  /*b960*/  IMAD R15, R19, 0x7800, R12 ;  /* 0x00007800130f7824 */ /* 0x000fe400078e020c */
[C---:B------:R-:W-:Y:S02]  /*b970*/  IMAD.IADD R13, R18.reuse, 0x1, R13 ;  /* 0x00000001120d7824 */ /* 0x040fe400078e020d */
[----:B------:R-:W-:-:S04]  /*b980*/  IMAD.IADD R36, R18, 0x1, R15 ;  /* 0x0000000112247824 */ /* 0x000fc800078e020f */
[----:B------:R-:W0:Y:S04]  /*b990*/  LDS.128 R12, [R13+0x1a400] ;  /* 0x01a400000d0c7984 */ /* 0x000e280000000c00 */
[----:B------:R-:W3:Y:S01]  /*b9a0*/  LDS.128 R36, [R36+0x1a400] ;  /* 0x01a4000024247984 */ /* 0x000ee20000000c00 */
[----:B------:R-:W-:Y:S05]  /*b9b0*/  @P2 BRA `(.L_x_512) ;  /* 0x0000000c00382947 */ /* 0x000fea0003800000 */
[----:B------:R-:W-:Y:S02]  /*b9c0*/  SHF.R.U32.HI R42, RZ, 0x8, R77 ;  /* 0x00000008ff2a7819 */ /* 0x000fe4000001164d */
[----:B------:R-:W-:Y:S02]  /*b9d0*/  SHF.R.U32.HI R44, RZ, 0x8, R45 ;  /* 0x00000008ff2c7819 */ /* 0x000fe4000001162d */
[----:B------:R-:W-:Y:S01]  /*b9e0*/  SHF.R.U32.HI R46, RZ, 0x10, R77 ;  /* 0x00000010ff2e7819 */ /* 0x000fe2000001164d */
[----:B------:R-:W-:Y:S01]  /*b9f0*/  IMAD.SHL.U32 R42, R42, 0x100, RZ ;  /* 0x000001002a2a7824 */ /* 0x000fe200078e00ff */
[----:B------:R-:W-:Y:S01]  /*ba00*/  LOP3.LUT R49, R77, 0xff0000ff, RZ, 0xc0, !PT ;  /* 0xff0000ff4d317812 */ /* 0x000fe200078ec0ff */
[----:B------:R-:W-:Y:S01]  /*ba10*/  IMAD.SHL.U32 R44, R44, 0x100, RZ ;  /* 0x000001002c2c7824 */ /* 0x000fe200078e00ff */
[----:B------:R-:W-:Y:S02]  /*ba20*/  SHF.R.U32.HI R48, RZ, 0x10, R45 ;  /* 0x00000010ff307819 */ /* 0x000fe4000001162d */
[----:B------:R-:W-:-:S02]  /*ba30*/  LOP3.LUT R45, R45, 0xff0000ff, RZ, 0xc0, !PT ;  /* 0xff0000ff2d2d7812 */ /* 0x000fc400078ec0ff */
[----:B------:R-:W-:Y:S01]  /*ba40*/  LOP3.LUT R49, R49, 0xff00, R42, 0xf8, !PT ;  /* 0x0000ff0031317812 */ /* 0x000fe200078ef82a */
[----:B------:R-:W-:Y:S01]  /*ba50*/  IMAD.U32 R48, R48, 0x10000, RZ ;  /* 0x0001000030307824 */ /* 0x000fe200078e00ff */
[----:B------:R-:W-:Y:S02]  /*ba60*/  SHF.L.U32 R46, R46, 0x10, RZ ;  /* 0x000000102e2e7819 */ /* 0x000fe400000006ff */
[----:B------:R-:W-:Y:S02]  /*ba70*/  LOP3.LUT R45, R45, 0xff00, R44, 0xf8, !PT ;  /* 0x0000ff002d2d7812 */ /* 0x000fe400078ef82c */
[----:B------:R-:W-:Y:S01]  /*ba80*/  LOP3.LUT R46, R49, 0xff0000, R46, 0xf8, !PT ;  /* 0x00ff0000312e7812 */ /* 0x000fe200078ef82e */
[----:B---3--:R-:W-:Y:S01]  /*ba90*/  IMAD.MOV.U32 R49, RZ, RZ, R37 ;  /* 0x000000ffff317224 */ /* 0x008fe200078e0025 */
[----:B------:R-:W-:Y:S02]  /*baa0*/  LOP3.LUT R48, R45, 0xff0000, R48, 0xf8, !PT ;  /* 0x00ff00002d307812 */ /* 0x000fe400078ef830 */
[----:B0-----:R-:W-:-:S02]  /*bab0*/  F2FP.F16.E4M3.UNPACK_B R44, R13 ;  /* 0x0000000dff2c723e */ /* 0x001fc400020006ff */
[-C--:B------:R-:W-:Y:S02]  /*bac0*/  F2FP.F16.E4M3.UNPACK_B R50, R49.reuse ;  /* 0x00000031ff32723e */ /* 0x080fe400020006ff */
[----:B------:R-:W-:Y:S01]  /*bad0*/  F2FP.F16.E4M3.UNPACK_B R52, R48 ;  /* 0x00000030ff34723e */ /* 0x000fe200020006ff */
[----:B------:R-:W-:Y:S01]  /*bae0*/  HADD2.F32 R45, -RZ, R44.H0_H0 ;  /* 0x2000002cff2d7230 */ /* 0x000fe20000004100 */
[-C--:B------:R-:W-:Y:S01]  /*baf0*/  F2FP.F16.E4M3.UNPACK_B R37, R46.reuse ;  /* 0x0000002eff25723e */ /* 0x080fe200020006ff */
[----:B------:R-:W-:Y:S01]  /*bb00*/  HADD2.F32 R42, -RZ, R50.H0_H0 ;  /* 0x20000032ff2a7230 */ /* 0x000fe20000004100 */
[----:B------:R-:W-:Y:S01]  /*bb10*/  F2FP.F16.E4M3.UNPACK_B R49, R49.H1 ;  /* 0x00000031ff31723e */ /* 0x000fe200030006ff */
[----:B------:R-:W-:Y:S01]  /*bb20*/  HADD2.F32 R53, -RZ, R52.H0_H0 ;  /* 0x20000034ff357230 */ /* 0x000fe20000004100 */
[----:B------:R-:W-:Y:S01]  /*bb30*/  F2FP.F16.E4M3.UNPACK_B R46, R46.H1 ;  /* 0x0000002eff2e723e */ /* 0x000fe200030006ff */
[----:B------:R-:W-:Y:S01]  /*bb40*/  HADD2.F32 R51, -RZ, R37.H0_H0 ;  /* 0x20000025ff337230 */ /* 0x000fe20000004100 */
[----:B------:R-:W-:Y:S01]  /*bb50*/  SHF.R.U32.HI R55, RZ, 0x8, R79 ;  /* 0x00000008ff377819 */ /* 0x000fe2000001164f */
[----:B------:R-:W-:-:S02]  /*bb60*/  HADD2.F32 R50, -RZ, R50.H1_H1 ;  /* 0x30000032ff327230 */ /* 0x000fc40000004100 */
[CC--:B------:R-:W-:Y:S01]  /*bb70*/  FMUL.FTZ R54, R42.reuse, R53.reuse ;  /* 0x000000352a367220 */ /* 0x0c0fe20000410000 */
[C---:B------:R-:W-:Y:S01]  /*bb80*/  FMUL.FTZ R53, R45.reuse, R53 ;  /* 0x000000352d357220 */ /* 0x040fe20000410000 */
[----:B------:R-:W-:Y:S02]  /*bb90*/  HADD2.F32 R44, -RZ, R44.H1_H1 ;  /* 0x3000002cff2c7230 */ /* 0x000fe40000004100 */
[-C--:B------:R-:W-:Y:S01]  /*bba0*/  FFMA.FTZ R45, R45, R51.reuse, -R54 ;  /* 0x000000332d2d7223 */ /* 0x080fe20000010836 */
[----:B------:R-:W-:Y:S01]  /*bbb0*/  FFMA.FTZ R42, R42, R51, R53 ;  /* 0x000000332a2a7223 */ /* 0x000fe20000010035 */
[----:B------:R-:W-:Y:S02]  /*bbc0*/  HADD2.F32 R51, -RZ, R52.H1_H1 ;  /* 0x30000034ff337230 */ /* 0x000fe40000004100 */
[----:B------:R-:W-:Y:S02]  /*bbd0*/  HADD2.F32 R37, -RZ, R37.H1_H1 ;  /* 0x30000025ff257230 */ /* 0x000fe40000004100 */
[----:B------:R-:W-:-:S02]  /*bbe0*/  HADD2.F32 R52, -RZ, R46.H0_H0 ;  /* 0x2000002eff347230 */ /* 0x000fc40000004100 */
[-C--:B------:R-:W-:Y:S01]  /*bbf0*/  FMUL.FTZ R53, R50, R51.reuse ;  /* 0x0000003332357220 */ /* 0x080fe20000410000 */
[C---:B------:R-:W-:Y:S01]  /*bc00*/  FMUL.FTZ R51, R44.reuse, R51 ;  /* 0x000000332c337220 */ /* 0x040fe20000410000 */
[----:B------:R-:W-:Y:S02]  /*bc10*/  HADD2.F32 R46, -RZ, R46.H1_H1 ;  /* 0x3000002eff2e7230 */ /* 0x000fe40000004100 */
[-C--:B------:R-:W-:Y:S01]  /*bc20*/  FFMA.FTZ R44, R44, R37.reuse, -R53 ;  /* 0x000000252c2c7223 */ /* 0x080fe20000010835 */
[----:B------:R-:W-:Y:S01]  /*bc30*/  FFMA.FTZ R37, R50, R37, R51 ;  /* 0x0000002532257223 */ /* 0x000fe20000010033 */
[----:B------:R-:W-:Y:S02]  /*bc40*/  F2FP.F16.E4M3.UNPACK_B R50, R48.H1 ;  /* 0x00000030ff32723e */ /* 0x000fe400030006ff */
[----:B------:R-:W-:Y:S01]  /*bc50*/  F2FP.F16.E4M3.UNPACK_B R48, R13.H1 ;  /* 0x0000000dff30723e */ /* 0x000fe200030006ff */
[----:B------:R-:W-:Y:S02]  /*bc60*/  HADD2.F32 R13, -RZ, R49.H0_H0 ;  /* 0x20000031ff0d7230 */ /* 0x000fe40000004100 */
        /* <DEDUP_REMOVED lines=8> */
[----:B------:R-:W-:Y:S01]  /*bcf0*/  FMUL.FTZ R51, R49, R50 ;  /* 0x0000003231337220 */ /* 0x000fe20000410000 */
[----:B------:R-:W-:Y:S01]  /*bd00*/  FFMA.FTZ R13, R13, R52, R54 ;  /* 0x000000340d0d7223 */ /* 0x000fe20000010036 */
[C---:B------:R-:W-:Y:S01]  /*bd10*/  FMUL.FTZ R50, R48.reuse, R50 ;  /* 0x0000003230327220 */ /* 0x040fe20000410000 */
[----:B------:R-:W-:Y:S01]  /*bd20*/  LOP3.LUT R52, R47, 0xff0000ff, RZ, 0xc0, !PT ;  /* 0xff0000ff2f347812 */ /* 0x000fe200078ec0ff */
[-C--:B------:R-:W-:Y:S01]  /*bd30*/  FFMA.FTZ R54, R48, R46.reuse, -R51 ;  /* 0x0000002e30367223 */ /* 0x080fe20000010833 */
[--C-:B------:R-:W-:Y:S01]  /*bd40*/  SHF.R.U32.HI R51, RZ, 0x10, R47.reuse ;  /* 0x00000010ff337819 */ /* 0x100fe2000001162f */
[----:B------:R-:W-:Y:S01]  /*bd50*/  FFMA.FTZ R46, R49, R46, R50 ;  /* 0x0000002e312e7223 */ /* 0x000fe20000010032 */
[----:B------:R-:W-:Y:S01]  /*bd60*/  SHF.R.U32.HI R49, RZ, 0x8, R47 ;  /* 0x00000008ff317819 */ /* 0x000fe2000001162f */
[----:B------:R-:W-:Y:S01]  /*bd70*/  IMAD.SHL.U32 R47, R55, 0x100, RZ ;  /* 0x00000100372f7824 */ /* 0x000fe200078e00ff */
[----:B------:R-:W-:-:S02]  /*bd80*/  SHF.R.U32.HI R48, RZ, 0x10, R79 ;  /* 0x00000010ff307819 */ /* 0x000fc4000001164f */
[----:B------:R-:W-:Y:S01]  /*bd90*/  LOP3.LUT R50, R79, 0xff0000ff, RZ, 0xc0, !PT ;  /* 0xff0000ff4f327812 */ /* 0x000fe200078ec0ff */
[----:B------:R-:W-:Y:S01]  /*bda0*/  IMAD.SHL.U32 R49, R49, 0x100, RZ ;  /* 0x0000010031317824 */ /* 0x000fe200078e00ff */
[----:B------:R-:W-:Y:S02]  /*bdb0*/  SHF.L.U32 R48, R48, 0x10, RZ ;  /* 0x0000001030307819 */ /* 0x000fe400000006ff */
[----:B------:R-:W-:Y:S02]  /*bdc0*/  LOP3.LUT R47, R50, 0xff00, R47, 0xf8, !PT ;  /* 0x0000ff00322f7812 */ /* 0x000fe400078ef82f */
[----:B------:R-:W-:Y:S01]  /*bdd0*/  LOP3.LUT R49, R52, 0xff00, R49, 0xf8, !PT ;  /* 0x0000ff0034317812 */ /* 0x000fe200078ef831 */
[----:B------:R-:W-:Y:S01]  /*bde0*/  IMAD.U32 R52, R51, 0x10000, RZ ;  /* 0x0001000033347824 */ /* 0x000fe200078e00ff */
[----:B------:R-:W-:Y:S02]  /*bdf0*/  LOP3.LUT R51, R47, 0xff0000, R48, 0xf8, !PT ;  /* 0x00ff00002f337812 */ /* 0x000fe400078ef830 */
[----:B------:R-:W-:-:S02]  /*be00*/  F2FP.F16.E4M3.UNPACK_B R47, R39 ;  /* 0x00000027ff2f723e */ /* 0x000fc400020006ff */
[----:B------:R-:W-:Y:S02]  /*be10*/  LOP3.LUT R52, R49, 0xff0000, R52, 0xf8, !PT ;  /* 0x00ff000031347812 */ /* 0x000fe400078ef834 */
[----:B------:R-:W-:Y:S01]  /*be20*/  F2FP.F16.E4M3.UNPACK_B R49, R15 ;  /* 0x0000000fff31723e */ /* 0x000fe200020006ff */
[--C-:B------:R-:W-:Y:S01]  /*be30*/  HADD2.F32 R48, -RZ, R47.reuse.H0_H0 ;  /* 0x2000002fff307230 */ /* 0x100fe20000004100 */
[-C--:B------:R-:W-:Y:S01]  /*be40*/  F2FP.F16.E4M3.UNPACK_B R55, R52.reuse ;  /* 0x00000034ff37723e */ /* 0x080fe200020006ff */
[----:B------:R-:W-:Y:S01]  /*be50*/  HADD2.F32 R47, -RZ, R47.H1_H1 ;  /* 0x3000002fff2f7230 */ /* 0x000fe20000004100 */
[-C--:B------:R-:W-:Y:S01]  /*be60*/  F2FP.F16.E4M3.UNPACK_B R76, R51.reuse ;  /* 0x00000033ff4c723e */ /* 0x080fe200020006ff */
[----:B------:R-:W-:Y:S01]  /*be70*/  HADD2.F32 R50, -RZ, R49.H0_H0 ;  /* 0x20000031ff327230 */ /* 0x000fe20000004100 */
[----:B------:R-:W-:Y:S01]  /*be80*/  F2FP.F16.E4M3.UNPACK_B R52, R52.H1 ;  /* 0x00000034ff34723e */ /* 0x000fe200030006ff */
[----:B------:R-:W-:Y:S01]  /*be90*/  HADD2.F32 R78, -RZ, R55.H1_H1 ;  /* 0x30000037ff4e7230 */ /* 0x000fe20000004100 */
[----:B------:R-:W-:Y:S01]  /*bea0*/  F2FP.F16.E4M3.UNPACK_B R51, R51.H1 ;  /* 0x00000033ff33723e */ /* 0x000fe200030006ff */
[----:B------:R-:W-:Y:S01]  /*beb0*/  HADD2.F32 R49, -RZ, R49.H1_H1 ;  /* 0x30000031ff317230 */ /* 0x000fe20000004100 */
[----:B------:R-:W-:Y:S01]  /*bec0*/  F2FP.SATFINITE.E4M3.F32.PACK_AB_MERGE_C R53, R54, R53, RZ ;  /* 0x000000353635723e */ /* 0x000fe200048070ff */
[----:B------:R-:W-:-:S02]  /*bed0*/  HADD2.F32 R77, -RZ, R76.H0_H0 ;  /* 0x2000004cff4d7230 */ /* 0x000fc40000004100 */
[-C--:B------:R-:W-:Y:S01]  /*bee0*/  FMUL.FTZ R84, R47, R78.reuse ;  /* 0x0000004e2f547220 */ /* 0x080fe20000410000 */
[----:B------:R-:W-:Y:S02]  /*bef0*/  HADD2.F32 R76, -RZ, R76.H1_H1 ;  /* 0x3000004cff4c7230 */ /* 0x000fe40000004100 */
[C---:B------:R-:W-:Y:S01]  /*bf00*/  FMUL.FTZ R78, R49.reuse, R78 ;  /* 0x0000004e314e7220 */ /* 0x040fe20000410000 */
[----:B------:R-:W-:Y:S01]  /*bf10*/  HADD2.F32 R79, -RZ, R55.H0_H0 ;  /* 0x20000037ff4f7230 */ /* 0x000fe20000004100 */
[----:B------:R-:W-:Y:S01]  /*bf20*/  F2FP.F16.E4M3.UNPACK_B R55, R39.H1 ;  /* 0x00000027ff37723e */ /* 0x000fe200030006ff */
[-C--:B------:R-:W-:Y:S01]  /*bf30*/  FFMA.FTZ R49, R49, R76.reuse, -R84 ;  /* 0x0000004c31317223 */ /* 0x080fe20000010854 */
[----:B------:R-:W-:Y:S01]  /*bf40*/  FFMA.FTZ R47, R47, R76, R78 ;  /* 0x0000004c2f2f7223 */ /* 0x000fe2000001004e */
[----:B------:R-:W-:Y:S02]  /*bf50*/  F2FP.F16.E4M3.UNPACK_B R76, R15.H1 ;  /* 0x0000000fff4c723e */ /* 0x000fe400030006ff */
[----:B------:R-:W-:-:S02]  /*bf60*/  HADD2.F32 R15, -RZ, R55.H0_H0 ;  /* 0x20000037ff0f7230 */ /* 0x000fc40000004100 */
[-C--:B------:R-:W-:Y:S01]  /*bf70*/  FMUL.FTZ R85, R48, R79.reuse ;  /* 0x0000004f30557220 */ /* 0x080fe20000410000 */
[----:B------:R-:W-:Y:S02]  /*bf80*/  HADD2.F32 R84, -RZ, R52.H0_H0 ;  /* 0x20000034ff547230 */ /* 0x000fe40000004100 */
[C---:B------:R-:W-:Y:S01]  /*bf90*/  FMUL.FTZ R79, R50.reuse, R79 ;  /* 0x0000004f324f7220 */ /* 0x040fe20000410000 */
[----:B------:R-:W-:Y:S02]  /*bfa0*/  HADD2.F32 R39, -RZ, R76.H0_H0 ;  /* 0x2000004cff277230 */ /* 0x000fe40000004100 */
[----:B------:R-:W-:Y:S01]  /*bfb0*/  FFMA.FTZ R50, R50, R77, -R85 ;  /* 0x0000004d32327223 */ /* 0x000fe20000010855 */
[----:B------:R-:W-:Y:S02]  /*bfc0*/  HADD2.F32 R78, -RZ, R51.H0_H0 ;  /* 0x20000033ff4e7230 */ /* 0x000fe40000004100 */
[----:B------:R-:W-:Y:S01]  /*bfd0*/  FMUL.FTZ R86, R15, R84 ;  /* 0x000000540f567220 */ /* 0x000fe20000410000 */
[----:B------:R-:W-:-:S02]  /*bfe0*/  HADD2.F32 R55, -RZ, R55.H1_H1 ;  /* 0x30000037ff377230 */ /* 0x000fc40000004100 */
[C---:B------:R-:W-:Y:S01]  /*bff0*/  FMUL.FTZ R84, R39.reuse, R84 ;  /* 0x0000005427547220 */ /* 0x040fe20000410000 */
[----:B------:R-:W-:Y:S02]  /*c000*/  HADD2.F32 R52, -RZ, R52.H1_H1 ;  /* 0x30000034ff347230 */ /* 0x000fe40000004100 */
[----:B------:R-:W-:Y:S01]  /*c010*/  FFMA.FTZ R48, R48, R77, R79 ;  /* 0x0000004d30307223 */ /* 0x000fe2000001004f */
[----:B------:R-:W-:Y:S02]  /*c020*/  HADD2.F32 R76, -RZ, R76.H1_H1 ;  /* 0x3000004cff4c7230 */ /* 0x000fe40000004100 */
[-C--:B------:R-:W-:Y:S01]  /*c030*/  FFMA.FTZ R39, R39, R78.reuse, -R86 ;  /* 0x0000004e27277223 */ /* 0x080fe20000010856 */
[----:B------:R-:W-:Y:S02]  /*c040*/  HADD2.F32 R51, -RZ, R51.H1_H1 ;  /* 0x30000033ff337230 */ /* 0x000fe40000004100 */
[----:B------:R-:W-:Y:S01]  /*c050*/  FFMA.FTZ R15, R15, R78, R84 ;  /* 0x0000004e0f0f7223 */ /* 0x000fe20000010054 */
[-C--:B------:R-:W-:Y:S01]  /*c060*/  FMUL.FTZ R77, R55, R52.reuse ;  /* 0x00000034374d7220 */ /* 0x080fe20000410000 */
[----:B------:R-:W-:Y:S01]  /*c070*/  FMUL.FTZ R78, R76, R52 ;  /* 0x000000344c4e7220 */ /* 0x000fe20000410000 */
[----:B------:R-:W-:-:S02]  /*c080*/  F2FP.F16.E4M3.UNPACK_B R54, R154.H1 ;  /* 0x0000009aff36723e */ /* 0x000fc400030006ff */
[-C--:B------:R-:W-:Y:S01]  /*c090*/  FFMA.FTZ R52, R76, R51.reuse, -R77 ;  /* 0x000000334c347223 */ /* 0x080fe2000001084d */
[----:B------:R-:W-:Y:S01]  /*c0a0*/  FFMA.FTZ R51, R55, R51, R78 ;  /* 0x0000003337337223 */ /* 0x000fe2000001004e */
[----:B------:R-:W-:Y:S01]  /*c0b0*/  F2FP.F16.E4M3.UNPACK_B R76, R36.H1 ;  /* 0x00000024ff4c723e */ /* 0x000fe200030006ff */
[--C-:B------:R-:W-:Y:S01]  /*c0c0*/  HADD2.F32 R86, -RZ, R54.reuse.H0_H0 ;  /* 0x20000036ff567230 */ /* 0x100fe20000004100 */
[----:B------:R-:W-:Y:S01]  /*c0d0*/  F2FP.F16.E4M3.UNPACK_B R55, R12.H1 ;  /* 0x0000000cff37723e */ /* 0x000fe200030006ff */
[----:B------:R-:W-:Y:S01]  /*c0e0*/  HADD2.F32 R54, -RZ, R54.H1_H1 ;  /* 0x30000036ff367230 */ /* 0x000fe20000004100 */
[----:B------:R-:W-:Y:S01]  /*c0f0*/  F2FP.F16.E4M3.UNPACK_B R78, R156.H1 ;  /* 0x0000009cff4e723e */ /* 0x000fe200030006ff */
[----:B------:R-:W-:Y:S01]  /*c100*/  HADD2.F32 R77, -RZ, R76.H0_H0 ;  /* 0x2000004cff4d7230 */ /* 0x000fe20000004100 */
[----:B------:R-:W-:Y:S01]  /*c110*/  F2FP.F16.E4M3.UNPACK_B R154, R154 ;  /* 0x0000009aff9a723e */ /* 0x000fe200020006ff */
[----:B------:R-:W-:Y:S01]  /*c120*/  HADD2.F32 R79, -RZ, R55.H0_H0 ;  /* 0x20000037ff4f7230 */ /* 0x000fe20000004100 */
[----:B------:R-:W-:Y:S01]  /*c130*/  F2FP.F16.E4M3.UNPACK_B R36, R36 ;  /* 0x00000024ff24723e */ /* 0x000fe200020006ff */
[----:B------:R-:W-:-:S02]  /*c140*/  HADD2.F32 R84, -RZ, R78.H0_H0 ;  /* 0x2000004eff547230 */ /* 0x000fc40000004100 */
[-C--:B------:R-:W-:Y:S01]  /*c150*/  FMUL.FTZ R85, R77, R86.reuse ;  /* 0x000000564d557220 */ /* 0x080fe20000410000 */
[----:B------:R-:W-:Y:S02]  /*c160*/  HADD2.F32 R55, -RZ, R55.H1_H1 ;  /* 0x30000037ff377230 */ /* 0x000fe40000004100 */
[C---:B------:R-:W-:Y:S01]  /*c170*/  FMUL.FTZ R86, R79.reuse, R86 ;  /* 0x000000564f567220 */ /* 0x040fe20000410000 */
[----:B------:R-:W-:Y:S01]  /*c180*/  HADD2.F32 R78, -RZ, R78.H1_H1 ;  /* 0x3000004eff4e7230 */ /* 0x000fe20000004100 */
[----:B------:R-:W-:Y:S01]  /*c190*/  F2FP.F16.E4M3.UNPACK_B R12, R12 ;  /* 0x0000000cff0c723e */ /* 0x000fe200020006ff */
[-C--:B------:R-:W-:Y:S01]  /*c1a0*/  FFMA.FTZ R85, R79, R84.reuse, -R85 ;  /* 0x000000544f557223 */ /* 0x080fe20000010855 */
[----:B------:R-:W-:Y:S01]  /*c1b0*/  FFMA.FTZ R86, R77, R84, R86 ;  /* 0x000000544d567223 */ /* 0x000fe20000010056 */
[----:B------:R-:W-:Y:S01]  /*c1c0*/  HADD2.F32 R77, -RZ, R76.H1_H1 ;  /* 0x3000004cff4d7230 */ /* 0x000fe20000004100 */
[----:B------:R-:W-:Y:S01]  /*c1d0*/  F2FP.F16.E4M3.UNPACK_B R156, R156 ;  /* 0x0000009cff9c723e */ /* 0x000fe200020006ff */
[--C-:B------:R-:W-:Y:S01]  /*c1e0*/  HADD2.F32 R84, -RZ, R154.reuse.H0_H0 ;  /* 0x2000009aff547230 */ /* 0x100fe20000004100 */
[----:B------:R-:W-:Y:S01]  /*c1f0*/  F2FP.SATFINITE.E4M3.F32.PACK_AB_MERGE_C R39, R52, R39, RZ ;  /* 0x000000273427723e */ /* 0x000fe200048070ff */
[----:B------:R-:W-:-:S02]  /*c200*/  HADD2.F32 R154, -RZ, R154.H1_H1 ;  /* 0x3000009aff9a7230 */ /* 0x000fc40000004100 */
[-C--:B------:R-:W-:Y:S01]  /*c210*/  FMUL.FTZ R76, R77, R54.reuse ;  /* 0x000000364d4c7220 */ /* 0x080fe20000410000 */
[C---:B------:R-:W-:Y:S01]  /*c220*/  FMUL.FTZ R54, R55.reuse, R54 ;  /* 0x0000003637367220 */ /* 0x040fe20000410000 */
[----:B------:R-:W-:Y:S01]  /*c230*/  HADD2.F32 R87, -RZ, R12.H1_H1 ;  /* 0x3000000cff577230 */ /* 0x000fe20000004100 */
[----:B------:R-:W-:Y:S01]  /*c240*/  F2FP.SATFINITE.E4M3.F32.PACK_AB_MERGE_C R46, R46, R13, RZ ;  /* 0x0000000d2e2e723e */ /* 0x000fe200048070ff */
[-C--:B------:R-:W-:Y:S01]  /*c250*/  FFMA.FTZ R55, R55, R78.reuse, -R76 ;  /* 0x0000004e37377223 */ /* 0x080fe2000001084c */
[----:B------:R-:W-:Y:S01]  /*c260*/  FFMA.FTZ R54, R77, R78, R54 ;  /* 0x0000004e4d367223 */ /* 0x000fe20000010036 */
[----:B------:R-:W-:Y:S01]  /*c270*/  HADD2.F32 R76, -RZ, R36.H0_H0 ;  /* 0x20000024ff4c7230 */ /* 0x000fe20000004100 */
[----:B------:R-:W-:Y:S01]  /*c280*/  F2FP.SATFINITE.E4M3.F32.PACK_AB_MERGE_C R51, R51, R15, RZ ;  /* 0x0000000f3333723e */ /* 0x000fe200048070ff */
[----:B------:R-:W-:Y:S01]  /*c290*/  HADD2.F32 R78, -RZ, R12.H0_H0 ;  /* 0x2000000cff4e7230 */ /* 0x000fe20000004100 */
[----:B------:R-:W-:Y:S01]  /*c2a0*/  F2FP.SATFINITE.E4M3.F32.PACK_AB_MERGE_C R85, R55, R85, RZ ;  /* 0x000000553755723e */ /* 0x000fe200048070ff */
[----:B------:R-:W-:-:S02]  /*c2b0*/  HADD2.F32 R77, -RZ, R156.H0_H0 ;  /* 0x2000009cff4d7230 */ /* 0x000fc40000004100 */
[-C--:B------:R-:W-:Y:S01]  /*c2c0*/  FMUL.FTZ R79, R76, R84.reuse ;  /* 0x000000544c4f7220 */ /* 0x080fe20000410000 */
[----:B------:R-:W-:Y:S02]  /*c2d0*/  HADD2.F32 R156, -RZ, R156.H1_H1 ;  /* 0x3000009cff9c7230 */ /* 0x000fe40000004100 */
[----:B------:R-:W-:Y:S01]  /*c2e0*/  FMUL.FTZ R84, R78, R84 ;  /* 0x000000544e547220 */ /* 0x000fe20000410000 */
[----:B------:R-:W-:Y:S01]  /*c2f0*/  F2FP.SATFINITE.E4M3.F32.PACK_AB_MERGE_C R54, R54, R86, RZ ;  /* 0x000000563636723e */ /* 0x000fe200048070ff */
[-C--:B------:R-:W-:Y:S01]  /*c300*/  FFMA.FTZ R79, R78, R77.reuse, -R79 ;  /* 0x0000004d4e4f7223 */ /* 0x080fe2000001084f */
[-C--:B------:R-:W-:Y:S01]  /*c310*/  F2FP.F16.E4M3.UNPACK_B R78, R38.reuse.H1 ;  /* 0x00000026ff4e723e */ /* 0x080fe200030006ff */
[----:B------:R-:W-:Y:S01]  /*c320*/  FFMA.FTZ R84, R76, R77, R84 ;  /* 0x0000004d4c547223 */ /* 0x000fe20000010054 */
[----:B------:R-:W-:Y:S01]  /*c330*/  HADD2.F32 R77, -RZ, R36.H1_H1 ;  /* 0x30000024ff4d7230 */ /* 0x000fe20000004100 */
[----:B------:R-:W-:Y:S01]  /*c340*/  F2FP.F16.E4M3.UNPACK_B R38, R38 ;  /* 0x00000026ff26723e */ /* 0x000fe200020006ff */
[----:B------:R-:W-:Y:S01]  /*c350*/  IMAD.MOV.U32 R76, RZ, RZ, R14 ;  /* 0x000000ffff4c7224 */ /* 0x000fe200078e000e */
[----:B------:R-:W-:Y:S01]  /*c360*/  F2FP.SATFINITE.E4M3.F32.PACK_AB_MERGE_C R15, R49, R50, R39 ;  /* 0x00000032310f723e */ /* 0x000fe20004807027 */
[----:B------:R-:W-:-:S02]  /*c370*/  HADD2.F32 R36, -RZ, R78.H0_H0 ;  /* 0x2000004eff247230 */ /* 0x000fc40000004100 */
[-C--:B------:R-:W-:Y:S01]  /*c380*/  FMUL.FTZ R12, R77, R154.reuse ;  /* 0x0000009a4d0c7220 */ /* 0x080fe20000410000 */
[C---:B------:R-:W-:Y:S01]  /*c390*/  FMUL.FTZ R154, R87.reuse, R154 ;  /* 0x0000009a579a7220 */ /* 0x040fe20000410000 */
[----:B------:R-:W-:Y:S01]  /*c3a0*/  HADD2.F32 R78, -RZ, R78.H1_H1 ;  /* 0x3000004eff4e7230 */ /* 0x000fe20000004100 */
[----:B------:R-:W-:Y:S01]  /*c3b0*/  F2FP.SATFINITE.E4M3.F32.PACK_AB_MERGE_C R13, R44, R45, R53 ;  /* 0x0000002d2c0d723e */ /* 0x000fe20004807035 */
[-C--:B------:R-:W-:Y:S01]  /*c3c0*/  FFMA.FTZ R12, R87, R156.reuse, -R12 ;  /* 0x0000009c570c7223 */ /* 0x080fe2000001080c */
[----:B------:R-:W-:Y:S01]  /*c3d0*/  FFMA.FTZ R55, R77, R156, R154 ;  /* 0x0000009c4d377223 */ /* 0x000fe2000001009a */
[-C--:B------:R-:W-:Y:S02]  /*c3e0*/  F2FP.F16.E4M3.UNPACK_B R77, R155.reuse.H1 ;  /* 0x0000009bff4d723e */ /* 0x080fe400030006ff */
[----:B------:R-:W-:Y:S02]  /*c3f0*/  F2FP.F16.E4M3.UNPACK_B R155, R155 ;  /* 0x0000009bff9b723e */ /* 0x000fe400020006ff */
[----:B------:R-:W-:Y:S01]  /*c400*/  F2FP.SATFINITE.E4M3.F32.PACK_AB_MERGE_C R12, R12, R79, R85 ;  /* 0x0000004f0c0c723e */ /* 0x000fe20004807055 */
[--C-:B------:R-:W-:Y:S01]  /*c410*/  HADD2.F32 R161, -RZ, R77.reuse.H0_H0 ;  /* 0x2000004dffa17230 */ /* 0x100fe20000004100 */
[----:B------:R-:W-:Y:S01]  /*c420*/  F2FP.F16.E4M3.UNPACK_B R79, R76.H1 ;  /* 0x0000004cff4f723e */ /* 0x000fe200030006ff */
[----:B------:R-:W-:Y:S01]  /*c430*/  HADD2.F32 R77, -RZ, R77.H1_H1 ;  /* 0x3000004dff4d7230 */ /* 0x000fe20000004100 */
[----:B------:R-:W-:-:S02]  /*c440*/  F2FP.F16.E4M3.UNPACK_B R85, R157.H1 ;  /* 0x0000009dff55723e */ /* 0x000fc400030006ff */
[----:B------:R-:W-:Y:S01]  /*c450*/  FMUL.FTZ R163, R36, R161 ;  /* 0x000000a124a37220 */ /* 0x000fe20000410000 */
[--C-:B------:R-:W-:Y:S01]  /*c460*/  HADD2.F32 R14, -RZ, R79.reuse.H0_H0 ;  /* 0x2000004fff0e7230 */ /* 0x100fe20000004100 */
[----:B------:R-:W-:Y:S01]  /*c470*/  F2FP.F16.E4M3.UNPACK_B R76, R76 ;  /* 0x0000004cff4c723e */ /* 0x000fe200020006ff */
[----:B------:R-:W-:Y:S02]  /*c480*/  HADD2.F32 R154, -RZ, R79.H1_H1 ;  /* 0x3000004fff9a7230 */ /* 0x000fe40000004100 */
[----:B------:R-:W-:Y:S01]  /*c490*/  FMUL.FTZ R79, R78, R77 ;  /* 0x0000004d4e4f7220 */ /* 0x000fe20000410000 */
[--C-:B------:R-:W-:Y:S02]  /*c4a0*/  HADD2.F32 R87, -RZ, R85.reuse.H0_H0 ;  /* 0x20000055ff577230 */ /* 0x100fe40000004100 */
[----:B------:R-:W-:Y:S01]  /*c4b0*/  FMUL.FTZ R161, R14, R161 ;  /* 0x000000a10ea17220 */ /* 0x000fe20000410000 */
[----:B------:R-:W-:Y:S02]  /*c4c0*/  HADD2.F32 R85, -RZ, R85.H1_H1 ;  /* 0x30000055ff557230 */ /* 0x000fe40000004100 */
[----:B------:R-:W-:Y:S01]  /*c4d0*/  FMUL.FTZ R77, R154, R77 ;  /* 0x0000004d9a4d7220 */ /* 0x000fe20000410000 */
[----:B------:R-:W-:Y:S01]  /*c4e0*/  F2FP.F16.E4M3.UNPACK_B R157, R157 ;  /* 0x0000009dff9d723e */ /* 0x000fe200020006ff */
[-C--:B------:R-:W-:Y:S01]  /*c4f0*/  FFMA.FTZ R14, R14, R87.reuse, -R163 ;  /* 0x000000570e0e7223 */ /* 0x080fe200000108a3 */
[----:B------:R-:W-:Y:S01]  /*c500*/  FFMA.FTZ R36, R36, R87, R161 ;  /* 0x0000005724247223 */ /* 0x000fe200000100a1 */
[-C--:B------:R-:W-:Y:S01]  /*c510*/  FFMA.FTZ R77, R78, R85.reuse, R77 ;  /* 0x000000554e4d7223 */ /* 0x080fe2000001004d */
[----:B------:R-:W-:Y:S01]  /*c520*/  FFMA.FTZ R79, R154, R85, -R79 ;  /* 0x000000559a4f7223 */ /* 0x000fe2000001084f */
[----:B------:R-:W-:Y:S01]  /*c530*/  HADD2.F32 R87, -RZ, R155.H0_H0 ;  /* 0x2000009bff577230 */ /* 0x000fe20000004100 */
[----:B------:R-:W-:Y:S01]  /*c540*/  F2FP.SATFINITE.E4M3.F32.PACK_AB_MERGE_C R37, R37, R42, R46 ;  /* 0x0000002a2525723e */ /* 0x000fe2000480702e */
[----:B------:R-:W-:Y:S01]  /*c550*/  HADD2.F32 R78, -RZ, R38.H0_H0 ;  /* 0x20000026ff4e7230 */ /* 0x000fe20000004100 */
[----:B------:R-:W-:Y:S01]  /*c560*/  F2FP.SATFINITE.E4M3.F32.PACK_AB_MERGE_C R77, R77, R36, RZ ;  /* 0x000000244d4d723e */ /* 0x000fe200048070ff */
[----:B------:R-:W-:Y:S01]  /*c570*/  HADD2.F32 R154, -RZ, R76.H0_H0 ;  /* 0x2000004cff9a7230 */ /* 0x000fe20000004100 */
[----:B------:R-:W-:Y:S01]  /*c580*/  F2FP.SATFINITE.E4M3.F32.PACK_AB_MERGE_C R14, R79, R14, RZ ;  /* 0x0000000e4f0e723e */ /* 0x000fe200048070ff */
        /* <DEDUP_REMOVED lines=8> */
[----:B------:R-:W-:-:S02]  /*c610*/  HADD2.F32 R157, -RZ, R157.H1_H1 ;  /* 0x3000009dff9d7230 */ /* 0x000fc40000004100 */
[-C--:B------:R-:W-:Y:S01]  /*c620*/  FMUL.FTZ R85, R38, R155.reuse ;  /* 0x0000009b26557220 */ /* 0x080fe20000410000 */
[----:B------:R-:W-:Y:S01]  /*c630*/  F2FP.SATFINITE.E4M3.F32.PACK_AB_MERGE_C R36, R55, R84, R54 ;  /* 0x000000543724723e */ /* 0x000fe20004807036 */
[C---:B------:R-:W-:Y:S01]  /*c640*/  FMUL.FTZ R155, R76.reuse, R155 ;  /* 0x0000009b4c9b7220 */ /* 0x040fe20000410000 */
[----:B------:R-:W-:Y:S01]  /*c650*/  F2FP.SATFINITE.E4M3.F32.PACK_AB_MERGE_C R39, R47, R48, R51 ;  /* 0x000000302f27723e */ /* 0x000fe20004807033 */
[-C--:B------:R-:W-:Y:S02]  /*c660*/  FFMA.FTZ R85, R76, R157.reuse, -R85 ;  /* 0x0000009d4c557223 */ /* 0x080fe40000010855 */
[----:B------:R-:W-:-:S03]  /*c670*/  FFMA.FTZ R38, R38, R157, R155 ;  /* 0x0000009d26267223 */ /* 0x000fc6000001009b */
[----:B------:R-:W-:Y:S02]  /*c680*/  F2FP.SATFINITE.E4M3.F32.PACK_AB_MERGE_C R14, R85, R154, R14 ;  /* 0x0000009a550e723e */ /* 0x000fe4000480700e */
[----:B------:R-:W-:-:S07]  /*c690*/  F2FP.SATFINITE.E4M3.F32.PACK_AB_MERGE_C R38, R38, R87, R77 ;  /* 0x000000572626723e */ /* 0x000fce000480704d */
.L_x_512:
[----:B------:R-:W-:Y:S05]  /*c6a0*/  BSYNC B2 ;  /* 0x0000000000027941 */ /* 0x000fea0003800000 */
.L_x_511:
[----:B------:R-:W-:Y:S01]  /*c6b0*/  ISETP.GE.AND P2, PT, R43, R128, PT ;  /* 0x000000802b00720c */ /* 0x000fe20003f46270 */
[----:B0-----:R0:W-:-:S12]  /*c6c0*/  ST.E.128 desc[UR50][R40.64], R12 ;  /* 0x0000000c28007985 */ /* 0x0011d8000c101d32 */
[----:B------:R-:W-:-:S04]  /*c6d0*/  @!P2 IADD3 R42, P5, R11, R43, RZ ;  /* 0x0000002b0b2aa210 */ /* 0x000fc80007fbe0ff */
[----:B------:R-:W-:-:S05]  /*c6e0*/  @!P2 LEA.HI.X.SX32 R43, R43, R153, 0x1, P5 ;  /* 0x000000992b2ba211 */ /* 0x000fca00028f0eff */
[----:B---3--:R0:W-:Y:S04]  /*c6f0*/  @!P2 ST.E.128 desc[UR50][R42.64], R36 ;  /* 0x000000242a00a985 */ /* 0x0081e8000c101d32 */
.L_x_502:
[----:B------:R-:W-:Y:S05]  /*c700*/  BSYNC B1 ;  /* 0x0000000000017941 */ /* 0x000fea0003800000 */
.L_x_501:
[----:B------:R-:W-:-:S03]  /*c710*/  UMOV UR4, 0xffffffff ;  /* 0xffffffff00047882 */ /* 0x000fc60000000000 */
[----:B------:R-:W-:Y:S05]  /*c720*/  BRA.DIV UR4, `(.L_x_513) ;  /* 0x000001f204b47947 */ /* 0x000fea000b800000 */
[----:B-1----:R-:W1:Y:S04]  /*c730*/  SHFL.IDX PT, R120, R120, 0x1, 0x1e1f ;  /* 0x003e1f0078787f89 */ /* 0x002e6800000e0000 */
[----:B------:R0:W0:Y:S02]  /*c740*/  SHFL.IDX PT, R44, R121, 0x1, 0x1e1f ;  /* 0x003e1f00792c7f89 */ /* 0x00002400000e0000 */
.L_x_793:
[----:B------:R-:W-:Y:S05]  /*c750*/  @P4 BRA `(.L_x_470) ;  /* 0x0000003400404947 */ /* 0x000fea0003800000 */
[----:B------:R-:W-:Y:S01]  /*c760*/  ISETP.NE.AND P2, PT, R28, RZ, PT ;  /* 0x000000ff1c00720c */ /* 0x000fe20003f45270 */
[----:B------:R-:W-:-:S12]  /*c770*/  BSSY B1, `(.L_x_514) ;  /* 0x00000f4000017945 */ /* 0x000fd80003800000 */
[----:B------:R-:W-:Y:S05]  /*c780*/  @!P2 BRA `(.L_x_515) ;  /* 0x0000000c00c8a947 */ /* 0x000fea0003800000 */
[----:B----4-:R-:W-:Y:S01]  /*c790*/  SEL R11, R118, R142, !P0 ;  /* 0x0000008e760b7207 */ /* 0x010fe20004000000 */
[----:B------:R-:W-:Y:S01]  /*c7a0*/  BSSY B2, `(.L_x_516) ;  /* 0x00000eb000027945 */ /* 0x000fe20003800000 */
[----:B0-----:R-:W-:Y:S02]  /*c7b0*/  IADD3 R40, P2, R25, R44, RZ ;  /* 0x0000002c19287210 */ /* 0x001fe40007f5e0ff */
[----:B------:R-:W-:-:S03]  /*c7c0*/  SHF.R.S32.HI R12, RZ, 0x1f, R11 ;  /* 0x0000001fff0c7819 */ /* 0x000fc6000001140b */
[----:B-1----:R-:W-:Y:S01]  /*c7d0*/  IMAD.X R41, R120, 0x1, R112, P2 ;  /* 0x0000000178297824 */ /* 0x002fe200010e0670 */
[----:B------:R-:W-:Y:S02]  /*c7e0*/  LEA.HI R11, R12, R11, RZ, 0x5 ;  /* 0x0000000b0c0b7211 */ /* 0x000fe400078f28ff */
[----:B------:R-:W-:Y:S02]  /*c7f0*/  ISETP.GE.AND P2, PT, R16, R117, PT ;  /* 0x000000751000720c */ /* 0x000fe40003f46270 */
[----:B------:R-:W-:-:S04]  /*c800*/  LEA.HI.SX32 R11, R11, R116, 0x1b ;  /* 0x000000740b0b7211 */ /* 0x000fc800078fdaff */
[----:B------:R-:W-:-:S04]  /*c810*/  SHF.R.S32.HI R12, RZ, 0x1f, R11 ;  /* 0x0000001fff0c7819 */ /* 0x000fc8000001140b */
[----:B------:R-:W-:Y:S01]  /*c820*/  LEA.HI R12, R12, R11, RZ, 0x2 ;  /* 0x0000000b0c0c7211 */ /* 0x000fe200078f10ff */
[----:B------:R-:W-:-:S03]  /*c830*/  IMAD.SHL.U32 R11, R11, 0x10, RZ ;  /* 0x000000100b0b7824 */ /* 0x000fc600078e00ff */
[----:B------:R-:W-:Y:S02]  /*c840*/  SHF.R.S32.HI R13, RZ, 0x2, R12 ;  /* 0x00000002ff0d7819 */ /* 0x000fe4000001140c */
[----:B------:R-:W-:-:S03]  /*c850*/  LOP3.LUT R12, R209, 0x30, R11, 0xf8, !PT ;  /* 0x00000030d10c7812 */ /* 0x000fc600078ef80b */
[----:B------:R-:W-:Y:S01]  /*c860*/  IMAD R13, R13, 0x2800, R210 ;  /* 0x000028000d0d7824 */ /* 0x000fe200078e02d2 */
[----:B------:R-:W-:-:S04]  /*c870*/  LOP3.LUT R12, R12, R5, RZ, 0x3c, !PT ;  /* 0x000000050c0c7212 */ /* 0x000fc800078e3cff */
[----:B------:R-:W-:Y:S01]  /*c880*/  IADD3 R12, R13, R12, RZ ;  /* 0x0000000c0d0c7210 */ /* 0x000fe20007ffe0ff */
[----:B------:R-:W-:-:S04]  /*c890*/  IMAD R13, R19, 0x7800, R134 ;  /* 0x00007800130d7824 */ /* 0x000fc800078e0286 */
[----:B------:R-:W-:Y:S02]  /*c8a0*/  IMAD R15, R19, 0x7800, R12 ;  /* 0x00007800130f7824 */ /* 0x000fe400078e020c */
[C---:B------:R-:W-:Y:S02]  /*c8b0*/  IMAD.IADD R13, R18.reuse, 0x1, R13 ;  /* 0x00000001120d7824 */ /* 0x040fe400078e020d */
[----:B------:R-:W-:-:S04]  /*c8c0*/  IMAD.IADD R36, R18, 0x1, R15 ;  /* 0x0000000112247824 */ /* 0x000fc800078e020f */
[----:B------:R-:W0:Y:S04]  /*c8d0*/  LDS.128 R12, [R13+0x1a400] ;  /* 0x01a400000d0c7984 */ /* 0x000e280000000c00 */
[----:B------:R-:W1:Y:S01]  /*c8e0*/  LDS.128 R36, [R36+0x1a400] ;  /* 0x01a4000024247984 */ /* 0x000e620000000c00 */
[----:B------:R-:W-:Y:S05]  /*c8f0*/  @P2 BRA `(.L_x_517) ;  /* 0x0000000c00542947 */ /* 0x000fea0003800000 */
[----:B------:R-:W-:Y:S01]  /*c900*/  SHF.R.U32.HI R45, RZ, 0x8, R69 ;  /* 0x00000008ff2d7819 */ /* 0x000fe20000011645 */
[----:B0-----:R-:W-:Y:S01]  /*c910*/  IMAD.MOV.U32 R47, RZ, RZ, R12 ;  /* 0x000000ffff2f7224 */ /* 0x001fe200078e000c */
[----:B------:R-:W-:Y:S01]  /*c920*/  SHF.R.U32.HI R53, RZ, 0x8, R57 ;  /* 0x00000008ff357819 */ /* 0x000fe20000011639 */
[----:B-1----:R-:W-:Y:S01]  /*c930*/  IMAD.MOV.U32 R48, RZ, RZ, R36 ;  /* 0x000000ffff307224 */ /* 0x002fe200078e0024 */
[----:B------:R-:W-:Y:S01]  /*c940*/  SHF.R.U32.HI R51, RZ, 0x8, R71 ;  /* 0x00000008ff337819 */ /* 0x000fe20000011647 */
[----:B------:R-:W-:Y:S01]  /*c950*/  IMAD.MOV.U32 R46, RZ, RZ, R38 ;  /* 0x000000ffff2e7224 */ /* 0x000fe200078e0026 */
[----:B------:R-:W-:Y:S01]  /*c960*/  LOP3.LUT R49, R69, 0xff0000ff, RZ, 0xc0, !PT ;  /* 0xff0000ff45317812 */ /* 0x000fe200078ec0ff */
[----:B------:R-:W-:Y:S01]  /*c970*/  IMAD.SHL.U32 R53, R53, 0x100, RZ ;  /* 0x0000010035357824 */ /* 0x000fe200078e00ff */
[----:B------:R-:W-:Y:S01]  /*c980*/  SHF.R.U32.HI R58, RZ, 0x10, R69 ;  /* 0x00000010ff3a7819 */ /* 0x000fe20000011645 */
[----:B------:R-:W-:Y:S01]  /*c990*/  IMAD.SHL.U32 R51, R51, 0x100, RZ ;  /* 0x0000010033337824 */ /* 0x000fe200078e00ff */
[----:B------:R-:W-:Y:S01]  /*c9a0*/  SHF.L.U32 R12, R45, 0x8, RZ ;  /* 0x000000082d0c7819 */ /* 0x000fe200000006ff */
[----:B------:R-:W-:Y:S01]  /*c9b0*/  IMAD.MOV.U32 R45, RZ, RZ, R14 ;  /* 0x000000ffff2d7224 */ /* 0x000fe200078e000e */
[----:B------:R-:W-:-:S02]  /*c9c0*/  SHF.R.U32.HI R55, RZ, 0x8, R59 ;  /* 0x00000008ff377819 */ /* 0x000fc4000001163b */
[----:B------:R-:W-:Y:S02]  /*c9d0*/  SHF.R.U32.HI R56, RZ, 0x10, R71 ;  /* 0x00000010ff387819 */ /* 0x000fe40000011647 */
[----:B------:R-:W-:Y:S02]  /*c9e0*/  LOP3.LUT R52, R57, 0xff0000ff, RZ, 0xc0, !PT ;  /* 0xff0000ff39347812 */ /* 0x000fe400078ec0ff */
[----:B------:R-:W-:Y:S01]  /*c9f0*/  LOP3.LUT R12, R49, 0xff00, R12, 0xf8, !PT ;  /* 0x0000ff00310c7812 */ /* 0x000fe200078ef80c */
[----:B------:R-:W-:Y:S01]  /*ca00*/  IMAD.U32 R49, R58, 0x10000, RZ ;  /* 0x000100003a317824 */ /* 0x000fe200078e00ff */
[----:B------:R-:W-:Y:S02]  /*ca10*/  LOP3.LUT R50, R71, 0xff0000ff, RZ, 0xc0, !PT ;  /* 0xff0000ff47327812 */ /* 0x000fe400078ec0ff */
[----:B------:R-:W-:Y:S02]  /*ca20*/  LOP3.LUT R54, R59, 0xff0000ff, RZ, 0xc0, !PT ;  /* 0xff0000ff3b367812 */ /* 0x000fe400078ec0ff */
[----:B------:R-:W-:-:S02]  /*ca30*/  SHF.L.U32 R55, R55, 0x8, RZ ;  /* 0x0000000837377819 */ /* 0x000fc400000006ff */
[----:B------:R-:W-:Y:S01]  /*ca40*/  LOP3.LUT R38, R52, 0xff00, R53, 0xf8, !PT ;  /* 0x0000ff0034267812 */ /* 0x000fe200078ef835 */
[----:B------:R-:W-:Y:S01]  /*ca50*/  IMAD.U32 R53, R56, 0x10000, RZ ;  /* 0x0001000038357824 */ /* 0x000fe200078e00ff */
[----:B------:R-:W-:Y:S02]  /*ca60*/  LOP3.LUT R50, R50, 0xff00, R51, 0xf8, !PT ;  /* 0x0000ff0032327812 */ /* 0x000fe400078ef833 */
[----:B------:R-:W-:Y:S02]  /*ca70*/  LOP3.LUT R14, R54, 0xff00, R55, 0xf8, !PT ;  /* 0x0000ff00360e7812 */ /* 0x000fe400078ef837 */
[----:B------:R-:W-:Y:S02]  /*ca80*/  LOP3.LUT R36, R12, 0xff0000, R49, 0xf8, !PT ;  /* 0x00ff00000c247812 */ /* 0x000fe400078ef831 */
[----:B------:R-:W-:Y:S02]  /*ca90*/  F2FP.F16.E4M3.UNPACK_B R54, R148.H1 ;  /* 0x00000094ff36723e */ /* 0x000fe400030006ff */
[----:B------:R-:W-:-:S02]  /*caa0*/  F2FP.F16.E4M3.UNPACK_B R51, R48.H1 ;  /* 0x00000030ff33723e */ /* 0x000fc400030006ff */
[----:B------:R-:W-:Y:S01]  /*cab0*/  F2FP.F16.E4M3.UNPACK_B R49, R47.H1 ;  /* 0x0000002fff31723e */ /* 0x000fe200030006ff */
[----:B------:R-:W-:Y:S01]  /*cac0*/  HADD2.F32 R55, -RZ, R54.H0_H0 ;  /* 0x20000036ff377230 */ /* 0x000fe20000004100 */
[----:B------:R-:W-:Y:S01]  /*cad0*/  SHF.R.U32.HI R43, RZ, 0x10, R59 ;  /* 0x00000010ff2b7819 */ /* 0x000fe2000001163b */
[----:B------:R-:W-:Y:S01]  /*cae0*/  HADD2.F32 R52, -RZ, R51.H0_H0 ;  /* 0x20000033ff347230 */ /* 0x000fe20000004100 */
[----:B------:R-:W-:Y:S01]  /*caf0*/  LOP3.LUT R12, R50, 0xff0000, R53, 0xf8, !PT ;  /* 0x00ff0000320c7812 */ /* 0x000fe200078ef835 */
[----:B------:R-:W-:Y:S01]  /*cb00*/  HADD2.F32 R50, -RZ, R49.H0_H0 ;  /* 0x20000031ff327230 */ /* 0x000fe20000004100 */
[----:B------:R-:W-:Y:S01]  /*cb10*/  F2FP.F16.E4M3.UNPACK_B R53, R150.H1 ;  /* 0x00000096ff35723e */ /* 0x000fe200030006ff */
[----:B------:R-:W-:Y:S01]  /*cb20*/  IMAD.U32 R59, R43, 0x10000, RZ ;  /* 0x000100002b3b7824 */ /* 0x000fe200078e00ff */
[----:B------:R-:W-:Y:S01]  /*cb30*/  SHF.R.U32.HI R42, RZ, 0x10, R57 ;  /* 0x00000010ff2a7819 */ /* 0x000fe20000011639 */
[-C--:B------:R-:W-:Y:S01]  /*cb40*/  FMUL.FTZ R69, R52, R55.reuse ;  /* 0x0000003734457220 */ /* 0x080fe20000410000 */
[----:B------:R-:W-:Y:S01]  /*cb50*/  FMUL.FTZ R55, R50, R55 ;  /* 0x0000003732377220 */ /* 0x000fe20000410000 */
[----:B------:R-:W-:Y:S01]  /*cb60*/  HADD2.F32 R43, -RZ, R53.H0_H0 ;  /* 0x20000035ff2b7230 */ /* 0x000fe20000004100 */
[----:B------:R-:W-:Y:S01]  /*cb70*/  F2FP.F16.E4M3.UNPACK_B R148, R148 ;  /* 0x00000094ff94723e */ /* 0x000fe200020006ff */
[----:B------:R-:W-:Y:S01]  /*cb80*/  IMAD.U32 R57, R42, 0x10000, RZ ;  /* 0x000100002a397824 */ /* 0x000fe200078e00ff */
[----:B------:R-:W-:-:S02]  /*cb90*/  F2FP.F16.E4M3.UNPACK_B R150, R150 ;  /* 0x00000096ff96723e */ /* 0x000fc400020006ff */
[-C--:B------:R-:W-:Y:S01]  /*cba0*/  FFMA.FTZ R42, R50, R43.reuse, -R69 ;  /* 0x0000002b322a7223 */ /* 0x080fe20000010845 */
[----:B------:R-:W-:Y:S01]  /*cbb0*/  FFMA.FTZ R43, R52, R43, R55 ;  /* 0x0000002b342b7223 */ /* 0x000fe20000010037 */
[----:B------:R-:W-:Y:S01]  /*cbc0*/  HADD2.F32 R55, -RZ, R53.H1_H1 ;  /* 0x30000035ff377230 */ /* 0x000fe20000004100 */
[----:B------:R-:W-:Y:S01]  /*cbd0*/  F2FP.F16.E4M3.UNPACK_B R52, R48 ;  /* 0x00000030ff34723e */ /* 0x000fe200020006ff */
[----:B------:R-:W-:Y:S01]  /*cbe0*/  HADD2.F32 R53, -RZ, R54.H1_H1 ;  /* 0x30000036ff357230 */ /* 0x000fe20000004100 */
[----:B------:R-:W-:Y:S01]  /*cbf0*/  LOP3.LUT R38, R38, 0xff0000, R57, 0xf8, !PT ;  /* 0x00ff000026267812 */ /* 0x000fe200078ef839 */
[----:B------:R-:W-:Y:S01]  /*cc00*/  HADD2.F32 R50, -RZ, R49.H1_H1 ;  /* 0x30000031ff327230 */ /* 0x000fe20000004100 */
[----:B------:R-:W-:Y:S01]  /*cc10*/  LOP3.LUT R14, R14, 0xff0000, R59, 0xf8, !PT ;  /* 0x00ff00000e0e7812 */ /* 0x000fe200078ef83b */
[----:B------:R-:W-:Y:S01]  /*cc20*/  HADD2.F32 R54, -RZ, R51.H1_H1 ;  /* 0x30000033ff367230 */ /* 0x000fe20000004100 */
[----:B------:R-:W-:Y:S01]  /*cc30*/  F2FP.F16.E4M3.UNPACK_B R51, R47 ;  /* 0x0000002fff33723e */ /* 0x000fe200020006ff */
[----:B------:R-:W-:-:S02]  /*cc40*/  HADD2.F32 R56, -RZ, R148.H0_H0 ;  /* 0x20000094ff387230 */ /* 0x000fc40000004100 */
[-C--:B------:R-:W-:Y:S01]  /*cc50*/  FMUL.FTZ R57, R50, R53.reuse ;  /* 0x0000003532397220 */ /* 0x080fe20000410000 */
[----:B------:R-:W-:Y:S02]  /*cc60*/  HADD2.F32 R148, -RZ, R148.H1_H1 ;  /* 0x30000094ff947230 */ /* 0x000fe40000004100 */
[C---:B------:R-:W-:Y:S01]  /*cc70*/  FMUL.FTZ R47, R54.reuse, R53 ;  /* 0x00000035362f7220 */ /* 0x040fe20000410000 */
[----:B------:R-:W-:Y:S02]  /*cc80*/  HADD2.F32 R53, -RZ, R52.H0_H0 ;  /* 0x20000034ff357230 */ /* 0x000fe40000004100 */
[-C--:B------:R-:W-:Y:S01]  /*cc90*/  FFMA.FTZ R48, R54, R55.reuse, R57 ;  /* 0x0000003736307223 */ /* 0x080fe20000010039 */
[----:B------:R-:W-:Y:S02]  /*cca0*/  HADD2.F32 R49, -RZ, R51.H0_H0 ;  /* 0x20000033ff317230 */ /* 0x000fe40000004100 */
[----:B------:R-:W-:Y:S01]  /*ccb0*/  FFMA.FTZ R47, R50, R55, -R47 ;  /* 0x00000037322f7223 */ /* 0x000fe2000001082f */
[----:B------:R-:W-:-:S02]  /*ccc0*/  HADD2.F32 R50, -RZ, R150.H0_H0 ;  /* 0x20000096ff327230 */ /* 0x000fc40000004100 */
[-C--:B------:R-:W-:Y:S01]  /*ccd0*/  FMUL.FTZ R58, R53, R56.reuse ;  /* 0x00000038353a7220 */ /* 0x080fe20000410000 */
[----:B------:R-:W-:Y:S02]  /*cce0*/  HADD2.F32 R54, -RZ, R52.H1_H1 ;  /* 0x30000034ff367230 */ /* 0x000fe40000004100 */
[C---:B------:R-:W-:Y:S01]  /*ccf0*/  FMUL.FTZ R56, R49.reuse, R56 ;  /* 0x0000003831387220 */ /* 0x040fe20000410000 */
[----:B------:R-:W-:Y:S02]  /*cd00*/  HADD2.F32 R51, -RZ, R51.H1_H1 ;  /* 0x30000033ff337230 */ /* 0x000fe40000004100 */
[----:B------:R-:W-:Y:S01]  /*cd10*/  FFMA.FTZ R49, R49, R50, -R58 ;  /* 0x0000003231317223 */ /* 0x000fe2000001083a */
[----:B------:R-:W-:Y:S01]  /*cd20*/  F2FP.F16.E4M3.UNPACK_B R55, R46.H1 ;  /* 0x0000002eff37723e */ /* 0x000fe200030006ff */
[----:B------:R-:W-:Y:S01]  /*cd30*/  FFMA.FTZ R50, R53, R50, R56 ;  /* 0x0000003235327223 */ /* 0x000fe20000010038 */
[----:B------:R-:W-:Y:S01]  /*cd40*/  F2FP.F16.E4M3.UNPACK_B R56, R149.H1 ;  /* 0x00000095ff38723e */ /* 0x000fe200030006ff */
[----:B------:R-:W-:-:S02]  /*cd50*/  HADD2.F32 R150, -RZ, R150.H1_H1 ;  /* 0x30000096ff967230 */ /* 0x000fc40000004100 */
[CC--:B------:R-:W-:Y:S01]  /*cd60*/  FMUL.FTZ R52, R54.reuse, R148.reuse ;  /* 0x0000009436347220 */ /* 0x0c0fe20000410000 */
[C---:B------:R-:W-:Y:S01]  /*cd70*/  FMUL.FTZ R59, R51.reuse, R148 ;  /* 0x00000094333b7220 */ /* 0x040fe20000410000 */
[----:B------:R-:W-:Y:S01]  /*cd80*/  F2FP.F16.E4M3.UNPACK_B R58, R151.H1 ;  /* 0x00000097ff3a723e */ /* 0x000fe200030006ff */
[----:B------:R-:W-:Y:S01]  /*cd90*/  HADD2.F32 R68, -RZ, R56.H0_H0 ;  /* 0x20000038ff447230 */ /* 0x000fe20000004100 */
[----:B------:R-:W-:Y:S01]  /*cda0*/  F2FP.F16.E4M3.UNPACK_B R53, R45.H1 ;  /* 0x0000002dff35723e */ /* 0x000fe200030006ff */
[----:B------:R-:W-:Y:S02]  /*cdb0*/  HADD2.F32 R57, -RZ, R55.H0_H0 ;  /* 0x20000037ff397230 */ /* 0x000fe40000004100 */
[-C--:B------:R-:W-:Y:S01]  /*cdc0*/  FFMA.FTZ R52, R51, R150.reuse, -R52 ;  /* 0x0000009633347223 */ /* 0x080fe20000010834 */
[----:B------:R-:W-:Y:S01]  /*cdd0*/  FFMA.FTZ R51, R54, R150, R59 ;  /* 0x0000009636337223 */ /* 0x000fe2000001003b */
[----:B------:R-:W-:Y:S01]  /*cde0*/  HADD2.F32 R59, -RZ, R58.H0_H0 ;  /* 0x2000003aff3b7230 */ /* 0x000fe20000004100 */
[----:B------:R-:W-:Y:S01]  /*cdf0*/  F2FP.F16.E4M3.UNPACK_B R149, R149 ;  /* 0x00000095ff95723e */ /* 0x000fe200020006ff */
[----:B------:R-:W-:-:S02]  /*ce00*/  HADD2.F32 R54, -RZ, R53.H0_H0 ;  /* 0x20000035ff367230 */ /* 0x000fc40000004100 */
[-C--:B------:R-:W-:Y:S01]  /*ce10*/  FMUL.FTZ R71, R57, R68.reuse ;  /* 0x0000004439477220 */ /* 0x080fe20000410000 */
[----:B------:R-:W-:Y:S01]  /*ce20*/  HADD2.F32 R69, -RZ, R56.H1_H1 ;  /* 0x30000038ff457230 */ /* 0x000fe20000004100 */
[----:B------:R-:W-:Y:S01]  /*ce30*/  F2FP.F16.E4M3.UNPACK_B R45, R45 ;  /* 0x0000002dff2d723e */ /* 0x000fe200020006ff */
[----:B------:R-:W-:Y:S02]  /*ce40*/  HADD2.F32 R55, -RZ, R55.H1_H1 ;  /* 0x30000037ff377230 */ /* 0x000fe40000004100 */
[C---:B------:R-:W-:Y:S01]  /*ce50*/  FMUL.FTZ R68, R54.reuse, R68 ;  /* 0x0000004436447220 */ /* 0x040fe20000410000 */
[----:B------:R-:W-:Y:S02]  /*ce60*/  HADD2.F32 R56, -RZ, R53.H1_H1 ;  /* 0x30000035ff387230 */ /* 0x000fe40000004100 */
[----:B------:R-:W-:Y:S01]  /*ce70*/  FFMA.FTZ R53, R54, R59, -R71 ;  /* 0x0000003b36357223 */ /* 0x000fe20000010847 */
[----:B------:R-:W-:Y:S02]  /*ce80*/  HADD2.F32 R58, -RZ, R58.H1_H1 ;  /* 0x3000003aff3a7230 */ /* 0x000fe40000004100 */
[----:B------:R-:W-:Y:S01]  /*ce90*/  FMUL.FTZ R71, R55, R69 ;  /* 0x0000004537477220 */ /* 0x000fe20000410000 */
[----:B------:R-:W-:Y:S01]  /*cea0*/  FFMA.FTZ R54, R57, R59, R68 ;  /* 0x0000003b39367223 */ /* 0x000fe20000010044 */
[C---:B------:R-:W-:Y:S01]  /*ceb0*/  FMUL.FTZ R70, R56.reuse, R69 ;  /* 0x0000004538467220 */ /* 0x040fe20000410000 */
[----:B------:R-:W-:Y:S01]  /*cec0*/  F2FP.F16.E4M3.UNPACK_B R151, R151 ;  /* 0x00000097ff97723e */ /* 0x000fe200020006ff */
[----:B------:R-:W-:Y:S01]  /*ced0*/  FFMA.FTZ R56, R56, R58, -R71 ;  /* 0x0000003a38387223 */ /* 0x000fe20000010847 */
[----:B------:R-:W-:-:S02]  /*cee0*/  HADD2.F32 R59, -RZ, R149.H0_H0 ;  /* 0x20000095ff3b7230 */ /* 0x000fc40000004100 */
[----:B------:R-:W-:Y:S01]  /*cef0*/  FFMA.FTZ R71, R55, R58, R70 ;  /* 0x0000003a37477223 */ /* 0x000fe20000010046 */
[----:B------:R-:W-:Y:S01]  /*cf00*/  F2FP.F16.E4M3.UNPACK_B R55, R46 ;  /* 0x0000002eff37723e */ /* 0x000fe200020006ff */
[----:B------:R-:W-:Y:S01]  /*cf10*/  HADD2.F32 R70, -RZ, R149.H1_H1 ;  /* 0x30000095ff467230 */ /* 0x000fe20000004100 */
[----:B------:R-:W-:Y:S01]  /*cf20*/  F2FP.SATFINITE.E4M3.F32.PACK_AB_MERGE_C R42, R47, R42, RZ ;  /* 0x0000002a2f2a723e */ /* 0x000fe200048070ff */
[----:B------:R-:W-:Y:S01]  /*cf30*/  HADD2.F32 R46, -RZ, R45.H0_H0 ;  /* 0x2000002dff2e7230 */ /* 0x000fe20000004100 */
[----:B------:R-:W-:Y:S01]  /*cf40*/  F2FP.SATFINITE.E4M3.F32.PACK_AB_MERGE_C R71, R71, R54, RZ ;  /* 0x000000364747723e */ /* 0x000fe200048070ff */
[--C-:B------:R-:W-:Y:S01]  /*cf50*/  HADD2.F32 R57, -RZ, R55.reuse.H0_H0 ;  /* 0x20000037ff397230 */ /* 0x100fe20000004100 */
[----:B------:R-:W-:Y:S01]  /*cf60*/  F2FP.F16.E4M3.UNPACK_B R54, R38 ;  /* 0x00000026ff36723e */ /* 0x000fe200020006ff */
[----:B------:R-:W-:Y:S02]  /*cf70*/  HADD2.F32 R55, -RZ, R55.H1_H1 ;  /* 0x30000037ff377230 */ /* 0x000fe40000004100 */
[----:B------:R-:W-:Y:S01]  /*cf80*/  FMUL.FTZ R76, R46, R59 ;  /* 0x0000003b2e4c7220 */ /* 0x000fe20000410000 */
[----:B------:R-:W-:-:S02]  /*cf90*/  HADD2.F32 R45, -RZ, R45.H1_H1 ;  /* 0x3000002dff2d7230 */ /* 0x000fc40000004100 */
[----:B------:R-:W-:Y:S01]  /*cfa0*/  FMUL.FTZ R69, R57, R59 ;  /* 0x0000003b39457220 */ /* 0x000fe20000410000 */
[--C-:B------:R-:W-:Y:S02]  /*cfb0*/  HADD2.F32 R68, -RZ, R151.reuse.H1_H1 ;  /* 0x30000097ff447230 */ /* 0x100fe40000004100 */
[-C--:B------:R-:W-:Y:S01]  /*cfc0*/  FMUL.FTZ R78, R55, R70.reuse ;  /* 0x00000046374e7220 */ /* 0x080fe20000410000 */
[----:B------:R-:W-:Y:S02]  /*cfd0*/  HADD2.F32 R58, -RZ, R151.H0_H0 ;  /* 0x20000097ff3a7230 */ /* 0x000fe40000004100 */
[C---:B------:R-:W-:Y:S01]  /*cfe0*/  FMUL.FTZ R70, R45.reuse, R70 ;  /* 0x000000462d467220 */ /* 0x040fe20000410000 */
[----:B------:R-:W-:Y:S01]  /*cff0*/  FFMA.FTZ R78, R45, R68, -R78 ;  /* 0x000000442d4e7223 */ /* 0x000fe2000001084e */
[----:B------:R-:W-:Y:S01]  /*d000*/  F2FP.SATFINITE.E4M3.F32.PACK_AB_MERGE_C R45, R48, R43, RZ ;  /* 0x0000002b302d723e */ /* 0x000fe200048070ff */
[-C--:B------:R-:W-:Y:S01]  /*d010*/  FFMA.FTZ R69, R46, R58.reuse, -R69 ;  /* 0x0000003a2e457223 */ /* 0x080fe20000010845 */
[----:B------:R-:W-:Y:S01]  /*d020*/  F2FP.SATFINITE.E4M3.F32.PACK_AB_MERGE_C R43, R56, R53, RZ ;  /* 0x00000035382b723e */ /* 0x000fe200048070ff */
[----:B------:R-:W-:Y:S01]  /*d030*/  FFMA.FTZ R76, R57, R58, R76 ;  /* 0x0000003a394c7223 */ /* 0x000fe2000001004c */
[----:B------:R-:W-:Y:S01]  /*d040*/  F2FP.F16.E4M3.UNPACK_B R53, R37 ;  /* 0x00000025ff35723e */ /* 0x000fe200020006ff */
[----:B------:R-:W-:Y:S01]  /*d050*/  FFMA.FTZ R55, R55, R68, R70 ;  /* 0x0000004437377223 */ /* 0x000fe20000010046 */
[----:B------:R-:W-:-:S02]  /*d060*/  F2FP.F16.E4M3.UNPACK_B R48, R13 ;  /* 0x0000000dff30723e */ /* 0x000fc400020006ff */
[----:B------:R-:W-:Y:S01]  /*d070*/  F2FP.SATFINITE.E4M3.F32.PACK_AB_MERGE_C R46, R52, R49, R42 ;  /* 0x00000031342e723e */ /* 0x000fe2000480702a */
[--C-:B------:R-:W-:Y:S01]  /*d080*/  HADD2.F32 R49, -RZ, R53.reuse.H0_H0 ;  /* 0x20000035ff317230 */ /* 0x100fe20000004100 */
[----:B------:R-:W-:Y:S01]  /*d090*/  F2FP.SATFINITE.E4M3.F32.PACK_AB_MERGE_C R45, R51, R50, R45 ;  /* 0x00000032332d723e */ /* 0x000fe2000480702d */
[----:B------:R-:W-:Y:S01]  /*d0a0*/  HADD2.F32 R50, -RZ, R54.H0_H0 ;  /* 0x20000036ff327230 */ /* 0x000fe20000004100 */
[----:B------:R-:W-:Y:S01]  /*d0b0*/  F2FP.F16.E4M3.UNPACK_B R51, R36 ;  /* 0x00000024ff33723e */ /* 0x000fe200020006ff */
[----:B------:R-:W-:Y:S01]  /*d0c0*/  HADD2.F32 R47, -RZ, R48.H0_H0 ;  /* 0x20000030ff2f7230 */ /* 0x000fe20000004100 */
[----:B------:R-:W-:Y:S01]  /*d0d0*/  F2FP.SATFINITE.E4M3.F32.PACK_AB_MERGE_C R42, R55, R76, R71 ;  /* 0x0000004c372a723e */ /* 0x000fe20004807047 */
[----:B------:R-:W-:Y:S02]  /*d0e0*/  HADD2.F32 R53, -RZ, R53.H1_H1 ;  /* 0x30000035ff357230 */ /* 0x000fe40000004100 */
[----:B------:R-:W-:Y:S01]  /*d0f0*/  FMUL.FTZ R56, R49, R50 ;  /* 0x0000003231387220 */ /* 0x000fe20000410000 */
[----:B------:R-:W-:-:S02]  /*d100*/  HADD2.F32 R52, -RZ, R51.H0_H0 ;  /* 0x20000033ff347230 */ /* 0x000fc40000004100 */
[C---:B------:R-:W-:Y:S01]  /*d110*/  FMUL.FTZ R58, R47.reuse, R50 ;  /* 0x000000322f3a7220 */ /* 0x040fe20000410000 */
[----:B------:R-:W-:Y:S01]  /*d120*/  HADD2.F32 R54, -RZ, R54.H1_H1 ;  /* 0x30000036ff367230 */ /* 0x000fe20000004100 */
[----:B------:R-:W-:Y:S01]  /*d130*/  F2FP.F16.E4M3.UNPACK_B R36, R36.H1 ;  /* 0x00000024ff24723e */ /* 0x000fe200030006ff */
[----:B------:R-:W-:Y:S02]  /*d140*/  HADD2.F32 R50, -RZ, R48.H1_H1 ;  /* 0x30000030ff327230 */ /* 0x000fe40000004100 */
[-C--:B------:R-:W-:Y:S01]  /*d150*/  FFMA.FTZ R47, R47, R52.reuse, -R56 ;  /* 0x000000342f2f7223 */ /* 0x080fe20000010838 */
[----:B------:R-:W-:Y:S01]  /*d160*/  FFMA.FTZ R48, R49, R52, R58 ;  /* 0x0000003431307223 */ /* 0x000fe2000001003a */
[----:B------:R-:W-:Y:S02]  /*d170*/  HADD2.F32 R52, -RZ, R51.H1_H1 ;  /* 0x30000033ff347230 */ /* 0x000fe40000004100 */
[-C--:B------:R-:W-:Y:S01]  /*d180*/  FMUL.FTZ R55, R53, R54.reuse ;  /* 0x0000003635377220 */ /* 0x080fe20000410000 */
[----:B------:R-:W-:Y:S01]  /*d190*/  FMUL.FTZ R56, R50, R54 ;  /* 0x0000003632387220 */ /* 0x000fe20000410000 */
[----:B------:R-:W-:-:S02]  /*d1a0*/  F2FP.F16.E4M3.UNPACK_B R51, R37.H1 ;  /* 0x00000025ff33723e */ /* 0x000fc400030006ff */
[----:B------:R-:W-:Y:S01]  /*d1b0*/  F2FP.F16.E4M3.UNPACK_B R54, R38.H1 ;  /* 0x00000026ff36723e */ /* 0x000fe200030006ff */
[-C--:B------:R-:W-:Y:S01]  /*d1c0*/  FFMA.FTZ R50, R50, R52.reuse, -R55 ;  /* 0x0000003432327223 */ /* 0x080fe20000010837 */
[----:B------:R-:W-:Y:S01]  /*d1d0*/  F2FP.F16.E4M3.UNPACK_B R49, R13.H1 ;  /* 0x0000000dff31723e */ /* 0x000fe200030006ff */
[----:B------:R-:W-:Y:S01]  /*d1e0*/  FFMA.FTZ R13, R53, R52, R56 ;  /* 0x00000034350d7223 */ /* 0x000fe20000010038 */
[----:B------:R-:W-:Y:S01]  /*d1f0*/  HADD2.F32 R38, -RZ, R51.H0_H0 ;  /* 0x20000033ff267230 */ /* 0x000fe20000004100 */
[-C--:B------:R-:W-:Y:S01]  /*d200*/  F2FP.F16.E4M3.UNPACK_B R68, R14.reuse ;  /* 0x0000000eff44723e */ /* 0x080fe200020006ff */
[----:B------:R-:W-:Y:S01]  /*d210*/  HADD2.F32 R53, -RZ, R54.H0_H0 ;  /* 0x20000036ff357230 */ /* 0x000fe20000004100 */
[----:B------:R-:W-:Y:S01]  /*d220*/  F2FP.SATFINITE.E4M3.F32.PACK_AB_MERGE_C R43, R78, R69, R43 ;  /* 0x000000454e2b723e */ /* 0x000fe2000480702b */
[----:B------:R-:W-:Y:S01]  /*d230*/  HADD2.F32 R37, -RZ, R49.H0_H0 ;  /* 0x20000031ff257230 */ /* 0x000fe20000004100 */
[----:B------:R-:W-:Y:S01]  /*d240*/  F2FP.F16.E4M3.UNPACK_B R69, R14.H1 ;  /* 0x0000000eff45723e */ /* 0x000fe200030006ff */
[----:B------:R-:W-:-:S02]  /*d250*/  HADD2.F32 R52, -RZ, R51.H1_H1 ;  /* 0x30000033ff347230 */ /* 0x000fc40000004100 */
[-C--:B------:R-:W-:Y:S01]  /*d260*/  FMUL.FTZ R56, R38, R53.reuse ;  /* 0x0000003526387220 */ /* 0x080fe20000410000 */
[----:B------:R-:W-:Y:S02]  /*d270*/  HADD2.F32 R55, -RZ, R54.H1_H1 ;  /* 0x30000036ff377230 */ /* 0x000fe40000004100 */
[----:B------:R-:W-:Y:S01]  /*d280*/  FMUL.FTZ R53, R37, R53 ;  /* 0x0000003525357220 */ /* 0x000fe20000410000 */
[----:B------:R-:W-:Y:S01]  /*d290*/  HADD2.F32 R49, -RZ, R49.H1_H1 ;  /* 0x30000031ff317230 */ /* 0x000fe20000004100 */
[----:B------:R-:W-:Y:S01]  /*d2a0*/  F2FP.F16.E4M3.UNPACK_B R57, R12 ;  /* 0x0000000cff39723e */ /* 0x000fe200020006ff */
[--C-:B------:R-:W-:Y:S02]  /*d2b0*/  HADD2.F32 R51, -RZ, R36.reuse.H0_H0 ;  /* 0x20000024ff337230 */ /* 0x100fe40000004100 */
[-C--:B------:R-:W-:Y:S01]  /*d2c0*/  FMUL.FTZ R58, R52, R55.reuse ;  /* 0x00000037343a7220 */ /* 0x080fe20000410000 */
[----:B------:R-:W-:Y:S02]  /*d2d0*/  HADD2.F32 R54, -RZ, R36.H1_H1 ;  /* 0x30000024ff367230 */ /* 0x000fe40000004100 */
[----:B------:R-:W-:Y:S01]  /*d2e0*/  FMUL.FTZ R55, R49, R55 ;  /* 0x0000003731377220 */ /* 0x000fe20000410000 */
[----:B------:R-:W-:-:S02]  /*d2f0*/  HADD2.F32 R71, -RZ, R69.H0_H0 ;  /* 0x20000045ff477230 */ /* 0x000fc40000004100 */
[-C--:B------:R-:W-:Y:S01]  /*d300*/  FFMA.FTZ R36, R37, R51.reuse, -R56 ;  /* 0x0000003325247223 */ /* 0x080fe20000010838 */
[----:B------:R-:W-:Y:S01]  /*d310*/  FFMA.FTZ R37, R38, R51, R53 ;  /* 0x0000003326257223 */ /* 0x000fe20000010035 */
[----:B------:R-:W-:Y:S01]  /*d320*/  F2FP.F16.E4M3.UNPACK_B R53, R39 ;  /* 0x00000027ff35723e */ /* 0x000fe200020006ff */
[-C--:B------:R-:W-:Y:S01]  /*d330*/  FFMA.FTZ R49, R49, R54.reuse, -R58 ;  /* 0x0000003631317223 */ /* 0x080fe2000001083a */
[----:B------:R-:W-:Y:S01]  /*d340*/  FFMA.FTZ R38, R52, R54, R55 ;  /* 0x0000003634267223 */ /* 0x000fe20000010037 */
[----:B------:R-:W-:Y:S01]  /*d350*/  F2FP.F16.E4M3.UNPACK_B R51, R15 ;  /* 0x0000000fff33723e */ /* 0x000fe200020006ff */
[----:B------:R-:W-:Y:S01]  /*d360*/  HADD2.F32 R14, -RZ, R57.H0_H0 ;  /* 0x20000039ff0e7230 */ /* 0x000fe20000004100 */
[----:B------:R-:W-:Y:S01]  /*d370*/  F2FP.F16.E4M3.UNPACK_B R54, R39.H1 ;  /* 0x00000027ff36723e */ /* 0x000fe200030006ff */
[----:B------:R-:W-:Y:S01]  /*d380*/  HADD2.F32 R55, -RZ, R53.H0_H0 ;  /* 0x20000035ff377230 */ /* 0x000fe20000004100 */
[----:B------:R-:W-:Y:S01]  /*d390*/  F2FP.F16.E4M3.UNPACK_B R15, R15.H1 ;  /* 0x0000000fff0f723e */ /* 0x000fe200030006ff */
[----:B------:R-:W-:Y:S01]  /*d3a0*/  HADD2.F32 R39, -RZ, R51.H0_H0 ;  /* 0x20000033ff277230 */ /* 0x000fe20000004100 */
[----:B------:R-:W-:Y:S01]  /*d3b0*/  F2FP.F16.E4M3.UNPACK_B R58, R12.H1 ;  /* 0x0000000cff3a723e */ /* 0x000fe200030006ff */
        /* <DEDUP_REMOVED lines=8> */
[----:B------:R-:W-:Y:S02]  /*d440*/  HADD2.F32 R69, -RZ, R69.H1_H1 ;  /* 0x30000045ff457230 */ /* 0x000fe40000004100 */
[-C--:B------:R-:W-:Y:S01]  /*d450*/  FMUL.FTZ R77, R56, R71.reuse ;  /* 0x00000047384d7220 */ /* 0x080fe20000410000 */
[----:B------:R-:W-:Y:S02]  /*d460*/  HADD2.F32 R15, -RZ, R15.H1_H1 ;  /* 0x3000000fff0f7230 */ /* 0x000fe40000004100 */
[----:B------:R-:W-:Y:S01]  /*d470*/  FMUL.FTZ R71, R52, R71 ;  /* 0x0000004734477220 */ /* 0x000fe20000410000 */
[----:B------:R-:W-:-:S02]  /*d480*/  HADD2.F32 R59, -RZ, R58.H0_H0 ;  /* 0x2000003aff3b7230 */ /* 0x000fc40000004100 */
[----:B------:R-:W-:Y:S01]  /*d490*/  FFMA.FTZ R12, R39, R14, -R70 ;  /* 0x0000000e270c7223 */ /* 0x000fe20000010846 */
[----:B------:R-:W-:Y:S02]  /*d4a0*/  HADD2.F32 R53, -RZ, R53.H1_H1 ;  /* 0x30000035ff357230 */ /* 0x000fe40000004100 */
[-C--:B------:R-:W-:Y:S01]  /*d4b0*/  FMUL.FTZ R70, R54, R69.reuse ;  /* 0x0000004536467220 */ /* 0x080fe20000410000 */
[----:B------:R-:W-:Y:S02]  /*d4c0*/  HADD2.F32 R68, -RZ, R68.H1_H1 ;  /* 0x30000044ff447230 */ /* 0x000fe40000004100 */
[----:B------:R-:W-:Y:S01]  /*d4d0*/  FMUL.FTZ R69, R15, R69 ;  /* 0x000000450f457220 */ /* 0x000fe20000410000 */
[----:B------:R-:W-:Y:S02]  /*d4e0*/  HADD2.F32 R51, -RZ, R51.H1_H1 ;  /* 0x30000033ff337230 */ /* 0x000fe40000004100 */
[----:B------:R-:W-:Y:S01]  /*d4f0*/  FFMA.FTZ R77, R52, R59, -R77 ;  /* 0x0000003b344d7223 */ /* 0x000fe2000001084d */
[----:B------:R-:W-:-:S02]  /*d500*/  HADD2.F32 R58, -RZ, R58.H1_H1 ;  /* 0x3000003aff3a7230 */ /* 0x000fc40000004100 */
[----:B------:R-:W-:Y:S01]  /*d510*/  FFMA.FTZ R71, R56, R59, R71 ;  /* 0x0000003b38477223 */ /* 0x000fe20000010047 */
[----:B------:R-:W-:Y:S02]  /*d520*/  HADD2.F32 R52, -RZ, R57.H1_H1 ;  /* 0x30000039ff347230 */ /* 0x000fe40000004100 */
[-C--:B------:R-:W-:Y:S01]  /*d530*/  FMUL.FTZ R56, R53, R68.reuse ;  /* 0x0000004435387220 */ /* 0x080fe20000410000 */
[----:B------:R-:W-:Y:S01]  /*d540*/  FMUL.FTZ R68, R51, R68 ;  /* 0x0000004433447220 */ /* 0x000fe20000410000 */
[-C--:B------:R-:W-:Y:S01]  /*d550*/  FFMA.FTZ R70, R15, R58.reuse, -R70 ;  /* 0x0000003a0f467223 */ /* 0x080fe20000010846 */
[----:B------:R-:W-:Y:S01]  /*d560*/  FFMA.FTZ R54, R54, R58, R69 ;  /* 0x0000003a36367223 */ /* 0x000fe20000010045 */
[----:B------:R-:W-:Y:S01]  /*d570*/  FFMA.FTZ R14, R55, R14, R76 ;  /* 0x0000000e370e7223 */ /* 0x000fe2000001004c */
[-C--:B------:R-:W-:Y:S01]  /*d580*/  FFMA.FTZ R51, R51, R52.reuse, -R56 ;  /* 0x0000003433337223 */ /* 0x080fe20000010838 */
[----:B------:R-:W-:Y:S01]  /*d590*/  FFMA.FTZ R53, R53, R52, R68 ;  /* 0x0000003435357223 */ /* 0x000fe20000010044 */
[----:B------:R-:W-:Y:S01]  /*d5a0*/  F2FP.SATFINITE.E4M3.F32.PACK_AB_MERGE_C R70, R70, R77, RZ ;  /* 0x0000004d4646723e */ /* 0x000fe200048070ff */
[----:B------:R-:W-:Y:S01]  /*d5b0*/  IMAD.MOV.U32 R38, RZ, RZ, R42 ;  /* 0x000000ffff267224 */ /* 0x000fe200078e002a */
[----:B------:R-:W-:-:S02]  /*d5c0*/  F2FP.SATFINITE.E4M3.F32.PACK_AB_MERGE_C R54, R54, R71, RZ ;  /* 0x000000473636723e */ /* 0x000fc400048070ff */
[----:B------:R-:W-:Y:S01]  /*d5d0*/  F2FP.SATFINITE.E4M3.F32.PACK_AB_MERGE_C R47, R50, R47, R36 ;  /* 0x0000002f322f723e */ /* 0x000fe20004807024 */
[----:B------:R-:W-:Y:S01]  /*d5e0*/  IMAD.MOV.U32 R36, RZ, RZ, R45 ;  /* 0x000000ffff247224 */ /* 0x000fe200078e002d */
[----:B------:R-:W-:Y:S02]  /*d5f0*/  F2FP.SATFINITE.E4M3.F32.PACK_AB_MERGE_C R15, R51, R12, R70 ;  /* 0x0000000c330f723e */ /* 0x000fe40004807046 */
[----:B------:R-:W-:Y:S01]  /*d600*/  F2FP.SATFINITE.E4M3.F32.PACK_AB_MERGE_C R37, R13, R48, R37 ;  /* 0x000000300d25723e */ /* 0x000fe20004807025 */
[----:B------:R-:W-:Y:S01]  /*d610*/  IMAD.MOV.U32 R13, RZ, RZ, R47 ;  /* 0x000000ffff0d7224 */ /* 0x000fe200078e002f */
[----:B------:R-:W-:Y:S01]  /*d620*/  F2FP.SATFINITE.E4M3.F32.PACK_AB_MERGE_C R39, R53, R14, R54 ;  /* 0x0000000e3527723e */ /* 0x000fe20004807036 */
[----:B------:R-:W-:Y:S01]  /*d630*/  IMAD.MOV.U32 R14, RZ, RZ, R43 ;  /* 0x000000ffff0e7224 */ /* 0x000fe200078e002b */
[----:B------:R-:W-:-:S07]  /*d640*/  MOV R12, R46 ;  /* 0x0000002e000c7202 */ /* 0x000fce0000000f00 */
.L_x_517:
[----:B------:R-:W-:Y:S05]  /*d650*/  BSYNC B2 ;  /* 0x0000000000027941 */ /* 0x000fea0003800000 */
.L_x_516:
[----:B------:R-:W-:Y:S01]  /*d660*/  ISETP.GE.AND P2, PT, R11, R128, PT ;  /* 0x000000800b00720c */ /* 0x000fe20003f46270 */
[----:B0-----:R0:W-:-:S12]  /*d670*/  ST.E.128 desc[UR50][R40.64], R12 ;  /* 0x0000000c28007985 */ /* 0x0011d8000c101d32 */
[----:B------:R-:W-:-:S04]  /*d680*/  @!P2 IADD3 R42, P4, R11, R44, RZ ;  /* 0x0000002c0b2aa210 */ /* 0x000fc80007f9e0ff */
[----:B------:R-:W-:-:S05]  /*d690*/  @!P2 LEA.HI.X.SX32 R43, R11, R120, 0x1, P4 ;  /* 0x000000780b2ba211 */ /* 0x000fca00020f0eff */
[----:B-1----:R0:W-:Y:S04]  /*d6a0*/  @!P2 ST.E.128 desc[UR50][R42.64], R36 ;  /* 0x000000242a00a985 */ /* 0x0021e8000c101d32 */
.L_x_515:
[----:B------:R-:W-:Y:S05]  /*d6b0*/  BSYNC B1 ;  /* 0x0000000000017941 */ /* 0x000fea0003800000 */
.L_x_514:
[----:B------:R-:W-:Y:S01]  /*d6c0*/  ISETP.NE.AND P2, PT, R29, RZ, PT ;  /* 0x000000ff1d00720c */ /* 0x000fe20003f45270 */
[----:B------:R-:W-:-:S12]  /*d6d0*/  BSSY B1, `(.L_x_518) ;  /* 0x00000f2000017945 */ /* 0x000fd80003800000 */
[----:B------:R-:W-:Y:S05]  /*d6e0*/  @!P2 BRA `(.L_x_519) ;  /* 0x0000000c00c0a947 */ /* 0x000fea0003800000 */
[----:B----4-:R-:W-:Y:S01]  /*d6f0*/  SEL R11, R118, R142, !P3 ;  /* 0x0000008e760b7207 */ /* 0x010fe20005800000 */
[----:B------:R-:W-:Y:S01]  /*d700*/  BSSY B2, `(.L_x_520) ;  /* 0x00000e9000027945 */ /* 0x000fe20003800000 */
[----:B0-----:R-:W-:Y:S02]  /*d710*/  IADD3 R40, P2, R26, R44, RZ ;  /* 0x0000002c1a287210 */ /* 0x001fe40007f5e0ff */
[----:B------:R-:W-:Y:S02]  /*d720*/  SHF.R.S32.HI R12, RZ, 0x1f, R11 ;  /* 0x0000001fff0c7819 */ /* 0x000fe4000001140b */
[----:B-1----:R-:W-:Y:S02]  /*d730*/  IADD3.X R41, R120, R111, RZ, P2, !PT ;  /* 0x0000006f78297210 */ /* 0x002fe400017fe4ff */
[----:B------:R-:W-:Y:S02]  /*d740*/  LEA.HI R12, R12, R11, RZ, 0x5 ;  /* 0x0000000b0c0c7211 */ /* 0x000fe400078f28ff */
[----:B------:R-:W-:-:S02]  /*d750*/  ISETP.GE.AND P2, PT, R3, R117, PT ;  /* 0x000000750300720c */ /* 0x000fc40003f46270 */
        /* <DEDUP_REMOVED lines=18> */
[----:B------:R-:W-:Y:S01]  /*d880*/  LOP3.LUT R45, R73, 0xff0000ff, RZ, 0xc0, !PT ;  /* 0xff0000ff492d7812 */ /* 0x000fe200078ec0ff */
[----:B-1----:R-:W-:Y:S01]  /*d890*/  IMAD.MOV.U32 R48, RZ, RZ, R36 ;  /* 0x000000ffff307224 */ /* 0x002fe200078e0024 */
[----:B------:R-:W-:Y:S01]  /*d8a0*/  SHF.R.U32.HI R50, RZ, 0x8, R61 ;  /* 0x00000008ff327819 */ /* 0x000fe2000001163d */
[----:B------:R-:W-:Y:S01]  /*d8b0*/  IMAD.SHL.U32 R12, R43, 0x100, RZ ;  /* 0x000001002b0c7824 */ /* 0x000fe200078e00ff */
[----:B------:R-:W-:Y:S01]  /*d8c0*/  SHF.R.U32.HI R46, RZ, 0x8, R63 ;  /* 0x00000008ff2e7819 */ /* 0x000fe2000001163f */
[----:B------:R-:W-:Y:S01]  /*d8d0*/  IMAD.MOV.U32 R43, RZ, RZ, R14 ;  /* 0x000000ffff2b7224 */ /* 0x000fe200078e000e */
[----:B------:R-:W-:Y:S01]  /*d8e0*/  SHF.R.U32.HI R55, RZ, 0x8, R75 ;  /* 0x00000008ff377819 */ /* 0x000fe2000001164b */
[----:B------:R-:W-:Y:S01]  /*d8f0*/  IMAD.SHL.U32 R36, R50, 0x100, RZ ;  /* 0x0000010032247824 */ /* 0x000fe200078e00ff */
[----:B------:R-:W-:Y:S01]  /*d900*/  SHF.R.U32.HI R57, RZ, 0x10, R73 ;  /* 0x00000010ff397819 */ /* 0x000fe20000011649 */
[----:B------:R-:W-:Y:S01]  /*d910*/  IMAD.SHL.U32 R46, R46, 0x100, RZ ;  /* 0x000001002e2e7824 */ /* 0x000fe200078e00ff */
[----:B------:R-:W-:-:S02]  /*d920*/  LOP3.LUT R45, R45, 0xff00, R12, 0xf8, !PT ;  /* 0x0000ff002d2d7812 */ /* 0x000fc400078ef80c */
[----:B------:R-:W-:Y:S01]  /*d930*/  SHF.R.U32.HI R56, RZ, 0x10, R75 ;  /* 0x00000010ff387819 */ /* 0x000fe2000001164b */
[----:B------:R-:W-:Y:S01]  /*d940*/  IMAD.U32 R14, R57, 0x10000, RZ ;  /* 0x00010000390e7824 */ /* 0x000fe200078e00ff */
[----:B------:R-:W-:Y:S02]  /*d950*/  LOP3.LUT R49, R75, 0xff0000ff, RZ, 0xc0, !PT ;  /* 0xff0000ff4b317812 */ /* 0x000fe400078ec0ff */
[----:B------:R-:W-:Y:S02]  /*d960*/  SHF.L.U32 R12, R55, 0x8, RZ ;  /* 0x00000008370c7819 */ /* 0x000fe400000006ff */
[----:B------:R-:W-:Y:S02]  /*d970*/  LOP3.LUT R51, R61, 0xff0000ff, RZ, 0xc0, !PT ;  /* 0xff0000ff3d337812 */ /* 0x000fe400078ec0ff */
[----:B------:R-:W-:Y:S02]  /*d980*/  LOP3.LUT R53, R63, 0xff0000ff, RZ, 0xc0, !PT ;  /* 0xff0000ff3f357812 */ /* 0x000fe400078ec0ff */
[----:B------:R-:W-:-:S02]  /*d990*/  MOV R42, R13 ;  /* 0x0000000d002a7202 */ /* 0x000fc40000000f00 */
[----:B------:R-:W-:Y:S01]  /*d9a0*/  LOP3.LUT R13, R49, 0xff00, R12, 0xf8, !PT ;  /* 0x0000ff00310d7812 */ /* 0x000fe200078ef80c */
[----:B------:R-:W-:Y:S01]  /*d9b0*/  IMAD.U32 R12, R56, 0x10000, RZ ;  /* 0x00010000380c7824 */ /* 0x000fe200078e00ff */
[----:B------:R-:W-:Y:S02]  /*d9c0*/  LOP3.LUT R55, R51, 0xff00, R36, 0xf8, !PT ;  /* 0x0000ff0033377812 */ /* 0x000fe400078ef824 */
[----:B------:R-:W-:Y:S02]  /*d9d0*/  LOP3.LUT R57, R53, 0xff00, R46, 0xf8, !PT ;  /* 0x0000ff0035397812 */ /* 0x000fe400078ef82e */
[----:B------:R-:W-:Y:S02]  /*d9e0*/  F2FP.F16.E4M3.UNPACK_B R53, R143.H1 ;  /* 0x0000008fff35723e */ /* 0x000fe400030006ff */
[----:B------:R-:W-:Y:S02]  /*d9f0*/  F2FP.F16.E4M3.UNPACK_B R51, R48.H1 ;  /* 0x00000030ff33723e */ /* 0x000fe400030006ff */
[----:B------:R-:W-:-:S02]  /*da00*/  F2FP.F16.E4M3.UNPACK_B R49, R47.H1 ;  /* 0x0000002fff31723e */ /* 0x000fc400030006ff */
[----:B------:R-:W-:Y:S01]  /*da10*/  SHF.R.U32.HI R54, RZ, 0x10, R63 ;  /* 0x00000010ff367819 */ /* 0x000fe2000001163f */
[----:B------:R-:W-:Y:S01]  /*da20*/  HADD2.F32 R46, -RZ, R51.H0_H0 ;  /* 0x20000033ff2e7230 */ /* 0x000fe20000004100 */
[----:B------:R-:W-:Y:S02]  /*da30*/  SHF.R.U32.HI R52, RZ, 0x10, R61 ;  /* 0x00000010ff347819 */ /* 0x000fe4000001163d */
[----:B------:R-:W-:Y:S01]  /*da40*/  LOP3.LUT R14, R45, 0xff0000, R14, 0xf8, !PT ;  /* 0x00ff00002d0e7812 */ /* 0x000fe200078ef80e */
[----:B------:R-:W-:Y:S01]  /*da50*/  HADD2.F32 R45, -RZ, R49.H0_H0 ;  /* 0x20000031ff2d7230 */ /* 0x000fe20000004100 */
[----:B------:R-:W-:Y:S01]  /*da60*/  LOP3.LUT R12, R13, 0xff0000, R12, 0xf8, !PT ;  /* 0x00ff00000d0c7812 */ /* 0x000fe200078ef80c */
[--C-:B------:R-:W-:Y:S01]  /*da70*/  HADD2.F32 R13, -RZ, R53.reuse.H0_H0 ;  /* 0x20000035ff0d7230 */ /* 0x100fe20000004100 */
[----:B------:R-:W-:Y:S01]  /*da80*/  F2FP.F16.E4M3.UNPACK_B R50, R145.H1 ;  /* 0x00000091ff32723e */ /* 0x000fe200030006ff */
[----:B------:R-:W-:Y:S01]  /*da90*/  IMAD.U32 R54, R54, 0x10000, RZ ;  /* 0x0001000036367824 */ /* 0x000fe200078e00ff */
[----:B------:R-:W-:Y:S01]  /*daa0*/  SHF.L.U32 R36, R52, 0x10, RZ ;  /* 0x0000001034247819 */ /* 0x000fe200000006ff */
[----:B------:R-:W-:-:S02]  /*dab0*/  HADD2.F32 R53, -RZ, R53.H1_H1 ;  /* 0x30000035ff357230 */ /* 0x000fc40000004100 */
[CC--:B------:R-:W-:Y:S01]  /*dac0*/  FMUL.FTZ R56, R46.reuse, R13.reuse ;  /* 0x0000000d2e387220 */ /* 0x0c0fe20000410000 */
[--C-:B------:R-:W-:Y:S02]  /*dad0*/  HADD2.F32 R52, -RZ, R50.reuse.H0_H0 ;  /* 0x20000032ff347230 */ /* 0x100fe40000004100 */
[----:B------:R-:W-:Y:S01]  /*dae0*/  FMUL.FTZ R59, R45, R13 ;  /* 0x0000000d2d3b7220 */ /* 0x000fe20000410000 */
[----:B------:R-:W-:Y:S01]  /*daf0*/  LOP3.LUT R36, R55, 0xff0000, R36, 0xf8, !PT ;  /* 0x00ff000037247812 */ /* 0x000fe200078ef824 */
[----:B------:R-:W-:Y:S01]  /*db00*/  HADD2.F32 R55, -RZ, R50.H1_H1 ;  /* 0x30000032ff377230 */ /* 0x000fe20000004100 */
[----:B------:R-:W-:Y:S01]  /*db10*/  LOP3.LUT R13, R57, 0xff0000, R54, 0xf8, !PT ;  /* 0x00ff0000390d7812 */ /* 0x000fe200078ef836 */
[-C--:B------:R-:W-:Y:S01]  /*db20*/  FFMA.FTZ R45, R45, R52.reuse, -R56 ;  /* 0x000000342d2d7223 */ /* 0x080fe20000010838 */
[----:B------:R-:W-:Y:S01]  /*db30*/  FFMA.FTZ R46, R46, R52, R59 ;  /* 0x000000342e2e7223 */ /* 0x000fe2000001003b */
[----:B------:R-:W-:Y:S01]  /*db40*/  HADD2.F32 R50, -RZ, R49.H1_H1 ;  /* 0x30000031ff327230 */ /* 0x000fe20000004100 */
[----:B------:R-:W-:Y:S01]  /*db50*/  F2FP.F16.E4M3.UNPACK_B R143, R143 ;  /* 0x0000008fff8f723e */ /* 0x000fe200020006ff */
[----:B------:R-:W-:Y:S01]  /*db60*/  HADD2.F32 R54, -RZ, R51.H1_H1 ;  /* 0x30000033ff367230 */ /* 0x000fe20000004100 */
[----:B------:R-:W-:-:S02]  /*db70*/  F2FP.F16.E4M3.UNPACK_B R52, R48 ;  /* 0x00000030ff34723e */ /* 0x000fc400020006ff */
[----:B------:R-:W-:Y:S01]  /*db80*/  F2FP.F16.E4M3.UNPACK_B R51, R47 ;  /* 0x0000002fff33723e */ /* 0x000fe200020006ff */
[----:B------:R-:W-:Y:S01]  /*db90*/  FMUL.FTZ R57, R50, R53 ;  /* 0x0000003532397220 */ /* 0x000fe20000410000 */
[----:B------:R-:W-:Y:S01]  /*dba0*/  F2FP.F16.E4M3.UNPACK_B R145, R145 ;  /* 0x00000091ff91723e */ /* 0x000fe200020006ff */
[----:B------:R-:W-:Y:S01]  /*dbb0*/  FMUL.FTZ R47, R54, R53 ;  /* 0x00000035362f7220 */ /* 0x000fe20000410000 */
[----:B------:R-:W-:Y:S02]  /*dbc0*/  HADD2.F32 R56, -RZ, R143.H0_H0 ;  /* 0x2000008fff387230 */ /* 0x000fe40000004100 */
[----:B------:R-:W-:Y:S02]  /*dbd0*/  HADD2.F32 R53, -RZ, R52.H0_H0 ;  /* 0x20000034ff357230 */ /* 0x000fe40000004100 */
[-C--:B------:R-:W-:Y:S01]  /*dbe0*/  FFMA.FTZ R48, R50, R55.reuse, -R47 ;  /* 0x0000003732307223 */ /* 0x080fe2000001082f */
[----:B------:R-:W-:Y:S02]  /*dbf0*/  HADD2.F32 R49, -RZ, R51.H0_H0 ;  /* 0x20000033ff317230 */ /* 0x000fe40000004100 */
[----:B------:R-:W-:Y:S01]  /*dc00*/  FFMA.FTZ R47, R54, R55, R57 ;  /* 0x00000037362f7223 */ /* 0x000fe20000010039 */
[----:B------:R-:W-:-:S02]  /*dc10*/  HADD2.F32 R50, -RZ, R145.H0_H0 ;  /* 0x20000091ff327230 */ /* 0x000fc40000004100 */
[-C--:B------:R-:W-:Y:S01]  /*dc20*/  FMUL.FTZ R58, R53, R56.reuse ;  /* 0x00000038353a7220 */ /* 0x080fe20000410000 */
[----:B------:R-:W-:Y:S02]  /*dc30*/  HADD2.F32 R143, -RZ, R143.H1_H1 ;  /* 0x3000008fff8f7230 */ /* 0x000fe40000004100 */
[C---:B------:R-:W-:Y:S01]  /*dc40*/  FMUL.FTZ R56, R49.reuse, R56 ;  /* 0x0000003831387220 */ /* 0x040fe20000410000 */
[----:B------:R-:W-:Y:S02]  /*dc50*/  HADD2.F32 R54, -RZ, R52.H1_H1 ;  /* 0x30000034ff367230 */ /* 0x000fe40000004100 */
[----:B------:R-:W-:Y:S01]  /*dc60*/  FFMA.FTZ R49, R49, R50, -R58 ;  /* 0x0000003231317223 */ /* 0x000fe2000001083a */
[----:B------:R-:W-:Y:S01]  /*dc70*/  HADD2.F32 R51, -RZ, R51.H1_H1 ;  /* 0x30000033ff337230 */ /* 0x000fe20000004100 */
[----:B------:R-:W-:Y:S01]  /*dc80*/  F2FP.F16.E4M3.UNPACK_B R58, R144.H1 ;  /* 0x00000090ff3a723e */ /* 0x000fe200030006ff */
[----:B------:R-:W-:Y:S01]  /*dc90*/  HADD2.F32 R145, -RZ, R145.H1_H1 ;  /* 0x30000091ff917230 */ /* 0x000fe20000004100 */
[----:B------:R-:W-:Y:S01]  /*dca0*/  F2FP.F16.E4M3.UNPACK_B R55, R38.H1 ;  /* 0x00000026ff37723e */ /* 0x000fe200030006ff */
[----:B------:R-:W-:Y:S01]  /*dcb0*/  FFMA.FTZ R50, R53, R50, R56 ;  /* 0x0000003235327223 */ /* 0x000fe20000010038 */
[-C--:B------:R-:W-:Y:S01]  /*dcc0*/  FMUL.FTZ R52, R54, R143.reuse ;  /* 0x0000008f36347220 */ /* 0x080fe20000410000 */
[----:B------:R-:W-:Y:S01]  /*dcd0*/  FMUL.FTZ R143, R51, R143 ;  /* 0x0000008f338f7220 */ /* 0x000fe20000410000 */
[----:B------:R-:W-:Y:S01]  /*dce0*/  F2FP.F16.E4M3.UNPACK_B R57, R146.H1 ;  /* 0x00000092ff39723e */ /* 0x000fe200030006ff */
[----:B------:R-:W-:Y:S01]  /*dcf0*/  HADD2.F32 R61, -RZ, R58.H0_H0 ;  /* 0x2000003aff3d7230 */ /* 0x000fe20000004100 */
[----:B------:R-:W-:Y:S01]  /*dd00*/  F2FP.F16.E4M3.UNPACK_B R53, R43.H1 ;  /* 0x0000002bff35723e */ /* 0x000fe200030006ff */
[----:B------:R-:W-:-:S02]  /*dd10*/  HADD2.F32 R56, -RZ, R55.H0_H0 ;  /* 0x20000037ff387230 */ /* 0x000fc40000004100 */
[-C--:B------:R-:W-:Y:S01]  /*dd20*/  FFMA.FTZ R52, R51, R145.reuse, -R52 ;  /* 0x0000009133347223 */ /* 0x080fe20000010834 */
[----:B------:R-:W-:Y:S01]  /*dd30*/  FFMA.FTZ R51, R54, R145, R143 ;  /* 0x0000009136337223 */ /* 0x000fe2000001008f */
[----:B------:R-:W-:Y:S01]  /*dd40*/  HADD2.F32 R59, -RZ, R57.H0_H0 ;  /* 0x20000039ff3b7230 */ /* 0x000fe20000004100 */
[----:B------:R-:W-:Y:S01]  /*dd50*/  F2FP.F16.E4M3.UNPACK_B R144, R144 ;  /* 0x00000090ff90723e */ /* 0x000fe200020006ff */
[----:B------:R-:W-:Y:S02]  /*dd60*/  HADD2.F32 R54, -RZ, R53.H0_H0 ;  /* 0x20000035ff367230 */ /* 0x000fe40000004100 */
[----:B------:R-:W-:Y:S01]  /*dd70*/  FMUL.FTZ R63, R56, R61 ;  /* 0x0000003d383f7220 */ /* 0x000fe20000410000 */
[----:B------:R-:W-:Y:S01]  /*dd80*/  HADD2.F32 R58, -RZ, R58.H1_H1 ;  /* 0x3000003aff3a7230 */ /* 0x000fe20000004100 */
[----:B------:R-:W-:Y:S01]  /*dd90*/  F2FP.F16.E4M3.UNPACK_B R43, R43 ;  /* 0x0000002bff2b723e */ /* 0x000fe200020006ff */
[----:B------:R-:W-:Y:S02]  /*dda0*/  HADD2.F32 R55, -RZ, R55.H1_H1 ;  /* 0x30000037ff377230 */ /* 0x000fe40000004100 */
[C---:B------:R-:W-:Y:S01]  /*ddb0*/  FMUL.FTZ R61, R54.reuse, R61 ;  /* 0x0000003d363d7220 */ /* 0x040fe20000410000 */
[----:B------:R-:W-:Y:S01]  /*ddc0*/  FFMA.FTZ R63, R54, R59, -R63 ;  /* 0x0000003b363f7223 */ /* 0x000fe2000001083f */
[----:B------:R-:W-:Y:S01]  /*ddd0*/  HADD2.F32 R53, -RZ, R53.H1_H1 ;  /* 0x30000035ff357230 */ /* 0x000fe20000004100 */
[----:B------:R-:W-:Y:S01]  /*dde0*/  F2FP.F16.E4M3.UNPACK_B R146, R146 ;  /* 0x00000092ff92723e */ /* 0x000fe200020006ff */
[----:B------:R-:W-:-:S02]  /*ddf0*/  HADD2.F32 R54, -RZ, R57.H1_H1 ;  /* 0x30000039ff367230 */ /* 0x000fc40000004100 */
[-C--:B------:R-:W-:Y:S01]  /*de00*/  FMUL.FTZ R60, R55, R58.reuse ;  /* 0x0000003a373c7220 */ /* 0x080fe20000410000 */
[--C-:B------:R-:W-:Y:S02]  /*de10*/  HADD2.F32 R57, -RZ, R144.reuse.H0_H0 ;  /* 0x20000090ff397230 */ /* 0x100fe40000004100 */
[C---:B------:R-:W-:Y:S01]  /*de20*/  FMUL.FTZ R58, R53.reuse, R58 ;  /* 0x0000003a353a7220 */ /* 0x040fe20000410000 */
[----:B------:R-:W-:Y:S02]  /*de30*/  HADD2.F32 R144, -RZ, R144.H1_H1 ;  /* 0x30000090ff907230 */ /* 0x000fe40000004100 */
[----:B------:R-:W-:Y:S01]  /*de40*/  FFMA.FTZ R60, R53, R54, -R60 ;  /* 0x00000036353c7223 */ /* 0x000fe2000001083c */
[----:B------:R-:W-:Y:S01]  /*de50*/  F2FP.F16.E4M3.UNPACK_B R53, R38 ;  /* 0x00000026ff35723e */ /* 0x000fe200020006ff */
[----:B------:R-:W-:Y:S01]  /*de60*/  FFMA.FTZ R58, R55, R54, R58 ;  /* 0x00000036373a7223 */ /* 0x000fe2000001003a */
[--C-:B------:R-:W-:Y:S02]  /*de70*/  HADD2.F32 R38, -RZ, R43.reuse.H0_H0 ;  /* 0x2000002bff267230 */ /* 0x100fe40000004100 */
[----:B------:R-:W-:Y:S01]  /*de80*/  FFMA.FTZ R61, R56, R59, R61 ;  /* 0x0000003b383d7223 */ /* 0x000fe2000001003d */
[----:B------:R-:W-:Y:S01]  /*de90*/  HADD2.F32 R43, -RZ, R43.H1_H1 ;  /* 0x3000002bff2b7230 */ /* 0x000fe20000004100 */
[----:B------:R-:W-:Y:S01]  /*dea0*/  F2FP.SATFINITE.E4M3.F32.PACK_AB_MERGE_C R45, R48, R45, RZ ;  /* 0x0000002d302d723e */ /* 0x000fe200048070ff */
[--C-:B------:R-:W-:Y:S01]  /*deb0*/  HADD2.F32 R54, -RZ, R53.reuse.H0_H0 ;  /* 0x20000035ff367230 */ /* 0x100fe20000004100 */
[----:B------:R-:W-:Y:S01]  /*dec0*/  F2FP.SATFINITE.E4M3.F32.PACK_AB_MERGE_C R47, R47, R46, RZ ;  /* 0x0000002e2f2f723e */ /* 0x000fe200048070ff */
[----:B------:R-:W-:Y:S01]  /*ded0*/  HADD2.F32 R53, -RZ, R53.H1_H1 ;  /* 0x30000035ff357230 */ /* 0x000fe20000004100 */
[----:B------:R-:W-:Y:S01]  /*dee0*/  F2FP.F16.E4M3.UNPACK_B R48, R42 ;  /* 0x0000002aff30723e */ /* 0x000fe200020006ff */
[----:B------:R-:W-:-:S02]  /*def0*/  HADD2.F32 R55, -RZ, R146.H0_H0 ;  /* 0x20000092ff377230 */ /* 0x000fc40000004100 */
[-C--:B------:R-:W-:Y:S01]  /*df00*/  FMUL.FTZ R59, R54, R57.reuse ;  /* 0x00000039363b7220 */ /* 0x080fe20000410000 */
[----:B------:R-:W-:Y:S02]  /*df10*/  HADD2.F32 R146, -RZ, R146.H1_H1 ;  /* 0x30000092ff927230 */ /* 0x000fe40000004100 */
[C---:B------:R-:W-:Y:S01]  /*df20*/  FMUL.FTZ R57, R38.reuse, R57 ;  /* 0x0000003926397220 */ /* 0x040fe20000410000 */
[-C--:B------:R-:W-:Y:S01]  /*df30*/  FMUL.FTZ R56, R53, R144.reuse ;  /* 0x0000009035387220 */ /* 0x080fe20000410000 */
[----:B------:R-:W-:Y:S01]  /*df40*/  FMUL.FTZ R144, R43, R144 ;  /* 0x000000902b907220 */ /* 0x000fe20000410000 */
[-C--:B------:R-:W-:Y:S01]  /*df50*/  FFMA.FTZ R59, R38, R55.reuse, -R59 ;  /* 0x00000037263b7223 */ /* 0x080fe2000001083b */
[----:B------:R-:W-:Y:S01]  /*df60*/  FFMA.FTZ R38, R54, R55, R57 ;  /* 0x0000003736267223 */ /* 0x000fe20000010039 */
[----:B------:R-:W-:Y:S01]  /*df70*/  F2FP.F16.E4M3.UNPACK_B R54, R36 ;  /* 0x00000024ff36723e */ /* 0x000fe200020006ff */
[-C--:B------:R-:W-:Y:S01]  /*df80*/  FFMA.FTZ R55, R53, R146.reuse, R144 ;  /* 0x0000009235377223 */ /* 0x080fe20000010090 */
[----:B------:R-:W-:Y:S01]  /*df90*/  F2FP.F16.E4M3.UNPACK_B R53, R37 ;  /* 0x00000025ff35723e */ /* 0x000fe200020006ff */
[----:B------:R-:W-:Y:S01]  /*dfa0*/  FFMA.FTZ R56, R43, R146, -R56 ;  /* 0x000000922b387223 */ /* 0x000fe20000010838 */
[----:B------:R-:W-:-:S02]  /*dfb0*/  F2FP.SATFINITE.E4M3.F32.PACK_AB_MERGE_C R46, R52, R49, R45 ;  /* 0x00000031342e723e */ /* 0x000fc4000480702d */
[----:B------:R-:W-:Y:S01]  /*dfc0*/  F2FP.SATFINITE.E4M3.F32.PACK_AB_MERGE_C R45, R51, R50, R47 ;  /* 0x00000032332d723e */ /* 0x000fe2000480702f */
[--C-:B------:R-:W-:Y:S01]  /*dfd0*/  HADD2.F32 R49, -RZ, R53.reuse.H0_H0 ;  /* 0x20000035ff317230 */ /* 0x100fe20000004100 */
[----:B------:R-:W-:Y:S01]  /*dfe0*/  F2FP.SATFINITE.E4M3.F32.PACK_AB_MERGE_C R43, R60, R63, RZ ;  /* 0x0000003f3c2b723e */ /* 0x000fe200048070ff */
[----:B------:R-:W-:Y:S01]  /*dff0*/  HADD2.F32 R50, -RZ, R54.H0_H0 ;  /* 0x20000036ff327230 */ /* 0x000fe20000004100 */
[----:B------:R-:W-:Y:S01]  /*e000*/  F2FP.SATFINITE.E4M3.F32.PACK_AB_MERGE_C R58, R58, R61, RZ ;  /* 0x0000003d3a3a723e */ /* 0x000fe200048070ff */
[----:B------:R-:W-:Y:S01]  /*e010*/  HADD2.F32 R47, -RZ, R48.H0_H0 ;  /* 0x20000030ff2f7230 */ /* 0x000fe20000004100 */
[----:B------:R-:W-:Y:S01]  /*e020*/  F2FP.F16.E4M3.UNPACK_B R51, R14 ;  /* 0x0000000eff33723e */ /* 0x000fe200020006ff */
[----:B------:R-:W-:Y:S01]  /*e030*/  HADD2.F32 R53, -RZ, R53.H1_H1 ;  /* 0x30000035ff357230 */ /* 0x000fe20000004100 */
[----:B------:R-:W-:Y:S01]  /*e040*/  F2FP.SATFINITE.E4M3.F32.PACK_AB_MERGE_C R43, R56, R59, R43 ;  /* 0x0000003b382b723e */ /* 0x000fe2000480702b */
[----:B------:R-:W-:Y:S01]  /*e050*/  FMUL.FTZ R56, R49, R50 ;  /* 0x0000003231387220 */ /* 0x000fe20000410000 */
[----:B------:R-:W-:Y:S01]  /*e060*/  F2FP.SATFINITE.E4M3.F32.PACK_AB_MERGE_C R38, R55, R38, R58 ;  /* 0x000000263726723e */ /* 0x000fe2000480703a */
        /* <DEDUP_REMOVED lines=12> */
[----:B------:R-:W-:Y:S01]  /*e130*/  FFMA.FTZ R37, R53, R52, R56 ;  /* 0x0000003435257223 */ /* 0x000fe20000010038 */
[----:B------:R-:W-:Y:S01]  /*e140*/  F2FP.F16.E4M3.UNPACK_B R49, R42.H1 ;  /* 0x0000002aff31723e */ /* 0x000fe200030006ff */
[----:B------:R-:W-:Y:S01]  /*e150*/  FFMA.FTZ R42, R50, R52, -R55 ;  /* 0x00000034322a7223 */ /* 0x000fe20000010837 */
[----:B------:R-:W-:Y:S01]  /*e160*/  HADD2.F32 R50, -RZ, R51.H0_H0 ;  /* 0x20000033ff327230 */ /* 0x000fe20000004100 */
[----:B------:R-:W-:Y:S01]  /*e170*/  F2FP.F16.E4M3.UNPACK_B R58, R13.H1 ;  /* 0x0000000dff3a723e */ /* 0x000fe200030006ff */
[----:B------:R-:W-:Y:S02]  /*e180*/  HADD2.F32 R55, -RZ, R54.H0_H0 ;  /* 0x20000036ff377230 */ /* 0x000fe40000004100 */
[----:B------:R-:W-:Y:S02]  /*e190*/  HADD2.F32 R36, -RZ, R49.H0_H0 ;  /* 0x20000031ff247230 */ /* 0x000fe40000004100 */
[----:B------:R-:W-:-:S02]  /*e1a0*/  HADD2.F32 R53, -RZ, R14.H0_H0 ;  /* 0x2000000eff357230 */ /* 0x000fc40000004100 */
[-C--:B------:R-:W-:Y:S01]  /*e1b0*/  FMUL.FTZ R57, R50, R55.reuse ;  /* 0x0000003732397220 */ /* 0x080fe20000410000 */
[----:B------:R-:W-:Y:S02]  /*e1c0*/  HADD2.F32 R49, -RZ, R49.H1_H1 ;  /* 0x30000031ff317230 */ /* 0x000fe40000004100 */
[C---:B------:R-:W-:Y:S01]  /*e1d0*/  FMUL.FTZ R55, R36.reuse, R55 ;  /* 0x0000003724377220 */ /* 0x040fe20000410000 */
[----:B------:R-:W-:Y:S02]  /*e1e0*/  HADD2.F32 R52, -RZ, R54.H1_H1 ;  /* 0x30000036ff347230 */ /* 0x000fe40000004100 */
[----:B------:R-:W-:Y:S02]  /*e1f0*/  HADD2.F32 R54, -RZ, R14.H1_H1 ;  /* 0x3000000eff367230 */ /* 0x000fe40000004100 */
[-C--:B------:R-:W-:Y:S01]  /*e200*/  FFMA.FTZ R14, R36, R53.reuse, -R57 ;  /* 0x00000035240e7223 */ /* 0x080fe20000010839 */
[----:B------:R-:W-:Y:S02]  /*e210*/  HADD2.F32 R51, -RZ, R51.H1_H1 ;  /* 0x30000033ff337230 */ /* 0x000fe40000004100 */
[----:B------:R-:W-:Y:S01]  /*e220*/  FFMA.FTZ R36, R50, R53, R55 ;  /* 0x0000003532247223 */ /* 0x000fe20000010037 */
[----:B------:R-:W-:Y:S01]  /*e230*/  FMUL.FTZ R50, R49, R52 ;  /* 0x0000003431327220 */ /* 0x000fe20000410000 */
[----:B------:R-:W-:Y:S01]  /*e240*/  F2FP.F16.E4M3.UNPACK_B R57, R13 ;  /* 0x0000000dff39723e */ /* 0x000fe200020006ff */
[----:B------:R-:W-:-:S02]  /*e250*/  HADD2.F32 R59, -RZ, R58.H0_H0 ;  /* 0x2000003aff3b7230 */ /* 0x000fc40000004100 */
[C---:B------:R-:W-:Y:S01]  /*e260*/  FMUL.FTZ R56, R51.reuse, R52 ;  /* 0x0000003433387220 */ /* 0x040fe20000410000 */
[-C--:B------:R-:W-:Y:S01]  /*e270*/  FFMA.FTZ R63, R51, R54.reuse, R50 ;  /* 0x00000036333f7223 */ /* 0x080fe20000010032 */
[----:B------:R-:W-:Y:S01]  /*e280*/  F2FP.F16.E4M3.UNPACK_B R51, R39.H1 ;  /* 0x00000027ff33723e */ /* 0x000fe200030006ff */
[----:B------:R-:W-:Y:S02]  /*e290*/  HADD2.F32 R58, -RZ, R58.H1_H1 ;  /* 0x3000003aff3a7230 */ /* 0x000fe40000004100 */
[----:B------:R-:W-:Y:S01]  /*e2a0*/  FFMA.FTZ R61, R49, R54, -R56 ;  /* 0x00000036313d7223 */ /* 0x000fe20000010838 */
[-C--:B------:R-:W-:Y:S01]  /*e2b0*/  F2FP.F16.E4M3.UNPACK_B R49, R15.reuse ;  /* 0x0000000fff31723e */ /* 0x080fe200020006ff */
[--C-:B------:R-:W-:Y:S01]  /*e2c0*/  HADD2.F32 R60, -RZ, R57.reuse.H0_H0 ;  /* 0x20000039ff3c7230 */ /* 0x100fe20000004100 */
[----:B------:R-:W-:Y:S01]  /*e2d0*/  F2FP.F16.E4M3.UNPACK_B R15, R15.H1 ;  /* 0x0000000fff0f723e */ /* 0x000fe200030006ff */
[----:B------:R-:W-:Y:S01]  /*e2e0*/  HADD2.F32 R57, -RZ, R57.H1_H1 ;  /* 0x30000039ff397230 */ /* 0x000fe20000004100 */
[----:B------:R-:W-:-:S02]  /*e2f0*/  F2FP.F16.E4M3.UNPACK_B R13, R12 ;  /* 0x0000000cff0d723e */ /* 0x000fc400020006ff */
[----:B------:R-:W-:Y:S01]  /*e300*/  F2FP.F16.E4M3.UNPACK_B R54, R12.H1 ;  /* 0x0000000cff36723e */ /* 0x000fe200030006ff */
[----:B------:R-:W-:Y:S01]  /*e310*/  HADD2.F32 R12, -RZ, R51.H0_H0 ;  /* 0x20000033ff0c7230 */ /* 0x000fe20000004100 */
[----:B------:R-:W-:Y:S01]  /*e320*/  F2FP.F16.E4M3.UNPACK_B R52, R39 ;  /* 0x00000027ff34723e */ /* 0x000fe200020006ff */
        /* <DEDUP_REMOVED lines=8> */
[--C-:B------:R-:W-:Y:S02]  /*e3b0*/  HADD2.F32 R53, -RZ, R52.reuse.H0_H0 ;  /* 0x20000034ff357230 */ /* 0x100fe40000004100 */
[-C--:B------:R-:W-:Y:S01]  /*e3c0*/  FMUL.FTZ R50, R51, R58.reuse ;  /* 0x0000003a33327220 */ /* 0x080fe20000410000 */
[--C-:B------:R-:W-:Y:S02]  /*e3d0*/  HADD2.F32 R39, -RZ, R49.reuse.H0_H0 ;  /* 0x20000031ff277230 */ /* 0x100fe40000004100 */
[----:B------:R-:W-:Y:S01]  /*e3e0*/  FMUL.FTZ R58, R15, R58 ;  /* 0x0000003a0f3a7220 */ /* 0x000fe20000410000 */
[----:B------:R-:W-:Y:S02]  /*e3f0*/  HADD2.F32 R52, -RZ, R52.H1_H1 ;  /* 0x30000034ff347230 */ /* 0x000fe40000004100 */
[----:B------:R-:W-:Y:S01]  /*e400*/  FFMA.FTZ R59, R12, R55, R59 ;  /* 0x000000370c3b7223 */ /* 0x000fe2000001003b */
[----:B------:R-:W-:-:S02]  /*e410*/  HADD2.F32 R49, -RZ, R49.H1_H1 ;  /* 0x30000031ff317230 */ /* 0x000fc40000004100 */
[-C--:B------:R-:W-:Y:S01]  /*e420*/  FMUL.FTZ R62, R53, R60.reuse ;  /* 0x0000003c353e7220 */ /* 0x080fe20000410000 */
[----:B------:R-:W-:Y:S02]  /*e430*/  HADD2.F32 R54, -RZ, R54.H1_H1 ;  /* 0x30000036ff367230 */ /* 0x000fe40000004100 */
[CC--:B------:R-:W-:Y:S01]  /*e440*/  FMUL.FTZ R12, R52.reuse, R57.reuse ;  /* 0x00000039340c7220 */ /* 0x0c0fe20000410000 */
[--C-:B------:R-:W-:Y:S02]  /*e450*/  HADD2.F32 R56, -RZ, R13.reuse.H0_H0 ;  /* 0x2000000dff387230 */ /* 0x100fe40000004100 */
[----:B------:R-:W-:Y:S01]  /*e460*/  FMUL.FTZ R60, R39, R60 ;  /* 0x0000003c273c7220 */ /* 0x000fe20000410000 */
[----:B------:R-:W-:Y:S02]  /*e470*/  HADD2.F32 R13, -RZ, R13.H1_H1 ;  /* 0x3000000dff0d7230 */ /* 0x000fe40000004100 */
[----:B------:R-:W-:Y:S01]  /*e480*/  FMUL.FTZ R57, R49, R57 ;  /* 0x0000003931397220 */ /* 0x000fe20000410000 */
[-C--:B------:R-:W-:Y:S01]  /*e490*/  FFMA.FTZ R50, R15, R54.reuse, -R50 ;  /* 0x000000360f327223 */ /* 0x080fe20000010832 */
[----:B------:R-:W-:Y:S01]  /*e4a0*/  FFMA.FTZ R58, R51, R54, R58 ;  /* 0x00000036333a7223 */ /* 0x000fe2000001003a */
[-C--:B------:R-:W-:Y:S01]  /*e4b0*/  FFMA.FTZ R62, R39, R56.reuse, -R62 ;  /* 0x00000038273e7223 */ /* 0x080fe2000001083e */
[----:B------:R-:W-:Y:S01]  /*e4c0*/  FFMA.FTZ R60, R53, R56, R60 ;  /* 0x00000038353c7223 */ /* 0x000fe2000001003c */
[-C--:B------:R-:W-:Y:S01]  /*e4d0*/  FFMA.FTZ R49, R49, R13.reuse, -R12 ;  /* 0x0000000d31317223 */ /* 0x080fe2000001080c */
[----:B------:R-:W-:Y:S01]  /*e4e0*/  FFMA.FTZ R57, R52, R13, R57 ;  /* 0x0000000d34397223 */ /* 0x000fe20000010039 */
[----:B------:R-:W-:Y:S01]  /*e4f0*/  F2FP.SATFINITE.E4M3.F32.PACK_AB_MERGE_C R36, R63, R36, RZ ;  /* 0x000000243f24723e */ /* 0x000fe200048070ff */
[----:B------:R-:W-:Y:S01]  /*e500*/  IMAD.MOV.U32 R12, RZ, RZ, R46 ;  /* 0x000000ffff0c7224 */ /* 0x000fe200078e002e */
[----:B------:R-:W-:-:S02]  /*e510*/  F2FP.SATFINITE.E4M3.F32.PACK_AB_MERGE_C R50, R50, R69, RZ ;  /* 0x000000453232723e */ /* 0x000fc400048070ff */
[----:B------:R-:W-:Y:S02]  /*e520*/  F2FP.SATFINITE.E4M3.F32.PACK_AB_MERGE_C R58, R58, R59, RZ ;  /* 0x0000003b3a3a723e */ /* 0x000fe400048070ff */
[----:B------:R-:W-:Y:S01]  /*e530*/  F2FP.SATFINITE.E4M3.F32.PACK_AB_MERGE_C R13, R42, R47, R14 ;  /* 0x0000002f2a0d723e */ /* 0x000fe2000480700e */
[----:B------:R-:W-:Y:S01]  /*e540*/  IMAD.MOV.U32 R14, RZ, RZ, R43 ;  /* 0x000000ffff0e7224 */ /* 0x000fe200078e002b */
[----:B------:R-:W-:Y:S01]  /*e550*/  F2FP.SATFINITE.E4M3.F32.PACK_AB_MERGE_C R37, R37, R48, R36 ;  /* 0x000000302525723e */ /* 0x000fe20004807024 */
[----:B------:R-:W-:Y:S01]  /*e560*/  IMAD.MOV.U32 R36, RZ, RZ, R45 ;  /* 0x000000ffff247224 */ /* 0x000fe200078e002d */
[----:B------:R-:W-:Y:S02]  /*e570*/  F2FP.SATFINITE.E4M3.F32.PACK_AB_MERGE_C R15, R49, R62, R50 ;  /* 0x0000003e310f723e */ /* 0x000fe40004807032 */
[----:B------:R-:W-:-:S07]  /*e580*/  F2FP.SATFINITE.E4M3.F32.PACK_AB_MERGE_C R39, R57, R60, R58 ;  /* 0x0000003c3927723e */ /* 0x000fce000480703a */
.L_x_521:
[----:B------:R-:W-:Y:S05]  /*e590*/  BSYNC B2 ;  /* 0x0000000000027941 */ /* 0x000fea0003800000 */
.L_x_520:
[----:B------:R-:W-:Y:S01]  /*e5a0*/  ISETP.GE.AND P2, PT, R11, R128, PT ;  /* 0x000000800b00720c */ /* 0x000fe20003f46270 */
[----:B0-----:R0:W-:-:S12]  /*e5b0*/  ST.E.128 desc[UR50][R40.64], R12 ;  /* 0x0000000c28007985 */ /* 0x0011d8000c101d32 */
[----:B------:R-:W-:-:S04]  /*e5c0*/  @!P2 IADD3 R42, P4, R11, R44, RZ ;  /* 0x0000002c0b2aa210 */ /* 0x000fc80007f9e0ff */
[----:B------:R-:W-:-:S05]  /*e5d0*/  @!P2 LEA.HI.X.SX32 R43, R11, R120, 0x1, P4 ;  /* 0x000000780b2ba211 */ /* 0x000fca00020f0eff */
[----:B-1----:R0:W-:Y:S04]  /*e5e0*/  @!P2 ST.E.128 desc[UR50][R42.64], R36 ;  /* 0x000000242a00a985 */ /* 0x0021e8000c101d32 */
.L_x_519:
[----:B------:R-:W-:Y:S05]  /*e5f0*/  BSYNC B1 ;  /* 0x0000000000017941 */ /* 0x000fea0003800000 */
.L_x_518:
[----:B------:R-:W-:-:S13]  /*e600*/  ISETP.NE.AND P2, PT, R30, RZ, PT ;  /* 0x000000ff1e00720c */ /* 0x000fda0003f45270 */
[----:B------:R-:W-:Y:S05]  /*e610*/  @!P2 BRA `(.L_x_470) ;  /* 0x000000140090a947 */ /* 0x000fea0003800000 */
[----:B----4-:R-:W4:Y:S01]  /*e620*/  LDL R11, [R1] ;  /* 0x00000000010b7983 */ /* 0x010f220000100800 */
[----:B0-----:R-:W-:Y:S01]  /*e630*/  IADD3 R40, P2, R27, R44, RZ ;  /* 0x0000002c1b287210 */ /* 0x001fe20007f5e0ff */
[----:B------:R-:W-:Y:S03]  /*e640*/  BSSY B1, `(.L_x_522) ;  /* 0x00000eb000017945 */ /* 0x000fe60003800000 */
[----:B-1----:R-:W-:Y:S02]  /*e650*/  IADD3.X R41, R120, R110, RZ, P2, !PT ;  /* 0x0000006e78297210 */ /* 0x002fe400017fe4ff */
[----:B------:R-:W-:Y:S02]  /*e660*/  ISETP.GE.AND P2, PT, R4, R117, PT ;  /* 0x000000750400720c */ /* 0x000fe40003f46270 */
[----:B----4-:R-:W-:-:S04]  /*e670*/  LOP3.LUT P4, RZ, R11, 0x1, RZ, 0xc0, !PT ;  /* 0x000000010bff7812 */ /* 0x010fc8000788c0ff */
[----:B------:R-:W-:-:S04]  /*e680*/  SEL R142, R118, R142, !P4 ;  /* 0x0000008e768e7207 */ /* 0x000fc80006000000 */
        /* <DEDUP_REMOVED lines=18> */
[--C-:B------:R-:W-:Y:S01]  /*e7b0*/  SHF.R.U32.HI R43, RZ, 0x8, R81.reuse ;  /* 0x00000008ff2b7819 */ /* 0x100fe20000011651 */
[----:B0-----:R-:W-:Y:S01]  /*e7c0*/  IMAD.MOV.U32 R47, RZ, RZ, R12 ;  /* 0x000000ffff2f7224 */ /* 0x001fe200078e000c */
[----:B------:R-:W-:Y:S01]  /*e7d0*/  SHF.R.U32.HI R56, RZ, 0x10, R81 ;  /* 0x00000010ff387819 */ /* 0x000fe20000011651 */
[----:B-1----:R-:W-:Y:S01]  /*e7e0*/  IMAD.MOV.U32 R49, RZ, RZ, R36 ;  /* 0x000000ffff317224 */ /* 0x002fe200078e0024 */
[----:B------:R-:W-:Y:S01]  /*e7f0*/  SHF.R.U32.HI R51, RZ, 0x8, R65 ;  /* 0x00000008ff337819 */ /* 0x000fe20000011641 */
[----:B------:R-:W-:Y:S01]  /*e800*/  IMAD.SHL.U32 R12, R43, 0x100, RZ ;  /* 0x000001002b0c7824 */ /* 0x000fe200078e00ff */
[----:B------:R-:W-:Y:S01]  /*e810*/  SHF.R.U32.HI R53, RZ, 0x8, R67 ;  /* 0x00000008ff357819 */ /* 0x000fe20000011643 */
[----:B------:R-:W-:Y:S01]  /*e820*/  IMAD.MOV.U32 R43, RZ, RZ, R14 ;  /* 0x000000ffff2b7224 */ /* 0x000fe200078e000e */
[----:B------:R-:W-:Y:S01]  /*e830*/  LOP3.LUT R45, R81, 0xff0000ff, RZ, 0xc0, !PT ;  /* 0xff0000ff512d7812 */ /* 0x000fe200078ec0ff */
[----:B------:R-:W-:Y:S01]  /*e840*/  IMAD.SHL.U32 R51, R51, 0x100, RZ ;  /* 0x0000010033337824 */ /* 0x000fe200078e00ff */
[--C-:B------:R-:W-:Y:S01]  /*e850*/  SHF.R.U32.HI R54, RZ, 0x8, R83.reuse ;  /* 0x00000008ff367819 */ /* 0x100fe20000011653 */
[----:B------:R-:W-:Y:S01]  /*e860*/  IMAD.SHL.U32 R53, R53, 0x100, RZ ;  /* 0x0000010035357824 */ /* 0x000fe200078e00ff */
[----:B------:R-:W-:Y:S01]  /*e870*/  MOV R42, R13 ;  /* 0x0000000d002a7202 */ /* 0x000fe20000000f00 */
[----:B------:R-:W-:Y:S01]  /*e880*/  IMAD.U32 R13, R56, 0x10000, RZ ;  /* 0x00010000380d7824 */ /* 0x000fe200078e00ff */
[----:B------:R-:W-:-:S02]  /*e890*/  SHF.R.U32.HI R52, RZ, 0x10, R83 ;  /* 0x00000010ff347819 */ /* 0x000fc40000011653 */
[----:B------:R-:W-:Y:S02]  /*e8a0*/  LOP3.LUT R12, R45, 0xff00, R12, 0xf8, !PT ;  /* 0x0000ff002d0c7812 */ /* 0x000fe400078ef80c */
[----:B------:R-:W-:Y:S02]  /*e8b0*/  LOP3.LUT R48, R65, 0xff0000ff, RZ, 0xc0, !PT ;  /* 0xff0000ff41307812 */ /* 0x000fe400078ec0ff */
[----:B------:R-:W-:Y:S02]  /*e8c0*/  LOP3.LUT R50, R67, 0xff0000ff, RZ, 0xc0, !PT ;  /* 0xff0000ff43327812 */ /* 0x000fe400078ec0ff */
[----:B------:R-:W-:Y:S02]  /*e8d0*/  LOP3.LUT R46, R83, 0xff0000ff, RZ, 0xc0, !PT ;  /* 0xff0000ff532e7812 */ /* 0x000fe400078ec0ff */
[----:B------:R-:W-:Y:S02]  /*e8e0*/  SHF.L.U32 R45, R54, 0x8, RZ ;  /* 0x00000008362d7819 */ /* 0x000fe400000006ff */
[----:B------:R-:W-:Y:S01]  /*e8f0*/  LOP3.LUT R14, R12, 0xff0000, R13, 0xf8, !PT ;  /* 0x00ff00000c0e7812 */ /* 0x000fe200078ef80d */
[----:B------:R-:W-:Y:S01]  /*e900*/  IMAD.U32 R12, R52, 0x10000, RZ ;  /* 0x00010000340c7824 */ /* 0x000fe200078e00ff */
[----:B------:R-:W-:-:S02]  /*e910*/  LOP3.LUT R36, R48, 0xff00, R51, 0xf8, !PT ;  /* 0x0000ff0030247812 */ /* 0x000fc400078ef833 */
[----:B------:R-:W-:Y:S02]  /*e920*/  LOP3.LUT R54, R50, 0xff00, R53, 0xf8, !PT ;  /* 0x0000ff0032367812 */ /* 0x000fe400078ef835 */
[----:B------:R-:W-:Y:S02]  /*e930*/  LOP3.LUT R45, R46, 0xff00, R45, 0xf8, !PT ;  /* 0x0000ff002e2d7812 */ /* 0x000fe400078ef82d */
[----:B------:R-:W-:Y:S02]  /*e940*/  F2FP.F16.E4M3.UNPACK_B R53, R141.H1 ;  /* 0x0000008dff35723e */ /* 0x000fe400030006ff */
[----:B------:R-:W-:Y:S02]  /*e950*/  F2FP.F16.E4M3.UNPACK_B R50, R49.H1 ;  /* 0x00000031ff32723e */ /* 0x000fe400030006ff */
[----:B------:R-:W-:Y:S01]  /*e960*/  F2FP.F16.E4M3.UNPACK_B R48, R47.H1 ;  /* 0x0000002fff30723e */ /* 0x000fe200030006ff */
[----:B------:R-:W-:Y:S01]  /*e970*/  HADD2.F32 R13, -RZ, R53.H0_H0 ;  /* 0x20000035ff0d7230 */ /* 0x000fe20000004100 */
[----:B------:R-:W-:Y:S01]  /*e980*/  LOP3.LUT R12, R45, 0xff0000, R12, 0xf8, !PT ;  /* 0x00ff00002d0c7812 */ /* 0x000fe200078ef80c */
[----:B------:R-:W-:Y:S01]  /*e990*/  HADD2.F32 R46, -RZ, R50.H0_H0 ;  /* 0x20000032ff2e7230 */ /* 0x000fe20000004100 */
[----:B------:R-:W-:Y:S01]  /*e9a0*/  F2FP.F16.E4M3.UNPACK_B R51, R139.H1 ;  /* 0x0000008bff33723e */ /* 0x000fe200030006ff */
[--C-:B------:R-:W-:Y:S01]  /*e9b0*/  HADD2.F32 R45, -RZ, R48.reuse.H0_H0 ;  /* 0x20000030ff2d7230 */ /* 0x100fe20000004100 */
[----:B------:R-:W-:Y:S01]  /*e9c0*/  SHF.R.U32.HI R57, RZ, 0x10, R67 ;  /* 0x00000010ff397819 */ /* 0x000fe20000011643 */
[----:B------:R-:W-:-:S02]  /*e9d0*/  HADD2.F32 R48, -RZ, R48.H1_H1 ;  /* 0x30000030ff307230 */ /* 0x000fc40000004100 */
[CC--:B------:R-:W-:Y:S01]  /*e9e0*/  FMUL.FTZ R56, R46.reuse, R13.reuse ;  /* 0x0000000d2e387220 */ /* 0x0c0fe20000410000 */
[----:B------:R-:W-:Y:S02]  /*e9f0*/  HADD2.F32 R52, -RZ, R51.H0_H0 ;  /* 0x20000033ff347230 */ /* 0x000fe40000004100 */
[----:B------:R-:W-:Y:S01]  /*ea00*/  FMUL.FTZ R59, R45, R13 ;  /* 0x0000000d2d3b7220 */ /* 0x000fe20000410000 */
[----:B------:R-:W-:Y:S01]  /*ea10*/  IMAD.U32 R57, R57, 0x10000, RZ ;  /* 0x0001000039397824 */ /* 0x000fe200078e00ff */
[----:B------:R-:W-:Y:S01]  /*ea20*/  SHF.R.U32.HI R55, RZ, 0x10, R65 ;  /* 0x00000010ff377819 */ /* 0x000fe20000011641 */
[-C--:B------:R-:W-:Y:S01]  /*ea30*/  FFMA.FTZ R45, R45, R52.reuse, -R56 ;  /* 0x000000342d2d7223 */ /* 0x080fe20000010838 */
[----:B------:R-:W-:Y:S01]  /*ea40*/  FFMA.FTZ R46, R46, R52, R59 ;  /* 0x000000342e2e7223 */ /* 0x000fe2000001003b */
[----:B------:R-:W-:Y:S01]  /*ea50*/  HADD2.F32 R52, -RZ, R53.H1_H1 ;  /* 0x30000035ff347230 */ /* 0x000fe20000004100 */
[----:B------:R-:W-:Y:S01]  /*ea60*/  LOP3.LUT R13, R54, 0xff0000, R57, 0xf8, !PT ;  /* 0x00ff0000360d7812 */ /* 0x000fe200078ef839 */
[----:B------:R-:W-:Y:S01]  /*ea70*/  HADD2.F32 R53, -RZ, R50.H1_H1 ;  /* 0x30000032ff357230 */ /* 0x000fe20000004100 */
[----:B------:R-:W-:Y:S01]  /*ea80*/  SHF.L.U32 R55, R55, 0x10, RZ ;  /* 0x0000001037377819 */ /* 0x000fe200000006ff */
[----:B------:R-:W-:Y:S01]  /*ea90*/  HADD2.F32 R54, -RZ, R51.H1_H1 ;  /* 0x30000033ff367230 */ /* 0x000fe20000004100 */
[----:B------:R-:W-:Y:S01]  /*eaa0*/  F2FP.F16.E4M3.UNPACK_B R141, R141 ;  /* 0x0000008dff8d723e */ /* 0x000fe200020006ff */
[----:B------:R-:W-:Y:S01]  /*eab0*/  FMUL.FTZ R56, R48, R52 ;  /* 0x0000003430387220 */ /* 0x000fe20000410000 */
[----:B------:R-:W-:-:S02]  /*eac0*/  F2FP.F16.E4M3.UNPACK_B R50, R49 ;  /* 0x00000031ff32723e */ /* 0x000fc400020006ff */
[----:B------:R-:W-:Y:S01]  /*ead0*/  F2FP.F16.E4M3.UNPACK_B R51, R47 ;  /* 0x0000002fff33723e */ /* 0x000fe200020006ff */
[C---:B------:R-:W-:Y:S01]  /*eae0*/  FMUL.FTZ R47, R53.reuse, R52 ;  /* 0x00000034352f7220 */ /* 0x040fe20000410000 */
[----:B------:R-:W-:Y:S01]  /*eaf0*/  LOP3.LUT R36, R36, 0xff0000, R55, 0xf8, !PT ;  /* 0x00ff000024247812 */ /* 0x000fe200078ef837 */
[----:B------:R-:W-:Y:S01]  /*eb00*/  HADD2.F32 R55, -RZ, R141.H0_H0 ;  /* 0x2000008dff377230 */ /* 0x000fe20000004100 */
[----:B------:R-:W-:Y:S01]  /*eb10*/  F2FP.F16.E4M3.UNPACK_B R139, R139 ;  /* 0x0000008bff8b723e */ /* 0x000fe200020006ff */
[----:B------:R-:W-:Y:S02]  /*eb20*/  HADD2.F32 R52, -RZ, R50.H0_H0 ;  /* 0x20000032ff347230 */ /* 0x000fe40000004100 */
[-C--:B------:R-:W-:Y:S01]  /*eb30*/  FFMA.FTZ R48, R48, R54.reuse, -R47 ;  /* 0x0000003630307223 */ /* 0x080fe2000001082f */
[----:B------:R-:W-:Y:S02]  /*eb40*/  HADD2.F32 R49, -RZ, R51.H0_H0 ;  /* 0x20000033ff317230 */ /* 0x000fe40000004100 */
[----:B------:R-:W-:Y:S01]  /*eb50*/  FFMA.FTZ R47, R53, R54, R56 ;  /* 0x00000036352f7223 */ /* 0x000fe20000010038 */
[----:B------:R-:W-:-:S02]  /*eb60*/  HADD2.F32 R54, -RZ, R139.H0_H0 ;  /* 0x2000008bff367230 */ /* 0x000fc40000004100 */
[CC--:B------:R-:W-:Y:S01]  /*eb70*/  FMUL.FTZ R58, R52.reuse, R55.reuse ;  /* 0x00000037343a7220 */ /* 0x0c0fe20000410000 */
[----:B------:R-:W-:Y:S02]  /*eb80*/  HADD2.F32 R56, -RZ, R141.H1_H1 ;  /* 0x3000008dff387230 */ /* 0x000fe40000004100 */
[C---:B------:R-:W-:Y:S01]  /*eb90*/  FMUL.FTZ R55, R49.reuse, R55 ;  /* 0x0000003731377220 */ /* 0x040fe20000410000 */
[----:B------:R-:W-:Y:S02]  /*eba0*/  HADD2.F32 R53, -RZ, R50.H1_H1 ;  /* 0x30000032ff357230 */ /* 0x000fe40000004100 */
[-C--:B------:R-:W-:Y:S01]  /*ebb0*/  FFMA.FTZ R49, R49, R54.reuse, -R58 ;  /* 0x0000003631317223 */ /* 0x080fe2000001083a */
[----:B------:R-:W-:Y:S02]  /*ebc0*/  HADD2.F32 R51, -RZ, R51.H1_H1 ;  /* 0x30000033ff337230 */ /* 0x000fe40000004100 */
[----:B------:R-:W-:Y:S01]  /*ebd0*/  FFMA.FTZ R50, R52, R54, R55 ;  /* 0x0000003634327223 */ /* 0x000fe20000010037 */
[----:B------:R-:W-:-:S02]  /*ebe0*/  HADD2.F32 R52, -RZ, R139.H1_H1 ;  /* 0x3000008bff347230 */ /* 0x000fc40000004100 */
[----:B------:R-:W-:Y:S01]  /*ebf0*/  FMUL.FTZ R58, R53, R56 ;  /* 0x00000038353a7220 */ /* 0x000fe20000410000 */
[----:B------:R-:W-:Y:S01]  /*ec00*/  F2FP.F16.E4M3.UNPACK_B R57, R140.H1 ;  /* 0x0000008cff39723e */ /* 0x000fe200030006ff */
[C---:B------:R-:W-:Y:S01]  /*ec10*/  FMUL.FTZ R62, R51.reuse, R56 ;  /* 0x00000038333e7220 */ /* 0x040fe20000410000 */
[----:B------:R-:W-:Y:S01]  /*ec20*/  F2FP.F16.E4M3.UNPACK_B R54, R38.H1 ;  /* 0x00000026ff36723e */ /* 0x000fe200030006ff */
[-C--:B------:R-:W-:Y:S01]  /*ec30*/  FFMA.FTZ R60, R51, R52.reuse, -R58 ;  /* 0x00000034333c7223 */ /* 0x080fe2000001083a */
[----:B------:R-:W-:Y:S01]  /*ec40*/  F2FP.F16.E4M3.UNPACK_B R51, R43.H1 ;  /* 0x0000002bff33723e */ /* 0x000fe200030006ff */
[----:B------:R-:W-:Y:S01]  /*ec50*/  HADD2.F32 R58, -RZ, R57.H0_H0 ;  /* 0x20000039ff3a7230 */ /* 0x000fe20000004100 */
[----:B------:R-:W-:Y:S01]  /*ec60*/  F2FP.F16.E4M3.UNPACK_B R56, R129.H1 ;  /* 0x00000081ff38723e */ /* 0x000fe200030006ff */
[----:B------:R-:W-:Y:S02]  /*ec70*/  HADD2.F32 R55, -RZ, R54.H0_H0 ;  /* 0x20000036ff377230 */ /* 0x000fe40000004100 */
[----:B------:R-:W-:Y:S01]  /*ec80*/  FFMA.FTZ R59, R53, R52, R62 ;  /* 0x00000034353b7223 */ /* 0x000fe2000001003e */
[----:B------:R-:W-:Y:S01]  /*ec90*/  HADD2.F32 R52, -RZ, R51.H0_H0 ;  /* 0x20000033ff347230 */ /* 0x000fe20000004100 */
[----:B------:R-:W-:Y:S01]  /*eca0*/  F2FP.F16.E4M3.UNPACK_B R140, R140 ;  /* 0x0000008cff8c723e */ /* 0x000fe200020006ff */
[----:B------:R-:W-:-:S02]  /*ecb0*/  HADD2.F32 R53, -RZ, R56.H0_H0 ;  /* 0x20000038ff357230 */ /* 0x000fc40000004100 */
[CC--:B------:R-:W-:Y:S01]  /*ecc0*/  FMUL.FTZ R61, R55.reuse, R58.reuse ;  /* 0x0000003a373d7220 */ /* 0x0c0fe20000410000 */
[----:B------:R-:W-:Y:S02]  /*ecd0*/  HADD2.F32 R57, -RZ, R57.H1_H1 ;  /* 0x30000039ff397230 */ /* 0x000fe40000004100 */
[C---:B------:R-:W-:Y:S01]  /*ece0*/  FMUL.FTZ R62, R52.reuse, R58 ;  /* 0x0000003a343e7220 */ /* 0x040fe20000410000 */
[----:B------:R-:W-:Y:S02]  /*ecf0*/  HADD2.F32 R54, -RZ, R54.H1_H1 ;  /* 0x30000036ff367230 */ /* 0x000fe40000004100 */
[----:B------:R-:W-:Y:S01]  /*ed00*/  FFMA.FTZ R58, R52, R53, -R61 ;  /* 0x00000035343a7223 */ /* 0x000fe2000001083d */
[----:B------:R-:W-:Y:S01]  /*ed10*/  HADD2.F32 R51, -RZ, R51.H1_H1 ;  /* 0x30000033ff337230 */ /* 0x000fe20000004100 */
[----:B------:R-:W-:Y:S01]  /*ed20*/  F2FP.F16.E4M3.UNPACK_B R43, R43 ;  /* 0x0000002bff2b723e */ /* 0x000fe200020006ff */
[----:B------:R-:W-:Y:S02]  /*ed30*/  HADD2.F32 R56, -RZ, R56.H1_H1 ;  /* 0x30000038ff387230 */ /* 0x000fe40000004100 */
[----:B------:R-:W-:Y:S01]  /*ed40*/  FMUL.FTZ R52, R54, R57 ;  /* 0x0000003936347220 */ /* 0x000fe20000410000 */
[----:B------:R-:W-:Y:S01]  /*ed50*/  FFMA.FTZ R62, R55, R53, R62 ;  /* 0x00000035373e7223 */ /* 0x000fe2000001003e */
[----:B------:R-:W-:Y:S01]  /*ed60*/  FMUL.FTZ R57, R51, R57 ;  /* 0x0000003933397220 */ /* 0x000fe20000410000 */
[----:B------:R-:W-:-:S02]  /*ed70*/  HADD2.F32 R55, -RZ, R140.H0_H0 ;  /* 0x2000008cff377230 */ /* 0x000fc40000004100 */
[----:B------:R-:W-:Y:S01]  /*ed80*/  FFMA.FTZ R63, R51, R56, -R52 ;  /* 0x00000038333f7223 */ /* 0x000fe20000010834 */
[----:B------:R-:W-:Y:S01]  /*ed90*/  F2FP.F16.E4M3.UNPACK_B R51, R38 ;  /* 0x00000026ff33723e */ /* 0x000fe200020006ff */
[----:B------:R-:W-:Y:S01]  /*eda0*/  HADD2.F32 R140, -RZ, R140.H1_H1 ;  /* 0x3000008cff8c7230 */ /* 0x000fe20000004100 */
[----:B------:R-:W-:Y:S01]  /*edb0*/  F2FP.F16.E4M3.UNPACK_B R129, R129 ;  /* 0x00000081ff81723e */ /* 0x000fe200020006ff */
[----:B------:R-:W-:Y:S02]  /*edc0*/  HADD2.F32 R38, -RZ, R43.H0_H0 ;  /* 0x2000002bff267230 */ /* 0x000fe40000004100 */
[----:B------:R-:W-:Y:S01]  /*edd0*/  FFMA.FTZ R65, R54, R56, R57 ;  /* 0x0000003836417223 */ /* 0x000fe20000010039 */
[--C-:B------:R-:W-:Y:S01]  /*ede0*/  HADD2.F32 R52, -RZ, R51.reuse.H0_H0 ;  /* 0x20000033ff347230 */ /* 0x100fe20000004100 */
[----:B------:R-:W-:Y:S01]  /*edf0*/  F2FP.SATFINITE.E4M3.F32.PACK_AB_MERGE_C R45, R48, R45, RZ ;  /* 0x0000002d302d723e */ /* 0x000fe200048070ff */
[----:B------:R-:W-:Y:S01]  /*ee00*/  HADD2.F32 R51, -RZ, R51.H1_H1 ;  /* 0x30000033ff337230 */ /* 0x000fe20000004100 */
[----:B------:R-:W-:Y:S01]  /*ee10*/  F2FP.SATFINITE.E4M3.F32.PACK_AB_MERGE_C R47, R47, R46, RZ ;  /* 0x0000002e2f2f723e */ /* 0x000fe200048070ff */
[----:B------:R-:W-:-:S02]  /*ee20*/  HADD2.F32 R43, -RZ, R43.H1_H1 ;  /* 0x3000002bff2b7230 */ /* 0x000fc40000004100 */
[-C--:B------:R-:W-:Y:S01]  /*ee30*/  FMUL.FTZ R57, R52, R55.reuse ;  /* 0x0000003734397220 */ /* 0x080fe20000410000 */
[--C-:B------:R-:W-:Y:S02]  /*ee40*/  HADD2.F32 R53, -RZ, R129.reuse.H0_H0 ;  /* 0x20000081ff357230 */ /* 0x100fe40000004100 */
[-C--:B------:R-:W-:Y:S01]  /*ee50*/  FMUL.FTZ R56, R51, R140.reuse ;  /* 0x0000008c33387220 */ /* 0x080fe20000410000 */
[----:B------:R-:W-:Y:S02]  /*ee60*/  HADD2.F32 R54, -RZ, R129.H1_H1 ;  /* 0x30000081ff367230 */ /* 0x000fe40000004100 */
[C---:B------:R-:W-:Y:S01]  /*ee70*/  FMUL.FTZ R55, R38.reuse, R55 ;  /* 0x0000003726377220 */ /* 0x040fe20000410000 */
[----:B------:R-:W-:Y:S01]  /*ee80*/  FMUL.FTZ R140, R43, R140 ;  /* 0x0000008c2b8c7220 */ /* 0x000fe20000410000 */
[-C--:B------:R-:W-:Y:S01]  /*ee90*/  FFMA.FTZ R57, R38, R53.reuse, -R57 ;  /* 0x0000003526397223 */ /* 0x080fe20000010839 */
[----:B------:R-:W-:Y:S01]  /*eea0*/  F2FP.F16.E4M3.UNPACK_B R48, R42 ;  /* 0x0000002aff30723e */ /* 0x000fe200020006ff */
[----:B------:R-:W-:Y:S01]  /*eeb0*/  FFMA.FTZ R38, R52, R53, R55 ;  /* 0x0000003534267223 */ /* 0x000fe20000010037 */
[-C--:B------:R-:W-:Y:S01]  /*eec0*/  FFMA.FTZ R61, R51, R54.reuse, R140 ;  /* 0x00000036333d7223 */ /* 0x080fe2000001008c */
[----:B------:R-:W-:Y:S01]  /*eed0*/  F2FP.F16.E4M3.UNPACK_B R51, R37 ;  /* 0x00000025ff33723e */ /* 0x000fe200020006ff */
[----:B------:R-:W-:Y:S01]  /*eee0*/  FFMA.FTZ R56, R43, R54, -R56 ;  /* 0x000000362b387223 */ /* 0x000fe20000010838 */
[----:B------:R-:W-:-:S02]  /*eef0*/  F2FP.F16.E4M3.UNPACK_B R55, R36 ;  /* 0x00000024ff37723e */ /* 0x000fc400020006ff */
[----:B------:R-:W-:Y:S01]  /*ef00*/  F2FP.SATFINITE.E4M3.F32.PACK_AB_MERGE_C R46, R60, R49, R45 ;  /* 0x000000313c2e723e */ /* 0x000fe2000480702d */
[----:B------:R-:W-:Y:S01]  /*ef10*/  HADD2.F32 R49, -RZ, R51.H0_H0 ;  /* 0x20000033ff317230 */ /* 0x000fe20000004100 */
[----:B------:R-:W-:Y:S01]  /*ef20*/  F2FP.SATFINITE.E4M3.F32.PACK_AB_MERGE_C R45, R59, R50, R47 ;  /* 0x000000323b2d723e */ /* 0x000fe2000480702f */
[----:B------:R-:W-:Y:S01]  /*ef30*/  HADD2.F32 R50, -RZ, R55.H0_H0 ;  /* 0x20000037ff327230 */ /* 0x000fe20000004100 */
[----:B------:R-:W-:Y:S01]  /*ef40*/  F2FP.SATFINITE.E4M3.F32.PACK_AB_MERGE_C R43, R63, R58, RZ ;  /* 0x0000003a3f2b723e */ /* 0x000fe200048070ff */
[--C-:B------:R-:W-:Y:S01]  /*ef50*/  HADD2.F32 R47, -RZ, R48.reuse.H0_H0 ;  /* 0x20000030ff2f7230 */ /* 0x100fe20000004100 */
[----:B------:R-:W-:Y:S01]  /*ef60*/  F2FP.F16.E4M3.UNPACK_B R53, R14 ;  /* 0x0000000eff35723e */ /* 0x000fe200020006ff */
[----:B------:R-:W-:Y:S01]  /*ef70*/  HADD2.F32 R52, -RZ, R51.H1_H1 ;  /* 0x30000033ff347230 */ /* 0x000fe20000004100 */
[----:B------:R-:W-:Y:S01]  /*ef80*/  F2FP.SATFINITE.E4M3.F32.PACK_AB_MERGE_C R43, R56, R57, R43 ;  /* 0x00000039382b723e */ /* 0x000fe2000480702b */
[-C--:B------:R-:W-:Y:S01]  /*ef90*/  FMUL.FTZ R56, R49, R50.reuse ;  /* 0x0000003231387220 */ /* 0x080fe20000410000 */
[----:B------:R-:W-:Y:S01]  /*efa0*/  FMUL.FTZ R58, R47, R50 ;  /* 0x000000322f3a7220 */ /* 0x000fe20000410000 */
[----:B------:R-:W-:Y:S01]  /*efb0*/  HADD2.F32 R54, -RZ, R53.H0_H0 ;  /* 0x20000035ff367230 */ /* 0x000fe20000004100 */
[----:B------:R-:W-:Y:S01]  /*efc0*/  F2FP.F16.E4M3.UNPACK_B R51, R37.H1 ;  /* 0x00000025ff33723e */ /* 0x000fe200030006ff */
[----:B------:R-:W-:Y:S01]  /*efd0*/  HADD2.F32 R55, -RZ, R55.H1_H1 ;  /* 0x30000037ff377230 */ /* 0x000fe20000004100 */
[----:B------:R-:W-:Y:S01]  /*efe0*/  F2FP.F16.E4M3.UNPACK_B R14, R14.H1 ;  /* 0x0000000eff0e723e */ /* 0x000fe200030006ff */
[----:B------:R-:W-:-:S02]  /*eff0*/  HADD2.F32 R50, -RZ, R48.H1_H1 ;  /* 0x30000030ff327230 */ /* 0x000fc40000004100 */
[-C--:B------:R-:W-:Y:S01]  /*f000*/  FFMA.FTZ R47, R47, R54.reuse, -R56 ;  /* 0x000000362f2f7223 */ /* 0x080fe20000010838 */
[----:B------:R-:W-:Y:S01]  /*f010*/  FFMA.FTZ R48, R49, R54, R58 ;  /* 0x0000003631307223 */ /* 0x000fe2000001003a */
[----:B------:R-:W-:Y:S02]  /*f020*/  HADD2.F32 R53, -RZ, R53.H1_H1 ;  /* 0x30000035ff357230 */ /* 0x000fe40000004100 */
[-C--:B------:R-:W-:Y:S01]  /*f030*/  FMUL.FTZ R57, R52, R55.reuse ;  /* 0x0000003734397220 */ /* 0x080fe20000410000 */
[C---:B------:R-:W-:Y:S01]  /*f040*/  FMUL.FTZ R55, R50.reuse, R55 ;  /* 0x0000003732377220 */ /* 0x040fe20000410000 */
[----:B------:R-:W-:Y:S02]  /*f050*/  F2FP.F16.E4M3.UNPACK_B R54, R36.H1 ;  /* 0x00000024ff36723e */ /* 0x000fe400030006ff */
[----:B------:R-:W-:Y:S01]  /*f060*/  F2FP.F16.E4M3.UNPACK_B R49, R42.H1 ;  /* 0x0000002aff31723e */ /* 0x000fe200030006ff */
[-C--:B------:R-:W-:Y:S01]  /*f070*/  FFMA.FTZ R42, R50, R53.reuse, -R57 ;  /* 0x00000035322a7223 */ /* 0x080fe20000010839 */
[----:B------:R-:W-:Y:S01]  /*f080*/  FFMA.FTZ R37, R52, R53, R55 ;  /* 0x0000003534257223 */ /* 0x000fe20000010037 */
[----:B------:R-:W-:Y:S01]  /*f090*/  HADD2.F32 R50, -RZ, R51.H0_H0 ;  /* 0x20000033ff327230 */ /* 0x000fe20000004100 */
[----:B------:R-:W-:Y:S01]  /*f0a0*/  F2FP.SATFINITE.E4M3.F32.PACK_AB_MERGE_C R62, R65, R62, RZ ;  /* 0x0000003e413e723e */ /* 0x000fe200048070ff */
[----:B------:R-:W-:Y:S01]  /*f0b0*/  HADD2.F32 R55, -RZ, R54.H0_H0 ;  /* 0x20000036ff377230 */ /* 0x000fe20000004100 */
[----:B------:R-:W-:Y:S01]  /*f0c0*/  F2FP.F16.E4M3.UNPACK_B R56, R13.H1 ;  /* 0x0000000dff38723e */ /* 0x000fe200030006ff */
[----:B------:R-:W-:Y:S01]  /*f0d0*/  HADD2.F32 R36, -RZ, R49.H0_H0 ;  /* 0x20000031ff247230 */ /* 0x000fe20000004100 */
[----:B------:R-:W-:Y:S01]  /*f0e0*/  F2FP.SATFINITE.E4M3.F32.PACK_AB_MERGE_C R38, R61, R38, R62 ;  /* 0x000000263d26723e */ /* 0x000fe2000480703e */
[----:B------:R-:W-:-:S02]  /*f0f0*/  HADD2.F32 R51, -RZ, R51.H1_H1 ;  /* 0x30000033ff337230 */ /* 0x000fc40000004100 */
[-C--:B------:R-:W-:Y:S01]  /*f100*/  FMUL.FTZ R57, R50, R55.reuse ;  /* 0x0000003732397220 */ /* 0x080fe20000410000 */
[----:B------:R-:W-:Y:S02]  /*f110*/  HADD2.F32 R54, -RZ, R54.H1_H1 ;  /* 0x30000036ff367230 */ /* 0x000fe40000004100 */
[----:B------:R-:W-:Y:S01]  /*f120*/  FMUL.FTZ R55, R36, R55 ;  /* 0x0000003724377220 */ /* 0x000fe20000410000 */
[----:B------:R-:W-:Y:S02]  /*f130*/  HADD2.F32 R49, -RZ, R49.H1_H1 ;  /* 0x30000031ff317230 */ /* 0x000fe40000004100 */
[--C-:B------:R-:W-:Y:S02]  /*f140*/  HADD2.F32 R53, -RZ, R14.reuse.H0_H0 ;  /* 0x2000000eff357230 */ /* 0x100fe40000004100 */
[----:B------:R-:W-:Y:S02]  /*f150*/  HADD2.F32 R52, -RZ, R14.H1_H1 ;  /* 0x3000000eff347230 */ /* 0x000fe40000004100 */
[-C--:B------:R-:W-:Y:S01]  /*f160*/  FMUL.FTZ R14, R51, R54.reuse ;  /* 0x00000036330e7220 */ /* 0x080fe20000410000 */
[C---:B------:R-:W-:Y:S01]  /*f170*/  FMUL.FTZ R54, R49.reuse, R54 ;  /* 0x0000003631367220 */ /* 0x040fe20000410000 */
[----:B------:R-:W-:Y:S01]  /*f180*/  FFMA.FTZ R60, R50, R53, R55 ;  /* 0x00000035323c7223 */ /* 0x000fe20000010037 */
[----:B------:R-:W-:Y:S01]  /*f190*/  F2FP.F16.E4M3.UNPACK_B R55, R13 ;  /* 0x0000000dff37723e */ /* 0x000fe200020006ff */
[-C--:B------:R-:W-:Y:S01]  /*f1a0*/  FFMA.FTZ R62, R49, R52.reuse, -R14 ;  /* 0x00000034313e7223 */ /* 0x080fe2000001080e */
[----:B------:R-:W-:Y:S01]  /*f1b0*/  F2FP.F16.E4M3.UNPACK_B R14, R15 ;  /* 0x0000000fff0e723e */ /* 0x000fe200020006ff */
[----:B------:R-:W-:Y:S01]  /*f1c0*/  FFMA.FTZ R59, R36, R53, -R57 ;  /* 0x00000035243b7223 */ /* 0x000fe20000010839 */
[-C--:B------:R-:W-:Y:S01]  /*f1d0*/  F2FP.F16.E4M3.UNPACK_B R49, R39.reuse ;  /* 0x00000027ff31723e */ /* 0x080fe200020006ff */
[----:B------:R-:W-:Y:S01]  /*f1e0*/  FFMA.FTZ R61, R51, R52, R54 ;  /* 0x00000034333d7223 */ /* 0x000fe20000010036 */
[----:B------:R-:W-:Y:S01]  /*f1f0*/  F2FP.F16.E4M3.UNPACK_B R50, R39.H1 ;  /* 0x00000027ff32723e */ /* 0x000fe200030006ff */
[----:B------:R-:W-:Y:S01]  /*f200*/  HADD2.F32 R36, -RZ, R14.H0_H0 ;  /* 0x2000000eff247230 */ /* 0x000fe20000004100 */
[----:B------:R-:W-:Y:S01]  /*f210*/  F2FP.F16.E4M3.UNPACK_B R15, R15.H1 ;  /* 0x0000000fff0f723e */ /* 0x000fe200030006ff */
[----:B------:R-:W-:Y:S01]  /*f220*/  HADD2.F32 R51, -RZ, R49.H0_H0 ;  /* 0x20000031ff337230 */ /* 0x000fe20000004100 */
[-C--:B------:R-:W-:Y:S01]  /*f230*/  F2FP.F16.E4M3.UNPACK_B R13, R12.reuse ;  /* 0x0000000cff0d723e */ /* 0x080fe200020006ff */
[----:B------:R-:W-:Y:S01]  /*f240*/  HADD2.F32 R57, -RZ, R55.H0_H0 ;  /* 0x20000037ff397230 */ /* 0x000fe20000004100 */
[----:B------:R-:W-:Y:S01]  /*f250*/  F2FP.F16.E4M3.UNPACK_B R52, R12.H1 ;  /* 0x0000000cff34723e */ /* 0x000fe200030006ff */
[----:B------:R-:W-:Y:S01]  /*f260*/  HADD2.F32 R12, -RZ, R50.H0_H0 ;  /* 0x20000032ff0c7230 */ /* 0x000fe20000004100 */
[----:B------:R-:W-:Y:S01]  /*f270*/  F2FP.SATFINITE.E4M3.F32.PACK_AB_MERGE_C R59, R62, R59, RZ ;  /* 0x0000003b3e3b723e */ /* 0x000fe200048070ff */
[----:B------:R-:W-:-:S02]  /*f280*/  HADD2.F32 R58, -RZ, R56.H0_H0 ;  /* 0x20000038ff3a7230 */ /* 0x000fc40000004100 */
[-C--:B------:R-:W-:Y:S01]  /*f290*/  FMUL.FTZ R63, R51, R57.reuse ;  /* 0x00000039333f7220 */ /* 0x080fe20000410000 */
[----:B------:R-:W-:Y:S02]  /*f2a0*/  HADD2.F32 R39, -RZ, R15.H0_H0 ;  /* 0x2000000fff277230 */ /* 0x000fe40000004100 */
[----:B------:R-:W-:Y:S01]  /*f2b0*/  FMUL.FTZ R64, R36, R57 ;  /* 0x0000003924407220 */ /* 0x000fe20000410000 */
        /* <DEDUP_REMOVED lines=18> */
[----:B------:R-:W-:Y:S02]  /*f3e0*/  HADD2.F32 R13, -RZ, R13.H1_H1 ;  /* 0x3000000dff0d7230 */ /* 0x000fe40000004100 */
[----:B------:R-:W-:Y:S01]  /*f3f0*/  FMUL.FTZ R12, R14, R55 ;  /* 0x000000370e0c7220 */ /* 0x000fe20000410000 */
[----:B------:R-:W-:Y:S01]  /*f400*/  F2FP.SATFINITE.E4M3.F32.PACK_AB_MERGE_C R47, R42, R47, R59 ;  /* 0x0000002f2a2f723e */ /* 0x000fe2000480703b */
[-C--:B------:R-:W-:Y:S01]  /*f410*/  FFMA.FTZ R15, R15, R52.reuse, -R36 ;  /* 0x000000340f0f7223 */ /* 0x080fe20000010824 */
[----:B------:R-:W-:Y:S01]  /*f420*/  FFMA.FTZ R50, R50, R52, R51 ;  /* 0x0000003432327223 */ /* 0x000fe20000010033 */
[-C--:B------:R-:W-:Y:S01]  /*f430*/  FFMA.FTZ R14, R14, R13.reuse, -R39 ;  /* 0x0000000d0e0e7223 */ /* 0x080fe20000010827 */
[----:B------:R-:W-:Y:S01]  /*f440*/  FFMA.FTZ R13, R49, R13, R12 ;  /* 0x0000000d310d7223 */ /* 0x000fe2000001000c */
[----:B------:R-:W-:Y:S01]  /*f450*/  F2FP.SATFINITE.E4M3.F32.PACK_AB_MERGE_C R60, R61, R60, RZ ;  /* 0x0000003c3d3c723e */ /* 0x000fe200048070ff */
[----:B------:R-:W-:Y:S01]  /*f460*/  IMAD.MOV.U32 R12, RZ, RZ, R46 ;  /* 0x000000ffff0c7224 */ /* 0x000fe200078e002e */
[----:B------:R-:W-:Y:S01]  /*f470*/  F2FP.SATFINITE.E4M3.F32.PACK_AB_MERGE_C R15, R15, R66, RZ ;  /* 0x000000420f0f723e */ /* 0x000fe200048070ff */
[----:B------:R-:W-:Y:S01]  /*f480*/  IMAD.MOV.U32 R36, RZ, RZ, R45 ;  /* 0x000000ffff247224 */ /* 0x000fe200078e002d */
[----:B------:R-:W-:-:S02]  /*f490*/  F2FP.SATFINITE.E4M3.F32.PACK_AB_MERGE_C R50, R50, R57, RZ ;  /* 0x000000393232723e */ /* 0x000fc400048070ff */
[----:B------:R-:W-:Y:S02]  /*f4a0*/  F2FP.SATFINITE.E4M3.F32.PACK_AB_MERGE_C R15, R14, R63, R15 ;  /* 0x0000003f0e0f723e */ /* 0x000fe4000480700f */
[----:B------:R-:W-:Y:S01]  /*f4b0*/  F2FP.SATFINITE.E4M3.F32.PACK_AB_MERGE_C R39, R13, R64, R50 ;  /* 0x000000400d27723e */ /* 0x000fe20004807032 */
[----:B------:R-:W-:Y:S01]  /*f4c0*/  IMAD.MOV.U32 R13, RZ, RZ, R47 ;  /* 0x000000ffff0d7224 */ /* 0x000fe200078e002f */
[----:B------:R-:W-:Y:S02]  /*f4d0*/  F2FP.SATFINITE.E4M3.F32.PACK_AB_MERGE_C R37, R37, R48, R60 ;  /* 0x000000302525723e */ /* 0x000fe4000480703c */
[----:B------:R-:W-:-:S07]  /*f4e0*/  MOV R14, R43 ;  /* 0x0000002b000e7202 */ /* 0x000fce0000000f00 */
.L_x_523:
[----:B------:R-:W-:Y:S05]  /*f4f0*/  BSYNC B1 ;  /* 0x0000000000017941 */ /* 0x000fea0003800000 */
.L_x_522:
[----:B0-----:R0:W-:Y:S01]  /*f500*/  ST.E.128 desc[UR50][R40.64], R12 ;  /* 0x0000000c28007985 */ /* 0x0011e2000c101d32 */
[----:B------:R-:W-:-:S13]  /*f510*/  ISETP.GE.AND P2, PT, R11, R128, PT ;  /* 0x000000800b00720c */ /* 0x000fda0003f46270 */
[----:B------:R-:W-:Y:S05]  /*f520*/  @P2 BRA `(.L_x_470) ;  /* 0x0000000400cc2947 */ /* 0x000fea0003800000 */
[----:B0-----:R-:W-:-:S04]  /*f530*/  IADD3 R12, P2, R11, R44, RZ ;  /* 0x0000002c0b0c7210 */ /* 0x001fc80007f5e0ff */
[----:B------:R-:W-:-:S05]  /*f540*/  LEA.HI.X.SX32 R13, R11, R120, 0x1, P2 ;  /* 0x000000780b0d7211 */ /* 0x000fca00010f0eff */
[----:B-1----:R0:W-:Y:S01]  /*f550*/  ST.E.128 desc[UR50][R12.64], R36 ;  /* 0x000000240c007985 */ /* 0x0021e2000c101d32 */
[----:B------:R-:W-:Y:S05]  /*f560*/  BRA `(.L_x_470) ;  /* 0x0000000400bc7947 */ /* 0x000fea0003800000 */
.L_x_435:
[----:B------:R-:W-:-:S06]  /*f570*/  UISETP.NE.AND UP0, UPT, UR48, 0x3, UPT ;  /* 0x000000033000788c */ /* 0x000fcc000bf05270 */
[----:B------:R-:W-:-:S13]  /*f580*/  PLOP3.LUT P1, PT, PT, PT, UP0, 0x80, 0x0 ;  /* 0x000000000000781c */ /* 0x000fda0003f2f008 */
[----:B------:R-:W-:Y:S05]  /*f590*/  @!P1 BRA `(.L_x_524) ;  /* 0x0000000000049947 */ /* 0x000fea0003800000 */
[----:B------:R-:W-:Y:S01]  /*f5a0*/  BPT.TRAP 0x1 ;  /* 0x000000040000795c */ /* 0x000fe20000300000 */
.L_x_524:
[----:B------:R-:W-:Y:S01]  /*f5b0*/  IMAD R91, R19, 0x8, R18 ;  /* 0x00000008135b7824 */ /* 0x000fe200078e0212 */
[----:B------:R-:W-:Y:S01]  /*f5c0*/  SHF.L.U32 R92, R196, 0x1f, RZ ;  /* 0x0000001fc45c7819 */ /* 0x000fe200000006ff */
[----:B------:R-:W-:Y:S01]  /*f5d0*/  BSSY B1, `(.L_x_525) ;  /* 0x0000004000017945 */ /* 0x000fe20003800000 */
[----:B------:R-:W-:Y:S02]  /*f5e0*/  SHF.R.S32.HI R88, RZ, 0x1f, R35 ;  /* 0x0000001fff587819 */ /* 0x000fe40000011423 */
[----:B------:R-:W1:Y:S02]  /*f5f0*/  SYNCS.PHASECHK.TRANS64.TRYWAIT P2, [R91+URZ+0x29890], R92 ;  /* 0x0298905c5b0075a7 */ /* 0x000e64000804017f */
[----:B-1----:R-:W-:Y:S05]  /*f600*/  @!P2 BRA `(.L_x_526) ;  /* 0x000001c40048a947 */ /* 0x002fea0003800000 */
.L_x_794:
[----:B------:R-:W-:Y:S05]  /*f610*/  BSYNC B1 ;  /* 0x0000000000017941 */ /* 0x000fea0003800000 */
.L_x_525:
[----:B------:R-:W-:Y:S01]  /*f620*/  ULDC.64 UR4, c[0x0][0x300] ;  /* 0x0000c00000047ab9 */ /* 0x000fe20000000a00 */
[----:B-----5:R-:W-:Y:S01]  /*f630*/  SHF.R.S32.HI R89, RZ, 0x1f, R34 ;  /* 0x0000001fff597819 */ /* 0x020fe20000011422 */
[----:B------:R-:W-:Y:S01]  /*f640*/  IMAD R14, R88, UR4, RZ ;  /* 0x00000004580e7c24 */ /* 0x000fe2000f8e02ff */
[----:B------:R-:W-:Y:S01]  /*f650*/  ULDC.64 UR6, c[0x0][0x2e8] ;  /* 0x0000ba0000067ab9 */ /* 0x000fe20000000a00 */
[----:B0-----:R-:W-:-:S04]  /*f660*/  IMAD.WIDE.U32 R12, R35, UR4, RZ ;  /* 0x00000004230c7c25 */ /* 0x001fc8000f8e00ff */
[----:B------:R-:W-:Y:S01]  /*f670*/  IMAD R11, R35, UR5, R14 ;  /* 0x00000005230b7c24 */ /* 0x000fe2000f8e020e */
[----:B------:R-:W-:Y:S01]  /*f680*/  ULDC.64 UR4, c[0x0][0x310] ;  /* 0x0000c40000047ab9 */ /* 0x000fe20000000a00 */
[----:B------:R-:W-:Y:S02]  /*f690*/  IMAD R90, R24, -0xa0, R2 ;  /* 0xffffff60185a7824 */ /* 0x000fe400078e0202 */
[----:B------:R-:W-:Y:S02]  /*f6a0*/  IMAD R15, R89, UR4, RZ ;  /* 0x00000004590f7c24 */ /* 0x000fe4000f8e02ff */
[----:B------:R-:W-:Y:S01]  /*f6b0*/  IMAD.IADD R13, R13, 0x1, R11 ;  /* 0x000000010d0d7824 */ /* 0x000fe200078e020b */
[----:B------:R-:W-:Y:S01]  /*f6c0*/  VIMNMX R90, R90, 0xa0, PT ;  /* 0x000000a05a5a7848 */ /* 0x000fe20003fe0100 */
[C---:B------:R-:W-:Y:S02]  /*f6d0*/  IMAD R15, R34.reuse, UR5, R15 ;  /* 0x00000005220f7c24 */ /* 0x040fe4000f8e020f */
[----:B------:R-:W-:Y:S01]  /*f6e0*/  IMAD.WIDE.U32 R12, R34, UR4, R12 ;  /* 0x00000004220c7c25 */ /* 0x000fe2000f8e000c */
[----:B------:R-:W-:-:S03]  /*f6f0*/  ULDC.64 UR4, c[0x0][0x308] ;  /* 0x0000c20000047ab9 */ /* 0x000fc60000000a00 */
[----:B------:R-:W-:Y:S02]  /*f700*/  IMAD.IADD R13, R13, 0x1, R15 ;  /* 0x000000010d0d7824 */ /* 0x000fe400078e020f */
[----:B------:R-:W-:Y:S02]  /*f710*/  IMAD.IADD R49, R90, 0x1, -R195 ;  /* 0x000000015a317824 */ /* 0x000fe400078e0ac3 */
[----:B------:R-:W-:Y:S01]  /*f720*/  IMAD.WIDE.U32 R12, R169, UR4, R12 ;  /* 0x00000004a90c7c25 */ /* 0x000fe2000f8e000c */
[----:B------:R-:W-:-:S03]  /*f730*/  UMOV UR4, 0xffffffff ;  /* 0xffffffff00047882 */ /* 0x000fc60000000000 */
[----:B------:R-:W-:Y:S01]  /*f740*/  IMAD R46, R169, UR5, R13 ;  /* 0x00000005a92e7c24 */ /* 0x000fe2000f8e020d */
[----:B------:R-:W-:-:S04]  /*f750*/  IADD3 R44, P2, R12, UR6, RZ ;  /* 0x000000060c2c7c10 */ /* 0x000fc8000ff5e0ff */
[----:B------:R-:W-:Y:S02]  /*f760*/  IADD3.X R46, R46, UR7, RZ, P2, !PT ;  /* 0x000000072e2e7c10 */ /* 0x000fe400097fe4ff */
[----:B------:R-:W-:Y:S01]  /*f770*/  ISETP.GE.AND P2, PT, R49, 0x1, PT ;  /* 0x000000013100780c */ /* 0x000fe20003f46270 */
[----:B------:R-:W-:-:S12]  /*f780*/  BRA.DIV UR4, `(.L_x_527) ;  /* 0x000001c204fc7947 */ /* 0x000fd8000b800000 */
[----:B------:R0:W2:Y:S04]  /*f790*/  SHFL.IDX PT, R45, R46, RZ, 0x1e1f ;  /* 0x001e1fff2e2d7589 */ /* 0x0000a800000e0000 */
[----:B------:R0:W3:Y:S02]  /*f7a0*/  SHFL.IDX PT, R47, R44, RZ, 0x1e1f ;  /* 0x001e1fff2c2f7589 */ /* 0x0000e400000e0000 */
.L_x_798:
[----:B------:R-:W-:Y:S04]  /*f7b0*/  BSSY B1, `(.L_x_528) ;  /* 0x0000023000017945 */ /* 0x000fe80003800000 */
[----:B------:R-:W-:Y:S05]  /*f7c0*/  @!P2 BRA `(.L_x_529) ;  /* 0x000000000084a947 */ /* 0x000fea0003800000 */
[----:B------:R-:W-:Y:S02]  /*f7d0*/  ULDC UR4, c[0x0][0x2f4] ;  /* 0x0000bd0000047ab9 */ /* 0x000fe40000000800 */
[----:B------:R-:W-:-:S13]  /*f7e0*/  ISETP.GE.AND P5, PT, R16, UR4, PT ;  /* 0x0000000410007c0c */ /* 0x000fda000bfa6270 */
[----:B------:R-:W4:Y:S01]  /*f7f0*/  @!P5 LDS.128 R12, [R37+0x1a400] ;  /* 0x01a40000250cd984 */ /* 0x000f220000000c00 */
[----:B---3--:R-:W-:-:S04]  /*f800*/  @!P5 IADD3 R42, P2, R16, R47, RZ ;  /* 0x0000002f102ad210 */ /* 0x008fc80007f5e0ff */
[----:B--2---:R-:W-:Y:S02]  /*f810*/  @!P5 IADD3.X R43, R45, R17, RZ, P2, !PT ;  /* 0x000000112d2bd210 */ /* 0x004fe400017fe4ff */
[----:B------:R-:W-:-:S13]  /*f820*/  ISETP.GE.AND P2, PT, R168, UR4, PT ;  /* 0x00000004a8007c0c */ /* 0x000fda000bf46270 */
[----:B------:R-:W-:-:S05]  /*f830*/  @!P2 IADD3 R40, P4, R168, R47, RZ ;  /* 0x0000002fa828a210 */ /* 0x000fca0007f9e0ff */
[----:B------:R-:W-:Y:S01]  /*f840*/  @!P2 IMAD.X R41, R45, 0x1, R194, P4 ;  /* 0x000000012d29a824 */ /* 0x000fe200020e06c2 */
[----:B------:R-:W-:-:S13]  /*f850*/  ISETP.GE.AND P4, PT, R192, UR4, PT ;  /* 0x00000004c0007c0c */ /* 0x000fda000bf86270 */
[----:B------:R-:W-:Y:S01]  /*f860*/  @!P4 IADD3 R38, P6, R192, R47, RZ ;  /* 0x0000002fc026c210 */ /* 0x000fe20007fde0ff */
[----:B----4-:R2:W-:Y:S01]  /*f870*/  @!P5 ST.E.128 desc[UR50][R42.64], R12 ;  /* 0x0000000c2a00d985 */ /* 0x0105e2000c101d32 */
[----:B------:R-:W-:-:S03]  /*f880*/  ISETP.GE.AND P5, PT, R3, UR4, PT ;  /* 0x0000000403007c0c */ /* 0x000fc6000bfa6270 */
[----:B------:R-:W-:-:S10]  /*f890*/  @!P4 IMAD.X R39, R45, 0x1, R204, P6 ;  /* 0x000000012d27c824 */ /* 0x000fd400030e06cc */
[----:B------:R-:W3:Y:S01]  /*f8a0*/  @!P5 LDS.128 R12, [R36+0x1a400] ;  /* 0x01a40000240cd984 */ /* 0x000ee20000000c00 */
[----:B------:R-:W-:-:S05]  /*f8b0*/  @!P5 IMAD.SHL.U32 R48, R170, 0x10, RZ ;  /* 0x00000010aa30d824 */ /* 0x000fca00078e00ff */
[----:B--2---:R-:W-:-:S04]  /*f8c0*/  @!P5 IADD3 R42, P6, R48, R47, RZ ;  /* 0x0000002f302ad210 */ /* 0x004fc80007fde0ff */
[----:B------:R-:W-:-:S05]  /*f8d0*/  @!P5 LEA.HI.X.SX32 R43, R48, R45, 0x1, P6 ;  /* 0x0000002d302bd211 */ /* 0x000fca00030f0eff */
[----:B---3--:R2:W-:Y:S01]  /*f8e0*/  @!P5 ST.E.128 desc[UR50][R42.64], R12 ;  /* 0x0000000c2a00d985 */ /* 0x0085e2000c101d32 */
[----:B------:R-:W-:-:S13]  /*f8f0*/  ISETP.GE.AND P5, PT, R4, UR4, PT ;  /* 0x0000000404007c0c */ /* 0x000fda000bfa6270 */
[----:B------:R-:W3:Y:S01]  /*f900*/  @!P5 LDS.128 R12, [R37+0x1cc00] ;  /* 0x01cc0000250cd984 */ /* 0x000ee20000000c00 */
[----:B------:R-:W-:-:S05]  /*f910*/  @!P5 IMAD.SHL.U32 R48, R171, 0x10, RZ ;  /* 0x00000010ab30d824 */ /* 0x000fca00078e00ff */
[----:B--2---:R-:W-:-:S04]  /*f920*/  @!P5 IADD3 R42, P6, R48, R47, RZ ;  /* 0x0000002f302ad210 */ /* 0x004fc80007fde0ff */
[----:B------:R-:W-:-:S05]  /*f930*/  @!P5 LEA.HI.X.SX32 R43, R48, R45, 0x1, P6 ;  /* 0x0000002d302bd211 */ /* 0x000fca00030f0eff */
[----:B---3--:R2:W-:Y:S01]  /*f940*/  @!P5 ST.E.128 desc[UR50][R42.64], R12 ;  /* 0x0000000c2a00d985 */ /* 0x0085e2000c101d32 */
[----:B------:R-:W-:-:S03]  /*f950*/  ISETP.GE.AND P5, PT, R193, UR4, PT ;  /* 0x00000004c1007c0c */ /* 0x000fc6000bfa6270 */
[----:B------:R-:W3:Y:S10]  /*f960*/  @!P2 LDS.128 R12, [R36+0x1cc00] ;  /* 0x01cc0000240ca984 */ /* 0x000ef40000000c00 */
[----:B--2---:R-:W-:-:S04]  /*f970*/  @!P5 IADD3 R42, P6, R193, R47, RZ ;  /* 0x0000002fc12ad210 */ /* 0x004fc80007fde0ff */
[----:B------:R-:W-:Y:S01]  /*f980*/  @!P5 IADD3.X R43, R45, R203, RZ, P6, !PT ;  /* 0x000000cb2d2bd210 */ /* 0x000fe200037fe4ff */
[----:B---3--:R-:W-:Y:S04]  /*f990*/  @!P2 ST.E.128 desc[UR50][R40.64], R12 ;  /* 0x0000000c2800a985 */ /* 0x008fe8000c101d32 */
[----:B------:R-:W2:Y:S04]  /*f9a0*/  @!P4 LDS.128 R12, [R37+0x1f400] ;  /* 0x01f40000250cc984 */ /* 0x000ea80000000c00 */
[----:B--2---:R-:W-:Y:S04]  /*f9b0*/  @!P4 ST.E.128 desc[UR50][R38.64], R12 ;  /* 0x0000000c2600c985 */ /* 0x004fe8000c101d32 */
[----:B------:R-:W2:Y:S04]  /*f9c0*/  @!P5 LDS.128 R12, [R36+0x1f400] ;  /* 0x01f40000240cd984 */ /* 0x000ea80000000c00 */
[----:B--2---:R4:W-:Y:S02]  /*f9d0*/  @!P5 ST.E.128 desc[UR50][R42.64], R12 ;  /* 0x0000000c2a00d985 */ /* 0x0049e4000c101d32 */
.L_x_529:
[----:B------:R-:W-:Y:S05]  /*f9e0*/  BSYNC B1 ;  /* 0x0000000000017941 */ /* 0x000fea0003800000 */
.L_x_528:
[----:B------:R-:W-:-:S03]  /*f9f0*/  UMOV UR4, 0xffffffff ;  /* 0xffffffff00047882 */ /* 0x000fc60000000000 */
[----:B------:R-:W-:Y:S05]  /*fa00*/  BRA.DIV UR4, `(.L_x_530) ;  /* 0x000001c204a87947 */ /* 0x000fea000b800000 */
[----:B--2---:R2:W0:Y:S04]  /*fa10*/  SHFL.IDX PT, R45, R46, 0x1, 0x1e1f ;  /* 0x003e1f002e2d7f89 */ /* 0x00442800000e0000 */
[----:B---3--:R2:W3:Y:S02]  /*fa20*/  SHFL.IDX PT, R47, R44, 0x1, 0x1e1f ;  /* 0x003e1f002c2f7f89 */ /* 0x0084e400000e0000 */
.L_x_802:
[----:B------:R-:W-:-:S13]  /*fa30*/  ISETP.GE.AND P2, PT, R49, 0x81, PT ;  /* 0x000000813100780c */ /* 0x000fda0003f46270 */
[----:B------:R-:W-:Y:S05]  /*fa40*/  @!P2 BRA `(.L_x_470) ;  /* 0x000000000084a947 */ /* 0x000fea0003800000 */
[----:B------:R-:W-:Y:S02]  /*fa50*/  ULDC UR4, c[0x0][0x2f4] ;  /* 0x0000bd0000047ab9 */ /* 0x000fe40000000800 */
[----:B------:R-:W-:-:S13]  /*fa60*/  ISETP.GE.AND P5, PT, R16, UR4, PT ;  /* 0x0000000410007c0c */ /* 0x000fda000bfa6270 */
[----:B----4-:R-:W4:Y:S01]  /*fa70*/  @!P5 LDS.128 R12, [R37+0x1c400] ;  /* 0x01c40000250cd984 */ /* 0x010f220000000c00 */
[----:B---3--:R-:W-:-:S05]  /*fa80*/  @!P5 IADD3 R42, P2, R16, R47, RZ ;  /* 0x0000002f102ad210 */ /* 0x008fca0007f5e0ff */
[----:B0-----:R-:W-:Y:S01]  /*fa90*/  @!P5 IMAD.X R43, R45, 0x1, R17, P2 ;  /* 0x000000012d2bd824 */ /* 0x001fe200010e0611 */
        /* <DEDUP_REMOVED lines=9> */
[----:B--2---:R-:W-:-:S05]  /*fb30*/  @!P5 IMAD.SHL.U32 R44, R170, 0x10, RZ ;  /* 0x00000010aa2cd824 */ /* 0x004fca00078e00ff */
[----:B0-----:R-:W-:-:S04]  /*fb40*/  @!P5 IADD3 R42, P6, R44, R47, RZ ;  /* 0x0000002f2c2ad210 */ /* 0x001fc80007fde0ff */
[----:B------:R-:W-:-:S05]  /*fb50*/  @!P5 LEA.HI.X.SX32 R43, R44, R45, 0x1, P6 ;  /* 0x0000002d2c2bd211 */ /* 0x000fca00030f0eff */
[----:B---3--:R0:W-:Y:S01]  /*fb60*/  @!P5 ST.E.128 desc[UR50][R42.64], R12 ;  /* 0x0000000c2a00d985 */ /* 0x0081e2000c101d32 */
[----:B------:R-:W-:-:S13]  /*fb70*/  ISETP.GE.AND P5, PT, R4, UR4, PT ;  /* 0x0000000404007c0c */ /* 0x000fda000bfa6270 */
[----:B------:R-:W2:Y:S01]  /*fb80*/  @!P5 LDS.128 R12, [R37+0x1ec00] ;  /* 0x01ec0000250cd984 */ /* 0x000ea20000000c00 */
[----:B------:R-:W-:-:S04]  /*fb90*/  @!P5 SHF.L.U32 R44, R171, 0x4, RZ ;  /* 0x00000004ab2cd819 */ /* 0x000fc800000006ff */
[----:B0-----:R-:W-:-:S04]  /*fba0*/  @!P5 IADD3 R42, P6, R44, R47, RZ ;  /* 0x0000002f2c2ad210 */ /* 0x001fc80007fde0ff */
[----:B------:R-:W-:-:S05]  /*fbb0*/  @!P5 LEA.HI.X.SX32 R43, R44, R45, 0x1, P6 ;  /* 0x0000002d2c2bd211 */ /* 0x000fca00030f0eff */
[----:B--2---:R0:W-:Y:S01]  /*fbc0*/  @!P5 ST.E.128 desc[UR50][R42.64], R12 ;  /* 0x0000000c2a00d985 */ /* 0x0041e2000c101d32 */
[----:B------:R-:W-:-:S03]  /*fbd0*/  ISETP.GE.AND P5, PT, R193, UR4, PT ;  /* 0x00000004c1007c0c */ /* 0x000fc6000bfa6270 */
[----:B------:R-:W2:Y:S10]  /*fbe0*/  @!P2 LDS.128 R12, [R36+0x1ec00] ;  /* 0x01ec0000240ca984 */ /* 0x000eb40000000c00 */
[----:B0-----:R-:W-:-:S05]  /*fbf0*/  @!P5 IADD3 R42, P6, R193, R47, RZ ;  /* 0x0000002fc12ad210 */ /* 0x001fca0007fde0ff */
[----:B------:R-:W-:Y:S01]  /*fc00*/  @!P5 IMAD.X R43, R45, 0x1, R203, P6 ;  /* 0x000000012d2bd824 */ /* 0x000fe200030e06cb */
[----:B--2---:R-:W-:Y:S04]  /*fc10*/  @!P2 ST.E.128 desc[UR50][R40.64], R12 ;  /* 0x0000000c2800a985 */ /* 0x004fe8000c101d32 */
[----:B------:R-:W0:Y:S04]  /*fc20*/  @!P4 LDS.128 R12, [R37+0x21400] ;  /* 0x02140000250cc984 */ /* 0x000e280000000c00 */
[----:B0-----:R-:W-:Y:S04]  /*fc30*/  @!P4 ST.E.128 desc[UR50][R38.64], R12 ;  /* 0x0000000c2600c985 */ /* 0x001fe8000c101d32 */
[----:B------:R-:W0:Y:S04]  /*fc40*/  @!P5 LDS.128 R12, [R36+0x21400] ;  /* 0x02140000240cd984 */ /* 0x000e280000000c00 */
[----:B0-----:R0:W-:Y:S02]  /*fc50*/  @!P5 ST.E.128 desc[UR50][R42.64], R12 ;  /* 0x0000000c2a00d985 */ /* 0x0011e4000c101d32 */
.L_x_470:
[----:B------:R-:W-:Y:S05]  /*fc60*/  BSYNC B0 ;  /* 0x0000000000007941 */ /* 0x000fea0003800000 */
.L_x_434:
[----:B----4-:R-:W4:Y:S01]  /*fc70*/  S2R R11, SR_TID.X ;  /* 0x00000000000b7919 */ /* 0x010f220000002100 */
[----:B------:R-:W-:Y:S01]  /*fc80*/  @!PT LDS RZ, [RZ] ;  /* 0x00000000fffff984 */ /* 0x000fe20000000800 */
[----:B------:R-:W-:Y:S01]  /*fc90*/  @!PT LDS RZ, [RZ] ;  /* 0x00000000fffff984 */ /* 0x000fe20000000800 */
[----:B------:R-:W-:Y:S01]  /*fca0*/  @!PT LDS RZ, [RZ] ;  /* 0x00000000fffff984 */ /* 0x000fe20000000800 */
[----:B------:R-:W-:Y:S01]  /*fcb0*/  @!PT LDS RZ, [RZ] ;  /* 0x00000000fffff984 */ /* 0x000fe20000000800 */
[----:B------:R5:W-:Y:S06]  /*fcc0*/  MEMBAR.ALL.CTA ;  /* 0x0000000000007992 */ /* 0x000bec0000008000 */
[----:B-----5:R-:W5:Y:S01]  /*fcd0*/  FENCE.VIEW.ASYNC.S ;  /* 0x00000000000073c6 */ /* 0x020f620000000000 */
[----:B------:R-:W-:Y:S05]  /*fce0*/  WARPSYNC.ALL ;  /* 0x0000000000007948 */ /* 0x000fea0003800000 */
[----:B------:R-:W-:Y:S01]  /*fcf0*/  BSSY B0, `(.L_x_531) ;  /* 0x0000008000007945 */ /* 0x000fe20003800000 */
[----:B-----5:R0:W-:Y:S01]  /*fd00*/  BAR.SYNC.DEFER_BLOCKING R158, 0x80 ;  /* 0x0002009e0000751d */ /* 0x0201e20000010000 */
[----:B----4-:R-:W-:-:S13]  /*fd10*/  LOP3.LUT P2, RZ, R11, 0x7f, RZ, 0xc0, !PT ;  /* 0x0000007f0bff7812 */ /* 0x010fda000784c0ff */
[----:B------:R-:W-:-:S05]  /*fd20*/  @!P2 VIADD R11, R91, 0x298a0 ;  /* 0x000298a05b0ba836 */ /* 0x000fca0000000000 */
[----:B------:R-:W-:-:S04]  /*fd30*/  @!P2 PRMT R11, RZ, 0x654, R11 ;  /* 0x00000654ff0ba816 */ /* 0x000fc8000000000b */
[----:B------:R4:W-:Y:S01]  /*fd40*/  @!P2 SYNCS.ARRIVE.TRANS64.RED.A1T0 RZ, [R11+URZ], RZ ;  /* 0x000000ff0bffa9a7 */ /* 0x0009e2000810043f */
[----:B0-----:R-:W-:Y:S05]  /*fd50*/  @!P1 BRA `(.L_x_532) ;  /* 0x0000000000049947 */ /* 0x001fea0003800000 */
[----:B------:R-:W-:Y:S01]  /*fd60*/  BPT.TRAP 0x1 ;  /* 0x000000040000795c */ /* 0x000fe20000300000 */
.L_x_532:
[----:B------:R-:W-:Y:S05]  /*fd70*/  BSYNC B0 ;  /* 0x0000000000007941 */ /* 0x000fea0003800000 */
.L_x_531:
[----:B------:R-:W0:Y:S01]  /*fd80*/  SYNCS.PHASECHK.TRANS64.TRYWAIT P1, [R91+URZ+0x298b0], R92 ;  /* 0x0298b05c5b0075a7 */ /* 0x000e22000802017f */
[----:B------:R-:W-:Y:S04]  /*fd90*/  BSSY B0, `(.L_x_533) ;  /* 0x0000002000007945 */ /* 0x000fe80003800000 */
[----:B0-----:R-:W-:Y:S05]  /*fda0*/  @!P1 BRA `(.L_x_534) ;  /* 0x000001c0000c9947 */ /* 0x001fea0003800000 */
.L_x_803:
[----:B------:R-:W-:Y:S05]  /*fdb0*/  BSYNC B0 ;  /* 0x0000000000007941 */ /* 0x000fea0003800000 */
.L_x_533:
[----:B------:R-:W-:Y:S01]  /*fdc0*/  ULDC.64 UR4, c[0x0][0x328] ;  /* 0x0000ca0000047ab9 */ /* 0x000fe20000000a00 */
[----:B------:R-:W-:Y:S01]  /*fdd0*/  ULDC.64 UR6, c[0x0][0x318] ;  /* 0x0000c60000067ab9 */ /* 0x000fe20000000a00 */
[----:B------:R-:W-:Y:S01]  /*fde0*/  IMAD R88, R88, UR4, RZ ;  /* 0x0000000458587c24 */ /* 0x000fe2000f8e02ff */
[----:B------:R-:W-:Y:S01]  /*fdf0*/  IADD3 R90, -R195, R90, RZ ;  /* 0x0000005ac35a7210 */ /* 0x000fe20007ffe1ff */
[C---:B------:R-:W-:Y:S01]  /*fe00*/  IMAD.WIDE.U32 R12, R35.reuse, UR4, RZ ;  /* 0x00000004230c7c25 */ /* 0x040fe2000f8e00ff */
[----:B------:R-:W-:Y:S03]  /*fe10*/  BSSY B0, `(.L_x_535) ;  /* 0x000002c000007945 */ /* 0x000fe60003800000 */
[----:B------:R-:W-:Y:S01]  /*fe20*/  IMAD R35, R35, UR5, R88 ;  /* 0x0000000523237c24 */ /* 0x000fe2000f8e0258 */
[----:B------:R-:W-:Y:S02]  /*fe30*/  ULDC.64 UR4, c[0x0][0x338] ;  /* 0x0000ce0000047ab9 */ /* 0x000fe40000000a00 */
[----:B------:R-:W-:-:S02]  /*fe40*/  IMAD R89, R89, UR4, RZ ;  /* 0x0000000459597c24 */ /* 0x000fc4000f8e02ff */
[----:B------:R-:W-:Y:S02]  /*fe50*/  IMAD.IADD R13, R13, 0x1, R35 ;  /* 0x000000010d0d7824 */ /* 0x000fe400078e0223 */
[C---:B------:R-:W-:Y:S02]  /*fe60*/  IMAD R89, R34.reuse, UR5, R89 ;  /* 0x0000000522597c24 */ /* 0x040fe4000f8e0259 */
[----:B------:R-:W-:Y:S01]  /*fe70*/  IMAD.WIDE.U32 R12, R34, UR4, R12 ;  /* 0x00000004220c7c25 */ /* 0x000fe2000f8e000c */
[----:B------:R-:W-:-:S03]  /*fe80*/  ULDC.64 UR4, c[0x0][0x330] ;  /* 0x0000cc0000047ab9 */ /* 0x000fc60000000a00 */
[----:B------:R-:W-:Y:S02]  /*fe90*/  IMAD.IADD R13, R13, 0x1, R89 ;  /* 0x000000010d0d7824 */ /* 0x000fe400078e0259 */
[----:B------:R-:W-:-:S04]  /*fea0*/  IMAD.WIDE.U32 R12, R169, UR4, R12 ;  /* 0x00000004a90c7c25 */ /* 0x000fc8000f8e000c */
[----:B----4-:R-:W-:Y:S01]  /*feb0*/  IMAD R11, R169, UR5, R13 ;  /* 0x00000005a90b7c24 */ /* 0x010fe2000f8e020d */
[----:B------:R-:W-:-:S04]  /*fec0*/  IADD3 R40, P1, R12, UR6, RZ ;  /* 0x000000060c287c10 */ /* 0x000fc8000ff3e0ff */
[----:B------:R-:W-:Y:S01]  /*fed0*/  IADD3.X R41, R11, UR7, RZ, P1, !PT ;  /* 0x000000070b297c10 */ /* 0x000fe20008ffe4ff */
[----:B------:R-:W-:Y:S01]  /*fee0*/  IMAD R11, R19, 0x5000, R216 ;  /* 0x00005000130b7824 */ /* 0x000fe200078e02d8 */
[----:B------:R-:W-:Y:S01]  /*fef0*/  ISETP.GE.AND P1, PT, R90, 0x1, PT ;  /* 0x000000015a00780c */ /* 0x000fe20003f26270 */
[----:B------:R0:W4:Y:S02]  /*ff00*/  SHFL.IDX PT, R43, R40, RZ, 0x1e1f ;  /* 0x001e1fff282b7589 */ /* 0x00012400000e0000 */
[C---:B------:R-:W-:Y:S01]  /*ff10*/  IMAD.IADD R42, R18.reuse, 0x1, R11 ;  /* 0x00000001122a7824 */ /* 0x040fe200078e020b */
[CC--:B--2---:R-:W-:Y:S02]  /*ff20*/  IADD3 R44, R18.reuse, R11.reuse, R123 ;  /* 0x0000000b122c7210 */ /* 0x0c4fe40007ffe07b */
[CC--:B------:R-:W-:Y:S02]  /*ff30*/  IADD3 R45, R18.reuse, R11.reuse, R122 ;  /* 0x0000000b122d7210 */ /* 0x0c0fe40007ffe07a */
[----:B------:R-:W-:-:S02]  /*ff40*/  IADD3 R46, R18, R11, R130 ;  /* 0x0000000b122e7210 */ /* 0x000fc40007ffe082 */
[----:B------:R0:W2:Y:S03]  /*ff50*/  SHFL.IDX PT, R11, R41, RZ, 0x1e1f ;  /* 0x001e1fff290b7589 */ /* 0x0000a600000e0000 */
[----:B------:R-:W-:Y:S05]  /*ff60*/  @!P1 BRA `(.L_x_536) ;  /* 0x0000000000589947 */ /* 0x000fea0003800000 */
[----:B------:R-:W-:Y:S02]  /*ff70*/  ISETP.NE.AND P5, PT, R6, RZ, PT ;  /* 0x000000ff0600720c */ /* 0x000fe40003fa5270 */
[----:B------:R-:W-:-:S11]  /*ff80*/  ISETP.NE.AND P4, PT, R7, RZ, PT ;  /* 0x000000ff0700720c */ /* 0x000fd60003f85270 */
[----:B-1--4-:R-:W-:Y:S02]  /*ff90*/  @P5 IADD3 R36, P1, R16, R43, RZ ;  /* 0x0000002b10245210 */ /* 0x012fe40007f3e0ff */
[----:B------:R-:W-:-:S03]  /*ffa0*/  @P4 IMAD.SHL.U32 R12, R170, 0x10, RZ ;  /* 0x00000010aa0c4824 */ /* 0x000fc600078e00ff */
[----:B--2---:R-:W-:Y:S02]  /*ffb0*/  @P5 IMAD.X R37, R11, 0x1, R17, P1 ;  /* 0x000000010b255824 */ /* 0x004fe400008e0611 */
[----:B------:R-:W-:-:S04]  /*ffc0*/  @P4 IADD3 R38, P1, R12, R43, RZ ;  /* 0x0000002b0c264210 */ /* 0x000fc80007f3e0ff */
[----:B------:R-:W-:Y:S02]  /*ffd0*/  @P4 LEA.HI.X.SX32 R39, R12, R11, 0x1, P1 ;  /* 0x0000000b0c274211 */ /* 0x000fe400008f0eff */
[----:B------:R-:W-:-:S13]  /*ffe0*/  ISETP.NE.AND P1, PT, R8, RZ, PT ;  /* 0x000000ff0800720c */ /* 0x000fda0003f25270 */
[----:B------:R-:W-:-:S05]  /*fff0*/  @P1 IMAD.SHL.U32 R12, R171, 0x10, RZ ;  /* 0x00000010ab0c1824 */ /* 0x000fca00078e00ff */
[----:B------:R-:W-:-:S04]  /*10000*/  @P1 IADD3 R34, P6, R12, R43, RZ ;  /* 0x0000002b0c221210 */ /* 0x000fc80007fde0ff */
[----:B------:R-:W-:Y:S02]  /*10010*/  @P1 LEA.HI.X.SX32 R35, R12, R11, 0x1, P6 ;  /* 0x0000000b0c231211 */ /* 0x000fe400030f0eff */
[----:B------:R-:W1:Y:S04]  /*10020*/  @P5 LDS.128 R12, [R42+0xa400] ;  /* 0x00a400002a0c5984 */ /* 0x000e680000000c00 */
[----:B-1----:R1:W-:Y:S01]  /*10030*/  @P5 ST.E.128 desc[UR50][R36.64], R12 ;  /* 0x0000000c24005985 */ /* 0x0023e2000c101d32 */
[----:B------:R-:W-:-:S03]  /*10040*/  ISETP.NE.AND P5, PT, R9, RZ, PT ;  /* 0x000000ff0900720c */ /* 0x000fc60003fa5270 */
[----:B------:R-:W2:Y:S10]  /*10050*/  @P4 LDS.128 R12, [R44+0xa400] ;  /* 0x00a400002c0c4984 */ /* 0x000eb40000000c00 */
[----:B-1----:R-:W-:-:S04]  /*10060*/  @P5 IADD3 R36, P6, R168, R43, RZ ;  /* 0x0000002ba8245210 */ /* 0x002fc80007fde0ff */
[----:B------:R-:W-:Y:S01]  /*10070*/  @P5 IADD3.X R37, R11, R194, RZ, P6, !PT ;  /* 0x000000c20b255210 */ /* 0x000fe200037fe4ff */
[----:B--2---:R-:W-:Y:S04]  /*10080*/  @P4 ST.E.128 desc[UR50][R38.64], R12 ;  /* 0x0000000c26004985 */ /* 0x004fe8000c101d32 */
[----:B------:R-:W1:Y:S04]  /*10090*/  @P1 LDS.128 R12, [R45+0xa400] ;  /* 0x00a400002d0c1984 */ /* 0x000e680000000c00 */
[----:B-1----:R-:W-:Y:S04]  /*100a0*/  @P1 ST.E.128 desc[UR50][R34.64], R12 ;  /* 0x0000000c22001985 */ /* 0x002fe8000c101d32 */
[----:B------:R-:W1:Y:S04]  /*100b0*/  @P5 LDS.128 R12, [R46+0xa400] ;  /* 0x00a400002e0c5984 */ /* 0x000e680000000c00 */
[----:B-1----:R1:W-:Y:S02]  /*100c0*/  @P5 ST.E.128 desc[UR50][R36.64], R12 ;  /* 0x0000000c24005985 */ /* 0x0023e4000c101d32 */
.L_x_536:
[----:B------:R-:W-:Y:S05]  /*100d0*/  BSYNC B0 ;  /* 0x0000000000007941 */ /* 0x000fea0003800000 */
.L_x_535:
[----:B------:R-:W-:Y:S01]  /*100e0*/  ISETP.GE.AND P1, PT, R90, 0x81, PT ;  /* 0x000000815a00780c */ /* 0x000fe20003f26270 */
[----:B0-----:R-:W0:Y:S01]  /*100f0*/  SHFL.IDX PT, R41, R41, 0x1, 0x1e1f ;  /* 0x003e1f0029297f89 */ /* 0x001e2200000e0000 */
[----:B------:R-:W-:Y:S03]  /*10100*/  BSSY B0, `(.L_x_537) ;  /* 0x0000019000007945 */ /* 0x000fe60003800000 */
[----:B--2---:R2:W0:Y:S08]  /*10110*/  SHFL.IDX PT, R11, R40, 0x1, 0x1e1f ;  /* 0x003e1f00280b7f89 */ /* 0x00443000000e0000 */
[----:B--2---:R-:W-:Y:S05]  /*10120*/  @!P1 BRA `(.L_x_538) ;  /* 0x0000000000589947 */ /* 0x004fea0003800000 */
[----:B------:R-:W-:Y:S02]  /*10130*/  ISETP.NE.AND P5, PT, R6, RZ, PT ;  /* 0x000000ff0600720c */ /* 0x000fe40003fa5270 */
[----:B------:R-:W-:-:S11]  /*10140*/  ISETP.NE.AND P4, PT, R7, RZ, PT ;  /* 0x000000ff0700720c */ /* 0x000fd60003f85270 */
[----:B01----:R-:W-:Y:S02]  /*10150*/  @P5 IADD3 R36, P1, R16, R11, RZ ;  /* 0x0000000b10245210 */ /* 0x003fe40007f3e0ff */
[----:B------:R-:W-:-:S03]  /*10160*/  @P4 IMAD.SHL.U32 R12, R170, 0x10, RZ ;  /* 0x00000010aa0c4824 */ /* 0x000fc600078e00ff */
[----:B------:R-:W-:Y:S02]  /*10170*/  @P5 IMAD.X R37, R41, 0x1, R17, P1 ;  /* 0x0000000129255824 */ /* 0x000fe400008e0611 */
[----:B------:R-:W-:-:S04]  /*10180*/  @P4 IADD3 R38, P1, R12, R11, RZ ;  /* 0x0000000b0c264210 */ /* 0x000fc80007f3e0ff */
[----:B------:R-:W-:Y:S02]  /*10190*/  @P4 LEA.HI.X.SX32 R39, R12, R41, 0x1, P1 ;  /* 0x000000290c274211 */ /* 0x000fe400008f0eff */
[----:B------:R-:W-:-:S13]  /*101a0*/  ISETP.NE.AND P1, PT, R8, RZ, PT ;  /* 0x000000ff0800720c */ /* 0x000fda0003f25270 */
[----:B------:R-:W-:-:S05]  /*101b0*/  @P1 IMAD.SHL.U32 R12, R171, 0x10, RZ ;  /* 0x00000010ab0c1824 */ /* 0x000fca00078e00ff */
[----:B------:R-:W-:-:S04]  /*101c0*/  @P1 IADD3 R34, P6, R12, R11, RZ ;  /* 0x0000000b0c221210 */ /* 0x000fc80007fde0ff */
[----:B------:R-:W-:Y:S02]  /*101d0*/  @P1 LEA.HI.X.SX32 R35, R12, R41, 0x1, P6 ;  /* 0x000000290c231211 */ /* 0x000fe400030f0eff */
[----:B------:R-:W0:Y:S04]  /*101e0*/  @P5 LDS.128 R12, [R42+0xe400] ;  /* 0x00e400002a0c5984 */ /* 0x000e280000000c00 */
[----:B0-----:R0:W-:Y:S01]  /*101f0*/  @P5 ST.E.128 desc[UR50][R36.64], R12 ;  /* 0x0000000c24005985 */ /* 0x0011e2000c101d32 */
[----:B------:R-:W-:-:S03]  /*10200*/  ISETP.NE.AND P5, PT, R9, RZ, PT ;  /* 0x000000ff0900720c */ /* 0x000fc60003fa5270 */
[----:B------:R-:W1:Y:S10]  /*10210*/  @P4 LDS.128 R12, [R44+0xe400] ;  /* 0x00e400002c0c4984 */ /* 0x000e740000000c00 */
[----:B0-----:R-:W-:-:S05]  /*10220*/  @P5 IADD3 R36, P6, R168, R11, RZ ;  /* 0x0000000ba8245210 */ /* 0x001fca0007fde0ff */
[----:B------:R-:W-:Y:S01]  /*10230*/  @P5 IMAD.X R37, R41, 0x1, R194, P6 ;  /* 0x0000000129255824 */ /* 0x000fe200030e06c2 */
[----:B-1----:R-:W-:Y:S04]  /*10240*/  @P4 ST.E.128 desc[UR50][R38.64], R12 ;  /* 0x0000000c26004985 */ /* 0x002fe8000c101d32 */
[----:B------:R-:W0:Y:S04]  /*10250*/  @P1 LDS.128 R12, [R45+0xe400] ;  /* 0x00e400002d0c1984 */ /* 0x000e280000000c00 */
[----:B0-----:R-:W-:Y:S04]  /*10260*/  @P1 ST.E.128 desc[UR50][R34.64], R12 ;  /* 0x0000000c22001985 */ /* 0x001fe8000c101d32 */
[----:B------:R-:W0:Y:S04]  /*10270*/  @P5 LDS.128 R12, [R46+0xe400] ;  /* 0x00e400002e0c5984 */ /* 0x000e280000000c00 */
[----:B0-----:R2:W-:Y:S02]  /*10280*/  @P5 ST.E.128 desc[UR50][R36.64], R12 ;  /* 0x0000000c24005985 */ /* 0x0015e4000c101d32 */
.L_x_538:
[----:B------:R-:W-:Y:S05]  /*10290*/  BSYNC B0 ;  /* 0x0000000000007941 */ /* 0x000fea0003800000 */
.L_x_537:
[----:B0-----:R-:W5:Y:S01]  /*102a0*/  LDL R11, [R1] ;  /* 0x00000000010b7983 */ /* 0x001f620000100800 */
[----:B------:R-:W-:Y:S01]  /*102b0*/  VIADD R19, R19, 0x1 ;  /* 0x0000000113137836 */ /* 0x000fe20000000000 */
[----:B-1----:R-:W-:Y:S01]  /*102c0*/  @!P2 IADD3 R91, R91, 0x298c0, RZ ;  /* 0x000298c05b5ba810 */ /* 0x002fe20007ffe0ff */
[----:B------:R-:W-:Y:S01]  /*102d0*/  @!PT LDS RZ, [RZ] ;  /* 0x00000000fffff984 */ /* 0x000fe20000000800 */
[----:B------:R-:W-:Y:S01]  /*102e0*/  @!PT LDS RZ, [RZ] ;  /* 0x00000000fffff984 */ /* 0x000fe20000000800 */
[----:B------:R-:W-:Y:S01]  /*102f0*/  @!PT LDS RZ, [RZ] ;  /* 0x00000000fffff984 */ /* 0x000fe20000000800 */
[----:B------:R-:W-:Y:S01]  /*10300*/  @!PT LDS RZ, [RZ] ;  /* 0x00000000fffff984 */ /* 0x000fe20000000800 */
[----:B------:R0:W-:Y:S06]  /*10310*/  MEMBAR.ALL.CTA ;  /* 0x0000000000007992 */ /* 0x0001ec0000008000 */
[----:B0-----:R-:W0:Y:S02]  /*10320*/  FENCE.VIEW.ASYNC.S ;  /* 0x00000000000073c6 */ /* 0x001e240000000000 */
[----:B0-----:R0:W-:Y:S01]  /*10330*/  BAR.SYNC.DEFER_BLOCKING R158, 0x80 ;  /* 0x0002009e0000751d */ /* 0x0011e20000010000 */
[----:B------:R-:W-:-:S02]  /*10340*/  ISETP.NE.AND P1, PT, R19, 0x2, PT ;  /* 0x000000021300780c */ /* 0x000fc40003f25270 */
[----:B------:R-:W-:Y:S02]  /*10350*/  @!P2 PRMT R91, RZ, 0x654, R91 ;  /* 0x00000654ff5ba816 */ /* 0x000fe4000000005b */
[----:B------:R-:W-:Y:S02]  /*10360*/  SEL R19, R19, RZ, P1 ;  /* 0x000000ff13137207 */ /* 0x000fe40000800000 */
[----:B------:R0:W-:Y:S01]  /*10370*/  @!P2 SYNCS.ARRIVE.TRANS64.RED.A1T0 RZ, [R91+URZ], RZ ;  /* 0x000000ff5bffa9a7 */ /* 0x0001e2000810043f */
[----:B-----5:R-:W-:Y:S02]  /*10380*/  LOP3.LUT P4, RZ, R11, 0x2, RZ, 0xc0, !PT ;  /* 0x000000020bff7812 */ /* 0x020fe4000788c0ff */
[----:B------:R-:W-:-:S04]  /*10390*/  SEL R11, RZ, 0x1, P1 ;  /* 0x00000001ff0b7807 */ /* 0x000fc80000800000 */
[----:B------:R-:W-:-:S07]  /*103a0*/  LOP3.LUT R196, R196, R11, RZ, 0x3c, !PT ;  /* 0x0000000bc4c47212 */ /* 0x000fce00078e3cff */
[----:B0-----:R-:W-:Y:S05]  /*103b0*/  @P4 BRA `(.L_x_539) ;  /* 0xffffff2400fc4947 */ /* 0x001fea000383ffff */
[----:B--2---:R-:W0:Y:S01]  /*103c0*/  S2R R12, SR_TID.X ;  /* 0x00000000000c7919 */ /* 0x004e220000002100 */
[----:B------:R-:W-:Y:S02]  /*103d0*/  PLOP3.LUT P0, PT, PT, PT, PT, 0x8, 0x0 ;  /* 0x000000000000781c */ /* 0x000fe40003f0e170 */
[----:B0-----:R-:W-:-:S04]  /*103e0*/  SHF.R.U32.HI R12, RZ, 0x7, R12 ;  /* 0x00000007ff0c7819 */ /* 0x001fc8000001160c */
[----:B------:R-:W-:-:S13]  /*103f0*/  ISETP.NE.AND P4, PT, R12, 0x1, PT ;  /* 0x000000010c00780c */ /* 0x000fda0003f85270 */
[----:B------:R-:W-:Y:S06]  /*10400*/  @!P4 BAR.ARV 0x9, 0x100 ;  /* 0x024400000000cb1d */ /* 0x000fec0000002000 */
.L_x_429:
[----:B------:R-:W-:Y:S05]  /*10410*/  @P0 BRA `(.L_x_540) ;  /* 0x00000000000c0947 */ /* 0x000fea0003800000 */
[----:B------:R-:W1:Y:S01]  /*10420*/  FENCE.VIEW.ASYNC.G ;  /* 0x00000000000073c6 */ /* 0x000e620000000100 */
[----:B------:R-:W-:Y:S05]  /*10430*/  WARPSYNC.ALL ;  /* 0x0000000000007948 */ /* 0x000fea0003800000 */
[----:B-1----:R-:W-:Y:S06]  /*10440*/  BAR.ARV 0xc, 0x180 ;  /* 0x0306000000007b1d */ /* 0x002fec0000002000 */
.L_x_540:
[----:B------:R-:W2:Y:S01]  /*10450*/  LDL R0, [R1] ;  /* 0x0000000001007983 */ /* 0x000ea20000100800 */
[----:B------:R-:W-:Y:S01]  /*10460*/  ULDC.64 UR6, c[0x0][0x998] ;  /* 0x0002660000067ab9 */ /* 0x000fe20000000a00 */
[----:B------:R-:W-:Y:S01]  /*10470*/  ULDC.64 UR4, c[0x0][0x990] ;  /* 0x0002640000047ab9 */ /* 0x000fe20000000a00 */
[----:B------:R-:W-:Y:S02]  /*10480*/  ISETP.NE.U32.AND P1, PT, RZ, UR6, PT ;  /* 0x00000006ff007c0c */ /* 0x000fe4000bf25070 */
[----:B------:R-:W-:Y:S02]  /*10490*/  ISETP.NE.U32.AND P0, PT, RZ, UR4, PT ;  /* 0x00000004ff007c0c */ /* 0x000fe4000bf05070 */
[----:B------:R-:W-:Y:S02]  /*104a0*/  ISETP.NE.AND.EX P1, PT, RZ, UR7, PT, P1 ;  /* 0x00000007ff007c0c */ /* 0x000fe4000bf25310 */
[----:B------:R-:W-:-:S11]  /*104b0*/  ISETP.NE.AND.EX P0, PT, RZ, UR5, PT, P0 ;  /* 0x00000005ff007c0c */ /* 0x000fd6000bf05300 */
[----:B------:R-:W1:Y:S08]  /*104c0*/  @P1 LDC.64 R8, c[0x0][0x9b8] ;  /* 0x00026e00ff081b82 */ /* 0x000e700000000a00 */
[----:B0-----:R-:W0:Y:S08]  /*104d0*/  @P0 LDC.64 R6, c[0x0][0x9a8] ;  /* 0x00026a00ff060b82 */ /* 0x001e300000000a00 */
[----:B------:R-:W3:Y:S08]  /*104e0*/  @P0 LDC.64 R10, c[0x0][0x9b0] ;  /* 0x00026c00ff0a0b82 */ /* 0x000ef00000000a00 */
[----:B------:R-:W4:Y:S01]  /*104f0*/  @P1 LDC.64 R12, c[0x0][0x9c0] ;  /* 0x00027000ff0c1b82 */ /* 0x000f220000000a00 */
[----:B-1----:R-:W-:-:S02]  /*10500*/  @P1 IMAD R2, R222, R8, RZ ;  /* 0x00000008de021224 */ /* 0x002fc400078e02ff */
[----:B------:R-:W-:-:S04]  /*10510*/  @P1 IMAD.WIDE.U32 R4, R214, R8, RZ ;  /* 0x00000008d6041225 */ /* 0x000fc800078e00ff */
[C---:B------:R-:W-:Y:S02]  /*10520*/  @P1 IMAD R9, R214.reuse, R9, R2 ;  /* 0x00000009d6091224 */ /* 0x040fe400078e0202 */
[----:B0-----:R-:W-:-:S04]  /*10530*/  @P0 IMAD.WIDE.U32 R2, R214, R6, RZ ;  /* 0x00000006d6020225 */ /* 0x001fc800078e00ff */
[----:B------:R-:W-:Y:S01]  /*10540*/  @P1 IMAD.IADD R5, R5, 0x1, R9 ;  /* 0x0000000105051824 */ /* 0x000fe200078e0209 */
[----:B--2---:R-:W-:Y:S01]  /*10550*/  LOP3.LUT P4, RZ, R0, 0x4, RZ, 0xc0, !PT ;  /* 0x0000000400ff7812 */ /* 0x004fe2000788c0ff */
[----:B------:R-:W-:-:S04]  /*10560*/  @P0 IMAD R0, R222, R6, RZ ;  /* 0x00000006de000224 */ /* 0x000fc800078e02ff */
[----:B------:R-:W-:Y:S01]  /*10570*/  @P0 IMAD R7, R214, R7, R0 ;  /* 0x00000007d6070224 */ /* 0x000fe200078e0200 */
[----:B------:R-:W-:-:S03]  /*10580*/  MOV R0, 0x3f800000 ;  /* 0x3f80000000007802 */ /* 0x000fc60000000f00 */
[----:B------:R-:W-:Y:S02]  /*10590*/  @P0 IMAD.IADD R3, R3, 0x1, R7 ;  /* 0x0000000103030824 */ /* 0x000fe400078e0207 */
[----:B----4-:R-:W-:-:S04]  /*105a0*/  @P1 IMAD.WIDE.U32 R6, R169, R12, R4 ;  /* 0x0000000ca9061225 */ /* 0x010fc800078e0004 */
[----:B---3--:R-:W-:Y:S01]  /*105b0*/  @P0 IMAD.WIDE.U32 R2, R169, R10, R2 ;  /* 0x0000000aa9020225 */ /* 0x008fe200078e0002 */
[----:B------:R-:W-:-:S03]  /*105c0*/  @P1 LEA R8, P3, R6, UR6, 0x2 ;  /* 0x0000000606081c11 */ /* 0x000fc6000f8610ff */
[C---:B------:R-:W-:Y:S01]  /*105d0*/  @P0 IMAD R5, R169.reuse, R11, R3 ;  /* 0x0000000ba9050224 */ /* 0x040fe200078e0203 */
[C---:B------:R-:W-:Y:S01]  /*105e0*/  @P0 LEA R4, P2, R2.reuse, UR4, 0x2 ;  /* 0x0000000402040c11 */ /* 0x040fe2000f8410ff */
[----:B------:R-:W-:Y:S01]  /*105f0*/  @P1 IMAD R3, R169, R13, R7 ;  /* 0x0000000da9031224 */ /* 0x000fe200078e0207 */
[----:B------:R-:W-:Y:S02]  /*10600*/  ULDC UR4, c[0x0][0x988] ;  /* 0x0002620000047ab9 */ /* 0x000fe40000000800 */
[----:B------:R-:W-:Y:S02]  /*10610*/  @P0 LEA.HI.X R5, R2, UR5, R5, 0x2, P2 ;  /* 0x0000000502050c11 */ /* 0x000fe400090f1405 */
[----:B------:R-:W-:Y:S01]  /*10620*/  @P1 LEA.HI.X R9, R6, UR7, R3, 0x2, P3 ;  /* 0x0000000706091c11 */ /* 0x000fe200098f1403 */
[----:B------:R-:W-:-:S04]  /*10630*/  IMAD.MOV.U32 R3, RZ, RZ, 0x3f800000 ;  /* 0x3f800000ff037424 */ /* 0x000fc800078e00ff */
[----:B------:R-:W2:Y:S04]  /*10640*/  @P1 LDG.E R0, desc[UR50][R8.64] ;  /* 0x0000003208001981 */ /* 0x000ea8000c1e1900 */
[----:B------:R-:W2:Y:S01]  /*10650*/  @P0 LDG.E R3, desc[UR50][R4.64] ;  /* 0x0000003204030981 */ /* 0x000ea2000c1e1900 */
[----:B------:R-:W-:Y:S01]  /*10660*/  BSSY B0, `(.L_x_541) ;  /* 0x0000022000007945 */ /* 0x000fe20003800000 */
[----:B------:R-:W-:Y:S02]  /*10670*/  IMAD.MOV.U32 R6, RZ, RZ, RZ ;  /* 0x000000ffff067224 */ /* 0x000fe400078e00ff */
[----:B--2---:R-:W-:-:S04]  /*10680*/  FMUL.FTZ R0, R3, R0 ;  /* 0x0000000003007220 */ /* 0x004fc80000410000 */
[----:B------:R-:W-:Y:S01]  /*10690*/  FMUL.FTZ R2, R0, UR4 ;  /* 0x0000000400027c20 */ /* 0x000fe20008410000 */
[----:B------:R-:W-:Y:S06]  /*106a0*/  @!P4 BRA `(.L_x_542) ;  /* 0x000000000074c947 */ /* 0x000fec0003800000 */
[----:B------:R-:W-:Y:S01]  /*106b0*/  ISETP.NE.AND P0, PT, R219, RZ, PT ;  /* 0x000000ffdb00720c */ /* 0x000fe20003f05270 */
[----:B------:R-:W-:-:S03]  /*106c0*/  ULDC UR4, c[0x0][0x9f0] ;  /* 0x00027c0000047ab9 */ /* 0x000fc60000000800 */
[----:B------:R-:W-:-:S04]  /*106d0*/  SEL R9, R219, UR4, P0 ;  /* 0x00000004db097c07 */ /* 0x000fc80008000000 */
[-C--:B------:R-:W-:Y:S02]  /*106e0*/  IABS R6, R9.reuse ;  /* 0x0000000900067213 */ /* 0x080fe40000000000 */
[----:B------:R-:W-:Y:S02]  /*106f0*/  IADD3 R0, R147, -0x1, R9 ;  /* 0xffffffff93007810 */ /* 0x000fe40007ffe009 */
[----:B------:R-:W0:Y:S01]  /*10700*/  I2F.RP R3, R6 ;  /* 0x0000000600037306 */ /* 0x000e220000209400 */
[-C--:B------:R-:W-:Y:S02]  /*10710*/  IABS R10, R9.reuse ;  /* 0x00000009000a7213 */ /* 0x080fe40000000000 */
        /* <DEDUP_REMOVED lines=20> */
[----:B------:R-:W-:-:S04]  /*10860*/  @!P1 LOP3.LUT R5, RZ, R9, RZ, 0x33, !PT ;  /* 0x00000009ff059212 */ /* 0x000fc800078e33ff */
[----:B------:R-:W-:-:S07]  /*10870*/  MOV R6, R5 ;  /* 0x0000000500067202 */ /* 0x000fce0000000f00 */
.L_x_542:
[----:B------:R-:W-:Y:S05]  /*10880*/  BSYNC B0 ;  /* 0x0000000000007941 */ /* 0x000fea0003800000 */
.L_x_541:
[-C--:B------:R-:W-:Y:S01]  /*10890*/  IMAD R211, R226, R6.reuse, RZ ;  /* 0x00000006e2d37224 */ /* 0x080fe200078e02ff */
[----:B------:R-:W-:Y:S01]  /*108a0*/  PLOP3.LUT P0, PT, PT, PT, PT, 0x80, 0x0 ;  /* 0x000000000000781c */ /* 0x000fe20003f0f070 */
[----:B------:R-:W-:Y:S01]  /*108b0*/  IMAD.MOV.U32 R14, RZ, RZ, RZ ;  /* 0x000000ffff0e7224 */ /* 0x000fe200078e00ff */
[----:B------:R-:W-:Y:S02]  /*108c0*/  CS2R R88, SRZ ;  /* 0x0000000000587805 */ /* 0x000fe4000001ff00 */
[----:B------:R-:W-:Y:S02]  /*108d0*/  CS2R R10, SRZ ;  /* 0x00000000000a7805 */ /* 0x000fe4000001ff00 */
[----:B------:R-:W-:Y:S02]  /*108e0*/  VIADDMNMX R147, R211, R6, R147, PT ;  /* 0x00000006d3937246 */ /* 0x000fe40003800193 */
[----:B------:R-:W-:Y:S02]  /*108f0*/  CS2R R110, SRZ ;  /* 0x00000000006e7805 */ /* 0x000fe4000001ff00 */
[----:B------:R-:W-:-:S02]  /*10900*/  CS2R R52, SRZ ;  /* 0x0000000000347805 */ /* 0x000fc4000001ff00 */
[----:B------:R-:W-:Y:S02]  /*10910*/  CS2R R98, SRZ ;  /* 0x0000000000627805 */ /* 0x000fe4000001ff00 */
[----:B------:R-:W-:Y:S01]  /*10920*/  ISETP.GT.AND P1, PT, R147, R211, PT ;  /* 0x000000d39300720c */ /* 0x000fe20003f24270 */
[----:B------:R-:W-:Y:S01]  /*10930*/  IMAD.MOV.U32 R69, RZ, RZ, RZ ;  /* 0x000000ffff457224 */ /* 0x000fe200078e00ff */
[----:B------:R-:W-:Y:S01]  /*10940*/  CS2R R36, SRZ ;  /* 0x0000000000247805 */ /* 0x000fe2000001ff00 */
[----:B------:R-:W-:Y:S01]  /*10950*/  IMAD.MOV.U32 R63, RZ, RZ, RZ ;  /* 0x000000ffff3f7224 */ /* 0x000fe200078e00ff */
[----:B------:R-:W-:Y:S02]  /*10960*/  CS2R R114, SRZ ;  /* 0x0000000000727805 */ /* 0x000fe4000001ff00 */
[----:B------:R-:W-:Y:S01]  /*10970*/  CS2R R56, SRZ ;  /* 0x0000000000387805 */ /* 0x000fe2000001ff00 */
[----:B------:R-:W-:Y:S01]  /*10980*/  IMAD.MOV.U32 R119, RZ, RZ, RZ ;  /* 0x000000ffff777224 */ /* 0x000fe200078e00ff */
[----:B------:R-:W-:-:S02]  /*10990*/  CS2R R112, SRZ ;  /* 0x0000000000707805 */ /* 0x000fc4000001ff00 */
[----:B------:R-:W-:Y:S02]  /*109a0*/  CS2R R60, SRZ ;  /* 0x00000000003c7805 */ /* 0x000fe4000001ff00 */
[----:B------:R-:W-:Y:S02]  /*109b0*/  CS2R R84, SRZ ;  /* 0x0000000000547805 */ /* 0x000fe4000001ff00 */
[----:B------:R-:W-:Y:S02]  /*109c0*/  MOV R117, RZ ;  /* 0x000000ff00757202 */ /* 0x000fe40000000f00 */
[----:B------:R-:W-:Y:S02]  /*109d0*/  CS2R R44, SRZ ;  /* 0x00000000002c7805 */ /* 0x000fe4000001ff00 */
[----:B------:R-:W-:Y:S01]  /*109e0*/  CS2R R40, SRZ ;  /* 0x0000000000287805 */ /* 0x000fe2000001ff00 */
[----:B------:R-:W-:Y:S01]  /*109f0*/  IMAD.MOV.U32 R0, RZ, RZ, RZ ;  /* 0x000000ffff007224 */ /* 0x000fe200078e00ff */
[----:B------:R-:W-:-:S02]  /*10a00*/  CS2R R48, SRZ ;  /* 0x0000000000307805 */ /* 0x000fc4000001ff00 */
[----:B------:R-:W-:Y:S01]  /*10a10*/  CS2R R108, SRZ ;  /* 0x00000000006c7805 */ /* 0x000fe2000001ff00 */
[----:B------:R-:W-:Y:S01]  /*10a20*/  IMAD.MOV.U32 R82, RZ, RZ, RZ ;  /* 0x000000ffff527224 */ /* 0x000fe200078e00ff */
[----:B------:R-:W-:Y:S01]  /*10a30*/  CS2R R92, SRZ ;  /* 0x00000000005c7805 */ /* 0x000fe2000001ff00 */
[----:B------:R-:W-:Y:S01]  /*10a40*/  IMAD.MOV.U32 R121, RZ, RZ, RZ ;  /* 0x000000ffff797224 */ /* 0x000fe200078e00ff */
[----:B------:R-:W-:Y:S01]  /*10a50*/  MOV R94, RZ ;  /* 0x000000ff005e7202 */ /* 0x000fe20000000f00 */
[----:B------:R-:W-:Y:S01]  /*10a60*/  IMAD.MOV.U32 R39, RZ, RZ, RZ ;  /* 0x000000ffff277224 */ /* 0x000fe200078e00ff */
[----:B------:R-:W-:Y:S02]  /*10a70*/  CS2R R80, SRZ ;  /* 0x0000000000507805 */ /* 0x000fe4000001ff00 */
[----:B------:R-:W-:Y:S02]  /*10a80*/  CS2R R24, SRZ ;  /* 0x0000000000187805 */ /* 0x000fe4000001ff00 */
[----:B------:R-:W-:Y:S01]  /*10a90*/  CS2R R90, SRZ ;  /* 0x00000000005a7805 */ /* 0x000fe2000001ff00 */
[----:B------:R-:W-:Y:S01]  /*10aa0*/  IMAD.MOV.U32 R43, RZ, RZ, RZ ;  /* 0x000000ffff2b7224 */ /* 0x000fe200078e00ff */
[----:B------:R-:W-:Y:S01]  /*10ab0*/  CS2R R76, SRZ ;  /* 0x00000000004c7805 */ /* 0x000fe2000001ff00 */
[----:B------:R-:W-:Y:S01]  /*10ac0*/  IMAD.MOV.U32 R4, RZ, RZ, RZ ;  /* 0x000000ffff047224 */ /* 0x000fe200078e00ff */
[----:B------:R-:W-:Y:S01]  /*10ad0*/  MOV R35, RZ ;  /* 0x000000ff00237202 */ /* 0x000fe20000000f00 */
[----:B------:R-:W-:Y:S01]  /*10ae0*/  IMAD.MOV.U32 R97, RZ, RZ, RZ ;  /* 0x000000ffff617224 */ /* 0x000fe200078e00ff */
[----:B------:R-:W-:Y:S01]  /*10af0*/  CS2R R72, SRZ ;  /* 0x0000000000487805 */ /* 0x000fe2000001ff00 */
[----:B------:R-:W-:Y:S01]  /*10b00*/  IMAD.MOV.U32 R64, RZ, RZ, RZ ;  /* 0x000000ffff407224 */ /* 0x000fe200078e00ff */
[----:B------:R-:W-:Y:S01]  /*10b10*/  CS2R R8, SRZ ;  /* 0x0000000000087805 */ /* 0x000fe2000001ff00 */
[----:B------:R-:W-:Y:S01]  /*10b20*/  IMAD.MOV.U32 R12, RZ, RZ, RZ ;  /* 0x000000ffff0c7224 */ /* 0x000fe200078e00ff */
[----:B------:R-:W-:Y:S01]  /*10b30*/  CS2R R6, SRZ ;  /* 0x0000000000067805 */ /* 0x000fe2000001ff00 */
[----:B------:R-:W-:Y:S01]  /*10b40*/  IMAD.MOV.U32 R78, RZ, RZ, RZ ;  /* 0x000000ffff4e7224 */ /* 0x000fe200078e00ff */
[----:B------:R-:W-:Y:S01]  /*10b50*/  MOV R74, RZ ;  /* 0x000000ff004a7202 */ /* 0x000fe20000000f00 */
[----:B------:R-:W-:-:S02]  /*10b60*/  IMAD.MOV.U32 R55, RZ, RZ, RZ ;  /* 0x000000ffff377224 */ /* 0x000fc400078e00ff */
[----:B------:R-:W-:Y:S01]  /*10b70*/  IMAD.MOV.U32 R86, RZ, RZ, RZ ;  /* 0x000000ffff567224 */ /* 0x000fe200078e00ff */
[----:B------:R-:W-:Y:S06]  /*10b80*/  @!P1 BRA `(.L_x_543) ;  /* 0x000000e400309947 */ /* 0x000fec0003800000 */
[----:B------:R-:W-:-:S03]  /*10b90*/  UMOV UR4, 0xffffffff ;  /* 0xffffffff00047882 */ /* 0x000fc60000000000 */
[----:B------:R-:W-:Y:S05]  /*10ba0*/  BRA.DIV UR4, `(.L_x_544) ;  /* 0x000001b204a07947 */ /* 0x000fea000b800000 */
[----:B------:R-:W0:Y:S02]  /*10bb0*/  S2R R0, SR_TID.X ;  /* 0x0000000000007919 */ /* 0x000e240000002100 */
[----:B0-----:R-:W-:-:S05]  /*10bc0*/  VIADD R3, R0, 0xffffff80 ;  /* 0xffffff8000037836 */ /* 0x001fca0000000000 */
[----:B------:R-:W-:-:S04]  /*10bd0*/  SHF.R.S32.HI R0, RZ, 0x1f, R3 ;  /* 0x0000001fff007819 */ /* 0x000fc80000011403 */
[----:B------:R-:W-:-:S04]  /*10be0*/  LEA.HI R0, R0, R3, RZ, 0x7 ;  /* 0x0000000300007211 */ /* 0x000fc800078f38ff */
[----:B------:R-:W-:-:S05]  /*10bf0*/  SHF.R.S32.HI R0, RZ, 0x7, R0 ;  /* 0x00000007ff007819 */ /* 0x000fca0000011400 */
[----:B------:R0:W1:Y:S02]  /*10c00*/  SHFL.IDX PT, R212, R0, RZ, 0x1f ;  /* 0x00001fff00d47589 */ /* 0x00006400000e0000 */
.L_x_806:
[----:B01----:R-:W-:Y:S01]  /*10c10*/  LEA.HI R0, R212, R212, RZ, 0x1 ;  /* 0x000000d4d4007211 */ /* 0x003fe200078f08ff */
[----:B------:R-:W-:-:S03]  /*10c20*/  ULOP3.LUT UP0, URZ, UR39, 0x9f, URZ, 0xc0, !UPT ;  /* 0x0000009f273f7892 */ /* 0x000fc6000f80c03f */
[----:B------:R-:W-:-:S03]  /*10c30*/  LOP3.LUT R3, R0, 0x3e, RZ, 0xc0, !PT ;  /* 0x0000003e00037812 */ /* 0x000fc600078ec0ff */
[----:B------:R-:W-:Y:S02]  /*10c40*/  PLOP3.LUT P0, PT, PT, PT, UP0, 0x80, 0x0 ;  /* 0x000000000000781c */ /* 0x000fe40003f0f008 */
[----:B------:R-:W-:-:S05]  /*10c50*/  IMAD.IADD R3, R212, 0x1, -R3 ;  /* 0x00000001d4037824 */ /* 0x000fca00078e0a03 */
[----:B------:R-:W-:-:S04]  /*10c60*/  LEA R3, R3, UR39, 0xc ;  /* 0x0000002703037c11 */ /* 0x000fc8000f8e60ff */
[----:B------:R-:W-:-:S04]  /*10c70*/  SHF.R.U32.HI R3, RZ, 0x4, R3 ;  /* 0x00000004ff037819 */ /* 0x000fc80000011603 */
[----:B------:R-:W-:Y:S01]  /*10c80*/  LOP3.LUT R44, R3, 0x3fff, RZ, 0xc0, !PT ;  /* 0x00003fff032c7812 */ /* 0x000fe200078ec0ff */
[----:B------:R-:W-:Y:S06]  /*10c90*/  @!P0 BRA `(.L_x_545) ;  /* 0x0000000000408947 */ /* 0x000fec0003800000 */
[----:B------:R-:W-:Y:S01]  /*10ca0*/  MOV R0, 0x0 ;  /* 0x0000000000007802 */ /* 0x000fe20000000f00 */
[----:B------:R-:W-:Y:S01]  /*10cb0*/  ULDC.64 UR4, c[0x4][0xc8] ;  /* 0x0100320000047ab9 */ /* 0x000fe20000000a00 */
[----:B------:R-:W-:Y:S01]  /*10cc0*/  ULDC.64 UR6, c[0x4][0xd0] ;  /* 0x0100340000067ab9 */ /* 0x000fe20000000a00 */
[----:B------:R-:W-:Y:S01]  /*10cd0*/  IMAD.U32 R4, RZ, RZ, UR4 ;  /* 0x00000004ff047e24 */ /* 0x000fe2000f8e00ff */
[----:B------:R0:W1:Y:S01]  /*10ce0*/  LDC.64 R14, c[0x4][R0] ;  /* 0x01000000000e7b82 */ /* 0x0000620000000a00 */
[----:B------:R-:W-:Y:S01]  /*10cf0*/  IMAD.U32 R5, RZ, RZ, UR5 ;  /* 0x00000005ff057e24 */ /* 0x000fe2000f8e00ff */
[----:B------:R-:W-:Y:S01]  /*10d00*/  ULDC.64 UR4, c[0x4][0x38] ;  /* 0x01000e0000047ab9 */ /* 0x000fe20000000a00 */
[----:B------:R-:W-:Y:S01]  /*10d10*/  MOV R6, UR6 ;  /* 0x0000000600067c02 */ /* 0x000fe20008000f00 */
[----:B------:R-:W-:Y:S01]  /*10d20*/  IMAD.U32 R7, RZ, RZ, UR7 ;  /* 0x00000007ff077e24 */ /* 0x000fe2000f8e00ff */
[----:B------:R-:W-:Y:S01]  /*10d30*/  MOV R12, 0x1 ;  /* 0x00000001000c7802 */ /* 0x000fe20000000f00 */
[----:B------:R-:W-:-:S02]  /*10d40*/  IMAD.U32 R10, RZ, RZ, UR4 ;  /* 0x00000004ff0a7e24 */ /* 0x000fc4000f8e00ff */
[----:B------:R-:W-:Y:S02]  /*10d50*/  IMAD.U32 R11, RZ, RZ, UR5 ;  /* 0x00000005ff0b7e24 */ /* 0x000fe4000f8e00ff */
[----:B------:R-:W-:Y:S02]  /*10d60*/  IMAD.MOV.U32 R8, RZ, RZ, 0x70 ;  /* 0x00000070ff087424 */ /* 0x000fe400078e00ff */
[----:B0-----:R-:W-:-:S07]  /*10d70*/  IMAD.MOV.U32 R13, RZ, RZ, RZ ;  /* 0x000000ffff0d7224 */ /* 0x001fce00078e00ff */
[----:B------:R-:W-:-:S07]  /*10d80*/  LEPC R20, `(.L_x_545) ;  /* 0x000000001014794e */ /* 0x000fce0000000000 */
[----:B-1---5:R-:W-:Y:S05]  /*10d90*/  CALL.ABS.NOINC R14 ;  /* 0x000000000e007343 */ /* 0x022fea0003c00000 */
.L_x_545:
[----:B------:R-:W-:Y:S02]  /*10da0*/  ULDC UR4, c[0x0][0x3f4] ;  /* 0x0000fd0000047ab9 */ /* 0x000fe40000000800 */
[----:B------:R-:W-:-:S13]  /*10db0*/  ISETP.LT.AND P0, PT, RZ, UR4, PT ;  /* 0x00000004ff007c0c */ /* 0x000fda000bf01270 */
[----:B------:R-:W-:Y:S05]  /*10dc0*/  @P0 BRA `(.L_x_546) ;  /* 0x0000000000400947 */ /* 0x000fea0003800000 */
[----:B------:R-:W-:-:S04]  /*10dd0*/  ULEA.HI UR4, UR37, UR37, URZ, 0x1 ;  /* 0x0000002525047291 */ /* 0x000fc8000f8f083f */
[----:B------:R-:W-:-:S04]  /*10de0*/  ULOP3.LUT UR4, UR4, 0xfffffffe, URZ, 0xc0, !UPT ;  /* 0xfffffffe04047892 */ /* 0x000fc8000f8ec03f */
[----:B------:R-:W-:-:S06]  /*10df0*/  UIADD3 UR4, UR37, -UR4, URZ ;  /* 0x8000000425047290 */ /* 0x000fcc000fffe03f */
[----:B------:R-:W-:-:S05]  /*10e00*/  IMAD.U32 R3, RZ, RZ, UR4 ;  /* 0x00000004ff037e24 */ /* 0x000fca000f8e00ff */
[----:B------:R-:W-:-:S04]  /*10e10*/  SHF.L.U32 R3, R3, 0x1f, RZ ;  /* 0x0000001f03037819 */ /* 0x000fc800000006ff */
[----:B------:R0:W1:Y:S03]  /*10e20*/  SYNCS.PHASECHK.TRANS64.TRYWAIT P0, [R18+URZ+0x29800], R3 ;  /* 0x02980003120075a7 */ /* 0x000066000800017f */
[----:B-1----:R-:W-:Y:S05]  /*10e30*/  @!P0 NANOSLEEP.SYNCS 0x989680 ;  /* 0x009896800000895d */ /* 0x002fea0003900000 */
[----:B------:R-:W1:Y:S01]  /*10e40*/  @!P0 SYNCS.PHASECHK.TRANS64 P0, [R18+URZ+0x29800], R3 ;  /* 0x02980003120085a7 */ /* 0x000e62000800007f */
[----:B------:R-:W-:Y:S04]  /*10e50*/  BSSY B0, `(.L_x_547) ;  /* 0x0000006000007945 */ /* 0x000fe80003800000 */
[----:B-1----:R-:W-:Y:S05]  /*10e60*/  @P0 BRA `(.L_x_548) ;  /* 0x0000000000100947 */ /* 0x002fea0003800000 */
.L_x_549:
[----:B-1----:R1:W2:Y:S02]  /*10e70*/  SYNCS.PHASECHK.TRANS64.TRYWAIT P0, [R18+URZ+0x29800], R3 ;  /* 0x02980003120075a7 */ /* 0x0022a4000800017f */
[----:B--2---:R-:W-:Y:S05]  /*10e80*/  @!P0 NANOSLEEP.SYNCS 0x989680 ;  /* 0x009896800000895d */ /* 0x004fea0003900000 */
[----:B------:R-:W2:Y:S02]  /*10e90*/  @!P0 SYNCS.PHASECHK.TRANS64 P0, [R18+URZ+0x29800], R3 ;  /* 0x02980003120085a7 */ /* 0x000ea4000800007f */
[----:B--2---:R-:W-:Y:S05]  /*10ea0*/  @!P0 BRA `(.L_x_549) ;  /* 0xfffffffc00f08947 */ /* 0x004fea000383ffff */
.L_x_548:
[----:B------:R-:W-:Y:S05]  /*10eb0*/  BSYNC B0 ;  /* 0x0000000000007941 */ /* 0x000fea0003800000 */
.L_x_547:
[----:B------:R-:W-:Y:S05]  /*10ec0*/  BRA `(.L_x_550) ;  /* 0x0000006c00207947 */ /* 0x000fea0003800000 */
.L_x_546:
[----:B------:R-:W0:Y:S01]  /*10ed0*/  LDC.64 R24, c[0x0][0x3e8] ;  /* 0x0000fa00ff187b82 */ /* 0x000e220000000a00 */
[----:B------:R-:W-:Y:S01]  /*10ee0*/  ULOP3.LUT UP0, URZ, UR39, 0x1bf, URZ, 0xc0, !UPT ;  /* 0x000001bf273f7892 */ /* 0x000fe2000f80c03f */
[----:B-----5:R-:W-:Y:S01]  /*10ef0*/  SHF.R.S32.HI R0, RZ, 0x1f, R138 ;  /* 0x0000001fff007819 */ /* 0x020fe2000001148a */
[----:B------:R-:W-:Y:S01]  /*10f00*/  ULDC.64 UR4, c[0x0][0x3f8] ;  /* 0x0000fe0000047ab9 */ /* 0x000fe20000000a00 */
[----:B------:R-:W-:-:S03]  /*10f10*/  ULDC.64 UR6, c[0x0][0x408] ;  /* 0x0001020000067ab9 */ /* 0x000fc60000000a00 */
[----:B------:R-:W-:Y:S01]  /*10f20*/  PLOP3.LUT P0, PT, PT, PT, UP0, 0x80, 0x0 ;  /* 0x000000000000781c */ /* 0x000fe20003f0f008 */
[----:B------:R-:W1:Y:S01]  /*10f30*/  LDC.64 R4, c[0x0][0x400] ;  /* 0x00010000ff047b82 */ /* 0x000e620000000a00 */
[C---:B------:R-:W-:Y:S02]  /*10f40*/  IMAD R3, R0.reuse, UR4, RZ ;  /* 0x0000000400037c24 */ /* 0x040fe4000f8e02ff */
[----:B------:R-:W-:Y:S02]  /*10f50*/  IMAD R7, R0, UR6, RZ ;  /* 0x0000000600077c24 */ /* 0x000fe4000f8e02ff */
[C---:B------:R-:W-:Y:S02]  /*10f60*/  IMAD R3, R138.reuse, UR5, R3 ;  /* 0x000000058a037c24 */ /* 0x040fe4000f8e0203 */
[C---:B------:R-:W-:Y:S02]  /*10f70*/  IMAD R7, R138.reuse, UR7, R7 ;  /* 0x000000078a077c24 */ /* 0x040fe4000f8e0207 */
[----:B0-----:R-:W-:-:S04]  /*10f80*/  IMAD.WIDE.U32 R24, R138, UR4, R24 ;  /* 0x000000048a187c25 */ /* 0x001fc8000f8e0018 */
[----:B------:R-:W-:Y:S02]  /*10f90*/  IMAD.IADD R26, R3, 0x1, R25 ;  /* 0x00000001031a7824 */ /* 0x000fe400078e0219 */
[----:B-1----:R-:W-:-:S04]  /*10fa0*/  IMAD.WIDE.U32 R138, R138, UR6, R4 ;  /* 0x000000068a8a7c25 */ /* 0x002fc8000f8e0004 */
[----:B------:R-:W-:Y:S01]  /*10fb0*/  IMAD.IADD R37, R7, 0x1, R139 ;  /* 0x0000000107257824 */ /* 0x000fe200078e028b */
[----:B------:R-:W-:Y:S06]  /*10fc0*/  @!P0 BRA `(.L_x_551) ;  /* 0x0000000000408947 */ /* 0x000fec0003800000 */
[----:B------:R-:W-:Y:S01]  /*10fd0*/  MOV R0, 0x0 ;  /* 0x0000000000007802 */ /* 0x000fe20000000f00 */
[----:B------:R-:W-:Y:S01]  /*10fe0*/  ULDC.64 UR4, c[0x4][0xc8] ;  /* 0x0100320000047ab9 */ /* 0x000fe20000000a00 */
[----:B------:R-:W-:Y:S01]  /*10ff0*/  ULDC.64 UR6, c[0x4][0xd0] ;  /* 0x0100340000067ab9 */ /* 0x000fe20000000a00 */
[----:B------:R-:W-:Y:S01]  /*11000*/  MOV R4, UR4 ;  /* 0x0000000400047c02 */ /* 0x000fe20008000f00 */
        /* <DEDUP_REMOVED lines=12> */
.L_x_551:
[----:B------:R-:W-:Y:S01]  /*110d0*/  ULDC.U8 UR4, c[0x0][0x410] ;  /* 0x0001040000047ab9 */ /* 0x000fe20000000000 */
[----:B------:R-:W-:Y:S01]  /*110e0*/  BSSY B0, `(.L_x_552) ;  /* 0x000069e000007945 */ /* 0x000fe20003800000 */
[----:B------:R-:W-:Y:S01]  /*110f0*/  ISETP.NE.AND P0, PT, RZ, UR4, PT ;  /* 0x00000004ff007c0c */ /* 0x000fe2000bf05270 */
[----:B------:R-:W-:-:S12]  /*11100*/  IMAD R5, R137, 0x80, R195 ;  /* 0x0000008089057824 */ /* 0x000fd800078e02c3 */
[----:B------:R-:W-:Y:S05]  /*11110*/  @!P0 BRA `(.L_x_553) ;  /* 0x0000003400388947 */ /* 0x000fea0003800000 */
[----:B------:R-:W-:-:S03]  /*11120*/  UMOV UR4, 0xffffffff ;  /* 0xffffffff00047882 */ /* 0x000fc60000000000 */
[----:B------:R-:W-:Y:S05]  /*11130*/  BRA.DIV UR4, `(.L_x_554) ;  /* 0x000001ae047c7947 */ /* 0x000fea000b800000 */
[----:B------:R0:W1:Y:S04]  /*11140*/  SHFL.IDX PT, R3, R24, RZ, 0x1e1f ;  /* 0x001e1fff18037589 */ /* 0x00006800000e0000 */
[----:B------:R0:W2:Y:S04]  /*11150*/  SHFL.IDX PT, R14, R138, RZ, 0x1e1f ;  /* 0x001e1fff8a0e7589 */ /* 0x0000a800000e0000 */
[----:B------:R0:W3:Y:S04]  /*11160*/  SHFL.IDX PT, R0, R26, RZ, 0x1e1f ;  /* 0x001e1fff1a007589 */ /* 0x0000e800000e0000 */
[----:B------:R0:W4:Y:S02]  /*11170*/  SHFL.IDX PT, R4, R37, RZ, 0x1e1f ;  /* 0x001e1fff25047589 */ /* 0x00012400000e0000 */
.L_x_812:
[----:B------:R-:W-:Y:S01]  /*11180*/  ULDC UR4, c[0x0][0x448] ;  /* 0x0001120000047ab9 */ /* 0x000fe20000000800 */
[----:B------:R-:W-:Y:S01]  /*11190*/  BSSY B1, `(.L_x_555) ;  /* 0x000004d000017945 */ /* 0x000fe20003800000 */
[----:B------:R-:W-:Y:S01]  /*111a0*/  IMAD R152, R152, UR4, RZ ;  /* 0x0000000498987c24 */ /* 0x000fe2000f8e02ff */
[----:B------:R-:W-:Y:S02]  /*111b0*/  CS2R R8, SRZ ;  /* 0x0000000000087805 */ /* 0x000fe4000001ff00 */
[----:B------:R-:W-:Y:S02]  /*111c0*/  CS2R R20, SRZ ;  /* 0x0000000000147805 */ /* 0x000fe4000001ff00 */
[----:B0-----:R-:W-:Y:S02]  /*111d0*/  CS2R R24, SRZ ;  /* 0x0000000000187805 */ /* 0x001fe4000001ff00 */
[----:B------:R-:W-:Y:S02]  /*111e0*/  CS2R R30, SRZ ;  /* 0x00000000001e7805 */ /* 0x000fe4000001ff00 */
[----:B------:R-:W-:-:S02]  /*111f0*/  ISETP.GE.AND P0, PT, R5, R152, PT ;  /* 0x000000980500720c */ /* 0x000fc40003f06270 */
        /* <DEDUP_REMOVED lines=8> */
[----:B------:R-:W-:Y:S06]  /*11280*/  @P0 BRA `(.L_x_556) ;  /* 0x0000000000f40947 */ /* 0x000fec0003800000 */
[----:B------:R-:W-:Y:S01]  /*11290*/  ULDC UR4, c[0x0][0x3f4] ;  /* 0x0000fd0000047ab9 */ /* 0x000fe20000000800 */
[----:B------:R-:W-:Y:S02]  /*112a0*/  SHF.R.S32.HI R5, RZ, 0x1f, R197 ;  /* 0x0000001fff057819 */ /* 0x000fe400000114c5 */
[----:B------:R-:W-:Y:S02]  /*112b0*/  CS2R R32, SRZ ;  /* 0x0000000000207805 */ /* 0x000fe4000001ff00 */
[----:B------:R-:W-:Y:S02]  /*112c0*/  ISETP.GE.AND P4, PT, R197, UR4, PT ;  /* 0x00000004c5007c0c */ /* 0x000fe4000bf86270 */
[----:B------:R-:W-:Y:S02]  /*112d0*/  CS2R R34, SRZ ;  /* 0x0000000000227805 */ /* 0x000fe4000001ff00 */
[----:B------:R-:W-:Y:S02]  /*112e0*/  ISETP.GE.AND P3, PT, R199, UR4, PT ;  /* 0x00000004c7007c0c */ /* 0x000fe4000bf66270 */
[----:B------:R-:W-:-:S07]  /*112f0*/  ISETP.GE.AND P2, PT, R200, UR4, PT ;  /* 0x00000004c8007c0c */ /* 0x000fce000bf46270 */
[C---:B--2---:R-:W-:Y:S02]  /*11300*/  @!P4 IADD3 R8, P1, R197.reuse, R14, RZ ;  /* 0x0000000ec508c210 */ /* 0x044fe40007f3e0ff */
[----:B-1----:R-:W-:-:S03]  /*11310*/  @!P4 IADD3 R6, P0, R197, R3, RZ ;  /* 0x00000003c506c210 */ /* 0x002fc60007f1e0ff */
[----:B----4-:R-:W-:Y:S01]  /*11320*/  @!P4 IMAD.X R9, R4, 0x1, R5, P1 ;  /* 0x000000010409c824 */ /* 0x010fe200008e0605 */
[----:B---3--:R-:W-:Y:S02]  /*11330*/  @!P4 IADD3.X R7, R0, R5, RZ, P0, !PT ;  /* 0x000000050007c210 */ /* 0x008fe400007fe4ff */
[----:B------:R-:W-:Y:S02]  /*11340*/  ISETP.GE.AND P1, PT, R198, UR4, PT ;  /* 0x00000004c6007c0c */ /* 0x000fe4000bf26270 */
[----:B------:R-:W5:Y:S01]  /*11350*/  @!P4 LD.E.64 R34, desc[UR50][R8.64] ;  /* 0x000000320822c980 */ /* 0x000f62000c101b00 */
[----:B------:R-:W-:-:S03]  /*11360*/  SHF.R.S32.HI R5, RZ, 0x1f, R199 ;  /* 0x0000001fff057819 */ /* 0x000fc600000114c7 */
[----:B------:R0:W5:Y:S01]  /*11370*/  @!P4 LD.E.64 R32, desc[UR50][R6.64] ;  /* 0x000000320620c980 */ /* 0x000162000c101b00 */
[CC--:B------:R-:W-:Y:S02]  /*11380*/  @!P3 IADD3 R10, P4, R199.reuse, R3.reuse, RZ ;  /* 0x00000003c70ab210 */ /* 0x0c0fe40007f9e0ff */
[-C--:B------:R-:W-:Y:S02]  /*11390*/  @!P3 IADD3 R42, P5, R199, R14.reuse, RZ ;  /* 0x0000000ec72ab210 */ /* 0x080fe40007fbe0ff */
[----:B------:R-:W-:Y:S01]  /*113a0*/  SHF.R.S32.HI R13, RZ, 0x1f, R200 ;  /* 0x0000001fff0d7819 */ /* 0x000fe200000114c8 */
[--C-:B------:R-:W-:Y:S01]  /*113b0*/  @!P3 IMAD.X R11, R0, 0x1, R5.reuse, P4 ;  /* 0x00000001000bb824 */ /* 0x100fe200020e0605 */
[----:B------:R-:W-:Y:S01]  /*113c0*/  ISETP.GE.AND P0, PT, R22, UR4, PT ;  /* 0x0000000416007c0c */ /* 0x000fe2000bf06270 */
[----:B------:R-:W-:Y:S01]  /*113d0*/  @!P3 IMAD.X R43, R4, 0x1, R5, P5 ;  /* 0x00000001042bb824 */ /* 0x000fe200028e0605 */
[C---:B------:R-:W-:Y:S02]  /*113e0*/  @!P2 IADD3 R46, P4, R200.reuse, R3, RZ ;  /* 0x00000003c82ea210 */ /* 0x040fe40007f9e0ff */
[----:B------:R-:W-:-:S02]  /*113f0*/  @!P2 IADD3 R48, P5, R200, R14, RZ ;  /* 0x0000000ec830a210 */ /* 0x000fc40007fbe0ff */
[----:B------:R-:W-:Y:S01]  /*11400*/  SHF.R.S32.HI R15, RZ, 0x1f, R198 ;  /* 0x0000001fff0f7819 */ /* 0x000fe200000114c6 */
[----:B------:R-:W-:Y:S01]  /*11410*/  @!P2 IMAD.X R47, R0, 0x1, R13, P4 ;  /* 0x00000001002fa824 */ /* 0x000fe200020e060d */
[----:B------:R-:W-:Y:S02]  /*11420*/  @!P1 IADD3 R50, P4, R198, R3, RZ ;  /* 0x00000003c6329210 */ /* 0x000fe40007f9e0ff */
[----:B------:R-:W-:Y:S02]  /*11430*/  @!P2 IADD3.X R49, R4, R13, RZ, P5, !PT ;  /* 0x0000000d0431a210 */ /* 0x000fe40002ffe4ff */
[----:B------:R-:W-:Y:S01]  /*11440*/  @!P1 IADD3 R52, P5, R198, R14, RZ ;  /* 0x0000000ec6349210 */ /* 0x000fe20007fbe0ff */
[--C-:B------:R-:W-:Y:S01]  /*11450*/  @!P1 IMAD.X R51, R0, 0x1, R15.reuse, P4 ;  /* 0x0000000100339824 */ /* 0x100fe200020e060f */
[----:B------:R-:W-:Y:S02]  /*11460*/  ISETP.GE.AND P4, PT, R201, UR4, PT ;  /* 0x00000004c9007c0c */ /* 0x000fe4000bf86270 */
[----:B------:R-:W-:Y:S01]  /*11470*/  @!P0 SHF.R.S32.HI R5, RZ, 0x1f, R22 ;  /* 0x0000001fff058819 */ /* 0x000fe20000011416 */
[----:B------:R-:W-:Y:S01]  /*11480*/  @!P1 IMAD.X R53, R4, 0x1, R15, P5 ;  /* 0x0000000104359824 */ /* 0x000fe200028e060f */
[----:B0-----:R-:W-:-:S05]  /*11490*/  @!P0 IADD3 R6, P5, R22, R3, RZ ;  /* 0x0000000316068210 */ /* 0x001fca0007fbe0ff */
[----:B------:R-:W-:Y:S01]  /*114a0*/  @!P0 IMAD.X R7, R0, 0x1, R5, P5 ;  /* 0x0000000100078824 */ /* 0x000fe200028e0605 */
[----:B------:R-:W-:Y:S02]  /*114b0*/  @!P0 IADD3 R40, P5, R22, R14, RZ ;  /* 0x0000000e16288210 */ /* 0x000fe40007fbe0ff */
[----:B------:R-:W-:-:S03]  /*114c0*/  SHF.R.S32.HI R9, RZ, 0x1f, R201 ;  /* 0x0000001fff097819 */ /* 0x000fc600000114c9 */
[----:B------:R-:W-:Y:S01]  /*114d0*/  @!P0 IMAD.X R41, R4, 0x1, R5, P5 ;  /* 0x0000000104298824 */ /* 0x000fe200028e0605 */
[C---:B------:R-:W-:Y:S02]  /*114e0*/  @!P4 IADD3 R54, P5, R201.reuse, R3, RZ ;  /* 0x00000003c936c210 */ /* 0x040fe40007fbe0ff */
[----:B------:R-:W-:Y:S02]  /*114f0*/  CS2R R30, SRZ ;  /* 0x00000000001e7805 */ /* 0x000fe4000001ff00 */
[----:B------:R-:W-:Y:S02]  /*11500*/  @!P4 IADD3.X R55, R0, R9, RZ, P5, !PT ;  /* 0x000000090037c210 */ /* 0x000fe40002ffe4ff */
[----:B------:R-:W-:Y:S02]  /*11510*/  @!P4 IADD3 R14, P5, R201, R14, RZ ;  /* 0x0000000ec90ec210 */ /* 0x000fe40007fbe0ff */
[----:B------:R0:W5:Y:S01]  /*11520*/  @!P3 LD.E.64 R30, desc[UR50][R10.64] ;  /* 0x000000320a1eb980 */ /* 0x000162000c101b00 */
[----:B------:R-:W-:-:S02]  /*11530*/  CS2R R28, SRZ ;  /* 0x00000000001c7805 */ /* 0x000fc4000001ff00 */
[----:B------:R-:W-:Y:S02]  /*11540*/  CS2R R24, SRZ ;  /* 0x0000000000187805 */ /* 0x000fe4000001ff00 */
[----:B------:R-:W-:Y:S01]  /*11550*/  CS2R R26, SRZ ;  /* 0x00000000001a7805 */ /* 0x000fe2000001ff00 */
[----:B------:R-:W-:Y:S01]  /*11560*/  @!P4 IMAD.X R15, R4, 0x1, R9, P5 ;  /* 0x00000001040fc824 */ /* 0x000fe200028e0609 */
[----:B------:R-:W-:Y:S02]  /*11570*/  CS2R R20, SRZ ;  /* 0x0000000000147805 */ /* 0x000fe4000001ff00 */
[----:B------:R-:W-:Y:S02]  /*11580*/  CS2R R12, SRZ ;  /* 0x00000000000c7805 */ /* 0x000fe4000001ff00 */
[----:B------:R-:W-:Y:S02]  /*11590*/  CS2R R36, SRZ ;  /* 0x0000000000247805 */ /* 0x000fe4000001ff00 */
[----:B------:R-:W-:-:S02]  /*115a0*/  CS2R R38, SRZ ;  /* 0x0000000000267805 */ /* 0x000fc4000001ff00 */
[----:B------:R-:W-:Y:S02]  /*115b0*/  CS2R R8, SRZ ;  /* 0x0000000000087805 */ /* 0x000fe4000001ff00 */
[----:B0-----:R-:W-:Y:S01]  /*115c0*/  CS2R R10, SRZ ;  /* 0x00000000000a7805 */ /* 0x001fe2000001ff00 */
[----:B------:R0:W5:Y:S04]  /*115d0*/  @!P3 LD.E.64 R28, desc[UR50][R42.64] ;  /* 0x000000322a1cb980 */ /* 0x000168000c101b00 */
[----:B------:R0:W5:Y:S04]  /*115e0*/  @!P2 LD.E.64 R24, desc[UR50][R46.64] ;  /* 0x000000322e18a980 */ /* 0x000168000c101b00 */
[----:B------:R0:W5:Y:S04]  /*115f0*/  @!P2 LD.E.64 R26, desc[UR50][R48.64] ;  /* 0x00000032301aa980 */ /* 0x000168000c101b00 */
[----:B------:R0:W5:Y:S04]  /*11600*/  @!P1 LD.E.64 R20, desc[UR50][R50.64] ;  /* 0x0000003232149980 */ /* 0x000168000c101b00 */
[----:B------:R0:W5:Y:S04]  /*11610*/  @!P1 LD.E.64 R12, desc[UR50][R52.64] ;  /* 0x00000032340c9980 */ /* 0x000168000c101b00 */
[----:B------:R0:W5:Y:S04]  /*11620*/  @!P0 LD.E.64 R36, desc[UR50][R6.64] ;  /* 0x0000003206248980 */ /* 0x000168000c101b00 */
[----:B------:R0:W5:Y:S04]  /*11630*/  @!P0 LD.E.64 R38, desc[UR50][R40.64] ;  /* 0x0000003228268980 */ /* 0x000168000c101b00 */
[----:B------:R0:W5:Y:S04]  /*11640*/  @!P4 LD.E.64 R8, desc[UR50][R54.64] ;  /* 0x000000323608c980 */ /* 0x000168000c101b00 */
[----:B------:R0:W5:Y:S02]  /*11650*/  @!P4 LD.E.64 R10, desc[UR50][R14.64] ;  /* 0x000000320e0ac980 */ /* 0x000164000c101b00 */
.L_x_556:
[----:B------:R-:W-:Y:S05]  /*11660*/  BSYNC B1 ;  /* 0x0000000000017941 */ /* 0x000fea0003800000 */
.L_x_555:
[----:B------:R-:W-:Y:S01]  /*11670*/  ULEA.HI UR4, UR37, UR37, URZ, 0x1 ;  /* 0x0000002525047291 */ /* 0x000fe2000f8f083f */
[----:B---3--:R-:W-:Y:S01]  /*11680*/  IMAD R0, R137, -0x80, R152 ;  /* 0xffffff8089007824 */ /* 0x008fe200078e0298 */
[----:B------:R-:W-:Y:S02]  /*11690*/  BSSY B1, `(.L_x_557) ;  /* 0x0000009000017945 */ /* 0x000fe40003800000 */
[----:B------:R-:W-:Y:S02]  /*116a0*/  ULOP3.LUT UR4, UR4, 0xfffffffe, URZ, 0xc0, !UPT ;  /* 0xfffffffe04047892 */ /* 0x000fe4000f8ec03f */
[----:B------:R-:W-:Y:S02]  /*116b0*/  VIMNMX R0, R0, 0x80, PT ;  /* 0x0000008000007848 */ /* 0x000fe40003fe0100 */
[----:B------:R-:W-:Y:S02]  /*116c0*/  UIADD3 UR4, UR37, -UR4, URZ ;  /* 0x8000000425047290 */ /* 0x000fe4000fffe03f */
[----:B------:R-:W-:-:S04]  /*116d0*/  ISETP.GE.AND P1, PT, R195, R0, PT ;  /* 0x00000000c300720c */ /* 0x000fc80003f26270 */
[----:B-1----:R-:W-:-:S05]  /*116e0*/  IMAD.U32 R3, RZ, RZ, UR4 ;  /* 0x00000004ff037e24 */ /* 0x002fca000f8e00ff */
[----:B------:R-:W-:-:S04]  /*116f0*/  SHF.L.U32 R3, R3, 0x1f, RZ ;  /* 0x0000001f03037819 */ /* 0x000fc800000006ff */
[----:B------:R-:W1:Y:S02]  /*11700*/  SYNCS.PHASECHK.TRANS64.TRYWAIT P0, [R18+URZ+0x29800], R3 ;  /* 0x02980003120075a7 */ /* 0x000e64000800017f */
[----:B-1----:R-:W-:Y:S05]  /*11710*/  @!P0 BRA `(.L_x_558) ;  /* 0x000001a800748947 */ /* 0x002fea0003800000 */
.L_x_813:
[----:B------:R-:W-:Y:S05]  /*11720*/  BSYNC B1 ;  /* 0x0000000000017941 */ /* 0x000fea0003800000 */
.L_x_557:
[----:B------:R-:W-:Y:S05]  /*11730*/  @P1 BRA `(.L_x_559) ;  /* 0x0000006000e01947 */ /* 0x000fea0003800000 */
[----:B------:R-:W3:Y:S01]  /*11740*/  LDC R0, c[0x0][0x3f4] ;  /* 0x0000fd00ff007b82 */ /* 0x000ee20000000800 */
[----:B------:R-:W-:Y:S01]  /*11750*/  BSSY B1, `(.L_x_560) ;  /* 0x000007f000017945 */ /* 0x000fe20003800000 */
[-C--:B---3--:R-:W-:Y:S02]  /*11760*/  ISETP.GE.AND P0, PT, R22, R0.reuse, PT ;  /* 0x000000001600720c */ /* 0x088fe40003f06270 */
[-C--:B------:R-:W-:Y:S02]  /*11770*/  ISETP.GE.AND P1, PT, R197, R0.reuse, PT ;  /* 0x00000000c500720c */ /* 0x080fe40003f26270 */
[-C--:B------:R-:W-:Y:S02]  /*11780*/  ISETP.GE.AND P2, PT, R199, R0.reuse, PT ;  /* 0x00000000c700720c */ /* 0x080fe40003f46270 */
[-C--:B------:R-:W-:Y:S02]  /*11790*/  ISETP.GE.AND P3, PT, R200, R0.reuse, PT ;  /* 0x00000000c800720c */ /* 0x080fe40003f66270 */
[----:B------:R-:W-:-:S02]  /*117a0*/  ISETP.GE.AND P4, PT, R198, R0, PT ;  /* 0x00000000c600720c */ /* 0x000fc40003f86270 */
[----:B------:R-:W-:Y:S01]  /*117b0*/  ISETP.GE.AND P5, PT, R201, R0, PT ;  /* 0x00000000c900720c */ /* 0x000fe20003fa6270 */
[----:B------:R-:W-:Y:S02]  /*117c0*/  IMAD.IADD R0, R18, 0x1, R213 ;  /* 0x0000000112007824 */ /* 0x000fe400078e02d5 */
[----:B------:R-:W-:Y:S10]  /*117d0*/  @P0 BRA `(.L_x_561) ;  /* 0x0000000400d80947 */ /* 0x000ff40003800000 */
[----:B0---4-:R-:W0:Y:S01]  /*117e0*/  LDS.128 R4, [R0+0x14400] ;  /* 0x0144000000047984 */ /* 0x011e220000000c00 */
[----:B--2--5:R-:W-:Y:S02]  /*117f0*/  SHF.R.U32.HI R14, RZ, 0x8, R36 ;  /* 0x00000008ff0e7819 */ /* 0x024fe40000011624 */
[----:B-1----:R-:W-:Y:S02]  /*11800*/  LOP3.LUT R3, R36, 0xff, RZ, 0xc0, !PT ;  /* 0x000000ff24037812 */ /* 0x002fe400078ec0ff */
[----:B------:R-:W-:Y:S02]  /*11810*/  LOP3.LUT R14, R14, 0xff, RZ, 0xc0, !PT ;  /* 0x000000ff0e0e7812 */ /* 0x000fe400078ec0ff */
[----:B------:R-:W-:Y:S02]  /*11820*/  SHF.R.U32.HI R40, RZ, 0x8, R37 ;  /* 0x00000008ff287819 */ /* 0x000fe40000011625 */
[----:B------:R-:W-:Y:S02]  /*11830*/  SHF.R.U32.HI R43, RZ, 0x8, R39 ;  /* 0x00000008ff2b7819 */ /* 0x000fe40000011627 */
[----:B------:R-:W-:-:S02]  /*11840*/  PRMT R3, R14, 0x7604, R3 ;  /* 0x000076040e037816 */ /* 0x000fc40000000003 */
[----:B------:R-:W-:Y:S02]  /*11850*/  LOP3.LUT R15, R37, 0xff, RZ, 0xc0, !PT ;  /* 0x000000ff250f7812 */ /* 0x000fe400078ec0ff */
[----:B------:R-:W-:Y:S02]  /*11860*/  LOP3.LUT R40, R40, 0xff, RZ, 0xc0, !PT ;  /* 0x000000ff28287812 */ /* 0x000fe400078ec0ff */
[----:B------:R-:W-:Y:S02]  /*11870*/  SHF.R.U32.HI R46, RZ, 0x10, R37 ;  /* 0x00000010ff2e7819 */ /* 0x000fe40000011625 */
[----:B------:R-:W-:Y:S02]  /*11880*/  SHF.R.U32.HI R14, RZ, 0x8, R38 ;  /* 0x00000008ff0e7819 */ /* 0x000fe40000011626 */
[----:B------:R-:W-:Y:S02]  /*11890*/  LOP3.LUT R42, R39, 0xff, RZ, 0xc0, !PT ;  /* 0x000000ff272a7812 */ /* 0x000fe400078ec0ff */
[----:B------:R-:W-:-:S02]  /*118a0*/  LOP3.LUT R43, R43, 0xff, RZ, 0xc0, !PT ;  /* 0x000000ff2b2b7812 */ /* 0x000fc400078ec0ff */
[----:B------:R-:W-:Y:S02]  /*118b0*/  SHF.R.U32.HI R45, RZ, 0x10, R39 ;  /* 0x00000010ff2d7819 */ /* 0x000fe40000011627 */
[----:B------:R-:W-:Y:S02]  /*118c0*/  PRMT R15, R40, 0x7604, R15 ;  /* 0x00007604280f7816 */ /* 0x000fe4000000000f */
[----:B------:R-:W-:Y:S01]  /*118d0*/  LOP3.LUT R41, R14, 0xff, RZ, 0xc0, !PT ;  /* 0x000000ff0e297812 */ /* 0x000fe200078ec0ff */
[----:B------:R-:W-:Y:S01]  /*118e0*/  IMAD.U32 R14, R46, 0x10000, RZ ;  /* 0x000100002e0e7824 */ /* 0x000fe200078e00ff */
[----:B------:R-:W-:Y:S02]  /*118f0*/  LOP3.LUT R40, R38, 0xff, RZ, 0xc0, !PT ;  /* 0x000000ff26287812 */ /* 0x000fe400078ec0ff */
[----:B------:R-:W-:Y:S02]  /*11900*/  PRMT R42, R43, 0x7604, R42 ;  /* 0x000076042b2a7816 */ /* 0x000fe4000000002a */
[----:B------:R-:W-:-:S02]  /*11910*/  SHF.L.U32 R45, R45, 0x10, RZ ;  /* 0x000000102d2d7819 */ /* 0x000fc400000006ff */
[----:B------:R-:W-:Y:S02]  /*11920*/  PRMT R43, R41, 0x7604, R40 ;  /* 0x00007604292b7816 */ /* 0x000fe40000000028 */
[----:B------:R-:W-:Y:S02]  /*11930*/  LOP3.LUT R41, R15, 0xff0000, R14, 0xf8, !PT ;  /* 0x00ff00000f297812 */ /* 0x000fe400078ef80e */
[----:B------:R-:W-:Y:S02]  /*11940*/  LOP3.LUT R45, R42, 0xff0000, R45, 0xf8, !PT ;  /* 0x00ff00002a2d7812 */ /* 0x000fe400078ef82d */
[----:B------:R-:W-:Y:S02]  /*11950*/  LOP3.LUT R43, R43, 0xff0000, R38, 0xf8, !PT ;  /* 0x00ff00002b2b7812 */ /* 0x000fe400078ef826 */
[----:B------:R-:W-:Y:S02]  /*11960*/  LOP3.LUT R45, R45, 0xff000000, R39, 0xf8, !PT ;  /* 0xff0000002d2d7812 */ /* 0x000fe400078ef827 */
[----:B------:R-:W-:-:S02]  /*11970*/  LOP3.LUT R41, R41, 0xff000000, R37, 0xf8, !PT ;  /* 0xff00000029297812 */ /* 0x000fc400078ef825 */
[----:B------:R-:W-:Y:S02]  /*11980*/  LOP3.LUT R15, R3, 0xff0000, R36, 0xf8, !PT ;  /* 0x00ff0000030f7812 */ /* 0x000fe400078ef824 */
[----:B------:R-:W-:Y:S02]  /*11990*/  LOP3.LUT R43, R43, 0xff000000, R38, 0xf8, !PT ;  /* 0xff0000002b2b7812 */ /* 0x000fe400078ef826 */
[-C--:B0-----:R-:W-:Y:S02]  /*119a0*/  F2FP.F16.E4M3.UNPACK_B R3, R6.reuse.H1 ;  /* 0x00000006ff03723e */ /* 0x081fe400030006ff */
[----:B------:R-:W-:Y:S02]  /*119b0*/  F2FP.F16.E4M3.UNPACK_B R42, R45 ;  /* 0x0000002dff2a723e */ /* 0x000fe400020006ff */
[----:B------:R-:W-:Y:S01]  /*119c0*/  F2FP.F16.E4M3.UNPACK_B R38, R41 ;  /* 0x00000029ff26723e */ /* 0x000fe200020006ff */
[--C-:B------:R-:W-:Y:S01]  /*119d0*/  HADD2.F32 R14, -RZ, R3.reuse.H1_H1 ;  /* 0x30000003ff0e7230 */ /* 0x100fe20000004100 */
[----:B------:R-:W-:Y:S01]  /*119e0*/  F2FP.F16.E4M3.UNPACK_B R6, R6 ;  /* 0x00000006ff06723e */ /* 0x000fe200020006ff */
[----:B------:R-:W-:Y:S01]  /*119f0*/  HADD2.F32 R46, -RZ, R42.H1_H1 ;  /* 0x3000002aff2e7230 */ /* 0x000fe20000004100 */
[----:B------:R-:W-:Y:S01]  /*11a00*/  LOP3.LUT R40, R15, 0xff000000, R36, 0xf8, !PT ;  /* 0xff0000000f287812 */ /* 0x000fe200078ef824 */
[----:B------:R-:W-:Y:S01]  /*11a10*/  HADD2.F32 R39, -RZ, R38.H1_H1 ;  /* 0x30000026ff277230 */ /* 0x000fe20000004100 */
[-C--:B------:R-:W-:Y:S01]  /*11a20*/  F2FP.F16.E4M3.UNPACK_B R36, R7.reuse ;  /* 0x00000007ff24723e */ /* 0x080fe200020006ff */
[----:B------:R-:W-:Y:S01]  /*11a30*/  HADD2.F32 R15, -RZ, R3.H0_H0 ;  /* 0x20000003ff0f7230 */ /* 0x000fe20000004100 */
[----:B------:R-:W-:Y:S01]  /*11a40*/  F2FP.F16.E4M3.UNPACK_B R37, R7.H1 ;  /* 0x00000007ff25723e */ /* 0x000fe200030006ff */
[C---:B------:R-:W-:Y:S01]  /*11a50*/  FMUL.FTZ R48, R14.reuse, R46 ;  /* 0x0000002e0e307220 */ /* 0x040fe20000410000 */
[----:B------:R-:W-:Y:S01]  /*11a60*/  FMUL.FTZ R47, R14, R39 ;  /* 0x000000270e2f7220 */ /* 0x000fe20000410000 */
[-C--:B------:R-:W-:Y:S01]  /*11a70*/  F2FP.F16.E4M3.UNPACK_B R7, R5.reuse ;  /* 0x00000005ff07723e */ /* 0x080fe200020006ff */
[----:B------:R-:W-:Y:S01]  /*11a80*/  HADD2.F32 R42, -RZ, R42.H0_H0 ;  /* 0x2000002aff2a7230 */ /* 0x000fe20000004100 */
[----:B------:R-:W-:Y:S01]  /*11a90*/  F2FP.F16.E4M3.UNPACK_B R14, R5.H1 ;  /* 0x00000005ff0e723e */ /* 0x000fe200030006ff */
[----:B------:R-:W-:-:S02]  /*11aa0*/  HADD2.F32 R5, -RZ, R6.H1_H1 ;  /* 0x30000006ff057230 */ /* 0x000fc40000004100 */
[C---:B------:R-:W-:Y:S01]  /*11ab0*/  FFMA.FTZ R50, R15.reuse, R39, -R48 ;  /* 0x000000270f327223 */ /* 0x040fe20000010830 */
[----:B------:R-:W-:Y:S02]  /*11ac0*/  HADD2.F32 R38, -RZ, R38.H0_H0 ;  /* 0x20000026ff267230 */ /* 0x000fe40000004100 */
[----:B------:R-:W-:Y:S01]  /*11ad0*/  FFMA.FTZ R51, R15, R46, R47 ;  /* 0x0000002e0f337223 */ /* 0x000fe2000001002f */
[----:B------:R-:W-:Y:S01]  /*11ae0*/  HADD2.F32 R6, -RZ, R6.H0_H0 ;  /* 0x20000006ff067230 */ /* 0x000fe20000004100 */
[----:B------:R-:W-:Y:S01]  /*11af0*/  F2FP.F16.E4M3.UNPACK_B R45, R45.H1 ;  /* 0x0000002dff2d723e */ /* 0x000fe200030006ff */
[C---:B------:R-:W-:Y:S01]  /*11b00*/  FMUL.FTZ R15, R5.reuse, R42 ;  /* 0x0000002a050f7220 */ /* 0x040fe20000410000 */
[----:B------:R-:W-:Y:S01]  /*11b10*/  F2FP.F16.E4M3.UNPACK_B R41, R41.H1 ;  /* 0x00000029ff29723e */ /* 0x000fe200030006ff */
[-C--:B------:R-:W-:Y:S01]  /*11b20*/  FMUL.FTZ R49, R5, R38.reuse ;  /* 0x0000002605317220 */ /* 0x080fe20000410000 */
[----:B------:R-:W-:Y:S02]  /*11b30*/  HADD2.F32 R5, -RZ, R36.H1_H1 ;  /* 0x30000024ff057230 */ /* 0x000fe40000004100 */
[----:B------:R-:W-:Y:S01]  /*11b40*/  FFMA.FTZ R47, R6, R38, -R15 ;  /* 0x00000026062f7223 */ /* 0x000fe2000001080f */
[----:B------:R-:W-:-:S02]  /*11b50*/  HADD2.F32 R39, -RZ, R45.H0_H0 ;  /* 0x2000002dff277230 */ /* 0x000fc40000004100 */
[----:B------:R-:W-:Y:S01]  /*11b60*/  FFMA.FTZ R48, R6, R42, R49 ;  /* 0x0000002a06307223 */ /* 0x000fe20000010031 */
[----:B------:R-:W-:Y:S01]  /*11b70*/  HADD2.F32 R15, -RZ, R41.H0_H0 ;  /* 0x20000029ff0f7230 */ /* 0x000fe20000004100 */
[----:B------:R-:W-:Y:S01]  /*11b80*/  F2FP.F16.E4M3.UNPACK_B R3, R4 ;  /* 0x00000004ff03723e */ /* 0x000fe200020006ff */
[----:B------:R-:W-:Y:S02]  /*11b90*/  HADD2.F32 R36, -RZ, R36.H0_H0 ;  /* 0x20000024ff247230 */ /* 0x000fe40000004100 */
[C---:B------:R-:W-:Y:S01]  /*11ba0*/  FMUL.FTZ R49, R5.reuse, R39 ;  /* 0x0000002705317220 */ /* 0x040fe20000410000 */
[----:B------:R-:W-:Y:S02]  /*11bb0*/  HADD2.F32 R45, -RZ, R45.H1_H1 ;  /* 0x3000002dff2d7230 */ /* 0x000fe40000004100 */
[-C--:B------:R-:W-:Y:S01]  /*11bc0*/  FMUL.FTZ R5, R5, R15.reuse ;  /* 0x0000000f05057220 */ /* 0x080fe20000410000 */
[----:B------:R-:W-:Y:S02]  /*11bd0*/  HADD2.F32 R6, -RZ, R37.H1_H1 ;  /* 0x30000025ff067230 */ /* 0x000fe40000004100 */
[----:B------:R-:W-:Y:S01]  /*11be0*/  FFMA.FTZ R49, R36, R15, -R49 ;  /* 0x0000000f24317223 */ /* 0x000fe20000010831 */
[----:B------:R-:W-:-:S02]  /*11bf0*/  HADD2.F32 R41, -RZ, R41.H1_H1 ;  /* 0x30000029ff297230 */ /* 0x000fc40000004100 */
[----:B------:R-:W-:Y:S01]  /*11c00*/  FFMA.FTZ R52, R36, R39, R5 ;  /* 0x0000002724347223 */ /* 0x000fe20000010005 */
[----:B------:R-:W-:Y:S02]  /*11c10*/  HADD2.F32 R37, -RZ, R37.H0_H0 ;  /* 0x20000025ff257230 */ /* 0x000fe40000004100 */
[C---:B------:R-:W-:Y:S01]  /*11c20*/  FMUL.FTZ R38, R6.reuse, R45 ;  /* 0x0000002d06267220 */ /* 0x040fe20000410000 */
[----:B------:R-:W-:Y:S01]  /*11c30*/  F2FP.F16.E4M3.UNPACK_B R5, R43 ;  /* 0x0000002bff05723e */ /* 0x000fe200020006ff */
[-C--:B------:R-:W-:Y:S01]  /*11c40*/  FMUL.FTZ R36, R6, R41.reuse ;  /* 0x0000002906247220 */ /* 0x080fe20000410000 */
[----:B------:R-:W-:Y:S01]  /*11c50*/  F2FP.F16.E4M3.UNPACK_B R4, R4.H1 ;  /* 0x00000004ff04723e */ /* 0x000fe200030006ff */
[C---:B------:R-:W-:Y:S01]  /*11c60*/  FFMA.FTZ R53, R37.reuse, R41, -R38 ;  /* 0x0000002925357223 */ /* 0x040fe20000010826 */
[-C--:B------:R-:W-:Y:S01]  /*11c70*/  F2FP.F16.E4M3.UNPACK_B R15, R40.reuse ;  /* 0x00000028ff0f723e */ /* 0x080fe200020006ff */
[----:B------:R-:W-:Y:S01]  /*11c80*/  FFMA.FTZ R54, R37, R45, R36 ;  /* 0x0000002d25367223 */ /* 0x000fe20000010024 */
[--C-:B------:R-:W-:Y:S01]  /*11c90*/  HADD2.F32 R38, -RZ, R5.reuse.H1_H1 ;  /* 0x30000005ff267230 */ /* 0x100fe20000004100 */
[----:B------:R-:W-:Y:S01]  /*11ca0*/  F2FP.F16.E4M3.UNPACK_B R40, R40.H1 ;  /* 0x00000028ff28723e */ /* 0x000fe200030006ff */
[----:B------:R-:W-:Y:S01]  /*11cb0*/  HADD2.F32 R37, -RZ, R5.H0_H0 ;  /* 0x20000005ff257230 */ /* 0x000fe20000004100 */
[----:B------:R-:W-:Y:S01]  /*11cc0*/  F2FP.F16.E4M3.UNPACK_B R43, R43.H1 ;  /* 0x0000002bff2b723e */ /* 0x000fe200030006ff */
[----:B------:R-:W-:-:S02]  /*11cd0*/  HADD2.F32 R6, -RZ, R4.H1_H1 ;  /* 0x30000004ff067230 */ /* 0x000fc40000004100 */
[----:B------:R-:W-:Y:S02]  /*11ce0*/  HADD2.F32 R36, -RZ, R15.H1_H1 ;  /* 0x3000000fff247230 */ /* 0x000fe40000004100 */
[----:B------:R-:W-:Y:S02]  /*11cf0*/  HADD2.F32 R5, -RZ, R4.H0_H0 ;  /* 0x20000004ff057230 */ /* 0x000fe40000004100 */
[C---:B------:R-:W-:Y:S01]  /*11d00*/  FMUL.FTZ R42, R6.reuse, R38 ;  /* 0x00000026062a7220 */ /* 0x040fe20000410000 */
[----:B------:R-:W-:Y:S02]  /*11d10*/  HADD2.F32 R4, -RZ, R3.H1_H1 ;  /* 0x30000003ff047230 */ /* 0x000fe40000004100 */
[-C--:B------:R-:W-:Y:S01]  /*11d20*/  FMUL.FTZ R46, R6, R36.reuse ;  /* 0x00000024062e7220 */ /* 0x080fe20000410000 */
[----:B------:R-:W-:Y:S02]  /*11d30*/  HADD2.F32 R15, -RZ, R15.H0_H0 ;  /* 0x2000000fff0f7230 */ /* 0x000fe40000004100 */
[----:B------:R-:W-:Y:S01]  /*11d40*/  FFMA.FTZ R42, R5, R36, -R42 ;  /* 0x00000024052a7223 */ /* 0x000fe2000001082a */
[----:B------:R-:W-:-:S02]  /*11d50*/  HADD2.F32 R3, -RZ, R3.H0_H0 ;  /* 0x20000003ff037230 */ /* 0x000fc40000004100 */
[C---:B------:R-:W-:Y:S01]  /*11d60*/  FMUL.FTZ R6, R4.reuse, R37 ;  /* 0x0000002504067220 */ /* 0x040fe20000410000 */
[----:B------:R-:W-:Y:S01]  /*11d70*/  FFMA.FTZ R39, R5, R38, R46 ;  /* 0x0000002605277223 */ /* 0x000fe2000001002e */
[-C--:B------:R-:W-:Y:S01]  /*11d80*/  FMUL.FTZ R4, R4, R15.reuse ;  /* 0x0000000f04047220 */ /* 0x080fe20000410000 */
[----:B------:R-:W-:Y:S02]  /*11d90*/  HADD2.F32 R5, -RZ, R40.H1_H1 ;  /* 0x30000028ff057230 */ /* 0x000fe40000004100 */
[C---:B------:R-:W-:Y:S01]  /*11da0*/  FFMA.FTZ R36, R3.reuse, R15, -R6 ;  /* 0x0000000f03247223 */ /* 0x040fe20000010806 */
[--C-:B------:R-:W-:Y:S02]  /*11db0*/  HADD2.F32 R15, -RZ, R43.reuse.H1_H1 ;  /* 0x3000002bff0f7230 */ /* 0x100fe40000004100 */
[----:B------:R-:W-:Y:S01]  /*11dc0*/  FFMA.FTZ R37, R3, R37, R4 ;  /* 0x0000002503257223 */ /* 0x000fe20000010004 */
[----:B------:R-:W-:Y:S02]  /*11dd0*/  HADD2.F32 R4, -RZ, R14.H1_H1 ;  /* 0x3000000eff047230 */ /* 0x000fe40000004100 */
[----:B------:R-:W-:-:S02]  /*11de0*/  HADD2.F32 R6, -RZ, R43.H0_H0 ;  /* 0x2000002bff067230 */ /* 0x000fc40000004100 */
[--C-:B------:R-:W-:Y:S02]  /*11df0*/  HADD2.F32 R3, -RZ, R7.reuse.H1_H1 ;  /* 0x30000007ff037230 */ /* 0x100fe40000004100 */
[C---:B------:R-:W-:Y:S01]  /*11e00*/  FMUL.FTZ R41, R4.reuse, R15 ;  /* 0x0000000f04297220 */ /* 0x040fe20000410000 */
[----:B------:R-:W-:Y:S02]  /*11e10*/  HADD2.F32 R40, -RZ, R40.H0_H0 ;  /* 0x20000028ff287230 */ /* 0x000fe40000004100 */
[-C--:B------:R-:W-:Y:S01]  /*11e20*/  FMUL.FTZ R38, R4, R5.reuse ;  /* 0x0000000504267220 */ /* 0x080fe20000410000 */
[----:B------:R-:W-:Y:S02]  /*11e30*/  HADD2.F32 R14, -RZ, R14.H0_H0 ;  /* 0x2000000eff0e7230 */ /* 0x000fe40000004100 */
[C---:B------:R-:W-:Y:S01]  /*11e40*/  FMUL.FTZ R4, R3.reuse, R6 ;  /* 0x0000000603047220 */ /* 0x040fe20000410000 */
[----:B------:R-:W-:Y:S02]  /*11e50*/  HADD2.F32 R7, -RZ, R7.H0_H0 ;  /* 0x20000007ff077230 */ /* 0x000fe40000004100 */
[-C--:B------:R-:W-:Y:S01]  /*11e60*/  FMUL.FTZ R3, R3, R40.reuse ;  /* 0x0000002803037220 */ /* 0x080fe20000410000 */
[C---:B------:R-:W-:Y:S01]  /*11e70*/  FFMA.FTZ R41, R14.reuse, R5, -R41 ;  /* 0x000000050e297223 */ /* 0x040fe20000010829 */
[----:B------:R-:W-:Y:S01]  /*11e80*/  FFMA.FTZ R38, R14, R15, R38 ;  /* 0x0000000f0e267223 */ /* 0x000fe20000010026 */
[C---:B------:R-:W-:Y:S01]  /*11e90*/  FFMA.FTZ R5, R7.reuse, R40, -R4 ;  /* 0x0000002807057223 */ /* 0x040fe20000010804 */
[----:B------:R-:W-:Y:S01]  /*11ea0*/  FFMA.FTZ R14, R7, R6, R3 ;  /* 0x00000006070e7223 */ /* 0x000fe20000010003 */
[----:B------:R-:W-:-:S02]  /*11eb0*/  F2FP.SATFINITE.E4M3.F32.PACK_AB_MERGE_C R6, R51, R50, RZ ;  /* 0x000000323306723e */ /* 0x000fc400048070ff */
[----:B------:R-:W-:Y:S02]  /*11ec0*/  F2FP.SATFINITE.E4M3.F32.PACK_AB_MERGE_C R7, R54, R53, RZ ;  /* 0x000000353607723e */ /* 0x000fe400048070ff */
[----:B------:R-:W-:Y:S02]  /*11ed0*/  F2FP.SATFINITE.E4M3.F32.PACK_AB_MERGE_C R4, R39, R42, RZ ;  /* 0x0000002a2704723e */ /* 0x000fe400048070ff */
[----:B------:R-:W-:Y:S02]  /*11ee0*/  F2FP.SATFINITE.E4M3.F32.PACK_AB_MERGE_C R38, R38, R41, RZ ;  /* 0x000000292626723e */ /* 0x000fe400048070ff */
[----:B------:R-:W-:Y:S02]  /*11ef0*/  F2FP.SATFINITE.E4M3.F32.PACK_AB_MERGE_C R6, R48, R47, R6 ;  /* 0x0000002f3006723e */ /* 0x000fe40004807006 */
[----:B------:R-:W-:Y:S02]  /*11f00*/  F2FP.SATFINITE.E4M3.F32.PACK_AB_MERGE_C R7, R52, R49, R7 ;  /* 0x000000313407723e */ /* 0x000fe40004807007 */
[----:B------:R-:W-:-:S02]  /*11f10*/  F2FP.SATFINITE.E4M3.F32.PACK_AB_MERGE_C R4, R37, R36, R4 ;  /* 0x000000242504723e */ /* 0x000fc40004807004 */
[----:B------:R-:W-:-:S05]  /*11f20*/  F2FP.SATFINITE.E4M3.F32.PACK_AB_MERGE_C R5, R14, R5, R38 ;  /* 0x000000050e05723e */ /* 0x000fca0004807026 */
[----:B------:R3:W-:Y:S02]  /*11f30*/  STS.128 [R0+0x14400], R4 ;  /* 0x0144000400007388 */ /* 0x0007e40000000c00 */
.L_x_561:
[----:B------:R-:W-:Y:S05]  /*11f40*/  BSYNC B1 ;  /* 0x0000000000017941 */ /* 0x000fea0003800000 */
.L_x_560:
[----:B------:R-:W-:Y:S04]  /*11f50*/  BSSY B1, `(.L_x_562) ;  /* 0x000007d000017945 */ /* 0x000fe80003800000 */
[----:B------:R-:W-:Y:S05]  /*11f60*/  @P1 BRA `(.L_x_563) ;  /* 0x0000000400ec1947 */ /* 0x000fea0003800000 */
[----:B0-----:R-:W3:Y:S01]  /*11f70*/  LDL R51, [R1+0x14] ;  /* 0x0000140001337983 */ /* 0x001ee20000100800 */
[----:B-----5:R-:W-:Y:S02]  /*11f80*/  SHF.R.U32.HI R15, RZ, 0x8, R33 ;  /* 0x00000008ff0f7819 */ /* 0x020fe40000011621 */
[----:B------:R-:W-:Y:S02]  /*11f90*/  SHF.R.U32.HI R40, RZ, 0x8, R35 ;  /* 0x00000008ff287819 */ /* 0x000fe40000011623 */
[----:B------:R-:W-:Y:S02]  /*11fa0*/  SHF.R.U32.HI R37, RZ, 0x8, R34 ;  /* 0x00000008ff257819 */ /* 0x000fe40000011622 */
[----:B------:R-:W-:Y:S02]  /*11fb0*/  LOP3.LUT R36, R33, 0xff, RZ, 0xc0, !PT ;  /* 0x000000ff21247812 */ /* 0x000fe400078ec0ff */
[----:B------:R-:W-:Y:S02]  /*11fc0*/  LOP3.LUT R41, R35, 0xff, RZ, 0xc0, !PT ;  /* 0x000000ff23297812 */ /* 0x000fe400078ec0ff */
[----:B------:R-:W-:-:S02]  /*11fd0*/  LOP3.LUT R15, R15, 0xff, RZ, 0xc0, !PT ;  /* 0x000000ff0f0f7812 */ /* 0x000fc400078ec0ff */
[----:B------:R-:W-:Y:S02]  /*11fe0*/  LOP3.LUT R40, R40, 0xff, RZ, 0xc0, !PT ;  /* 0x000000ff28287812 */ /* 0x000fe400078ec0ff */
[----:B-1----:R-:W-:Y:S02]  /*11ff0*/  SHF.R.U32.HI R3, RZ, 0x8, R32 ;  /* 0x00000008ff037819 */ /* 0x002fe40000011620 */
[----:B------:R-:W-:Y:S02]  /*12000*/  LOP3.LUT R38, R37, 0xff, RZ, 0xc0, !PT ;  /* 0x000000ff25267812 */ /* 0x000fe400078ec0ff */
[----:B------:R-:W-:Y:S02]  /*12010*/  PRMT R37, R15, 0x7604, R36 ;  /* 0x000076040f257816 */ /* 0x000fe40000000024 */
[----:B------:R-:W-:Y:S02]  /*12020*/  PRMT R41, R40, 0x7604, R41 ;  /* 0x0000760428297816 */ /* 0x000fe40000000029 */
[----:B------:R-:W-:-:S02]  /*12030*/  SHF.R.U32.HI R36, RZ, 0x10, R33 ;  /* 0x00000010ff247819 */ /* 0x000fc40000011621 */
[----:B------:R-:W-:Y:S02]  /*12040*/  SHF.R.U32.HI R40, RZ, 0x10, R35 ;  /* 0x00000010ff287819 */ /* 0x000fe40000011623 */
[----:B--2---:R-:W-:Y:S02]  /*12050*/  LOP3.LUT R14, R32, 0xff, RZ, 0xc0, !PT ;  /* 0x000000ff200e7812 */ /* 0x004fe400078ec0ff */
[----:B------:R-:W-:Y:S02]  /*12060*/  LOP3.LUT R39, R34, 0xff, RZ, 0xc0, !PT ;  /* 0x000000ff22277812 */ /* 0x000fe400078ec0ff */
[----:B------:R-:W-:Y:S02]  /*12070*/  LOP3.LUT R3, R3, 0xff, RZ, 0xc0, !PT ;  /* 0x000000ff03037812 */ /* 0x000fe400078ec0ff */
[----:B------:R-:W-:Y:S02]  /*12080*/  SHF.R.U32.HI R15, RZ, 0x10, R34 ;  /* 0x00000010ff0f7819 */ /* 0x000fe40000011622 */
[----:B------:R-:W-:-:S02]  /*12090*/  LOP3.LUT R36, R36, 0xff, RZ, 0xc0, !PT ;  /* 0x000000ff24247812 */ /* 0x000fc400078ec0ff */
[----:B------:R-:W-:Y:S02]  /*120a0*/  LOP3.LUT R40, R40, 0xff, RZ, 0xc0, !PT ;  /* 0x000000ff28287812 */ /* 0x000fe400078ec0ff */
[----:B------:R-:W-:Y:S02]  /*120b0*/  PRMT R14, R3, 0x7604, R14 ;  /* 0x00007604030e7816 */ /* 0x000fe4000000000e */
[----:B------:R-:W-:Y:S02]  /*120c0*/  PRMT R39, R38, 0x7604, R39 ;  /* 0x0000760426277816 */ /* 0x000fe40000000027 */
[----:B------:R-:W-:Y:S02]  /*120d0*/  SHF.R.U32.HI R3, RZ, 0x10, R32 ;  /* 0x00000010ff037819 */ /* 0x000fe40000011620 */
[----:B------:R-:W-:Y:S02]  /*120e0*/  LOP3.LUT R38, R15, 0xff, RZ, 0xc0, !PT ;  /* 0x000000ff0f267812 */ /* 0x000fe400078ec0ff */
[----:B------:R-:W-:-:S02]  /*120f0*/  PRMT R37, R36, 0x7054, R37 ;  /* 0x0000705424257816 */ /* 0x000fc40000000025 */
[----:B------:R-:W-:Y:S02]  /*12100*/  PRMT R41, R40, 0x7054, R41 ;  /* 0x0000705428297816 */ /* 0x000fe40000000029 */
[----:B------:R-:W-:Y:S02]  /*12110*/  LOP3.LUT R3, R3, 0xff, RZ, 0xc0, !PT ;  /* 0x000000ff03037812 */ /* 0x000fe400078ec0ff */
[----:B------:R-:W-:Y:S02]  /*12120*/  PRMT R39, R38, 0x7054, R39 ;  /* 0x0000705426277816 */ /* 0x000fe40000000027 */
[----:B------:R-:W-:Y:S02]  /*12130*/  LOP3.LUT R41, R41, 0xff000000, R35, 0xf8, !PT ;  /* 0xff00000029297812 */ /* 0x000fe400078ef823 */
[----:B------:R-:W-:Y:S02]  /*12140*/  LOP3.LUT R37, R37, 0xff000000, R33, 0xf8, !PT ;  /* 0xff00000025257812 */ /* 0x000fe400078ef821 */
[----:B------:R-:W-:-:S02]  /*12150*/  PRMT R15, R3, 0x7054, R14 ;  /* 0x00007054030f7816 */ /* 0x000fc4000000000e */
[----:B------:R-:W-:Y:S02]  /*12160*/  LOP3.LUT R39, R39, 0xff000000, R34, 0xf8, !PT ;  /* 0xff00000027277812 */ /* 0x000fe400078ef822 */
[----:B------:R-:W-:Y:S02]  /*12170*/  F2FP.F16.E4M3.UNPACK_B R38, R41 ;  /* 0x00000029ff26723e */ /* 0x000fe400020006ff */
[----:B------:R-:W-:Y:S02]  /*12180*/  F2FP.F16.E4M3.UNPACK_B R34, R37 ;  /* 0x00000025ff22723e */ /* 0x000fe400020006ff */
[----:B------:R-:W-:Y:S01]  /*12190*/  LOP3.LUT R36, R15, 0xff000000, R32, 0xf8, !PT ;  /* 0xff0000000f247812 */ /* 0x000fe200078ef820 */
[----:B------:R-:W-:Y:S01]  /*121a0*/  HADD2.F32 R40, -RZ, R38.H1_H1 ;  /* 0x30000026ff287230 */ /* 0x000fe20000004100 */
[----:B------:R-:W-:Y:S01]  /*121b0*/  F2FP.F16.E4M3.UNPACK_B R41, R41.H1 ;  /* 0x00000029ff29723e */ /* 0x000fe200030006ff */
[----:B------:R-:W-:Y:S01]  /*121c0*/  HADD2.F32 R35, -RZ, R34.H1_H1 ;  /* 0x30000022ff237230 */ /* 0x000fe20000004100 */
[----:B------:R-:W-:Y:S01]  /*121d0*/  F2FP.F16.E4M3.UNPACK_B R37, R37.H1 ;  /* 0x00000025ff25723e */ /* 0x000fe200030006ff */
[----:B------:R-:W-:-:S02]  /*121e0*/  HADD2.F32 R38, -RZ, R38.H0_H0 ;  /* 0x20000026ff267230 */ /* 0x000fc40000004100 */
[----:B------:R-:W-:Y:S01]  /*121f0*/  HADD2.F32 R34, -RZ, R34.H0_H0 ;  /* 0x20000022ff227230 */ /* 0x000fe20000004100 */
[----:B---34-:R-:W0:Y:S02]  /*12200*/  LDS.128 R4, [R51] ;  /* 0x0000000033047984 */ /* 0x018e240000000c00 */
[-C--:B0-----:R-:W-:Y:S02]  /*12210*/  F2FP.F16.E4M3.UNPACK_B R3, R6.reuse.H1 ;  /* 0x00000006ff03723e */ /* 0x081fe400030006ff */
[----:B------:R-:W-:Y:S02]  /*12220*/  F2FP.F16.E4M3.UNPACK_B R6, R6 ;  /* 0x00000006ff06723e */ /* 0x000fe400020006ff */
[-C--:B------:R-:W-:Y:S01]  /*12230*/  F2FP.F16.E4M3.UNPACK_B R32, R7.reuse ;  /* 0x00000007ff20723e */ /* 0x080fe200020006ff */
[--C-:B------:R-:W-:Y:S01]  /*12240*/  HADD2.F32 R14, -RZ, R3.reuse.H1_H1 ;  /* 0x30000003ff0e7230 */ /* 0x100fe20000004100 */
[----:B------:R-:W-:Y:S01]  /*12250*/  F2FP.F16.E4M3.UNPACK_B R33, R7.H1 ;  /* 0x00000007ff21723e */ /* 0x000fe200030006ff */
[----:B------:R-:W-:Y:S01]  /*12260*/  HADD2.F32 R15, -RZ, R3.H0_H0 ;  /* 0x20000003ff0f7230 */ /* 0x000fe20000004100 */
[----:B------:R-:W-:-:S02]  /*12270*/  F2FP.F16.E4M3.UNPACK_B R7, R5 ;  /* 0x00000005ff07723e */ /* 0x000fc400020006ff */
[CC--:B------:R-:W-:Y:S01]  /*12280*/  FMUL.FTZ R42, R14.reuse, R40.reuse ;  /* 0x000000280e2a7220 */ /* 0x0c0fe20000410000 */
[----:B------:R-:W-:Y:S01]  /*12290*/  FMUL.FTZ R43, R14, R35 ;  /* 0x000000230e2b7220 */ /* 0x000fe20000410000 */
[----:B------:R-:W-:Y:S01]  /*122a0*/  F2FP.F16.E4M3.UNPACK_B R14, R5.H1 ;  /* 0x00000005ff0e723e */ /* 0x000fe200030006ff */
[--C-:B------:R-:W-:Y:S02]  /*122b0*/  HADD2.F32 R5, -RZ, R6.reuse.H1_H1 ;  /* 0x30000006ff057230 */ /* 0x100fe40000004100 */
[C---:B------:R-:W-:Y:S01]  /*122c0*/  FFMA.FTZ R45, R15.reuse, R35, -R42 ;  /* 0x000000230f2d7223 */ /* 0x040fe2000001082a */
[----:B------:R-:W-:Y:S01]  /*122d0*/  FFMA.FTZ R46, R15, R40, R43 ;  /* 0x000000280f2e7223 */ /* 0x000fe2000001002b */
[----:B------:R-:W-:Y:S01]  /*122e0*/  HADD2.F32 R6, -RZ, R6.H0_H0 ;  /* 0x20000006ff067230 */ /* 0x000fe20000004100 */
[----:B------:R-:W-:Y:S01]  /*122f0*/  F2FP.F16.E4M3.UNPACK_B R3, R4 ;  /* 0x00000004ff03723e */ /* 0x000fe200020006ff */
[C---:B------:R-:W-:Y:S01]  /*12300*/  FMUL.FTZ R15, R5.reuse, R38 ;  /* 0x00000026050f7220 */ /* 0x040fe20000410000 */
[----:B------:R-:W-:Y:S01]  /*12310*/  FMUL.FTZ R43, R5, R34 ;  /* 0x00000022052b7220 */ /* 0x000fe20000410000 */
[----:B------:R-:W-:Y:S01]  /*12320*/  HADD2.F32 R5, -RZ, R32.H1_H1 ;  /* 0x30000020ff057230 */ /* 0x000fe20000004100 */
[----:B------:R-:W-:Y:S01]  /*12330*/  F2FP.F16.E4M3.UNPACK_B R4, R4.H1 ;  /* 0x00000004ff04723e */ /* 0x000fe200030006ff */
[----:B------:R-:W-:-:S02]  /*12340*/  HADD2.F32 R35, -RZ, R41.H0_H0 ;  /* 0x20000029ff237230 */ /* 0x000fc40000004100 */
[C---:B------:R-:W-:Y:S01]  /*12350*/  FFMA.FTZ R42, R6.reuse, R34, -R15 ;  /* 0x00000022062a7223 */ /* 0x040fe2000001080f */
[----:B------:R-:W-:Y:S02]  /*12360*/  HADD2.F32 R15, -RZ, R37.H0_H0 ;  /* 0x20000025ff0f7230 */ /* 0x000fe40000004100 */
[----:B------:R-:W-:Y:S01]  /*12370*/  FFMA.FTZ R43, R6, R38, R43 ;  /* 0x00000026062b7223 */ /* 0x000fe2000001002b */
[----:B------:R-:W-:Y:S02]  /*12380*/  HADD2.F32 R32, -RZ, R32.H0_H0 ;  /* 0x20000020ff207230 */ /* 0x000fe40000004100 */
[C---:B------:R-:W-:Y:S01]  /*12390*/  FMUL.FTZ R47, R5.reuse, R35 ;  /* 0x00000023052f7220 */ /* 0x040fe20000410000 */
[----:B------:R-:W-:Y:S02]  /*123a0*/  HADD2.F32 R41, -RZ, R41.H1_H1 ;  /* 0x30000029ff297230 */ /* 0x000fe40000004100 */
[----:B------:R-:W-:Y:S01]  /*123b0*/  FMUL.FTZ R5, R5, R15 ;  /* 0x0000000f05057220 */ /* 0x000fe20000410000 */
[----:B------:R-:W-:-:S02]  /*123c0*/  HADD2.F32 R6, -RZ, R33.H1_H1 ;  /* 0x30000021ff067230 */ /* 0x000fc40000004100 */
[C---:B------:R-:W-:Y:S01]  /*123d0*/  FFMA.FTZ R47, R32.reuse, R15, -R47 ;  /* 0x0000000f202f7223 */ /* 0x040fe2000001082f */
[----:B------:R-:W-:Y:S02]  /*123e0*/  HADD2.F32 R37, -RZ, R37.H1_H1 ;  /* 0x30000025ff257230 */ /* 0x000fe40000004100 */
[----:B------:R-:W-:Y:S01]  /*123f0*/  FFMA.FTZ R48, R32, R35, R5 ;  /* 0x0000002320307223 */ /* 0x000fe20000010005 */
[----:B------:R-:W-:Y:S02]  /*12400*/  HADD2.F32 R33, -RZ, R33.H0_H0 ;  /* 0x20000021ff217230 */ /* 0x000fe40000004100 */
[C---:B------:R-:W-:Y:S01]  /*12410*/  FMUL.FTZ R34, R6.reuse, R41 ;  /* 0x0000002906227220 */ /* 0x040fe20000410000 */
[----:B------:R-:W-:Y:S01]  /*12420*/  F2FP.F16.E4M3.UNPACK_B R5, R39 ;  /* 0x00000027ff05723e */ /* 0x000fe200020006ff */
[-C--:B------:R-:W-:Y:S01]  /*12430*/  FMUL.FTZ R32, R6, R37.reuse ;  /* 0x0000002506207220 */ /* 0x080fe20000410000 */
[----:B------:R-:W-:Y:S01]  /*12440*/  F2FP.F16.E4M3.UNPACK_B R15, R36 ;  /* 0x00000024ff0f723e */ /* 0x000fe200020006ff */
[----:B------:R-:W-:Y:S01]  /*12450*/  FFMA.FTZ R49, R33, R37, -R34 ;  /* 0x0000002521317223 */ /* 0x000fe20000010822 */
[----:B------:R-:W-:-:S02]  /*12460*/  HADD2.F32 R6, -RZ, R4.H1_H1 ;  /* 0x30000004ff067230 */ /* 0x000fc40000004100 */
[----:B------:R-:W-:Y:S01]  /*12470*/  FFMA.FTZ R50, R33, R41, R32 ;  /* 0x0000002921327223 */ /* 0x000fe20000010020 */
[--C-:B------:R-:W-:Y:S01]  /*12480*/  HADD2.F32 R34, -RZ, R5.reuse.H1_H1 ;  /* 0x30000005ff227230 */ /* 0x100fe20000004100 */
[----:B------:R-:W-:Y:S01]  /*12490*/  F2FP.F16.E4M3.UNPACK_B R36, R36.H1 ;  /* 0x00000024ff24723e */ /* 0x000fe200030006ff */
[----:B------:R-:W-:Y:S01]  /*124a0*/  HADD2.F32 R33, -RZ, R5.H0_H0 ;  /* 0x20000005ff217230 */ /* 0x000fe20000004100 */
[----:B------:R-:W-:Y:S01]  /*124b0*/  F2FP.F16.E4M3.UNPACK_B R39, R39.H1 ;  /* 0x00000027ff27723e */ /* 0x000fe200030006ff */
[----:B------:R-:W-:Y:S02]  /*124c0*/  HADD2.F32 R32, -RZ, R15.H1_H1 ;  /* 0x3000000fff207230 */ /* 0x000fe40000004100 */
[----:B------:R-:W-:Y:S01]  /*124d0*/  FMUL.FTZ R38, R6, R34 ;  /* 0x0000002206267220 */ /* 0x000fe20000410000 */
[----:B------:R-:W-:Y:S02]  /*124e0*/  HADD2.F32 R5, -RZ, R4.H0_H0 ;  /* 0x20000004ff057230 */ /* 0x000fe40000004100 */
[----:B------:R-:W-:-:S02]  /*124f0*/  HADD2.F32 R4, -RZ, R3.H1_H1 ;  /* 0x30000003ff047230 */ /* 0x000fc40000004100 */
[-C--:B------:R-:W-:Y:S01]  /*12500*/  FMUL.FTZ R40, R6, R32.reuse ;  /* 0x0000002006287220 */ /* 0x080fe20000410000 */
[----:B------:R-:W-:Y:S02]  /*12510*/  HADD2.F32 R15, -RZ, R15.H0_H0 ;  /* 0x2000000fff0f7230 */ /* 0x000fe40000004100 */
[C---:B------:R-:W-:Y:S01]  /*12520*/  FFMA.FTZ R38, R5.reuse, R32, -R38 ;  /* 0x0000002005267223 */ /* 0x040fe20000010826 */
[----:B------:R-:W-:Y:S02]  /*12530*/  HADD2.F32 R3, -RZ, R3.H0_H0 ;  /* 0x20000003ff037230 */ /* 0x000fe40000004100 */
[C---:B------:R-:W-:Y:S01]  /*12540*/  FMUL.FTZ R6, R4.reuse, R33 ;  /* 0x0000002104067220 */ /* 0x040fe20000410000 */
[----:B------:R-:W-:Y:S01]  /*12550*/  FFMA.FTZ R35, R5, R34, R40 ;  /* 0x0000002205237223 */ /* 0x000fe20000010028 */
[-C--:B------:R-:W-:Y:S01]  /*12560*/  FMUL.FTZ R4, R4, R15.reuse ;  /* 0x0000000f04047220 */ /* 0x080fe20000410000 */
[----:B------:R-:W-:Y:S02]  /*12570*/  HADD2.F32 R5, -RZ, R36.H1_H1 ;  /* 0x30000024ff057230 */ /* 0x000fe40000004100 */
[----:B------:R-:W-:Y:S01]  /*12580*/  FFMA.FTZ R32, R3, R15, -R6 ;  /* 0x0000000f03207223 */ /* 0x000fe20000010806 */
[----:B------:R-:W-:-:S02]  /*12590*/  HADD2.F32 R15, -RZ, R39.H1_H1 ;  /* 0x30000027ff0f7230 */ /* 0x000fc40000004100 */
[----:B------:R-:W-:Y:S01]  /*125a0*/  FFMA.FTZ R33, R3, R33, R4 ;  /* 0x0000002103217223 */ /* 0x000fe20000010004 */
[----:B------:R-:W-:Y:S02]  /*125b0*/  HADD2.F32 R4, -RZ, R14.H1_H1 ;  /* 0x3000000eff047230 */ /* 0x000fe40000004100 */
[----:B------:R-:W-:Y:S02]  /*125c0*/  HADD2.F32 R6, -RZ, R39.H0_H0 ;  /* 0x20000027ff067230 */ /* 0x000fe40000004100 */
[----:B------:R-:W-:Y:S02]  /*125d0*/  HADD2.F32 R3, -RZ, R7.H1_H1 ;  /* 0x30000007ff037230 */ /* 0x000fe40000004100 */
[C---:B------:R-:W-:Y:S01]  /*125e0*/  FMUL.FTZ R37, R4.reuse, R15 ;  /* 0x0000000f04257220 */ /* 0x040fe20000410000 */
[----:B------:R-:W-:Y:S02]  /*125f0*/  HADD2.F32 R36, -RZ, R36.H0_H0 ;  /* 0x20000024ff247230 */ /* 0x000fe40000004100 */
[----:B------:R-:W-:Y:S01]  /*12600*/  FMUL.FTZ R34, R4, R5 ;  /* 0x0000000504227220 */ /* 0x000fe20000410000 */
[----:B------:R-:W-:-:S02]  /*12610*/  HADD2.F32 R14, -RZ, R14.H0_H0 ;  /* 0x2000000eff0e7230 */ /* 0x000fc40000004100 */
[C---:B------:R-:W-:Y:S01]  /*12620*/  FMUL.FTZ R4, R3.reuse, R6 ;  /* 0x0000000603047220 */ /* 0x040fe20000410000 */
[----:B------:R-:W-:Y:S02]  /*12630*/  HADD2.F32 R7, -RZ, R7.H0_H0 ;  /* 0x20000007ff077230 */ /* 0x000fe40000004100 */
[-C--:B------:R-:W-:Y:S01]  /*12640*/  FMUL.FTZ R3, R3, R36.reuse ;  /* 0x0000002403037220 */ /* 0x080fe20000410000 */
[C---:B------:R-:W-:Y:S01]  /*12650*/  FFMA.FTZ R37, R14.reuse, R5, -R37 ;  /* 0x000000050e257223 */ /* 0x040fe20000010825 */
[----:B------:R-:W-:Y:S01]  /*12660*/  FFMA.FTZ R34, R14, R15, R34 ;  /* 0x0000000f0e227223 */ /* 0x000fe20000010022 */
[C---:B------:R-:W-:Y:S01]  /*12670*/  FFMA.FTZ R5, R7.reuse, R36, -R4 ;  /* 0x0000002407057223 */ /* 0x040fe20000010804 */
[----:B------:R-:W-:Y:S01]  /*12680*/  FFMA.FTZ R14, R7, R6, R3 ;  /* 0x00000006070e7223 */ /* 0x000fe20000010003 */
[----:B------:R-:W-:Y:S02]  /*12690*/  F2FP.SATFINITE.E4M3.F32.PACK_AB_MERGE_C R6, R46, R45, RZ ;  /* 0x0000002d2e06723e */ /* 0x000fe400048070ff */
[----:B------:R-:W-:-:S02]  /*126a0*/  F2FP.SATFINITE.E4M3.F32.PACK_AB_MERGE_C R7, R50, R49, RZ ;  /* 0x000000313207723e */ /* 0x000fc400048070ff */
[----:B------:R-:W-:Y:S02]  /*126b0*/  F2FP.SATFINITE.E4M3.F32.PACK_AB_MERGE_C R4, R35, R38, RZ ;  /* 0x000000262304723e */ /* 0x000fe400048070ff */
[----:B------:R-:W-:Y:S02]  /*126c0*/  F2FP.SATFINITE.E4M3.F32.PACK_AB_MERGE_C R34, R34, R37, RZ ;  /* 0x000000252222723e */ /* 0x000fe400048070ff */
[----:B------:R-:W-:Y:S02]  /*126d0*/  F2FP.SATFINITE.E4M3.F32.PACK_AB_MERGE_C R6, R43, R42, R6 ;  /* 0x0000002a2b06723e */ /* 0x000fe40004807006 */
[----:B------:R-:W-:Y:S02]  /*126e0*/  F2FP.SATFINITE.E4M3.F32.PACK_AB_MERGE_C R7, R48, R47, R7 ;  /* 0x0000002f3007723e */ /* 0x000fe40004807007 */
[----:B------:R-:W-:Y:S02]  /*126f0*/  F2FP.SATFINITE.E4M3.F32.PACK_AB_MERGE_C R4, R33, R32, R4 ;  /* 0x000000202104723e */ /* 0x000fe40004807004 */
[----:B------:R-:W-:-:S05]  /*12700*/  F2FP.SATFINITE.E4M3.F32.PACK_AB_MERGE_C R5, R14, R5, R34 ;  /* 0x000000050e05723e */ /* 0x000fca0004807022 */
[----:B------:R0:W-:Y:S02]  /*12710*/  STS.128 [R51], R4 ;  /* 0x0000000433007388 */ /* 0x0001e40000000c00 */
.L_x_563:
[----:B------:R-:W-:Y:S05]  /*12720*/  BSYNC B1 ;  /* 0x0000000000017941 */ /* 0x000fea0003800000 */
.L_x_562:
[----:B------:R-:W-:Y:S04]  /*12730*/  BSSY B1, `(.L_x_564) ;  /* 0x0000078000017945 */ /* 0x000fe80003800000 */
[----:B------:R-:W-:Y:S05]  /*12740*/  @P2 BRA `(.L_x_565) ;  /* 0x0000000400d82947 */ /* 0x000fea0003800000 */
[----:B0--34-:R-:W0:Y:S01]  /*12750*/  LDS.128 R4, [R0+0x16400] ;  /* 0x0164000000047984 */ /* 0x019e220000000c00 */
        /* <DEDUP_REMOVED lines=10> */
[----:B------:R-:W-:Y:S02]  /*12800*/  SHF.R.U32.HI R37, RZ, 0x10, R29 ;  /* 0x00000010ff257819 */ /* 0x000fe4000001161d */
[----:B------:R-:W-:-:S02]  /*12810*/  LOP3.LUT R34, R29, 0xff, RZ, 0xc0, !PT ;  /* 0x000000ff1d227812 */ /* 0x000fc400078ec0ff */
[----:B------:R-:W-:Y:S01]  /*12820*/  LOP3.LUT R35, R35, 0xff, RZ, 0xc0, !PT ;  /* 0x000000ff23237812 */ /* 0x000fe200078ec0ff */
[----:B------:R-:W-:Y:S01]  /*12830*/  IMAD.U32 R37, R37, 0x10000, RZ ;  /* 0x0001000025257824 */ /* 0x000fe200078e00ff */
[----:B------:R-:W-:Y:S02]  /*12840*/  PRMT R15, R32, 0x7604, R15 ;  /* 0x00007604200f7816 */ /* 0x000fe4000000000f */
[----:B------:R-:W-:Y:S01]  /*12850*/  LOP3.LUT R33, R14, 0xff, RZ, 0xc0, !PT ;  /* 0x000000ff0e217812 */ /* 0x000fe200078ec0ff */
[----:B------:R-:W-:Y:S01]  /*12860*/  IMAD.U32 R14, R36, 0x10000, RZ ;  /* 0x00010000240e7824 */ /* 0x000fe200078e00ff */
[----:B------:R-:W-:Y:S02]  /*12870*/  LOP3.LUT R32, R28, 0xff, RZ, 0xc0, !PT ;  /* 0x000000ff1c207812 */ /* 0x000fe400078ec0ff */
[----:B------:R-:W-:Y:S02]  /*12880*/  PRMT R34, R35, 0x7604, R34 ;  /* 0x0000760423227816 */ /* 0x000fe40000000022 */
[----:B------:R-:W-:-:S02]  /*12890*/  PRMT R35, R33, 0x7604, R32 ;  /* 0x0000760421237816 */ /* 0x000fc40000000020 */
[----:B------:R-:W-:Y:S02]  /*128a0*/  LOP3.LUT R33, R15, 0xff0000, R14, 0xf8, !PT ;  /* 0x00ff00000f217812 */ /* 0x000fe400078ef80e */
[----:B------:R-:W-:Y:S02]  /*128b0*/  LOP3.LUT R37, R34, 0xff0000, R37, 0xf8, !PT ;  /* 0x00ff000022257812 */ /* 0x000fe400078ef825 */
[----:B------:R-:W-:Y:S02]  /*128c0*/  LOP3.LUT R33, R33, 0xff000000, R31, 0xf8, !PT ;  /* 0xff00000021217812 */ /* 0x000fe400078ef81f */
[----:B------:R-:W-:Y:S02]  /*128d0*/  LOP3.LUT R37, R37, 0xff000000, R29, 0xf8, !PT ;  /* 0xff00000025257812 */ /* 0x000fe400078ef81d */
[----:B------:R-:W-:Y:S02]  /*128e0*/  LOP3.LUT R15, R3, 0xff0000, R30, 0xf8, !PT ;  /* 0x00ff0000030f7812 */ /* 0x000fe400078ef81e */
[----:B0-----:R-:W-:-:S02]  /*128f0*/  F2FP.F16.E4M3.UNPACK_B R3, R6.H1 ;  /* 0x00000006ff03723e */ /* 0x001fc400030006ff */
[----:B------:R-:W-:Y:S02]  /*12900*/  F2FP.F16.E4M3.UNPACK_B R34, R37 ;  /* 0x00000025ff22723e */ /* 0x000fe400020006ff */
[----:B------:R-:W-:Y:S01]  /*12910*/  F2FP.F16.E4M3.UNPACK_B R31, R33 ;  /* 0x00000021ff1f723e */ /* 0x000fe200020006ff */
[----:B------:R-:W-:Y:S01]  /*12920*/  HADD2.F32 R14, -RZ, R3.H1_H1 ;  /* 0x30000003ff0e7230 */ /* 0x000fe20000004100 */
[--C-:B------:R-:W-:Y:S01]  /*12930*/  LOP3.LUT R35, R35, 0xff0000, R28.reuse, 0xf8, !PT ;  /* 0x00ff000023237812 */ /* 0x100fe200078ef81c */
[--C-:B------:R-:W-:Y:S01]  /*12940*/  HADD2.F32 R36, -RZ, R34.reuse.H1_H1 ;  /* 0x30000022ff247230 */ /* 0x100fe20000004100 */
[----:B------:R-:W-:Y:S01]  /*12950*/  F2FP.F16.E4M3.UNPACK_B R6, R6 ;  /* 0x00000006ff06723e */ /* 0x000fe200020006ff */
[----:B------:R-:W-:Y:S01]  /*12960*/  HADD2.F32 R32, -RZ, R31.H1_H1 ;  /* 0x3000001fff207230 */ /* 0x000fe20000004100 */
[----:B------:R-:W-:Y:S01]  /*12970*/  LOP3.LUT R35, R35, 0xff000000, R28, 0xf8, !PT ;  /* 0xff00000023237812 */ /* 0x000fe200078ef81c */
[----:B------:R-:W-:Y:S01]  /*12980*/  HADD2.F32 R34, -RZ, R34.H0_H0 ;  /* 0x20000022ff227230 */ /* 0x000fe20000004100 */
[----:B------:R-:W-:Y:S01]  /*12990*/  LOP3.LUT R30, R15, 0xff000000, R30, 0xf8, !PT ;  /* 0xff0000000f1e7812 */ /* 0x000fe200078ef81e */
[C---:B------:R-:W-:Y:S01]  /*129a0*/  FMUL.FTZ R38, R14.reuse, R36 ;  /* 0x000000240e267220 */ /* 0x040fe20000410000 */
[-C--:B------:R-:W-:Y:S01]  /*129b0*/  F2FP.F16.E4M3.UNPACK_B R28, R7.reuse ;  /* 0x00000007ff1c723e */ /* 0x080fe200020006ff */
[----:B------:R-:W-:Y:S01]  /*129c0*/  FMUL.FTZ R39, R14, R32 ;  /* 0x000000200e277220 */ /* 0x000fe20000410000 */
[----:B------:R-:W-:Y:S01]  /*129d0*/  F2FP.F16.E4M3.UNPACK_B R29, R7.H1 ;  /* 0x00000007ff1d723e */ /* 0x000fe200030006ff */
[----:B------:R-:W-:Y:S01]  /*129e0*/  HADD2.F32 R15, -RZ, R3.H0_H0 ;  /* 0x20000003ff0f7230 */ /* 0x000fe20000004100 */
[-C--:B------:R-:W-:Y:S01]  /*129f0*/  F2FP.F16.E4M3.UNPACK_B R7, R5.reuse ;  /* 0x00000005ff07723e */ /* 0x080fe200020006ff */
[----:B------:R-:W-:Y:S01]  /*12a00*/  HADD2.F32 R31, -RZ, R31.H0_H0 ;  /* 0x2000001fff1f7230 */ /* 0x000fe20000004100 */
[----:B------:R-:W-:Y:S01]  /*12a10*/  F2FP.F16.E4M3.UNPACK_B R14, R5.H1 ;  /* 0x00000005ff0e723e */ /* 0x000fe200030006ff */
[----:B------:R-:W-:-:S02]  /*12a20*/  HADD2.F32 R5, -RZ, R6.H1_H1 ;  /* 0x30000006ff057230 */ /* 0x000fc40000004100 */
[C---:B------:R-:W-:Y:S01]  /*12a30*/  FFMA.FTZ R38, R15.reuse, R32, -R38 ;  /* 0x000000200f267223 */ /* 0x040fe20000010826 */
        /* <DEDUP_REMOVED lines=71> */
.L_x_565:
[----:B------:R-:W-:Y:S05]  /*12eb0*/  BSYNC B1 ;  /* 0x0000000000017941 */ /* 0x000fea0003800000 */
.L_x_564:
        /* <DEDUP_REMOVED lines=43> */
[----:B---34-:R-:W0:Y:S02]  /*13170*/  LDS.128 R4, [R41+0x2000] ;  /* 0x0020000029047984 */ /* 0x018e240000000c00 */
        /* <DEDUP_REMOVED lines=80> */
[----:B------:R0:W-:Y:S02]  /*13680*/  STS.128 [R41+0x2000], R4 ;  /* 0x0020000429007388 */ /* 0x0001e40000000c00 */
.L_x_567:
[----:B------:R-:W-:Y:S05]  /*13690*/  BSYNC B1 ;  /* 0x0000000000017941 */ /* 0x000fea0003800000 */
.L_x_566:
        /* <DEDUP_REMOVED lines=29> */
[--C-:B------:R-:W-:Y:S02]  /*13870*/  LOP3.LUT R27, R27, 0xff0000, R12.reuse, 0xf8, !PT ;  /* 0x00ff00001b1b7812 */ /* 0x100fe400078ef80c */
[----:B------:R-:W-:Y:S01]  /*13880*/  F2FP.F16.E4M3.UNPACK_B R26, R29 ;  /* 0x0000001dff1a723e */ /* 0x000fe200020006ff */
[--C-:B------:R-:W-:Y:S01]  /*13890*/  HADD2.F32 R13, -RZ, R3.reuse.H0_H0 ;  /* 0x20000003ff0d7230 */ /* 0x100fe20000004100 */
[----:B------:R-:W-:Y:S02]  /*138a0*/  F2FP.F16.E4M3.UNPACK_B R21, R25 ;  /* 0x00000019ff15723e */ /* 0x000fe400020006ff */
[----:B------:R-:W-:Y:S01]  /*138b0*/  LOP3.LUT R27, R27, 0xff000000, R12, 0xf8, !PT ;  /* 0xff0000001b1b7812 */ /* 0x000fe200078ef80c */
[----:B------:R-:W-:Y:S01]  /*138c0*/  HADD2.F32 R12, -RZ, R3.H1_H1 ;  /* 0x30000003ff0c7230 */ /* 0x000fe20000004100 */
[----:B------:R-:W-:Y:S01]  /*138d0*/  F2FP.F16.E4M3.UNPACK_B R6, R6 ;  /* 0x00000006ff06723e */ /* 0x000fe200020006ff */
[--C-:B------:R-:W-:Y:S01]  /*138e0*/  HADD2.F32 R28, -RZ, R26.reuse.H1_H1 ;  /* 0x3000001aff1c7230 */ /* 0x100fe20000004100 */
[----:B------:R-:W-:Y:S01]  /*138f0*/  LOP3.LUT R20, R15, 0xff000000, R20, 0xf8, !PT ;  /* 0xff0000000f147812 */ /* 0x000fe200078ef814 */
[--C-:B------:R-:W-:Y:S01]  /*13900*/  HADD2.F32 R24, -RZ, R21.reuse.H1_H1 ;  /* 0x30000015ff187230 */ /* 0x100fe20000004100 */
        /* <DEDUP_REMOVED lines=81> */
.L_x_569:
[----:B------:R-:W-:Y:S05]  /*13e20*/  BSYNC B1 ;  /* 0x0000000000017941 */ /* 0x000fea0003800000 */
.L_x_568:
[----:B------:R-:W-:Y:S05]  /*13e30*/  @P5 BRA `(.L_x_559) ;  /* 0x0000003c00205947 */ /* 0x000fea0003800000 */
[----:B-----5:R-:W4:Y:S01]  /*13e40*/  LDL R31, [R1+0x14] ;  /* 0x00001400011f7983 */ /* 0x020f220000100800 */
[----:B------:R-:W-:Y:S02]  /*13e50*/  SHF.R.U32.HI R12, RZ, 0x8, R9 ;  /* 0x00000008ff0c7819 */ /* 0x000fe40000011609 */
[----:B------:R-:W-:Y:S02]  /*13e60*/  SHF.R.U32.HI R20, RZ, 0x8, R11 ;  /* 0x00000008ff147819 */ /* 0x000fe4000001160b */
[----:B------:R-:W-:Y:S02]  /*13e70*/  LOP3.LUT R13, R9, 0xff, RZ, 0xc0, !PT ;  /* 0x000000ff090d7812 */ /* 0x000fe400078ec0ff */
[----:B------:R-:W-:Y:S02]  /*13e80*/  LOP3.LUT R21, R11, 0xff, RZ, 0xc0, !PT ;  /* 0x000000ff0b157812 */ /* 0x000fe400078ec0ff */
[----:B------:R-:W-:Y:S02]  /*13e90*/  LOP3.LUT R12, R12, 0xff, RZ, 0xc0, !PT ;  /* 0x000000ff0c0c7812 */ /* 0x000fe400078ec0ff */
[----:B------:R-:W-:-:S02]  /*13ea0*/  LOP3.LUT R20, R20, 0xff, RZ, 0xc0, !PT ;  /* 0x000000ff14147812 */ /* 0x000fc400078ec0ff */
[----:B0--3--:R-:W-:Y:S02]  /*13eb0*/  SHF.R.U32.HI R0, RZ, 0x8, R8 ;  /* 0x00000008ff007819 */ /* 0x009fe40000011608 */
[----:B--2---:R-:W-:Y:S02]  /*13ec0*/  SHF.R.U32.HI R14, RZ, 0x8, R10 ;  /* 0x00000008ff0e7819 */ /* 0x004fe4000001160a */
[----:B------:R-:W-:Y:S02]  /*13ed0*/  PRMT R13, R12, 0x7604, R13 ;  /* 0x000076040c0d7816 */ /* 0x000fe4000000000d */
[----:B------:R-:W-:Y:S02]  /*13ee0*/  PRMT R21, R20, 0x7604, R21 ;  /* 0x0000760414157816 */ /* 0x000fe40000000015 */
[----:B------:R-:W-:Y:S02]  /*13ef0*/  SHF.R.U32.HI R12, RZ, 0x10, R9 ;  /* 0x00000010ff0c7819 */ /* 0x000fe40000011609 */
[----:B------:R-:W-:-:S02]  /*13f00*/  SHF.R.U32.HI R20, RZ, 0x10, R11 ;  /* 0x00000010ff147819 */ /* 0x000fc4000001160b */
[----:B-1----:R-:W-:Y:S02]  /*13f10*/  LOP3.LUT R3, R8, 0xff, RZ, 0xc0, !PT ;  /* 0x000000ff08037812 */ /* 0x002fe400078ec0ff */
[----:B------:R-:W-:Y:S02]  /*13f20*/  LOP3.LUT R15, R10, 0xff, RZ, 0xc0, !PT ;  /* 0x000000ff0a0f7812 */ /* 0x000fe400078ec0ff */
[----:B------:R-:W-:Y:S02]  /*13f30*/  LOP3.LUT R0, R0, 0xff, RZ, 0xc0, !PT ;  /* 0x000000ff00007812 */ /* 0x000fe400078ec0ff */
[----:B------:R-:W-:Y:S02]  /*13f40*/  LOP3.LUT R14, R14, 0xff, RZ, 0xc0, !PT ;  /* 0x000000ff0e0e7812 */ /* 0x000fe400078ec0ff */
[----:B------:R-:W-:Y:S02]  /*13f50*/  LOP3.LUT R12, R12, 0xff, RZ, 0xc0, !PT ;  /* 0x000000ff0c0c7812 */ /* 0x000fe400078ec0ff */
[----:B------:R-:W-:-:S02]  /*13f60*/  LOP3.LUT R20, R20, 0xff, RZ, 0xc0, !PT ;  /* 0x000000ff14147812 */ /* 0x000fc400078ec0ff */
[----:B------:R-:W-:Y:S02]  /*13f70*/  PRMT R3, R0, 0x7604, R3 ;  /* 0x0000760400037816 */ /* 0x000fe40000000003 */
[----:B------:R-:W-:Y:S02]  /*13f80*/  PRMT R15, R14, 0x7604, R15 ;  /* 0x000076040e0f7816 */ /* 0x000fe4000000000f */
[----:B------:R-:W-:Y:S02]  /*13f90*/  SHF.R.U32.HI R0, RZ, 0x10, R8 ;  /* 0x00000010ff007819 */ /* 0x000fe40000011608 */
[----:B------:R-:W-:Y:S02]  /*13fa0*/  SHF.R.U32.HI R14, RZ, 0x10, R10 ;  /* 0x00000010ff0e7819 */ /* 0x000fe4000001160a */
[----:B------:R-:W-:Y:S02]  /*13fb0*/  PRMT R13, R12, 0x7054, R13 ;  /* 0x000070540c0d7816 */ /* 0x000fe4000000000d */
[----:B------:R-:W-:-:S02]  /*13fc0*/  PRMT R21, R20, 0x7054, R21 ;  /* 0x0000705414157816 */ /* 0x000fc40000000015 */
[----:B------:R-:W-:Y:S02]  /*13fd0*/  LOP3.LUT R0, R0, 0xff, RZ, 0xc0, !PT ;  /* 0x000000ff00007812 */ /* 0x000fe400078ec0ff */
[----:B------:R-:W-:Y:S02]  /*13fe0*/  LOP3.LUT R14, R14, 0xff, RZ, 0xc0, !PT ;  /* 0x000000ff0e0e7812 */ /* 0x000fe400078ec0ff */
[----:B------:R-:W-:Y:S02]  /*13ff0*/  LOP3.LUT R21, R21, 0xff000000, R11, 0xf8, !PT ;  /* 0xff00000015157812 */ /* 0x000fe400078ef80b */
[----:B------:R-:W-:Y:S02]  /*14000*/  LOP3.LUT R13, R13, 0xff000000, R9, 0xf8, !PT ;  /* 0xff0000000d0d7812 */ /* 0x000fe400078ef809 */
[----:B------:R-:W-:Y:S02]  /*14010*/  PRMT R3, R0, 0x7054, R3 ;  /* 0x0000705400037816 */ /* 0x000fe40000000003 */
[----:B------:R-:W-:-:S02]  /*14020*/  PRMT R15, R14, 0x7054, R15 ;  /* 0x000070540e0f7816 */ /* 0x000fc4000000000f */
[----:B------:R-:W-:Y:S02]  /*14030*/  F2FP.F16.E4M3.UNPACK_B R24, R21 ;  /* 0x00000015ff18723e */ /* 0x000fe400020006ff */
[----:B------:R-:W-:Y:S02]  /*14040*/  F2FP.F16.E4M3.UNPACK_B R14, R13 ;  /* 0x0000000dff0e723e */ /* 0x000fe400020006ff */
[----:B------:R-:W-:Y:S01]  /*14050*/  LOP3.LUT R12, R3, 0xff000000, R8, 0xf8, !PT ;  /* 0xff000000030c7812 */ /* 0x000fe200078ef808 */
[----:B------:R-:W-:Y:S01]  /*14060*/  HADD2.F32 R25, -RZ, R24.H1_H1 ;  /* 0x30000018ff197230 */ /* 0x000fe20000004100 */
[----:B------:R-:W-:Y:S01]  /*14070*/  LOP3.LUT R20, R15, 0xff000000, R10, 0xf8, !PT ;  /* 0xff0000000f147812 */ /* 0x000fe200078ef80a */
[----:B------:R-:W-:Y:S01]  /*14080*/  HADD2.F32 R15, -RZ, R14.H1_H1 ;  /* 0x3000000eff0f7230 */ /* 0x000fe20000004100 */
[----:B------:R-:W-:Y:S01]  /*14090*/  F2FP.F16.E4M3.UNPACK_B R21, R21.H1 ;  /* 0x00000015ff15723e */ /* 0x000fe200030006ff */
[----:B------:R-:W-:Y:S01]  /*140a0*/  HADD2.F32 R24, -RZ, R24.H0_H0 ;  /* 0x20000018ff187230 */ /* 0x000fe20000004100 */
[----:B------:R-:W-:Y:S01]  /*140b0*/  F2FP.F16.E4M3.UNPACK_B R13, R13.H1 ;  /* 0x0000000dff0d723e */ /* 0x000fe200030006ff */
[----:B------:R-:W-:Y:S01]  /*140c0*/  HADD2.F32 R14, -RZ, R14.H0_H0 ;  /* 0x2000000eff0e7230 */ /* 0x000fe20000004100 */
[----:B----4-:R-:W0:Y:S02]  /*140d0*/  LDS.128 R4, [R31+0x4000] ;  /* 0x004000001f047984 */ /* 0x010e240000000c00 */
[----:B0-----:R-:W-:-:S02]  /*140e0*/  F2FP.F16.E4M3.UNPACK_B R0, R6.H1 ;  /* 0x00000006ff00723e */ /* 0x001fc400030006ff */
[----:B------:R-:W-:Y:S02]  /*140f0*/  F2FP.F16.E4M3.UNPACK_B R3, R6 ;  /* 0x00000006ff03723e */ /* 0x000fe400020006ff */
[-C--:B------:R-:W-:Y:S01]  /*14100*/  F2FP.F16.E4M3.UNPACK_B R10, R7.reuse ;  /* 0x00000007ff0a723e */ /* 0x080fe200020006ff */
[--C-:B------:R-:W-:Y:S01]  /*14110*/  HADD2.F32 R9, -RZ, R0.reuse.H1_H1 ;  /* 0x30000000ff097230 */ /* 0x100fe20000004100 */
[----:B------:R-:W-:Y:S01]  /*14120*/  F2FP.F16.E4M3.UNPACK_B R11, R7.H1 ;  /* 0x00000007ff0b723e */ /* 0x000fe200030006ff */
[----:B------:R-:W-:Y:S01]  /*14130*/  HADD2.F32 R8, -RZ, R0.H0_H0 ;  /* 0x20000000ff087230 */ /* 0x000fe20000004100 */
[-C--:B------:R-:W-:Y:S02]  /*14140*/  F2FP.F16.E4M3.UNPACK_B R6, R5.reuse ;  /* 0x00000005ff06723e */ /* 0x080fe400020006ff */
[----:B------:R-:W-:Y:S01]  /*14150*/  F2FP.F16.E4M3.UNPACK_B R7, R5.H1 ;  /* 0x00000005ff07723e */ /* 0x000fe200030006ff */
[C---:B------:R-:W-:Y:S01]  /*14160*/  FMUL.FTZ R27, R9.reuse, R25 ;  /* 0x00000019091b7220 */ /* 0x040fe20000410000 */
[-C--:B------:R-:W-:Y:S01]  /*14170*/  FMUL.FTZ R26, R9, R15.reuse ;  /* 0x0000000f091a7220 */ /* 0x080fe20000410000 */
[--C-:B------:R-:W-:Y:S01]  /*14180*/  HADD2.F32 R5, -RZ, R3.reuse.H1_H1 ;  /* 0x30000003ff057230 */ /* 0x100fe20000004100 */
[----:B------:R-:W-:Y:S01]  /*14190*/  F2FP.F16.E4M3.UNPACK_B R0, R4 ;  /* 0x00000004ff00723e */ /* 0x000fe200020006ff */
[C---:B------:R-:W-:Y:S01]  /*141a0*/  FFMA.FTZ R27, R8.reuse, R15, -R27 ;  /* 0x0000000f081b7223 */ /* 0x040fe2000001081b */
[----:B------:R-:W-:Y:S01]  /*141b0*/  FFMA.FTZ R26, R8, R25, R26 ;  /* 0x00000019081a7223 */ /* 0x000fe2000001001a */
[----:B------:R-:W-:-:S02]  /*141c0*/  HADD2.F32 R3, -RZ, R3.H0_H0 ;  /* 0x20000003ff037230 */ /* 0x000fc40000004100 */
[C---:B------:R-:W-:Y:S01]  /*141d0*/  FMUL.FTZ R8, R5.reuse, R24 ;  /* 0x0000001805087220 */ /* 0x040fe20000410000 */
[----:B------:R-:W-:Y:S01]  /*141e0*/  FMUL.FTZ R15, R5, R14 ;  /* 0x0000000e050f7220 */ /* 0x000fe20000410000 */
[--C-:B------:R-:W-:Y:S01]  /*141f0*/  HADD2.F32 R5, -RZ, R10.reuse.H1_H1 ;  /* 0x3000000aff057230 */ /* 0x100fe20000004100 */
[----:B------:R-:W-:Y:S01]  /*14200*/  F2FP.F16.E4M3.UNPACK_B R4, R4.H1 ;  /* 0x00000004ff04723e */ /* 0x000fe200030006ff */
[----:B------:R-:W-:Y:S02]  /*14210*/  HADD2.F32 R9, -RZ, R21.H0_H0 ;  /* 0x20000015ff097230 */ /* 0x000fe40000004100 */
[C---:B------:R-:W-:Y:S01]  /*14220*/  FFMA.FTZ R25, R3.reuse, R14, -R8 ;  /* 0x0000000e03197223 */ /* 0x040fe20000010808 */
[----:B------:R-:W-:Y:S01]  /*14230*/  FFMA.FTZ R24, R3, R24, R15 ;  /* 0x0000001803187223 */ /* 0x000fe2000001000f */
[----:B------:R-:W-:Y:S02]  /*14240*/  HADD2.F32 R8, -RZ, R13.H0_H0 ;  /* 0x2000000dff087230 */ /* 0x000fe40000004100 */
[----:B------:R-:W-:-:S02]  /*14250*/  HADD2.F32 R10, -RZ, R10.H0_H0 ;  /* 0x2000000aff0a7230 */ /* 0x000fc40000004100 */
[CC--:B------:R-:W-:Y:S01]  /*14260*/  FMUL.FTZ R15, R5.reuse, R9.reuse ;  /* 0x00000009050f7220 */ /* 0x0c0fe20000410000 */
[----:B------:R-:W-:Y:S02]  /*14270*/  HADD2.F32 R14, -RZ, R21.H1_H1 ;  /* 0x30000015ff0e7230 */ /* 0x000fe40000004100 */
[-C--:B------:R-:W-:Y:S01]  /*14280*/  FMUL.FTZ R5, R5, R8.reuse ;  /* 0x0000000805057220 */ /* 0x080fe20000410000 */
[----:B------:R-:W-:Y:S02]  /*14290*/  HADD2.F32 R3, -RZ, R11.H1_H1 ;  /* 0x3000000bff037230 */ /* 0x000fe40000004100 */
[C---:B------:R-:W-:Y:S01]  /*142a0*/  FFMA.FTZ R21, R10.reuse, R8, -R15 ;  /* 0x000000080a157223 */ /* 0x040fe2000001080f */
[----:B------:R-:W-:Y:S02]  /*142b0*/  HADD2.F32 R8, -RZ, R13.H1_H1 ;  /* 0x3000000dff087230 */ /* 0x000fe40000004100 */
[----:B------:R-:W-:Y:S01]  /*142c0*/  FFMA.FTZ R28, R10, R9, R5 ;  /* 0x000000090a1c7223 */ /* 0x000fe20000010005 */
[----:B------:R-:W-:-:S02]  /*142d0*/  HADD2.F32 R11, -RZ, R11.H0_H0 ;  /* 0x2000000bff0b7230 */ /* 0x000fc40000004100 */
[C---:B------:R-:W-:Y:S01]  /*142e0*/  FMUL.FTZ R30, R3.reuse, R14 ;  /* 0x0000000e031e7220 */ /* 0x040fe20000410000 */
[----:B------:R-:W-:Y:S01]  /*142f0*/  F2FP.F16.E4M3.UNPACK_B R9, R20 ;  /* 0x00000014ff09723e */ /* 0x000fe200020006ff */
[-C--:B------:R-:W-:Y:S01]  /*14300*/  FMUL.FTZ R10, R3, R8.reuse ;  /* 0x00000008030a7220 */ /* 0x080fe20000410000 */
[----:B------:R-:W-:Y:S02]  /*14310*/  HADD2.F32 R5, -RZ, R4.H1_H1 ;  /* 0x30000004ff057230 */ /* 0x000fe40000004100 */
[C---:B------:R-:W-:Y:S01]  /*14320*/  FFMA.FTZ R30, R11.reuse, R8, -R30 ;  /* 0x000000080b1e7223 */ /* 0x040fe2000001081e */
[----:B------:R-:W-:Y:S01]  /*14330*/  F2FP.F16.E4M3.UNPACK_B R8, R12 ;  /* 0x0000000cff08723e */ /* 0x000fe200020006ff */
[----:B------:R-:W-:Y:S01]  /*14340*/  FFMA.FTZ R29, R11, R14, R10 ;  /* 0x0000000e0b1d7223 */ /* 0x000fe2000001000a */
[--C-:B------:R-:W-:Y:S01]  /*14350*/  HADD2.F32 R13, -RZ, R9.reuse.H1_H1 ;  /* 0x30000009ff0d7230 */ /* 0x100fe20000004100 */
[----:B------:R-:W-:Y:S01]  /*14360*/  F2FP.F16.E4M3.UNPACK_B R12, R12.H1 ;  /* 0x0000000cff0c723e */ /* 0x000fe200030006ff */
[----:B------:R-:W-:Y:S01]  /*14370*/  HADD2.F32 R10, -RZ, R9.H0_H0 ;  /* 0x20000009ff0a7230 */ /* 0x000fe20000004100 */
[----:B------:R-:W-:Y:S01]  /*14380*/  F2FP.F16.E4M3.UNPACK_B R20, R20.H1 ;  /* 0x00000014ff14723e */ /* 0x000fe200030006ff */
[----:B------:R-:W-:-:S02]  /*14390*/  HADD2.F32 R9, -RZ, R8.H1_H1 ;  /* 0x30000008ff097230 */ /* 0x000fc40000004100 */
[C---:B------:R-:W-:Y:S01]  /*143a0*/  FMUL.FTZ R11, R5.reuse, R13 ;  /* 0x0000000d050b7220 */ /* 0x040fe20000410000 */
[----:B------:R-:W-:Y:S02]  /*143b0*/  HADD2.F32 R3, -RZ, R0.H1_H1 ;  /* 0x30000000ff037230 */ /* 0x000fe40000004100 */
        /* <DEDUP_REMOVED lines=10> */
[----:B------:R-:W-:-:S02]  /*14460*/  HADD2.F32 R4, -RZ, R12.H1_H1 ;  /* 0x3000000cff047230 */ /* 0x000fc40000004100 */
[--C-:B------:R-:W-:Y:S02]  /*14470*/  HADD2.F32 R3, -RZ, R7.reuse.H1_H1 ;  /* 0x30000007ff037230 */ /* 0x100fe40000004100 */
[--C-:B------:R-:W-:Y:S02]  /*14480*/  HADD2.F32 R8, -RZ, R20.reuse.H1_H1 ;  /* 0x30000014ff087230 */ /* 0x100fe40000004100 */
[----:B------:R-:W-:Y:S02]  /*14490*/  HADD2.F32 R9, -RZ, R20.H0_H0 ;  /* 0x20000014ff097230 */ /* 0x000fe40000004100 */
[C---:B------:R-:W-:Y:S01]  /*144a0*/  FMUL.FTZ R13, R3.reuse, R4 ;  /* 0x00000004030d7220 */ /* 0x040fe20000410000 */
[----:B------:R-:W-:Y:S02]  /*144b0*/  HADD2.F32 R0, -RZ, R6.H1_H1 ;  /* 0x30000006ff007230 */ /* 0x000fe40000004100 */
        /* <DEDUP_REMOVED lines=18> */
[----:B------:R0:W-:Y:S01]  /*145e0*/  STS.128 [R31+0x4000], R4 ;  /* 0x004000041f007388 */ /* 0x0001e20000000c00 */
[----:B------:R-:W-:Y:S05]  /*145f0*/  BRA `(.L_x_559) ;  /* 0x0000003400307947 */ /* 0x000fea0003800000 */
.L_x_553:
[----:B------:R-:W-:-:S03]  /*14600*/  UMOV UR4, 0xffffffff ;  /* 0xffffffff00047882 */ /* 0x000fc60000000000 */
[----:B------:R-:W-:Y:S05]  /*14610*/  BRA.DIV UR4, `(.L_x_570) ;  /* 0x0000017a04c87947 */ /* 0x000fea000b800000 */
[----:B------:R0:W1:Y:S04]  /*14620*/  SHFL.IDX PT, R21, R24, RZ, 0x1e1f ;  /* 0x001e1fff18157589 */ /* 0x00006800000e0000 */
[----:B------:R0:W2:Y:S04]  /*14630*/  SHFL.IDX PT, R39, R138, RZ, 0x1e1f ;  /* 0x001e1fff8a277589 */ /* 0x0000a800000e0000 */
[----:B------:R0:W3:Y:S04]  /*14640*/  SHFL.IDX PT, R3, R26, RZ, 0x1e1f ;  /* 0x001e1fff1a037589 */ /* 0x0000e800000e0000 */
[----:B------:R-:W4:Y:S02]  /*14650*/  SHFL.IDX PT, R37, R37, RZ, 0x1e1f ;  /* 0x001e1fff25257589 */ /* 0x000f2400000e0000 */
.L_x_819:
[----:B------:R-:W-:Y:S01]  /*14660*/  ULDC UR4, c[0x0][0x448] ;  /* 0x0001120000047ab9 */ /* 0x000fe20000000800 */
[----:B------:R-:W-:Y:S01]  /*14670*/  BSSY B1, `(.L_x_571) ;  /* 0x0000038000017945 */ /* 0x000fe20003800000 */
[----:B------:R-:W-:Y:S01]  /*14680*/  IMAD R0, R152, UR4, RZ ;  /* 0x0000000498007c24 */ /* 0x000fe2000f8e02ff */
[----:B------:R-:W-:Y:S02]  /*14690*/  CS2R R28, SRZ ;  /* 0x00000000001c7805 */ /* 0x000fe4000001ff00 */
[----:B------:R-:W-:Y:S02]  /*146a0*/  CS2R R30, SRZ ;  /* 0x00000000001e7805 */ /* 0x000fe4000001ff00 */
[----:B------:R-:W-:Y:S02]  /*146b0*/  CS2R R6, SRZ ;  /* 0x0000000000067805 */ /* 0x000fe4000001ff00 */
        /* <DEDUP_REMOVED lines=8> */
[----:B0-----:R-:W-:Y:S02]  /*14740*/  CS2R R24, SRZ ;  /* 0x0000000000187805 */ /* 0x001fe4000001ff00 */
[----:B------:R-:W-:Y:S01]  /*14750*/  CS2R R26, SRZ ;  /* 0x00000000001a7805 */ /* 0x000fe2000001ff00 */
[----:B------:R-:W-:Y:S06]  /*14760*/  @P0 BRA `(.L_x_572) ;  /* 0x0000000000a00947 */ /* 0x000fec0003800000 */
[C---:B------:R-:W-:Y:S01]  /*14770*/  IADD3 R4, R16.reuse, 0x20, RZ ;  /* 0x0000002010047810 */ /* 0x040fe20007ffe0ff */
[----:B------:R-:W-:Y:S01]  /*14780*/  ULDC UR4, c[0x0][0x3f4] ;  /* 0x0000fd0000047ab9 */ /* 0x000fe20000000800 */
[C---:B------:R-:W-:Y:S01]  /*14790*/  VIADD R5, R16.reuse, 0x40 ;  /* 0x0000004010057836 */ /* 0x040fe20000000000 */
[----:B------:R-:W-:Y:S02]  /*147a0*/  ISETP.GE.AND P2, PT, R16, UR4, PT ;  /* 0x0000000410007c0c */ /* 0x000fe4000bf46270 */
[----:B------:R-:W-:Y:S02]  /*147b0*/  CS2R R32, SRZ ;  /* 0x0000000000207805 */ /* 0x000fe4000001ff00 */
[----:B------:R-:W-:Y:S02]  /*147c0*/  ISETP.GE.AND P1, PT, R4, UR4, PT ;  /* 0x0000000404007c0c */ /* 0x000fe4000bf26270 */
[----:B------:R-:W-:Y:S02]  /*147d0*/  CS2R R34, SRZ ;  /* 0x0000000000227805 */ /* 0x000fe4000001ff00 */
[----:B------:R-:W-:-:S02]  /*147e0*/  ISETP.GE.AND P0, PT, R5, UR4, PT ;  /* 0x0000000405007c0c */ /* 0x000fc4000bf06270 */
[----:B------:R-:W-:Y:S02]  /*147f0*/  CS2R R28, SRZ ;  /* 0x00000000001c7805 */ /* 0x000fe4000001ff00 */
[----:B------:R-:W-:Y:S02]  /*14800*/  CS2R R30, SRZ ;  /* 0x00000000001e7805 */ /* 0x000fe4000001ff00 */
[----:B------:R-:W-:Y:S02]  /*14810*/  CS2R R12, SRZ ;  /* 0x00000000000c7805 */ /* 0x000fe4000001ff00 */
[----:B------:R-:W-:Y:S02]  /*14820*/  CS2R R14, SRZ ;  /* 0x00000000000e7805 */ /* 0x000fe4000001ff00 */
[----:B-1----:R-:W-:Y:S01]  /*14830*/  @!P2 IADD3 R40, P3, R16, R21, RZ ;  /* 0x000000151028a210 */ /* 0x002fe20007f7e0ff */
[----:B------:R-:W-:Y:S02]  /*14840*/  @!P1 IMAD.SHL.U32 R46, R170, 0x10, RZ ;  /* 0x00000010aa2e9824 */ /* 0x000fe400078e00ff */
[----:B------:R-:W-:-:S02]  /*14850*/  @!P0 IMAD.SHL.U32 R48, R171, 0x10, RZ ;  /* 0x00000010ab308824 */ /* 0x000fc400078e00ff */
[----:B---3--:R-:W-:Y:S01]  /*14860*/  @!P2 IMAD.X R41, R3, 0x1, R17, P3 ;  /* 0x000000010329a824 */ /* 0x008fe200018e0611 */
[----:B------:R-:W-:Y:S02]  /*14870*/  @!P1 SHF.R.S32.HI R4, RZ, 0x1f, R46 ;  /* 0x0000001fff049819 */ /* 0x000fe4000001142e */
[C---:B------:R-:W-:Y:S02]  /*14880*/  @!P1 IADD3 R42, P5, R46.reuse, R21, RZ ;  /* 0x000000152e2a9210 */ /* 0x040fe40007fbe0ff */
[----:B--2---:R-:W-:Y:S02]  /*14890*/  @!P1 IADD3 R46, P4, R46, R39, RZ ;  /* 0x000000272e2e9210 */ /* 0x004fe40007f9e0ff */
[----:B------:R-:W-:Y:S02]  /*148a0*/  CS2R R24, SRZ ;  /* 0x0000000000187805 */ /* 0x000fe4000001ff00 */
[----:B------:R-:W-:Y:S02]  /*148b0*/  @!P0 IADD3 R38, P3, R48, R21, RZ ;  /* 0x0000001530268210 */ /* 0x000fe40007f7e0ff */
[----:B------:R-:W-:-:S02]  /*148c0*/  CS2R R26, SRZ ;  /* 0x00000000001a7805 */ /* 0x000fc4000001ff00 */
[----:B------:R-:W-:Y:S01]  /*148d0*/  @!P0 SHF.R.S32.HI R6, RZ, 0x1f, R48 ;  /* 0x0000001fff068819 */ /* 0x000fe20000011430 */
[----:B----4-:R-:W-:Y:S01]  /*148e0*/  @!P1 IMAD.X R47, R37, 0x1, R4, P4 ;  /* 0x00000001252f9824 */ /* 0x010fe200020e0604 */
[C---:B------:R-:W-:Y:S02]  /*148f0*/  @!P1 IADD3.X R43, R3.reuse, R4, RZ, P5, !PT ;  /* 0x00000004032b9210 */ /* 0x040fe40002ffe4ff */
[----:B------:R-:W-:Y:S02]  /*14900*/  CS2R R8, SRZ ;  /* 0x0000000000087805 */ /* 0x000fe4000001ff00 */
[-C--:B------:R-:W-:Y:S02]  /*14910*/  @!P0 IADD3 R48, P5, R48, R39.reuse, RZ ;  /* 0x0000002730308210 */ /* 0x080fe40007fbe0ff */
[----:B------:R-:W-:Y:S02]  /*14920*/  CS2R R10, SRZ ;  /* 0x00000000000a7805 */ /* 0x000fe4000001ff00 */
[----:B------:R-:W-:Y:S01]  /*14930*/  @!P2 IADD3 R20, P4, R16, R39, RZ ;  /* 0x000000271014a210 */ /* 0x000fe20007f9e0ff */
[--C-:B------:R-:W-:Y:S01]  /*14940*/  @!P0 IMAD.X R39, R3, 0x1, R6.reuse, P3 ;  /* 0x0000000103278824 */ /* 0x100fe200018e0606 */
[----:B------:R-:W-:Y:S01]  /*14950*/  CS2R R4, SRZ ;  /* 0x0000000000047805 */ /* 0x000fe2000001ff00 */
[C---:B------:R-:W-:Y:S01]  /*14960*/  @!P0 IMAD.X R49, R37.reuse, 0x1, R6, P5 ;  /* 0x0000000125318824 */ /* 0x040fe200028e0606 */
[----:B------:R-:W-:Y:S01]  /*14970*/  CS2R R6, SRZ ;  /* 0x0000000000067805 */ /* 0x000fe2000001ff00 */
[----:B------:R-:W-:Y:S01]  /*14980*/  @!P2 IMAD.X R21, R37, 0x1, R17, P4 ;  /* 0x000000012515a824 */ /* 0x000fe200020e0611 */
[----:B------:R0:W5:Y:S04]  /*14990*/  @!P2 LD.E.128 R32, desc[UR50][R40.64] ;  /* 0x000000322820a980 */ /* 0x000168000c101d00 */
[----:B------:R0:W5:Y:S04]  /*149a0*/  @!P2 LD.E.128 R28, desc[UR50][R20.64] ;  /* 0x00000032141ca980 */ /* 0x000168000c101d00 */
[----:B------:R0:W5:Y:S04]  /*149b0*/  @!P1 LD.E.128 R12, desc[UR50][R42.64] ;  /* 0x000000322a0c9980 */ /* 0x000168000c101d00 */
[----:B------:R0:W5:Y:S04]  /*149c0*/  @!P1 LD.E.128 R4, desc[UR50][R46.64] ;  /* 0x000000322e049980 */ /* 0x000168000c101d00 */
[----:B------:R0:W5:Y:S04]  /*149d0*/  @!P0 LD.E.128 R24, desc[UR50][R38.64] ;  /* 0x0000003226188980 */ /* 0x000168000c101d00 */
[----:B------:R0:W5:Y:S02]  /*149e0*/  @!P0 LD.E.128 R8, desc[UR50][R48.64] ;  /* 0x0000003230088980 */ /* 0x000164000c101d00 */
.L_x_572:
[----:B------:R-:W-:Y:S05]  /*149f0*/  BSYNC B1 ;  /* 0x0000000000017941 */ /* 0x000fea0003800000 */
.L_x_571:
[----:B------:R-:W-:Y:S01]  /*14a00*/  ULEA.HI UR4, UR37, UR37, URZ, 0x1 ;  /* 0x0000002525047291 */ /* 0x000fe2000f8f083f */
[----:B------:R-:W-:Y:S01]  /*14a10*/  IMAD R0, R137, -0x80, R0 ;  /* 0xffffff8089007824 */ /* 0x000fe200078e0200 */
[----:B------:R-:W-:Y:S02]  /*14a20*/  BSSY B1, `(.L_x_573) ;  /* 0x0000009000017945 */ /* 0x000fe40003800000 */
[----:B------:R-:W-:Y:S02]  /*14a30*/  ULOP3.LUT UR4, UR4, 0xfffffffe, URZ, 0xc0, !UPT ;  /* 0xfffffffe04047892 */ /* 0x000fe4000f8ec03f */
[----:B------:R-:W-:Y:S02]  /*14a40*/  VIMNMX R0, R0, 0x80, PT ;  /* 0x0000008000007848 */ /* 0x000fe40003fe0100 */
[----:B------:R-:W-:Y:S02]  /*14a50*/  UIADD3 UR4, UR37, -UR4, URZ ;  /* 0x8000000425047290 */ /* 0x000fe4000fffe03f */
[----:B------:R-:W-:-:S04]  /*14a60*/  ISETP.GE.AND P1, PT, R195, R0, PT ;  /* 0x00000000c300720c */ /* 0x000fc80003f26270 */
[----:B---3--:R-:W-:-:S04]  /*14a70*/  MOV R3, UR4 ;  /* 0x0000000400037c02 */ /* 0x008fc80008000f00 */
[----:B------:R-:W-:-:S04]  /*14a80*/  SHF.L.U32 R3, R3, 0x1f, RZ ;  /* 0x0000001f03037819 */ /* 0x000fc800000006ff */
[----:B------:R-:W3:Y:S02]  /*14a90*/  SYNCS.PHASECHK.TRANS64.TRYWAIT P0, [R18+URZ+0x29800], R3 ;  /* 0x02980003120075a7 */ /* 0x000ee4000800017f */
[----:B---3--:R-:W-:Y:S05]  /*14aa0*/  @!P0 BRA `(.L_x_574) ;  /* 0x0000017800188947 */ /* 0x008fea0003800000 */
.L_x_820:
[----:B------:R-:W-:Y:S05]  /*14ab0*/  BSYNC B1 ;  /* 0x0000000000017941 */ /* 0x000fea0003800000 */
.L_x_573:
[----:B------:R-:W-:Y:S05]  /*14ac0*/  @P1 BRA `(.L_x_559) ;  /* 0x0000002c00fc1947 */ /* 0x000fea0003800000 */
[----:B---3--:R-:W3:Y:S01]  /*14ad0*/  LDC R3, c[0x0][0x3f4] ;  /* 0x0000fd00ff037b82 */ /* 0x008ee20000000800 */
[C---:B------:R-:W-:Y:S01]  /*14ae0*/  VIADD R0, R16.reuse, 0x20 ;  /* 0x0000002010007836 */ /* 0x040fe20000000000 */
[----:B------:R-:W-:Y:S01]  /*14af0*/  BSSY B1, `(.L_x_575) ;  /* 0x0000102000017945 */ /* 0x000fe20003800000 */
[C---:B0-----:R-:W-:Y:S01]  /*14b00*/  VIADD R20, R16.reuse, 0x40 ;  /* 0x0000004010147836 */ /* 0x041fe20000000000 */
[-C--:B---3--:R-:W-:Y:S02]  /*14b10*/  ISETP.GE.AND P0, PT, R16, R3.reuse, PT ;  /* 0x000000031000720c */ /* 0x088fe40003f06270 */
[-C--:B------:R-:W-:Y:S02]  /*14b20*/  ISETP.GE.AND P1, PT, R0, R3.reuse, PT ;  /* 0x000000030000720c */ /* 0x080fe40003f26270 */
[----:B------:R-:W-:-:S09]  /*14b30*/  ISETP.GE.AND P2, PT, R20, R3, PT ;  /* 0x000000031400720c */ /* 0x000fd20003f46270 */
[----:B------:R-:W-:Y:S05]  /*14b40*/  @P0 BRA `(.L_x_576) ;  /* 0x0000000c00f00947 */ /* 0x000fea0003800000 */
[----:B------:R-:W3:Y:S01]  /*14b50*/  LDL R65, [R1+0x44] ;  /* 0x0000440001417983 */ /* 0x000ee20000100800 */
[----:B-1----:R-:W0:Y:S01]  /*14b60*/  S2R R21, SR_TID.X ;  /* 0x0000000000157919 */ /* 0x002e220000002100 */
[----:B-----5:R-:W-:Y:S02]  /*14b70*/  SHF.R.U32.HI R0, RZ, 0x8, R32 ;  /* 0x00000008ff007819 */ /* 0x020fe40000011620 */
[----:B------:R-:W-:Y:S01]  /*14b80*/  LOP3.LUT R20, R32, 0xff, RZ, 0xc0, !PT ;  /* 0x000000ff20147812 */ /* 0x000fe200078ec0ff */
[----:B0-----:R-:W-:-:S05]  /*14b90*/  VIADD R21, R21, 0xffffff80 ;  /* 0xffffff8015157836 */ /* 0x001fca0000000000 */
[----:B------:R-:W-:-:S04]  /*14ba0*/  LEA.HI R40, R21, R21, RZ, 0x1 ;  /* 0x0000001515287211 */ /* 0x000fc800078f08ff */
[----:B------:R-:W-:-:S05]  /*14bb0*/  LOP3.LUT R40, R40, 0xfffffffe, RZ, 0xc0, !PT ;  /* 0xfffffffe28287812 */ /* 0x000fca00078ec0ff */
[----:B------:R-:W-:Y:S01]  /*14bc0*/  IMAD.IADD R40, R21, 0x1, -R40 ;  /* 0x0000000115287824 */ /* 0x000fe200078e0a28 */
[----:B------:R-:W-:-:S04]  /*14bd0*/  LOP3.LUT R21, R0, 0xff, RZ, 0xc0, !PT ;  /* 0x000000ff00157812 */ /* 0x000fc800078ec0ff */
[----:B------:R-:W-:Y:S02]  /*14be0*/  LEA.HI R0, R3, R40, RZ, 0x1c ;  /* 0x0000002803007211 */ /* 0x000fe400078fe0ff */
[----:B------:R-:W-:Y:S02]  /*14bf0*/  PRMT R45, R21, 0x7604, R20 ;  /* 0x00007604152d7816 */ /* 0x000fe40000000014 */
[----:B------:R-:W-:-:S04]  /*14c00*/  SHF.R.S32.HI R21, RZ, 0x1f, R0 ;  /* 0x0000001fff157819 */ /* 0x000fc80000011400 */
[----:B------:R-:W-:Y:S02]  /*14c10*/  LEA.HI R20, R21, R0, RZ, 0x2 ;  /* 0x0000000015147211 */ /* 0x000fe400078f10ff */
[----:B------:R-:W-:-:S03]  /*14c20*/  SHF.L.U32 R0, R0, 0x4, RZ ;  /* 0x0000000400007819 */ /* 0x000fc600000006ff */
[----:B------:R-:W-:Y:S01]  /*14c30*/  IMAD.SHL.U32 R20, R20, 0x800, RZ ;  /* 0x0000080014147824 */ /* 0x000fe200078e00ff */
[----:B------:R-:W-:Y:S02]  /*14c40*/  LOP3.LUT R21, R205, 0x30, R0, 0xf8, !PT ;  /* 0x00000030cd157812 */ /* 0x000fe400078ef800 */
[----:B----4-:R-:W-:Y:S02]  /*14c50*/  SHF.R.U32.HI R37, RZ, 0x8, R33 ;  /* 0x00000008ff257819 */ /* 0x010fe40000011621 */
[----:B--2---:R-:W-:Y:S02]  /*14c60*/  SHF.R.U32.HI R39, RZ, 0x8, R34 ;  /* 0x00000008ff277819 */ /* 0x004fe40000011622 */
[----:B------:R-:W-:Y:S02]  /*14c70*/  LOP3.LUT R21, R21, R206, RZ, 0x3c, !PT ;  /* 0x000000ce15157212 */ /* 0x000fe400078e3cff */
[----:B------:R-:W-:Y:S02]  /*14c80*/  LOP3.LUT R20, R20, 0xffffe000, RZ, 0xc0, !PT ;  /* 0xffffe00014147812 */ /* 0x000fe400078ec0ff */
[----:B------:R-:W-:-:S02]  /*14c90*/  LOP3.LUT R36, R33, 0xff, RZ, 0xc0, !PT ;  /* 0x000000ff21247812 */ /* 0x000fc400078ec0ff */
[----:B------:R-:W-:Y:S02]  /*14ca0*/  LOP3.LUT R38, R34, 0xff, RZ, 0xc0, !PT ;  /* 0x000000ff22267812 */ /* 0x000fe400078ec0ff */
[----:B------:R-:W-:Y:S02]  /*14cb0*/  LOP3.LUT R37, R37, 0xff, RZ, 0xc0, !PT ;  /* 0x000000ff25257812 */ /* 0x000fe400078ec0ff */
[----:B------:R-:W-:Y:S02]  /*14cc0*/  LOP3.LUT R39, R39, 0xff, RZ, 0xc0, !PT ;  /* 0x000000ff27277812 */ /* 0x000fe400078ec0ff */
[----:B------:R-:W-:Y:S02]  /*14cd0*/  IADD3 R21, R21, R207, R20 ;  /* 0x000000cf15157210 */ /* 0x000fe40007ffe014 */
[----:B------:R-:W-:Y:S02]  /*14ce0*/  PRMT R46, R37, 0x7604, R36 ;  /* 0x00007604252e7816 */ /* 0x000fe40000000024 */
[----:B------:R-:W-:Y:S01]  /*14cf0*/  PRMT R47, R39, 0x7604, R38 ;  /* 0x00007604272f7816 */ /* 0x000fe20000000026 */
[----:B------:R-:W-:Y:S01]  /*14d00*/  IMAD.IADD R0, R18, 0x1, R21 ;  /* 0x0000000112007824 */ /* 0x000fe200078e0215 */
[----:B------:R-:W-:-:S02]  /*14d10*/  SHF.R.U32.HI R37, RZ, 0x8, R35 ;  /* 0x00000008ff257819 */ /* 0x000fc40000011623 */
[----:B------:R-:W-:Y:S02]  /*14d20*/  SHF.R.U32.HI R39, RZ, 0x8, R28 ;  /* 0x00000008ff277819 */ /* 0x000fe4000001161c */
[----:B------:R-:W-:Y:S02]  /*14d30*/  SHF.R.U32.HI R40, RZ, 0x8, R29 ;  /* 0x00000008ff287819 */ /* 0x000fe4000001161d */
[----:B------:R-:W-:Y:S02]  /*14d40*/  LOP3.LUT R36, R35, 0xff, RZ, 0xc0, !PT ;  /* 0x000000ff23247812 */ /* 0x000fe400078ec0ff */
[----:B------:R-:W-:Y:S02]  /*14d50*/  LOP3.LUT R38, R28, 0xff, RZ, 0xc0, !PT ;  /* 0x000000ff1c267812 */ /* 0x000fe400078ec0ff */
[----:B------:R-:W-:Y:S02]  /*14d60*/  LOP3.LUT R37, R37, 0xff, RZ, 0xc0, !PT ;  /* 0x000000ff25257812 */ /* 0x000fe400078ec0ff */
[----:B------:R-:W-:-:S02]  /*14d70*/  LOP3.LUT R39, R39, 0xff, RZ, 0xc0, !PT ;  /* 0x000000ff27277812 */ /* 0x000fc400078ec0ff */
[----:B------:R-:W-:Y:S02]  /*14d80*/  LOP3.LUT R21, R40, 0xff, RZ, 0xc0, !PT ;  /* 0x000000ff28157812 */ /* 0x000fe400078ec0ff */
[----:B------:R-:W0:Y:S01]  /*14d90*/  LDS.128 R40, [R0+0x14400] ;  /* 0x0144000000287984 */ /* 0x000e220000000c00 */
[----:B------:R-:W-:Y:S02]  /*14da0*/  PRMT R48, R37, 0x7604, R36 ;  /* 0x0000760425307816 */ /* 0x000fe40000000024 */
[----:B------:R-:W-:Y:S02]  /*14db0*/  PRMT R51, R39, 0x7604, R38 ;  /* 0x0000760427337816 */ /* 0x000fe40000000026 */
[----:B------:R-:W-:Y:S02]  /*14dc0*/  SHF.R.U32.HI R53, RZ, 0x8, R31 ;  /* 0x00000008ff357819 */ /* 0x000fe4000001161f */
[----:B------:R-:W-:Y:S02]  /*14dd0*/  SHF.R.U32.HI R50, RZ, 0x8, R30 ;  /* 0x00000008ff327819 */ /* 0x000fe4000001161e */
[----:B------:R-:W-:-:S02]  /*14de0*/  LOP3.LUT R20, R29, 0xff, RZ, 0xc0, !PT ;  /* 0x000000ff1d147812 */ /* 0x000fc400078ec0ff */
[----:B------:R-:W-:Y:S02]  /*14df0*/  LOP3.LUT R52, R31, 0xff, RZ, 0xc0, !PT ;  /* 0x000000ff1f347812 */ /* 0x000fe400078ec0ff */
[----:B------:R-:W-:Y:S02]  /*14e00*/  LOP3.LUT R53, R53, 0xff, RZ, 0xc0, !PT ;  /* 0x000000ff35357812 */ /* 0x000fe400078ec0ff */
[----:B------:R-:W-:Y:S02]  /*14e10*/  LOP3.LUT R49, R30, 0xff, RZ, 0xc0, !PT ;  /* 0x000000ff1e317812 */ /* 0x000fe400078ec0ff */
[----:B------:R-:W-:Y:S02]  /*14e20*/  LOP3.LUT R50, R50, 0xff, RZ, 0xc0, !PT ;  /* 0x000000ff32327812 */ /* 0x000fe400078ec0ff */
[----:B------:R-:W-:Y:S02]  /*14e30*/  PRMT R20, R21, 0x7604, R20 ;  /* 0x0000760415147816 */ /* 0x000fe40000000014 */
[----:B------:R-:W-:-:S02]  /*14e40*/  SHF.R.U32.HI R21, RZ, 0x10, R33 ;  /* 0x00000010ff157819 */ /* 0x000fc40000011621 */
[----:B------:R-:W-:Y:S02]  /*14e50*/  PRMT R52, R53, 0x7604, R52 ;  /* 0x0000760435347816 */ /* 0x000fe40000000034 */
[----:B------:R-:W-:Y:S02]  /*14e60*/  PRMT R57, R50, 0x7604, R49 ;  /* 0x0000760432397816 */ /* 0x000fe40000000031 */
[----:B------:R-:W-:Y:S02]  /*14e70*/  SHF.R.U32.HI R53, RZ, 0x10, R29 ;  /* 0x00000010ff357819 */ /* 0x000fe4000001161d */
[----:B------:R-:W-:Y:S01]  /*14e80*/  SHF.R.U32.HI R49, RZ, 0x10, R35 ;  /* 0x00000010ff317819 */ /* 0x000fe20000011623 */
[----:B------:R-:W-:Y:S01]  /*14e90*/  IMAD.U32 R21, R21, 0x10000, RZ ;  /* 0x0001000015157824 */ /* 0x000fe200078e00ff */
[----:B------:R-:W-:Y:S02]  /*14ea0*/  SHF.L.U32 R53, R53, 0x10, RZ ;  /* 0x0000001035357819 */ /* 0x000fe400000006ff */
[----:B------:R-:W-:Y:S01]  /*14eb0*/  SHF.R.U32.HI R59, RZ, 0x10, R31 ;  /* 0x00000010ff3b7819 */ /* 0x000fe2000001161f */
[----:B------:R-:W-:Y:S01]  /*14ec0*/  IMAD.U32 R49, R49, 0x10000, RZ ;  /* 0x0001000031317824 */ /* 0x000fe200078e00ff */
[----:B------:R-:W-:-:S02]  /*14ed0*/  LOP3.LUT R55, R20, 0xff0000, R53, 0xf8, !PT ;  /* 0x00ff000014377812 */ /* 0x000fc400078ef835 */
[----:B------:R-:W-:Y:S01]  /*14ee0*/  LOP3.LUT R21, R46, 0xff0000, R21, 0xf8, !PT ;  /* 0x00ff00002e157812 */ /* 0x000fe200078ef815 */
[----:B------:R-:W-:Y:S01]  /*14ef0*/  IMAD.U32 R59, R59, 0x10000, RZ ;  /* 0x000100003b3b7824 */ /* 0x000fe200078e00ff */
[----:B------:R-:W-:Y:S02]  /*14f00*/  LOP3.LUT R49, R48, 0xff0000, R49, 0xf8, !PT ;  /* 0x00ff000030317812 */ /* 0x000fe400078ef831 */
[----:B------:R-:W-:Y:S02]  /*14f10*/  LOP3.LUT R45, R45, 0xff0000, R32, 0xf8, !PT ;  /* 0x00ff00002d2d7812 */ /* 0x000fe400078ef820 */
[----:B------:R-:W-:Y:S02]  /*14f20*/  LOP3.LUT R47, R47, 0xff0000, R34, 0xf8, !PT ;  /* 0x00ff00002f2f7812 */ /* 0x000fe400078ef822 */
[----:B------:R-:W-:Y:S02]  /*14f30*/  LOP3.LUT R55, R55, 0xff000000, R29, 0xf8, !PT ;  /* 0xff00000037377812 */ /* 0x000fe400078ef81d */
[----:B------:R-:W-:-:S02]  /*14f40*/  LOP3.LUT R53, R21, 0xff000000, R33, 0xf8, !PT ;  /* 0xff00000015357812 */ /* 0x000fc400078ef821 */
[----:B------:R-:W-:Y:S02]  /*14f50*/  LOP3.LUT R59, R52, 0xff0000, R59, 0xf8, !PT ;  /* 0x00ff0000343b7812 */ /* 0x000fe400078ef83b */
[----:B------:R-:W-:Y:S02]  /*14f60*/  LOP3.LUT R45, R45, 0xff000000, R32, 0xf8, !PT ;  /* 0xff0000002d2d7812 */ /* 0x000fe400078ef820 */
[----:B------:R-:W-:Y:S02]  /*14f70*/  LOP3.LUT R54, R49, 0xff000000, R35, 0xf8, !PT ;  /* 0xff00000031367812 */ /* 0x000fe400078ef823 */
[----:B------:R-:W-:Y:S02]  /*14f80*/  LOP3.LUT R20, R47, 0xff000000, R34, 0xf8, !PT ;  /* 0xff0000002f147812 */ /* 0x000fe400078ef822 */
[----:B------:R-:W-:Y:S02]  /*14f90*/  F2FP.F16.E4M3.UNPACK_B R35, R55 ;  /* 0x00000037ff23723e */ /* 0x000fe400020006ff */
[----:B0-----:R-:W-:-:S02]  /*14fa0*/  F2FP.F16.E4M3.UNPACK_B R32, R41 ;  /* 0x00000029ff20723e */ /* 0x001fc400020006ff */
[----:B------:R-:W-:Y:S02]  /*14fb0*/  F2FP.F16.E4M3.UNPACK_B R34, R53 ;  /* 0x00000035ff22723e */ /* 0x000fe400020006ff */
[----:B------:R-:W-:Y:S01]  /*14fc0*/  LOP3.LUT R59, R59, 0xff000000, R31, 0xf8, !PT ;  /* 0xff0000003b3b7812 */ /* 0x000fe200078ef81f */
[----:B------:R-:W-:Y:S01]  /*14fd0*/  HADD2.F32 R56, -RZ, R35.H0_H0 ;  /* 0x20000023ff387230 */ /* 0x000fe20000004100 */
[----:B------:R-:W-:Y:S01]  /*14fe0*/  LOP3.LUT R51, R51, 0xff0000, R28, 0xf8, !PT ;  /* 0x00ff000033337812 */ /* 0x000fe200078ef81c */
[----:B------:R-:W-:Y:S01]  /*14ff0*/  HADD2.F32 R29, -RZ, R32.H0_H0 ;  /* 0x20000020ff1d7230 */ /* 0x000fe20000004100 */
[----:B------:R-:W-:Y:S02]  /*15000*/  LOP3.LUT R21, R57, 0xff0000, R30, 0xf8, !PT ;  /* 0x00ff000039157812 */ /* 0x000fe400078ef81e */
[----:B------:R-:W-:Y:S02]  /*15010*/  LOP3.LUT R57, R51, 0xff000000, R28, 0xf8, !PT ;  /* 0xff00000033397812 */ /* 0x000fe400078ef81c */
[----:B------:R-:W-:-:S02]  /*15020*/  F2FP.F16.E4M3.UNPACK_B R49, R40 ;  /* 0x00000028ff31723e */ /* 0x000fc400020006ff */
[----:B------:R-:W-:Y:S01]  /*15030*/  F2FP.F16.E4M3.UNPACK_B R50, R40.H1 ;  /* 0x00000028ff32723e */ /* 0x000fe200030006ff */
[----:B------:R-:W-:Y:S01]  /*15040*/  FMUL.FTZ R40, R29, R56 ;  /* 0x000000381d287220 */ /* 0x000fe20000410000 */
[-C--:B------:R-:W-:Y:S02]  /*15050*/  F2FP.F16.E4M3.UNPACK_B R51, R43.reuse ;  /* 0x0000002bff33723e */ /* 0x080fe400020006ff */
[----:B------:R-:W-:Y:S02]  /*15060*/  F2FP.F16.E4M3.UNPACK_B R52, R43.H1 ;  /* 0x0000002bff34723e */ /* 0x000fe400030006ff */
[----:B------:R-:W-:Y:S02]  /*15070*/  F2FP.F16.E4M3.UNPACK_B R41, R41.H1 ;  /* 0x00000029ff29723e */ /* 0x000fe400030006ff */
[----:B------:R-:W-:Y:S01]  /*15080*/  F2FP.F16.E4M3.UNPACK_B R55, R55.H1 ;  /* 0x00000037ff37723e */ /* 0x000fe200030006ff */
[----:B------:R-:W-:Y:S01]  /*15090*/  HADD2.F32 R32, -RZ, R32.H1_H1 ;  /* 0x30000020ff207230 */ /* 0x000fe20000004100 */
[----:B------:R-:W-:Y:S01]  /*150a0*/  F2FP.F16.E4M3.UNPACK_B R53, R53.H1 ;  /* 0x00000035ff35723e */ /* 0x000fe200030006ff */
[----:B---3--:R-:W0:Y:S02]  /*150b0*/  LDS.128 R36, [R65+0x14400] ;  /* 0x0144000041247984 */ /* 0x008e240000000c00 */
[----:B0-----:R-:W-:-:S02]  /*150c0*/  F2FP.F16.E4M3.UNPACK_B R31, R37 ;  /* 0x00000025ff1f723e */ /* 0x001fc400020006ff */
[-C--:B------:R-:W-:Y:S02]  /*150d0*/  F2FP.F16.E4M3.UNPACK_B R47, R39.reuse ;  /* 0x00000027ff2f723e */ /* 0x080fe400020006ff */
[----:B------:R-:W-:Y:S02]  /*150e0*/  F2FP.F16.E4M3.UNPACK_B R48, R39.H1 ;  /* 0x00000027ff30723e */ /* 0x000fe400030006ff */
[-C--:B------:R-:W-:Y:S02]  /*150f0*/  F2FP.F16.E4M3.UNPACK_B R39, R36.reuse ;  /* 0x00000024ff27723e */ /* 0x080fe400020006ff */
[----:B------:R-:W-:Y:S01]  /*15100*/  F2FP.F16.E4M3.UNPACK_B R46, R36.H1 ;  /* 0x00000024ff2e723e */ /* 0x000fe200030006ff */
[----:B------:R-:W-:Y:S02]  /*15110*/  HADD2.F32 R36, -RZ, R34.H0_H0 ;  /* 0x20000022ff247230 */ /* 0x000fe40000004100 */
[----:B------:R-:W-:-:S03]  /*15120*/  HADD2.F32 R33, -RZ, R31.H0_H0 ;  /* 0x2000001fff217230 */ /* 0x000fc60000004100 */
[-C--:B------:R-:W-:Y:S02]  /*15130*/  FMUL.FTZ R43, R29, R36.reuse ;  /* 0x000000241d2b7220 */ /* 0x080fe40000410000 */
[C---:B------:R-:W-:Y:S02]  /*15140*/  FFMA.FTZ R29, R33.reuse, R36, -R40 ;  /* 0x00000024211d7223 */ /* 0x040fe40000010828 */
[----:B------:R-:W-:Y:S01]  /*15150*/  FFMA.FTZ R33, R33, R56, R43 ;  /* 0x0000003821217223 */ /* 0x000fe2000001002b */
[----:B------:R-:W-:Y:S01]  /*15160*/  HADD2.F32 R43, -RZ, R35.H1_H1 ;  /* 0x30000023ff2b7230 */ /* 0x000fe20000004100 */
[----:B------:R-:W-:Y:S01]  /*15170*/  F2FP.F16.E4M3.UNPACK_B R37, R37.H1 ;  /* 0x00000025ff25723e */ /* 0x000fe200030006ff */
[----:B------:R-:W-:Y:S02]  /*15180*/  HADD2.F32 R36, -RZ, R34.H1_H1 ;  /* 0x30000022ff247230 */ /* 0x000fe40000004100 */
[----:B------:R-:W-:Y:S02]  /*15190*/  HADD2.F32 R56, -RZ, R55.H0_H0 ;  /* 0x20000037ff387230 */ /* 0x000fe40000004100 */
[----:B------:R-:W-:-:S02]  /*151a0*/  HADD2.F32 R34, -RZ, R41.H0_H0 ;  /* 0x20000029ff227230 */ /* 0x000fc40000004100 */
[CC--:B------:R-:W-:Y:S01]  /*151b0*/  FMUL.FTZ R58, R32.reuse, R43.reuse ;  /* 0x0000002b203a7220 */ /* 0x0c0fe20000410000 */
[----:B------:R-:W-:Y:S02]  /*151c0*/  HADD2.F32 R31, -RZ, R31.H1_H1 ;  /* 0x3000001fff1f7230 */ /* 0x000fe40000004100 */
[----:B------:R-:W-:Y:S02]  /*151d0*/  HADD2.F32 R40, -RZ, R53.H0_H0 ;  /* 0x20000035ff287230 */ /* 0x000fe40000004100 */
[----:B------:R-:W-:Y:S01]  /*151e0*/  FMUL.FTZ R60, R32, R36 ;  /* 0x00000024203c7220 */ /* 0x000fe20000410000 */
[----:B------:R-:W-:Y:S02]  /*151f0*/  HADD2.F32 R35, -RZ, R37.H0_H0 ;  /* 0x20000025ff237230 */ /* 0x000fe40000004100 */
[C---:B------:R-:W-:Y:S01]  /*15200*/  FMUL.FTZ R62, R34.reuse, R56 ;  /* 0x00000038223e7220 */ /* 0x040fe20000410000 */
[C---:B------:R-:W-:Y:S01]  /*15210*/  FFMA.FTZ R32, R31.reuse, R36, -R58 ;  /* 0x000000241f207223 */ /* 0x040fe2000001083a */
[-C--:B------:R-:W-:Y:S01]  /*15220*/  FMUL.FTZ R61, R34, R40.reuse ;  /* 0x00000028223d7220 */ /* 0x080fe20000410000 */
[----:B------:R-:W-:Y:S01]  /*15230*/  FFMA.FTZ R34, R31, R43, R60 ;  /* 0x0000002b1f227223 */ /* 0x000fe2000001003c */
[----:B------:R-:W-:Y:S01]  /*15240*/  F2FP.F16.E4M3.UNPACK_B R58, R59 ;  /* 0x0000003bff3a723e */ /* 0x000fe200020006ff */
[C---:B------:R-:W-:Y:S01]  /*15250*/  FFMA.FTZ R31, R35.reuse, R40, -R62 ;  /* 0x00000028231f7223 */ /* 0x040fe2000001083e */
[----:B------:R-:W-:Y:S01]  /*15260*/  F2FP.F16.E4M3.UNPACK_B R43, R54 ;  /* 0x00000036ff2b723e */ /* 0x000fe200020006ff */
[----:B------:R-:W-:Y:S01]  /*15270*/  FFMA.FTZ R35, R35, R56, R61 ;  /* 0x0000003823237223 */ /* 0x000fe2000001003d */
[----:B------:R-:W-:-:S02]  /*15280*/  HADD2.F32 R53, -RZ, R53.H1_H1 ;  /* 0x30000035ff357230 */ /* 0x000fc40000004100 */
[----:B------:R-:W-:Y:S02]  /*15290*/  HADD2.F32 R56, -RZ, R55.H1_H1 ;  /* 0x30000037ff387230 */ /* 0x000fe40000004100 */
[----:B------:R-:W-:Y:S02]  /*152a0*/  HADD2.F32 R36, -RZ, R41.H1_H1 ;  /* 0x30000029ff247230 */ /* 0x000fe40000004100 */
[----:B------:R-:W-:Y:S02]  /*152b0*/  HADD2.F32 R60, -RZ, R58.H0_H0 ;  /* 0x2000003aff3c7230 */ /* 0x000fe40000004100 */
[----:B------:R-:W-:Y:S02]  /*152c0*/  HADD2.F32 R40, -RZ, R51.H0_H0 ;  /* 0x20000033ff287230 */ /* 0x000fe40000004100 */
[----:B------:R-:W-:Y:S02]  /*152d0*/  HADD2.F32 R55, -RZ, R43.H0_H0 ;  /* 0x2000002bff377230 */ /* 0x000fe40000004100 */
[----:B------:R-:W-:Y:S01]  /*152e0*/  FMUL.FTZ R62, R36, R56 ;  /* 0x00000038243e7220 */ /* 0x000fe20000410000 */
[----:B------:R-:W-:-:S02]  /*152f0*/  HADD2.F32 R37, -RZ, R37.H1_H1 ;  /* 0x30000025ff257230 */ /* 0x000fc40000004100 */
[----:B------:R-:W-:Y:S01]  /*15300*/  FMUL.FTZ R61, R36, R53 ;  /* 0x00000035243d7220 */ /* 0x000fe20000410000 */
[----:B------:R-:W-:Y:S02]  /*15310*/  HADD2.F32 R41, -RZ, R47.H0_H0 ;  /* 0x2000002fff297230 */ /* 0x000fe40000004100 */
[C---:B------:R-:W-:Y:S01]  /*15320*/  FMUL.FTZ R64, R40.reuse, R60 ;  /* 0x0000003c28407220 */ /* 0x040fe20000410000 */
[----:B------:R-:W-:Y:S01]  /*15330*/  FMUL.FTZ R63, R40, R55 ;  /* 0x00000037283f7220 */ /* 0x000fe20000410000 */
[C---:B------:R-:W-:Y:S01]  /*15340*/  FFMA.FTZ R36, R37.reuse, R53, -R62 ;  /* 0x0000003525247223 */ /* 0x040fe2000001083e */
[----:B------:R-:W-:Y:S01]  /*15350*/  FFMA.FTZ R40, R37, R56, R61 ;  /* 0x0000003825287223 */ /* 0x000fe2000001003d */
[C---:B------:R-:W-:Y:S01]  /*15360*/  FFMA.FTZ R37, R41.reuse, R55, -R64 ;  /* 0x0000003729257223 */ /* 0x040fe20000010840 */
[----:B------:R-:W-:Y:S01]  /*15370*/  F2FP.F16.E4M3.UNPACK_B R59, R59.H1 ;  /* 0x0000003bff3b723e */ /* 0x000fe200030006ff */
[----:B------:R-:W-:Y:S01]  /*15380*/  FFMA.FTZ R41, R41, R60, R63 ;  /* 0x0000003c29297223 */ /* 0x000fe2000001003f */
[----:B------:R-:W-:Y:S01]  /*15390*/  F2FP.F16.E4M3.UNPACK_B R54, R54.H1 ;  /* 0x00000036ff36723e */ /* 0x000fe200030006ff */
[----:B------:R-:W-:-:S02]  /*153a0*/  HADD2.F32 R60, -RZ, R58.H1_H1 ;  /* 0x3000003aff3c7230 */ /* 0x000fc40000004100 */
[----:B------:R-:W-:Y:S02]  /*153b0*/  HADD2.F32 R51, -RZ, R51.H1_H1 ;  /* 0x30000033ff337230 */ /* 0x000fe40000004100 */
[----:B------:R-:W-:Y:S02]  /*153c0*/  HADD2.F32 R56, -RZ, R43.H1_H1 ;  /* 0x3000002bff387230 */ /* 0x000fe40000004100 */
[----:B------:R-:W-:Y:S02]  /*153d0*/  HADD2.F32 R62, -RZ, R59.H0_H0 ;  /* 0x2000003bff3e7230 */ /* 0x000fe40000004100 */
[----:B------:R-:W-:Y:S02]  /*153e0*/  HADD2.F32 R53, -RZ, R52.H0_H0 ;  /* 0x20000034ff357230 */ /* 0x000fe40000004100 */
[C---:B------:R-:W-:Y:S01]  /*153f0*/  FMUL.FTZ R64, R51.reuse, R60 ;  /* 0x0000003c33407220 */ /* 0x040fe20000410000 */
[----:B------:R-:W-:Y:S02]  /*15400*/  HADD2.F32 R58, -RZ, R54.H0_H0 ;  /* 0x20000036ff3a7230 */ /* 0x000fe40000004100 */
[----:B------:R-:W-:Y:S01]  /*15410*/  FMUL.FTZ R51, R51, R56 ;  /* 0x0000003833337220 */ /* 0x000fe20000410000 */
[----:B------:R-:W-:-:S02]  /*15420*/  HADD2.F32 R47, -RZ, R47.H1_H1 ;  /* 0x3000002fff2f7230 */ /* 0x000fc40000004100 */
[C---:B------:R-:W-:Y:S01]  /*15430*/  FMUL.FTZ R68, R53.reuse, R62 ;  /* 0x0000003e35447220 */ /* 0x040fe20000410000 */
[----:B------:R-:W-:Y:S02]  /*15440*/  HADD2.F32 R43, -RZ, R48.H0_H0 ;  /* 0x20000030ff2b7230 */ /* 0x000fe40000004100 */
[----:B------:R-:W-:Y:S01]  /*15450*/  FMUL.FTZ R53, R53, R58 ;  /* 0x0000003a35357220 */ /* 0x000fe20000410000 */
[----:B------:R-:W-:Y:S01]  /*15460*/  F2FP.F16.E4M3.UNPACK_B R55, R57.H1 ;  /* 0x00000039ff37723e */ /* 0x000fe200030006ff */
[----:B------:R-:W-:Y:S01]  /*15470*/  FFMA.FTZ R66, R47, R60, R51 ;  /* 0x0000003c2f427223 */ /* 0x000fe20000010033 */
[----:B------:R-:W-:Y:S01]  /*15480*/  F2FP.F16.E4M3.UNPACK_B R51, R45.H1 ;  /* 0x0000002dff33723e */ /* 0x000fe200030006ff */
[----:B------:R-:W-:Y:S01]  /*15490*/  FFMA.FTZ R62, R43, R62, R53 ;  /* 0x0000003e2b3e7223 */ /* 0x000fe20000010035 */
[----:B------:R-:W-:Y:S01]  /*154a0*/  FFMA.FTZ R64, R47, R56, -R64 ;  /* 0x000000382f407223 */ /* 0x000fe20000010840 */
[----:B------:R-:W-:Y:S02]  /*154b0*/  HADD2.F32 R53, -RZ, R54.H1_H1 ;  /* 0x30000036ff357230 */ /* 0x000fe40000004100 */
[----:B------:R-:W-:-:S02]  /*154c0*/  HADD2.F32 R59, -RZ, R59.H1_H1 ;  /* 0x3000003bff3b7230 */ /* 0x000fc40000004100 */
[----:B------:R-:W-:Y:S02]  /*154d0*/  HADD2.F32 R52, -RZ, R52.H1_H1 ;  /* 0x30000034ff347230 */ /* 0x000fe40000004100 */
[----:B------:R-:W-:Y:S02]  /*154e0*/  HADD2.F32 R56, -RZ, R55.H0_H0 ;  /* 0x20000037ff387230 */ /* 0x000fe40000004100 */
[----:B------:R-:W-:Y:S02]  /*154f0*/  HADD2.F32 R47, -RZ, R50.H0_H0 ;  /* 0x20000032ff2f7230 */ /* 0x000fe40000004100 */
[----:B------:R-:W-:Y:S02]  /*15500*/  HADD2.F32 R54, -RZ, R51.H0_H0 ;  /* 0x20000033ff367230 */ /* 0x000fe40000004100 */
[----:B------:R-:W-:Y:S01]  /*15510*/  FFMA.FTZ R68, R43, R58, -R68 ;  /* 0x0000003a2b447223 */ /* 0x000fe20000010844 */
[----:B------:R-:W-:Y:S02]  /*15520*/  HADD2.F32 R48, -RZ, R48.H1_H1 ;  /* 0x30000030ff307230 */ /* 0x000fe40000004100 */
[C---:B------:R-:W-:Y:S01]  /*15530*/  FMUL.FTZ R61, R52.reuse, R59 ;  /* 0x0000003b343d7220 */ /* 0x040fe20000410000 */
[----:B------:R-:W-:Y:S01]  /*15540*/  FMUL.FTZ R58, R52, R53 ;  /* 0x00000035343a7220 */ /* 0x000fe20000410000 */
[----:B------:R-:W-:-:S02]  /*15550*/  HADD2.F32 R43, -RZ, R46.H0_H0 ;  /* 0x2000002eff2b7230 */ /* 0x000fc40000004100 */
[C---:B------:R-:W-:Y:S01]  /*15560*/  FMUL.FTZ R52, R47.reuse, R56 ;  /* 0x000000382f347220 */ /* 0x040fe20000410000 */
[-C--:B------:R-:W-:Y:S01]  /*15570*/  FMUL.FTZ R47, R47, R54.reuse ;  /* 0x000000362f2f7220 */ /* 0x080fe20000410000 */
[----:B------:R-:W-:Y:S02]  /*15580*/  HADD2.F32 R55, -RZ, R55.H1_H1 ;  /* 0x30000037ff377230 */ /* 0x000fe40000004100 */
[----:B------:R-:W-:Y:S01]  /*15590*/  HADD2.F32 R50, -RZ, R50.H1_H1 ;  /* 0x30000032ff327230 */ /* 0x000fe20000004100 */
[----:B------:R-:W-:Y:S01]  /*155a0*/  F2FP.F16.E4M3.UNPACK_B R57, R57 ;  /* 0x00000039ff39723e */ /* 0x000fe200020006ff */
[----:B------:R-:W-:Y:S02]  /*155b0*/  HADD2.F32 R51, -RZ, R51.H1_H1 ;  /* 0x30000033ff337230 */ /* 0x000fe40000004100 */
[C---:B------:R-:W-:Y:S01]  /*155c0*/  FFMA.FTZ R61, R48.reuse, R53, -R61 ;  /* 0x00000035303d7223 */ /* 0x040fe2000001083d */
[----:B------:R-:W-:Y:S01]  /*155d0*/  FFMA.FTZ R63, R48, R59, R58 ;  /* 0x0000003b303f7223 */ /* 0x000fe2000001003a */
[C---:B------:R-:W-:Y:S01]  /*155e0*/  FFMA.FTZ R53, R43.reuse, R54, -R52 ;  /* 0x000000362b357223 */ /* 0x040fe20000010834 */
[----:B------:R-:W-:Y:S01]  /*155f0*/  FFMA.FTZ R58, R43, R56, R47 ;  /* 0x000000382b3a7223 */ /* 0x000fe2000001002f */
[----:B------:R-:W-:-:S02]  /*15600*/  HADD2.F32 R46, -RZ, R46.H1_H1 ;  /* 0x3000002eff2e7230 */ /* 0x000fc40000004100 */
[C---:B------:R-:W-:Y:S01]  /*15610*/  FMUL.FTZ R43, R50.reuse, R55 ;  /* 0x00000037322b7220 */ /* 0x040fe20000410000 */
[----:B------:R-:W-:Y:S01]  /*15620*/  F2FP.F16.E4M3.UNPACK_B R47, R45 ;  /* 0x0000002dff2f723e */ /* 0x000fe200020006ff */
[-C--:B------:R-:W-:Y:S01]  /*15630*/  FMUL.FTZ R50, R50, R51.reuse ;  /* 0x0000003332327220 */ /* 0x080fe20000410000 */
[----:B------:R-:W-:Y:S02]  /*15640*/  HADD2.F32 R48, -RZ, R57.H0_H0 ;  /* 0x20000039ff307230 */ /* 0x000fe40000004100 */
[----:B------:R-:W-:Y:S02]  /*15650*/  HADD2.F32 R45, -RZ, R49.H0_H0 ;  /* 0x20000031ff2d7230 */ /* 0x000fe40000004100 */
[C---:B------:R-:W-:Y:S01]  /*15660*/  FFMA.FTZ R60, R46.reuse, R51, -R43 ;  /* 0x000000332e3c7223 */ /* 0x040fe2000001082b */
[----:B------:R-:W-:Y:S01]  /*15670*/  FFMA.FTZ R55, R46, R55, R50 ;  /* 0x000000372e377223 */ /* 0x000fe20000010032 */
[----:B------:R-:W-:Y:S02]  /*15680*/  HADD2.F32 R46, -RZ, R47.H0_H0 ;  /* 0x2000002fff2e7230 */ /* 0x000fe40000004100 */
[----:B------:R-:W-:-:S02]  /*15690*/  HADD2.F32 R43, -RZ, R39.H0_H0 ;  /* 0x20000027ff2b7230 */ /* 0x000fc40000004100 */
[----:B------:R-:W-:Y:S01]  /*156a0*/  FMUL.FTZ R52, R45, R48 ;  /* 0x000000302d347220 */ /* 0x000fe20000410000 */
[----:B------:R-:W-:Y:S01]  /*156b0*/  LOP3.LUT R28, R21, 0xff000000, R30, 0xf8, !PT ;  /* 0xff000000151c7812 */ /* 0x000fe200078ef81e */
[----:B------:R-:W-:Y:S01]  /*156c0*/  FMUL.FTZ R54, R45, R46 ;  /* 0x0000002e2d367220 */ /* 0x000fe20000410000 */
[----:B------:R-:W-:Y:S01]  /*156d0*/  F2FP.F16.E4M3.UNPACK_B R30, R42 ;  /* 0x0000002aff1e723e */ /* 0x000fe200020006ff */
[----:B------:R-:W-:Y:S01]  /*156e0*/  FFMA.FTZ R52, R43, R46, -R52 ;  /* 0x0000002e2b347223 */ /* 0x000fe20000010834 */
[----:B------:R-:W-:Y:S01]  /*156f0*/  HADD2.F32 R50, -RZ, R57.H1_H1 ;  /* 0x30000039ff327230 */ /* 0x000fe20000004100 */
[----:B------:R-:W-:Y:S01]  /*15700*/  F2FP.F16.E4M3.UNPACK_B R42, R42.H1 ;  /* 0x0000002aff2a723e */ /* 0x000fe200030006ff */
[----:B------:R-:W-:Y:S02]  /*15710*/  HADD2.F32 R49, -RZ, R49.H1_H1 ;  /* 0x30000031ff317230 */ /* 0x000fe40000004100 */
[----:B------:R-:W-:Y:S01]  /*15720*/  HADD2.F32 R46, -RZ, R47.H1_H1 ;  /* 0x3000002fff2e7230 */ /* 0x000fe20000004100 */
[----:B------:R-:W-:Y:S01]  /*15730*/  F2FP.F16.E4M3.UNPACK_B R47, R28.H1 ;  /* 0x0000001cff2f723e */ /* 0x000fe200030006ff */
[----:B------:R-:W-:Y:S01]  /*15740*/  HADD2.F32 R39, -RZ, R39.H1_H1 ;  /* 0x30000027ff277230 */ /* 0x000fe20000004100 */
[----:B------:R-:W-:Y:S01]  /*15750*/  F2FP.F16.E4M3.UNPACK_B R21, R38 ;  /* 0x00000026ff15723e */ /* 0x000fe200020006ff */
[----:B------:R-:W-:Y:S01]  /*15760*/  FMUL.FTZ R56, R49, R50 ;  /* 0x0000003231387220 */ /* 0x000fe20000410000 */
[----:B------:R-:W-:Y:S01]  /*15770*/  F2FP.F16.E4M3.UNPACK_B R38, R38.H1 ;  /* 0x00000026ff26723e */ /* 0x000fe200030006ff */
[----:B------:R-:W-:Y:S01]  /*15780*/  FFMA.FTZ R54, R43, R48, R54 ;  /* 0x000000302b367223 */ /* 0x000fe20000010036 */
[----:B------:R-:W-:Y:S01]  /*15790*/  F2FP.F16.E4M3.UNPACK_B R45, R20.H1 ;  /* 0x00000014ff2d723e */ /* 0x000fe200030006ff */
[----:B------:R-:W-:Y:S01]  /*157a0*/  FMUL.FTZ R51, R49, R46 ;  /* 0x0000002e31337220 */ /* 0x000fe20000410000 */
[----:B------:R-:W-:-:S02]  /*157b0*/  HADD2.F32 R48, -RZ, R47.H0_H0 ;  /* 0x2000002fff307230 */ /* 0x000fc40000004100 */
[----:B------:R-:W-:Y:S02]  /*157c0*/  HADD2.F32 R43, -RZ, R42.H0_H0 ;  /* 0x2000002aff2b7230 */ /* 0x000fe40000004100 */
[C---:B------:R-:W-:Y:S01]  /*157d0*/  FFMA.FTZ R49, R39.reuse, R46, -R56 ;  /* 0x0000002e27317223 */ /* 0x040fe20000010838 */
[----:B------:R-:W-:Y:S01]  /*157e0*/  FFMA.FTZ R51, R39, R50, R51 ;  /* 0x0000003227337223 */ /* 0x000fe20000010033 */
[--C-:B------:R-:W-:Y:S02]  /*157f0*/  HADD2.F32 R46, -RZ, R45.reuse.H0_H0 ;  /* 0x2000002dff2e7230 */ /* 0x100fe40000004100 */
[----:B------:R-:W-:Y:S02]  /*15800*/  HADD2.F32 R39, -RZ, R38.H0_H0 ;  /* 0x20000026ff277230 */ /* 0x000fe40000004100 */
[----:B------:R-:W-:Y:S01]  /*15810*/  FMUL.FTZ R50, R43, R48 ;  /* 0x000000302b327220 */ /* 0x000fe20000410000 */
[----:B------:R-:W-:Y:S02]  /*15820*/  HADD2.F32 R45, -RZ, R45.H1_H1 ;  /* 0x3000002dff2d7230 */ /* 0x000fe40000004100 */
[----:B------:R-:W-:-:S02]  /*15830*/  HADD2.F32 R47, -RZ, R47.H1_H1 ;  /* 0x3000002fff2f7230 */ /* 0x000fc40000004100 */
[----:B------:R-:W-:Y:S02]  /*15840*/  HADD2.F32 R42, -RZ, R42.H1_H1 ;  /* 0x3000002aff2a7230 */ /* 0x000fe40000004100 */
[-C--:B------:R-:W-:Y:S01]  /*15850*/  FMUL.FTZ R56, R43, R46.reuse ;  /* 0x0000002e2b387220 */ /* 0x080fe20000410000 */
[C---:B------:R-:W-:Y:S01]  /*15860*/  FFMA.FTZ R50, R39.reuse, R46, -R50 ;  /* 0x0000002e27327223 */ /* 0x040fe20000010832 */
[----:B------:R-:W-:Y:S02]  /*15870*/  HADD2.F32 R38, -RZ, R38.H1_H1 ;  /* 0x30000026ff267230 */ /* 0x000fe40000004100 */
[C---:B------:R-:W-:Y:S01]  /*15880*/  FMUL.FTZ R43, R42.reuse, R47 ;  /* 0x0000002f2a2b7220 */ /* 0x040fe20000410000 */
[-C--:B------:R-:W-:Y:S01]  /*15890*/  FMUL.FTZ R46, R42, R45.reuse ;  /* 0x0000002d2a2e7220 */ /* 0x080fe20000410000 */
[----:B------:R-:W-:Y:S02]  /*158a0*/  F2FP.F16.E4M3.UNPACK_B R42, R28 ;  /* 0x0000001cff2a723e */ /* 0x000fe400020006ff */
[----:B------:R-:W-:Y:S01]  /*158b0*/  F2FP.F16.E4M3.UNPACK_B R20, R20 ;  /* 0x00000014ff14723e */ /* 0x000fe200020006ff */
[----:B------:R-:W-:Y:S01]  /*158c0*/  FFMA.FTZ R57, R38, R45, -R43 ;  /* 0x0000002d26397223 */ /* 0x000fe2000001082b */
[----:B------:R-:W-:Y:S01]  /*158d0*/  FFMA.FTZ R56, R39, R48, R56 ;  /* 0x0000003027387223 */ /* 0x000fe20000010038 */
[----:B------:R-:W-:-:S02]  /*158e0*/  HADD2.F32 R43, -RZ, R42.H0_H0 ;  /* 0x2000002aff2b7230 */ /* 0x000fc40000004100 */
[----:B------:R-:W-:Y:S01]  /*158f0*/  FFMA.FTZ R59, R38, R47, R46 ;  /* 0x0000002f263b7223 */ /* 0x000fe2000001002e */
[----:B------:R-:W-:Y:S02]  /*15900*/  HADD2.F32 R28, -RZ, R30.H0_H0 ;  /* 0x2000001eff1c7230 */ /* 0x000fe40000004100 */
[----:B------:R-:W-:Y:S02]  /*15910*/  HADD2.F32 R39, -RZ, R20.H0_H0 ;  /* 0x20000014ff277230 */ /* 0x000fe40000004100 */
[----:B------:R-:W-:Y:S02]  /*15920*/  HADD2.F32 R42, -RZ, R42.H1_H1 ;  /* 0x3000002aff2a7230 */ /* 0x000fe40000004100 */
[----:B------:R-:W-:Y:S02]  /*15930*/  HADD2.F32 R30, -RZ, R30.H1_H1 ;  /* 0x3000001eff1e7230 */ /* 0x000fe40000004100 */
[----:B------:R-:W-:Y:S02]  /*15940*/  HADD2.F32 R38, -RZ, R20.H1_H1 ;  /* 0x30000014ff267230 */ /* 0x000fe40000004100 */
[----:B------:R-:W-:Y:S01]  /*15950*/  FMUL.FTZ R45, R28, R43 ;  /* 0x0000002b1c2d7220 */ /* 0x000fe20000410000 */
[----:B------:R-:W-:-:S02]  /*15960*/  HADD2.F32 R20, -RZ, R21.H0_H0 ;  /* 0x20000015ff147230 */ /* 0x000fc40000004100 */
[-C--:B------:R-:W-:Y:S01]  /*15970*/  FMUL.FTZ R28, R28, R39.reuse ;  /* 0x000000271c1c7220 */ /* 0x080fe20000410000 */
[----:B------:R-:W-:Y:S02]  /*15980*/  HADD2.F32 R21, -RZ, R21.H1_H1 ;  /* 0x30000015ff157230 */ /* 0x000fe40000004100 */
[C---:B------:R-:W-:Y:S01]  /*15990*/  FMUL.FTZ R46, R30.reuse, R42 ;  /* 0x0000002a1e2e7220 */ /* 0x040fe20000410000 */
[-C--:B------:R-:W-:Y:S01]  /*159a0*/  FMUL.FTZ R47, R30, R38.reuse ;  /* 0x000000261e2f7220 */ /* 0x080fe20000410000 */
[C---:B------:R-:W-:Y:S01]  /*159b0*/  FFMA.FTZ R30, R20.reuse, R39, -R45 ;  /* 0x00000027141e7223 */ /* 0x040fe2000001082d */
[----:B------:R-:W-:Y:S01]  /*159c0*/  FFMA.FTZ R20, R20, R43, R28 ;  /* 0x0000002b14147223 */ /* 0x000fe2000001001c */
[C---:B------:R-:W-:Y:S01]  /*159d0*/  FFMA.FTZ R39, R21.reuse, R38, -R46 ;  /* 0x0000002615277223 */ /* 0x040fe2000001082e */
[----:B------:R-:W-:Y:S01]  /*159e0*/  F2FP.SATFINITE.E4M3.F32.PACK_AB_MERGE_C R31, R36, R31, RZ ;  /* 0x0000001f241f723e */ /* 0x000fe200048070ff */
[----:B------:R-:W-:Y:S01]  /*159f0*/  FFMA.FTZ R47, R21, R42, R47 ;  /* 0x0000002a152f7223 */ /* 0x000fe2000001002f */
[----:B------:R-:W-:-:S02]  /*15a00*/  F2FP.SATFINITE.E4M3.F32.PACK_AB_MERGE_C R61, R61, R68, RZ ;  /* 0x000000443d3d723e */ /* 0x000fc400048070ff */
[----:B------:R-:W-:Y:S02]  /*15a10*/  F2FP.SATFINITE.E4M3.F32.PACK_AB_MERGE_C R35, R40, R35, RZ ;  /* 0x000000232823723e */ /* 0x000fe400048070ff */
[----:B------:R-:W-:Y:S02]  /*15a20*/  F2FP.SATFINITE.E4M3.F32.PACK_AB_MERGE_C R28, R60, R53, RZ ;  /* 0x000000353c1c723e */ /* 0x000fe400048070ff */
[----:B------:R-:W-:Y:S02]  /*15a30*/  F2FP.SATFINITE.E4M3.F32.PACK_AB_MERGE_C R50, R57, R50, RZ ;  /* 0x000000323932723e */ /* 0x000fe400048070ff */
[----:B------:R-:W-:Y:S02]  /*15a40*/  F2FP.SATFINITE.E4M3.F32.PACK_AB_MERGE_C R62, R63, R62, RZ ;  /* 0x0000003e3f3e723e */ /* 0x000fe400048070ff */
[----:B------:R-:W-:Y:S02]  /*15a50*/  F2FP.SATFINITE.E4M3.F32.PACK_AB_MERGE_C R55, R55, R58, RZ ;  /* 0x0000003a3737723e */ /* 0x000fe400048070ff */
[----:B------:R-:W-:-:S02]  /*15a60*/  F2FP.SATFINITE.E4M3.F32.PACK_AB_MERGE_C R56, R59, R56, RZ ;  /* 0x000000383b38723e */ /* 0x000fc400048070ff */
[----:B------:R-:W-:Y:S02]  /*15a70*/  F2FP.SATFINITE.E4M3.F32.PACK_AB_MERGE_C R29, R32, R29, R31 ;  /* 0x0000001d201d723e */ /* 0x000fe4000480701f */
[----:B------:R-:W-:Y:S02]  /*15a80*/  F2FP.SATFINITE.E4M3.F32.PACK_AB_MERGE_C R31, R64, R37, R61 ;  /* 0x00000025401f723e */ /* 0x000fe4000480703d */
[----:B------:R-:W-:Y:S02]  /*15a90*/  F2FP.SATFINITE.E4M3.F32.PACK_AB_MERGE_C R33, R34, R33, R35 ;  /* 0x000000212221723e */ /* 0x000fe40004807023 */
[----:B------:R-:W-:Y:S02]  /*15aa0*/  F2FP.SATFINITE.E4M3.F32.PACK_AB_MERGE_C R28, R49, R52, R28 ;  /* 0x00000034311c723e */ /* 0x000fe4000480701c */
[----:B------:R-:W-:Y:S02]  /*15ab0*/  F2FP.SATFINITE.E4M3.F32.PACK_AB_MERGE_C R30, R39, R30, R50 ;  /* 0x0000001e271e723e */ /* 0x000fe40004807032 */
[----:B------:R-:W-:-:S02]  /*15ac0*/  F2FP.SATFINITE.E4M3.F32.PACK_AB_MERGE_C R35, R66, R41, R62 ;  /* 0x000000294223723e */ /* 0x000fc4000480703e */
[----:B------:R-:W-:Y:S02]  /*15ad0*/  F2FP.SATFINITE.E4M3.F32.PACK_AB_MERGE_C R32, R51, R54, R55 ;  /* 0x000000363320723e */ /* 0x000fe40004807037 */
[----:B------:R-:W-:Y:S01]  /*15ae0*/  F2FP.SATFINITE.E4M3.F32.PACK_AB_MERGE_C R34, R47, R20, R56 ;  /* 0x000000142f22723e */ /* 0x000fe20004807038 */
[----:B------:R0:W-:Y:S04]  /*15af0*/  STS.128 [R65+0x14400], R28 ;  /* 0x0144001c41007388 */ /* 0x0001e80000000c00 */
[----:B------:R0:W-:Y:S02]  /*15b00*/  STS.128 [R0+0x14400], R32 ;  /* 0x0144002000007388 */ /* 0x0001e40000000c00 */
.L_x_576:
[----:B------:R-:W-:Y:S05]  /*15b10*/  BSYNC B1 ;  /* 0x0000000000017941 */ /* 0x000fea0003800000 */
.L_x_575:
[----:B------:R-:W-:Y:S04]  /*15b20*/  BSSY B1, `(.L_x_577) ;  /* 0x0000101000017945 */ /* 0x000fe80003800000 */
[----:B------:R-:W-:Y:S05]  /*15b30*/  @P1 BRA `(.L_x_578) ;  /* 0x0000000c00fc1947 */ /* 0x000fea0003800000 */
[----:B------:R-:W3:Y:S01]  /*15b40*/  LDL R59, [R1+0x40] ;  /* 0x00004000013b7983 */ /* 0x000ee20000100800 */
[----:B0----5:R-:W-:Y:S02]  /*15b50*/  SHF.R.U32.HI R0, RZ, 0x8, R12 ;  /* 0x00000008ff007819 */ /* 0x021fe4000001160c */
[----:B-1----:R-:W-:Y:S02]  /*15b60*/  LOP3.LUT R21, R12, 0xff, RZ, 0xc0, !PT ;  /* 0x000000ff0c157812 */ /* 0x002fe400078ec0ff */
[----:B------:R-:W-:Y:S02]  /*15b70*/  LOP3.LUT R20, R0, 0xff, RZ, 0xc0, !PT ;  /* 0x000000ff00147812 */ /* 0x000fe400078ec0ff */
[----:B------:R-:W-:Y:S02]  /*15b80*/  LEA.HI R0, R3, R170, RZ, 0x1c ;  /* 0x000000aa03007211 */ /* 0x000fe400078fe0ff */
[----:B----4-:R-:W-:Y:S02]  /*15b90*/  PRMT R37, R20, 0x7604, R21 ;  /* 0x0000760414257816 */ /* 0x010fe40000000015 */
[----:B------:R-:W-:-:S02]  /*15ba0*/  SHF.R.S32.HI R21, RZ, 0x1f, R0 ;  /* 0x0000001fff157819 */ /* 0x000fc40000011400 */
[----:B------:R-:W-:Y:S02]  /*15bb0*/  SHF.R.U32.HI R32, RZ, 0x8, R15 ;  /* 0x00000008ff207819 */ /* 0x000fe4000001160f */
[----:B------:R-:W-:Y:S01]  /*15bc0*/  LEA.HI R20, R21, R0, RZ, 0x2 ;  /* 0x0000000015147211 */ /* 0x000fe200078f10ff */
[----:B------:R-:W-:Y:S01]  /*15bd0*/  IMAD.SHL.U32 R0, R0, 0x10, RZ ;  /* 0x0000001000007824 */ /* 0x000fe200078e00ff */
[----:B------:R-:W-:Y:S02]  /*15be0*/  LOP3.LUT R31, R15, 0xff, RZ, 0xc0, !PT ;  /* 0x000000ff0f1f7812 */ /* 0x000fe400078ec0ff */
[----:B------:R-:W-:Y:S01]  /*15bf0*/  SHF.R.U32.HI R30, RZ, 0x8, R4 ;  /* 0x00000008ff1e7819 */ /* 0x000fe20000011604 */
[----:B------:R-:W-:Y:S01]  /*15c00*/  IMAD.SHL.U32 R20, R20, 0x800, RZ ;  /* 0x0000080014147824 */ /* 0x000fe200078e00ff */
[----:B------:R-:W-:Y:S02]  /*15c10*/  LOP3.LUT R21, R205, 0x30, R0, 0xf8, !PT ;  /* 0x00000030cd157812 */ /* 0x000fe400078ef800 */
[----:B------:R-:W-:-:S02]  /*15c20*/  LOP3.LUT R0, R32, 0xff, RZ, 0xc0, !PT ;  /* 0x000000ff20007812 */ /* 0x000fc400078ec0ff */
[----:B------:R-:W-:Y:S02]  /*15c30*/  SHF.R.U32.HI R28, RZ, 0x8, R13 ;  /* 0x00000008ff1c7819 */ /* 0x000fe4000001160d */
[----:B------:R-:W-:Y:S02]  /*15c40*/  LOP3.LUT R33, R4, 0xff, RZ, 0xc0, !PT ;  /* 0x000000ff04217812 */ /* 0x000fe400078ec0ff */
[----:B------:R-:W-:Y:S02]  /*15c50*/  LOP3.LUT R30, R30, 0xff, RZ, 0xc0, !PT ;  /* 0x000000ff1e1e7812 */ /* 0x000fe400078ec0ff */
[----:B------:R-:W-:Y:S02]  /*15c60*/  PRMT R41, R0, 0x7604, R31 ;  /* 0x0000760400297816 */ /* 0x000fe4000000001f */
[----:B------:R-:W-:Y:S02]  /*15c70*/  LOP3.LUT R21, R21, R206, RZ, 0x3c, !PT ;  /* 0x000000ce15157212 */ /* 0x000fe400078e3cff */
[----:B------:R-:W-:-:S02]  /*15c80*/  LOP3.LUT R20, R20, 0xffffe000, RZ, 0xc0, !PT ;  /* 0xffffe00014147812 */ /* 0x000fc400078ec0ff */
[----:B------:R-:W-:Y:S02]  /*15c90*/  SHF.R.U32.HI R0, RZ, 0x8, R5 ;  /* 0x00000008ff007819 */ /* 0x000fe40000011605 */
[----:B------:R-:W-:Y:S02]  /*15ca0*/  LOP3.LUT R29, R13, 0xff, RZ, 0xc0, !PT ;  /* 0x000000ff0d1d7812 */ /* 0x000fe400078ec0ff */
[----:B------:R-:W-:Y:S02]  /*15cb0*/  LOP3.LUT R28, R28, 0xff, RZ, 0xc0, !PT ;  /* 0x000000ff1c1c7812 */ /* 0x000fe400078ec0ff */
[----:B------:R-:W-:Y:S02]  /*15cc0*/  PRMT R43, R30, 0x7604, R33 ;  /* 0x000076041e2b7816 */ /* 0x000fe40000000021 */
[----:B------:R-:W-:Y:S02]  /*15cd0*/  IADD3 R21, R21, R207, R20 ;  /* 0x000000cf15157210 */ /* 0x000fe40007ffe014 */
[----:B------:R-:W-:-:S02]  /*15ce0*/  LOP3.LUT R33, R5, 0xff, RZ, 0xc0, !PT ;  /* 0x000000ff05217812 */ /* 0x000fc400078ec0ff */
[----:B------:R-:W-:Y:S02]  /*15cf0*/  SHF.R.U32.HI R32, RZ, 0x8, R7 ;  /* 0x00000008ff207819 */ /* 0x000fe40000011607 */
[----:B------:R-:W-:Y:S02]  /*15d00*/  LOP3.LUT R0, R0, 0xff, RZ, 0xc0, !PT ;  /* 0x000000ff00007812 */ /* 0x000fe400078ec0ff */
[----:B------:R-:W-:Y:S02]  /*15d10*/  SHF.R.U32.HI R20, RZ, 0x8, R6 ;  /* 0x00000008ff147819 */ /* 0x000fe40000011606 */
[----:B------:R-:W-:Y:S02]  /*15d20*/  PRMT R36, R28, 0x7604, R29 ;  /* 0x000076041c247816 */ /* 0x000fe4000000001d */
[----:B------:R-:W-:Y:S02]  /*15d30*/  SHF.R.U32.HI R28, RZ, 0x8, R14 ;  /* 0x00000008ff1c7819 */ /* 0x000fe4000001160e */
[----:B------:R-:W-:-:S02]  /*15d40*/  LOP3.LUT R35, R6, 0xff, RZ, 0xc0, !PT ;  /* 0x000000ff06237812 */ /* 0x000fc400078ec0ff */
[----:B------:R-:W-:Y:S02]  /*15d50*/  LOP3.LUT R32, R32, 0xff, RZ, 0xc0, !PT ;  /* 0x000000ff20207812 */ /* 0x000fe400078ec0ff */
[----:B------:R-:W-:Y:S01]  /*15d60*/  PRMT R45, R0, 0x7604, R33 ;  /* 0x00007604002d7816 */ /* 0x000fe20000000021 */
[----:B------:R-:W-:Y:S01]  /*15d70*/  IMAD.IADD R0, R18, 0x1, R21 ;  /* 0x0000000112007824 */ /* 0x000fe200078e0215 */
[----:B------:R-:W-:Y:S02]  /*15d80*/  LOP3.LUT R20, R20, 0xff, RZ, 0xc0, !PT ;  /* 0x000000ff14147812 */ /* 0x000fe400078ec0ff */
[----:B------:R-:W-:Y:S02]  /*15d90*/  LOP3.LUT R47, R7, 0xff, RZ, 0xc0, !PT ;  /* 0x000000ff072f7812 */ /* 0x000fe400078ec0ff */
[----:B------:R-:W-:Y:S02]  /*15da0*/  LOP3.LUT R29, R14, 0xff, RZ, 0xc0, !PT ;  /* 0x000000ff0e1d7812 */ /* 0x000fe400078ec0ff */
[----:B------:R-:W-:-:S02]  /*15db0*/  LOP3.LUT R28, R28, 0xff, RZ, 0xc0, !PT ;  /* 0x000000ff1c1c7812 */ /* 0x000fc400078ec0ff */
[----:B------:R-:W-:Y:S02]  /*15dc0*/  PRMT R49, R20, 0x7604, R35 ;  /* 0x0000760414317816 */ /* 0x000fe40000000023 */
[----:B------:R-:W-:Y:S02]  /*15dd0*/  PRMT R51, R32, 0x7604, R47 ;  /* 0x0000760420337816 */ /* 0x000fe4000000002f */
[----:B------:R-:W0:Y:S01]  /*15de0*/  LDS.128 R32, [R0+0x14400] ;  /* 0x0144000000207984 */ /* 0x000e220000000c00 */
[----:B--2---:R-:W-:Y:S02]  /*15df0*/  PRMT R39, R28, 0x7604, R29 ;  /* 0x000076041c277816 */ /* 0x004fe4000000001d */
[----:B------:R-:W-:Y:S02]  /*15e00*/  SHF.R.U32.HI R21, RZ, 0x10, R13 ;  /* 0x00000010ff157819 */ /* 0x000fe4000001160d */
[----:B------:R-:W-:Y:S02]  /*15e10*/  SHF.R.U32.HI R20, RZ, 0x10, R12 ;  /* 0x00000010ff147819 */ /* 0x000fe4000001160c */
[----:B------:R-:W-:-:S02]  /*15e20*/  LOP3.LUT R21, R21, 0xff, RZ, 0xc0, !PT ;  /* 0x000000ff15157812 */ /* 0x000fc400078ec0ff */
[----:B------:R-:W-:Y:S02]  /*15e30*/  LOP3.LUT R20, R20, 0xff, RZ, 0xc0, !PT ;  /* 0x000000ff14147812 */ /* 0x000fe400078ec0ff */
[----:B------:R-:W-:Y:S02]  /*15e40*/  SHF.R.U32.HI R38, RZ, 0x10, R14 ;  /* 0x00000010ff267819 */ /* 0x000fe4000001160e */
[----:B------:R-:W-:Y:S02]  /*15e50*/  PRMT R21, R21, 0x7054, R36 ;  /* 0x0000705415157816 */ /* 0x000fe40000000024 */
[----:B------:R-:W-:Y:S02]  /*15e60*/  SHF.R.U32.HI R36, RZ, 0x10, R5 ;  /* 0x00000010ff247819 */ /* 0x000fe40000011605 */
[----:B------:R-:W-:Y:S02]  /*15e70*/  PRMT R37, R20, 0x7054, R37 ;  /* 0x0000705414257816 */ /* 0x000fe40000000025 */
[----:B------:R-:W-:-:S02]  /*15e80*/  SHF.R.U32.HI R40, RZ, 0x10, R15 ;  /* 0x00000010ff287819 */ /* 0x000fc4000001160f */
[----:B------:R-:W-:Y:S02]  /*15e90*/  LOP3.LUT R38, R38, 0xff, RZ, 0xc0, !PT ;  /* 0x000000ff26267812 */ /* 0x000fe400078ec0ff */
[----:B------:R-:W-:Y:S02]  /*15ea0*/  SHF.R.U32.HI R20, RZ, 0x10, R4 ;  /* 0x00000010ff147819 */ /* 0x000fe40000011604 */
[----:B------:R-:W-:Y:S02]  /*15eb0*/  LOP3.LUT R36, R36, 0xff, RZ, 0xc0, !PT ;  /* 0x000000ff24247812 */ /* 0x000fe400078ec0ff */
[----:B------:R-:W-:Y:S02]  /*15ec0*/  LOP3.LUT R40, R40, 0xff, RZ, 0xc0, !PT ;  /* 0x000000ff28287812 */ /* 0x000fe400078ec0ff */
[----:B------:R-:W-:Y:S02]  /*15ed0*/  PRMT R39, R38, 0x7054, R39 ;  /* 0x0000705426277816 */ /* 0x000fe40000000027 */
[----:B------:R-:W-:-:S02]  /*15ee0*/  LOP3.LUT R20, R20, 0xff, RZ, 0xc0, !PT ;  /* 0x000000ff14147812 */ /* 0x000fc400078ec0ff */
[----:B------:R-:W-:Y:S02]  /*15ef0*/  SHF.R.U32.HI R38, RZ, 0x10, R6 ;  /* 0x00000010ff267819 */ /* 0x000fe40000011606 */
[----:B------:R-:W-:Y:S02]  /*15f00*/  PRMT R47, R36, 0x7054, R45 ;  /* 0x00007054242f7816 */ /* 0x000fe4000000002d */
[----:B------:R-:W-:Y:S02]  /*15f10*/  PRMT R41, R40, 0x7054, R41 ;  /* 0x0000705428297816 */ /* 0x000fe40000000029 */
[----:B------:R-:W-:Y:S02]  /*15f20*/  PRMT R43, R20, 0x7054, R43 ;  /* 0x00007054142b7816 */ /* 0x000fe4000000002b */
[----:B------:R-:W-:Y:S02]  /*15f30*/  LOP3.LUT R38, R38, 0xff, RZ, 0xc0, !PT ;  /* 0x000000ff26267812 */ /* 0x000fe400078ec0ff */
[----:B------:R-:W-:-:S02]  /*15f40*/  LOP3.LUT R47, R47, 0xff000000, R5, 0xf8, !PT ;  /* 0xff0000002f2f7812 */ /* 0x000fc400078ef805 */
[----:B------:R-:W-:Y:S02]  /*15f50*/  LOP3.LUT R21, R21, 0xff000000, R13, 0xf8, !PT ;  /* 0xff00000015157812 */ /* 0x000fe400078ef80d */
[----:B------:R-:W-:Y:S02]  /*15f60*/  SHF.R.U32.HI R40, RZ, 0x10, R7 ;  /* 0x00000010ff287819 */ /* 0x000fe40000011607 */
[----:B------:R-:W-:Y:S02]  /*15f70*/  LOP3.LUT R45, R41, 0xff000000, R15, 0xf8, !PT ;  /* 0xff000000292d7812 */ /* 0x000fe400078ef80f */
[----:B------:R-:W-:Y:S02]  /*15f80*/  LOP3.LUT R48, R43, 0xff000000, R4, 0xf8, !PT ;  /* 0xff0000002b307812 */ /* 0x000fe400078ef804 */
[----:B------:R-:W-:Y:S02]  /*15f90*/  PRMT R49, R38, 0x7054, R49 ;  /* 0x0000705426317816 */ /* 0x000fe40000000031 */
[----:B------:R-:W-:-:S02]  /*15fa0*/  F2FP.F16.E4M3.UNPACK_B R43, R47 ;  /* 0x0000002fff2b723e */ /* 0x000fc400020006ff */
[----:B0-----:R-:W-:Y:S02]  /*15fb0*/  F2FP.F16.E4M3.UNPACK_B R15, R33 ;  /* 0x00000021ff0f723e */ /* 0x001fe400020006ff */
[----:B------:R-:W-:Y:S01]  /*15fc0*/  LOP3.LUT R42, R37, 0xff000000, R12, 0xf8, !PT ;  /* 0xff000000252a7812 */ /* 0x000fe200078ef80c */
[----:B------:R-:W-:Y:S01]  /*15fd0*/  HADD2.F32 R46, -RZ, R43.H0_H0 ;  /* 0x2000002bff2e7230 */ /* 0x000fe20000004100 */
[----:B------:R-:W-:Y:S02]  /*15fe0*/  F2FP.F16.E4M3.UNPACK_B R20, R21 ;  /* 0x00000015ff14723e */ /* 0x000fe400020006ff */
[----:B------:R-:W-:Y:S02]  /*15ff0*/  LOP3.LUT R40, R40, 0xff, RZ, 0xc0, !PT ;  /* 0x000000ff28287812 */ /* 0x000fe400078ec0ff */
[----:B------:R-:W-:Y:S01]  /*16000*/  LOP3.LUT R12, R39, 0xff000000, R14, 0xf8, !PT ;  /* 0xff000000270c7812 */ /* 0x000fe200078ef80e */
[----:B------:R-:W-:Y:S01]  /*16010*/  HADD2.F32 R41, -RZ, R20.H0_H0 ;  /* 0x20000014ff297230 */ /* 0x000fe20000004100 */
[----:B------:R-:W-:Y:S01]  /*16020*/  LOP3.LUT R5, R49, 0xff000000, R6, 0xf8, !PT ;  /* 0xff00000031057812 */ /* 0x000fe200078ef806 */
[--C-:B------:R-:W-:Y:S01]  /*16030*/  HADD2.F32 R6, -RZ, R15.reuse.H0_H0 ;  /* 0x2000000fff067230 */ /* 0x100fe20000004100 */
[----:B------:R-:W-:Y:S01]  /*16040*/  PRMT R51, R40, 0x7054, R51 ;  /* 0x0000705428337816 */ /* 0x000fe20000000033 */
[----:B------:R-:W-:Y:S01]  /*16050*/  HADD2.F32 R15, -RZ, R15.H1_H1 ;  /* 0x3000000fff0f7230 */ /* 0x000fe20000004100 */
[----:B------:R-:W-:-:S02]  /*16060*/  F2FP.F16.E4M3.UNPACK_B R39, R35 ;  /* 0x00000023ff27723e */ /* 0x000fc400020006ff */
[----:B------:R-:W-:Y:S01]  /*16070*/  F2FP.F16.E4M3.UNPACK_B R40, R35.H1 ;  /* 0x00000023ff28723e */ /* 0x000fe200030006ff */
[----:B------:R-:W-:Y:S01]  /*16080*/  FMUL.FTZ R49, R6, R41 ;  /* 0x0000002906317220 */ /* 0x000fe20000410000 */
[----:B------:R-:W-:Y:S02]  /*16090*/  F2FP.F16.E4M3.UNPACK_B R35, R32.H1 ;  /* 0x00000020ff23723e */ /* 0x000fe400030006ff */
[----:B------:R-:W-:Y:S02]  /*160a0*/  F2FP.F16.E4M3.UNPACK_B R47, R47.H1 ;  /* 0x0000002fff2f723e */ /* 0x000fe400030006ff */
[----:B------:R-:W-:Y:S02]  /*160b0*/  LOP3.LUT R51, R51, 0xff000000, R7, 0xf8, !PT ;  /* 0xff00000033337812 */ /* 0x000fe400078ef807 */
[-C--:B------:R-:W-:Y:S02]  /*160c0*/  F2FP.F16.E4M3.UNPACK_B R7, R34.reuse ;  /* 0x00000022ff07723e */ /* 0x080fe400020006ff */
[----:B------:R-:W-:Y:S01]  /*160d0*/  F2FP.F16.E4M3.UNPACK_B R34, R34.H1 ;  /* 0x00000022ff22723e */ /* 0x000fe200030006ff */
[----:B---3--:R-:W0:Y:S02]  /*160e0*/  LDS.128 R28, [R59+0x14400] ;  /* 0x014400003b1c7984 */ /* 0x008e240000000c00 */
[----:B0-----:R-:W-:-:S02]  /*160f0*/  F2FP.F16.E4M3.UNPACK_B R14, R29 ;  /* 0x0000001dff0e723e */ /* 0x001fc400020006ff */
[-C--:B------:R-:W-:Y:S02]  /*16100*/  F2FP.F16.E4M3.UNPACK_B R37, R31.reuse ;  /* 0x0000001fff25723e */ /* 0x080fe400020006ff */
[----:B------:R-:W-:Y:S01]  /*16110*/  F2FP.F16.E4M3.UNPACK_B R38, R31.H1 ;  /* 0x0000001fff26723e */ /* 0x000fe200030006ff */
[--C-:B------:R-:W-:Y:S01]  /*16120*/  HADD2.F32 R13, -RZ, R14.reuse.H0_H0 ;  /* 0x2000000eff0d7230 */ /* 0x100fe20000004100 */
[-C--:B------:R-:W-:Y:S01]  /*16130*/  F2FP.F16.E4M3.UNPACK_B R31, R28.reuse ;  /* 0x0000001cff1f723e */ /* 0x080fe200020006ff */
[----:B------:R-:W-:Y:S01]  /*16140*/  HADD2.F32 R14, -RZ, R14.H1_H1 ;  /* 0x3000000eff0e7230 */ /* 0x000fe20000004100 */
[----:B------:R-:W-:Y:S02]  /*16150*/  F2FP.F16.E4M3.UNPACK_B R36, R28.H1 ;  /* 0x0000001cff24723e */ /* 0x000fe400030006ff */
[----:B------:R-:W-:Y:S02]  /*16160*/  F2FP.F16.E4M3.UNPACK_B R28, R33.H1 ;  /* 0x00000021ff1c723e */ /* 0x000fe400030006ff */
[----:B------:R-:W-:Y:S01]  /*16170*/  F2FP.F16.E4M3.UNPACK_B R33, R32 ;  /* 0x00000020ff21723e */ /* 0x000fe200020006ff */
[----:B------:R-:W-:Y:S01]  /*16180*/  FMUL.FTZ R32, R6, R46 ;  /* 0x0000002e06207220 */ /* 0x000fe20000410000 */
[----:B------:R-:W-:-:S02]  /*16190*/  F2FP.F16.E4M3.UNPACK_B R29, R29.H1 ;  /* 0x0000001dff1d723e */ /* 0x000fc400030006ff */
[----:B------:R-:W-:Y:S01]  /*161a0*/  F2FP.F16.E4M3.UNPACK_B R4, R30 ;  /* 0x0000001eff04723e */ /* 0x000fe200020006ff */
[C---:B------:R-:W-:Y:S01]  /*161b0*/  FFMA.FTZ R6, R13.reuse, R41, -R32 ;  /* 0x000000290d067223 */ /* 0x040fe20000010820 */
[----:B------:R-:W-:Y:S01]  /*161c0*/  F2FP.F16.E4M3.UNPACK_B R32, R21.H1 ;  /* 0x00000015ff20723e */ /* 0x000fe200030006ff */
[----:B------:R-:W-:Y:S01]  /*161d0*/  FFMA.FTZ R13, R13, R46, R49 ;  /* 0x0000002e0d0d7223 */ /* 0x000fe20000010031 */
[----:B------:R-:W-:Y:S01]  /*161e0*/  HADD2.F32 R41, -RZ, R20.H1_H1 ;  /* 0x30000014ff297230 */ /* 0x000fe20000004100 */
[----:B------:R-:W-:Y:S01]  /*161f0*/  F2FP.F16.E4M3.UNPACK_B R30, R30.H1 ;  /* 0x0000001eff1e723e */ /* 0x000fe200030006ff */
[----:B------:R-:W-:Y:S02]  /*16200*/  HADD2.F32 R46, -RZ, R43.H1_H1 ;  /* 0x3000002bff2e7230 */ /* 0x000fe40000004100 */
[----:B------:R-:W-:Y:S02]  /*16210*/  HADD2.F32 R49, -RZ, R47.H0_H0 ;  /* 0x2000002fff317230 */ /* 0x000fe40000004100 */
[----:B------:R-:W-:Y:S01]  /*16220*/  FMUL.FTZ R55, R15, R41 ;  /* 0x000000290f377220 */ /* 0x000fe20000410000 */
[----:B------:R-:W-:-:S02]  /*16230*/  HADD2.F32 R20, -RZ, R28.H0_H0 ;  /* 0x2000001cff147230 */ /* 0x000fc40000004100 */
[-C--:B------:R-:W-:Y:S01]  /*16240*/  FMUL.FTZ R53, R15, R46.reuse ;  /* 0x0000002e0f357220 */ /* 0x080fe20000410000 */
[----:B------:R-:W-:Y:S02]  /*16250*/  HADD2.F32 R43, -RZ, R32.H0_H0 ;  /* 0x20000020ff2b7230 */ /* 0x000fe40000004100 */
[----:B------:R-:W-:Y:S02]  /*16260*/  HADD2.F32 R21, -RZ, R29.H0_H0 ;  /* 0x2000001dff157230 */ /* 0x000fe40000004100 */
[----:B------:R-:W-:Y:S01]  /*16270*/  FMUL.FTZ R50, R20, R49 ;  /* 0x0000003114327220 */ /* 0x000fe20000410000 */
[----:B------:R-:W-:Y:S01]  /*16280*/  FFMA.FTZ R15, R14, R41, -R53 ;  /* 0x000000290e0f7223 */ /* 0x000fe20000010835 */
[-C--:B------:R-:W-:Y:S01]  /*16290*/  FMUL.FTZ R52, R20, R43.reuse ;  /* 0x0000002b14347220 */ /* 0x080fe20000410000 */
[----:B------:R-:W-:Y:S01]  /*162a0*/  FFMA.FTZ R14, R14, R46, R55 ;  /* 0x0000002e0e0e7223 */ /* 0x000fe20000010037 */
[C---:B------:R-:W-:Y:S01]  /*162b0*/  FFMA.FTZ R20, R21.reuse, R43, -R50 ;  /* 0x0000002b15147223 */ /* 0x040fe20000010832 */
[----:B------:R-:W-:Y:S01]  /*162c0*/  F2FP.F16.E4M3.UNPACK_B R50, R51 ;  /* 0x00000033ff32723e */ /* 0x000fe200020006ff */
[----:B------:R-:W-:Y:S01]  /*162d0*/  FFMA.FTZ R21, R21, R49, R52 ;  /* 0x0000003115157223 */ /* 0x000fe20000010034 */
[----:B------:R-:W-:Y:S01]  /*162e0*/  F2FP.F16.E4M3.UNPACK_B R46, R45 ;  /* 0x0000002dff2e723e */ /* 0x000fe200020006ff */
[----:B------:R-:W-:Y:S01]  /*162f0*/  HADD2.F32 R49, -RZ, R47.H1_H1 ;  /* 0x3000002fff317230 */ /* 0x000fe20000004100 */
[----:B------:R-:W-:Y:S01]  /*16300*/  F2FP.F16.E4M3.UNPACK_B R51, R51.H1 ;  /* 0x00000033ff33723e */ /* 0x000fe200030006ff */
[----:B------:R-:W-:Y:S01]  /*16310*/  HADD2.F32 R28, -RZ, R28.H1_H1 ;  /* 0x3000001cff1c7230 */ /* 0x000fe20000004100 */
[----:B------:R-:W-:Y:S01]  /*16320*/  F2FP.F16.E4M3.UNPACK_B R45, R45.H1 ;  /* 0x0000002dff2d723e */ /* 0x000fe200030006ff */
[----:B------:R-:W-:-:S02]  /*16330*/  HADD2.F32 R43, -RZ, R32.H1_H1 ;  /* 0x30000020ff2b7230 */ /* 0x000fc40000004100 */
[----:B------:R-:W-:Y:S02]  /*16340*/  HADD2.F32 R52, -RZ, R50.H0_H0 ;  /* 0x20000032ff347230 */ /* 0x000fe40000004100 */
[C---:B------:R-:W-:Y:S01]  /*16350*/  FMUL.FTZ R54, R28.reuse, R49 ;  /* 0x000000311c367220 */ /* 0x040fe20000410000 */
[----:B------:R-:W-:Y:S02]  /*16360*/  HADD2.F32 R41, -RZ, R39.H0_H0 ;  /* 0x20000027ff297230 */ /* 0x000fe40000004100 */
[----:B------:R-:W-:Y:S01]  /*16370*/  FMUL.FTZ R28, R28, R43 ;  /* 0x0000002b1c1c7220 */ /* 0x000fe20000410000 */
[----:B------:R-:W-:Y:S02]  /*16380*/  HADD2.F32 R47, -RZ, R46.H0_H0 ;  /* 0x2000002eff2f7230 */ /* 0x000fe40000004100 */
[----:B------:R-:W-:Y:S02]  /*16390*/  HADD2.F32 R29, -RZ, R29.H1_H1 ;  /* 0x3000001dff1d7230 */ /* 0x000fe40000004100 */
[----:B------:R-:W-:Y:S01]  /*163a0*/  FMUL.FTZ R55, R41, R52 ;  /* 0x0000003429377220 */ /* 0x000fe20000410000 */
[----:B------:R-:W-:-:S02]  /*163b0*/  HADD2.F32 R32, -RZ, R37.H0_H0 ;  /* 0x20000025ff207230 */ /* 0x000fc40000004100 */
[----:B------:R-:W-:Y:S01]  /*163c0*/  FMUL.FTZ R41, R41, R47 ;  /* 0x0000002f29297220 */ /* 0x000fe20000410000 */
[----:B------:R-:W-:Y:S02]  /*163d0*/  HADD2.F32 R50, -RZ, R50.H1_H1 ;  /* 0x30000032ff327230 */ /* 0x000fe40000004100 */
[C---:B------:R-:W-:Y:S01]  /*163e0*/  FFMA.FTZ R53, R29.reuse, R43, -R54 ;  /* 0x0000002b1d357223 */ /* 0x040fe20000010836 */
[----:B------:R-:W-:Y:S01]  /*163f0*/  FFMA.FTZ R54, R29, R49, R28 ;  /* 0x000000311d367223 */ /* 0x000fe2000001001c */
[C---:B------:R-:W-:Y:S01]  /*16400*/  FFMA.FTZ R28, R32.reuse, R47, -R55 ;  /* 0x0000002f201c7223 */ /* 0x040fe20000010837 */
[----:B------:R-:W-:Y:S01]  /*16410*/  FFMA.FTZ R29, R32, R52, R41 ;  /* 0x00000034201d7223 */ /* 0x000fe20000010029 */
[----:B------:R-:W-:Y:S02]  /*16420*/  HADD2.F32 R39, -RZ, R39.H1_H1 ;  /* 0x30000027ff277230 */ /* 0x000fe40000004100 */
[----:B------:R-:W-:Y:S01]  /*16430*/  HADD2.F32 R47, -RZ, R51.H0_H0 ;  /* 0x20000033ff2f7230 */ /* 0x000fe20000004100 */
[----:B------:R-:W-:Y:S01]  /*16440*/  F2FP.SATFINITE.E4M3.F32.PACK_AB_MERGE_C R21, R54, R21, RZ ;  /* 0x000000153615723e */ /* 0x000fe200048070ff */
[----:B------:R-:W-:-:S02]  /*16450*/  HADD2.F32 R41, -RZ, R40.H0_H0 ;  /* 0x20000028ff297230 */ /* 0x000fc40000004100 */
[----:B------:R-:W-:Y:S01]  /*16460*/  FMUL.FTZ R52, R39, R50 ;  /* 0x0000003227347220 */ /* 0x000fe20000410000 */
[----:B------:R-:W-:Y:S01]  /*16470*/  HADD2.F32 R46, -RZ, R46.H1_H1 ;  /* 0x3000002eff2e7230 */ /* 0x000fe20000004100 */
[----:B------:R-:W-:Y:S01]  /*16480*/  F2FP.SATFINITE.E4M3.F32.PACK_AB_MERGE_C R13, R14, R13, R21 ;  /* 0x0000000d0e0d723e */ /* 0x000fe20004807015 */
[----:B------:R-:W-:Y:S02]  /*16490*/  HADD2.F32 R43, -RZ, R45.H0_H0 ;  /* 0x2000002dff2b7230 */ /* 0x000fe40000004100 */
[----:B------:R-:W-:Y:S01]  /*164a0*/  FMUL.FTZ R49, R41, R47 ;  /* 0x0000002f29317220 */ /* 0x000fe20000410000 */
[----:B------:R-:W-:Y:S02]  /*164b0*/  HADD2.F32 R32, -RZ, R38.H0_H0 ;  /* 0x20000026ff207230 */ /* 0x000fe40000004100 */
[----:B------:R-:W-:Y:S01]  /*164c0*/  FMUL.FTZ R39, R39, R46 ;  /* 0x0000002e27277220 */ /* 0x000fe20000410000 */
[----:B------:R-:W-:Y:S02]  /*164d0*/  HADD2.F32 R37, -RZ, R37.H1_H1 ;  /* 0x30000025ff257230 */ /* 0x000fe40000004100 */
[----:B------:R-:W-:Y:S01]  /*164e0*/  FMUL.FTZ R58, R41, R43 ;  /* 0x0000002b293a7220 */ /* 0x000fe20000410000 */
[----:B------:R-:W-:-:S02]  /*164f0*/  HADD2.F32 R51, -RZ, R51.H1_H1 ;  /* 0x30000033ff337230 */ /* 0x000fc40000004100 */
[C---:B------:R-:W-:Y:S01]  /*16500*/  FFMA.FTZ R57, R32.reuse, R43, -R49 ;  /* 0x0000002b20397223 */ /* 0x040fe20000010831 */
[----:B------:R-:W-:Y:S01]  /*16510*/  F2FP.F16.E4M3.UNPACK_B R43, R48.H1 ;  /* 0x00000030ff2b723e */ /* 0x000fe200030006ff */
[C---:B------:R-:W-:Y:S01]  /*16520*/  FFMA.FTZ R56, R37.reuse, R50, R39 ;  /* 0x0000003225387223 */ /* 0x040fe20000010027 */
[----:B------:R-:W-:Y:S01]  /*16530*/  F2FP.F16.E4M3.UNPACK_B R39, R42.H1 ;  /* 0x0000002aff27723e */ /* 0x000fe200030006ff */
[----:B------:R-:W-:Y:S01]  /*16540*/  FFMA.FTZ R55, R37, R46, -R52 ;  /* 0x0000002e25377223 */ /* 0x000fe20000010834 */
[----:B------:R-:W-:Y:S02]  /*16550*/  HADD2.F32 R40, -RZ, R40.H1_H1 ;  /* 0x30000028ff287230 */ /* 0x000fe40000004100 */
[----:B------:R-:W-:Y:S01]  /*16560*/  FFMA.FTZ R58, R32, R47, R58 ;  /* 0x0000002f203a7223 */ /* 0x000fe2000001003a */
[----:B------:R-:W-:Y:S01]  /*16570*/  HADD2.F32 R46, -RZ, R43.H0_H0 ;  /* 0x2000002bff2e7230 */ /* 0x000fe20000004100 */
[----:B------:R-:W-:Y:S01]  /*16580*/  F2FP.F16.E4M3.UNPACK_B R48, R48 ;  /* 0x00000030ff30723e */ /* 0x000fe200020006ff */
[----:B------:R-:W-:-:S02]  /*16590*/  HADD2.F32 R37, -RZ, R35.H0_H0 ;  /* 0x20000023ff257230 */ /* 0x000fc40000004100 */
[C---:B------:R-:W-:Y:S01]  /*165a0*/  FMUL.FTZ R49, R40.reuse, R51 ;  /* 0x0000003328317220 */ /* 0x040fe20000410000 */
[----:B------:R-:W-:Y:S01]  /*165b0*/  HADD2.F32 R41, -RZ, R39.H0_H0 ;  /* 0x20000027ff297230 */ /* 0x000fe20000004100 */
[----:B------:R-:W-:Y:S01]  /*165c0*/  F2FP.F16.E4M3.UNPACK_B R42, R42 ;  /* 0x0000002aff2a723e */ /* 0x000fe200020006ff */
[----:B------:R-:W-:Y:S02]  /*165d0*/  HADD2.F32 R45, -RZ, R45.H1_H1 ;  /* 0x3000002dff2d7230 */ /* 0x000fe40000004100 */
[C---:B------:R-:W-:Y:S01]  /*165e0*/  FMUL.FTZ R47, R37.reuse, R46 ;  /* 0x0000002e252f7220 */ /* 0x040fe20000410000 */
[----:B------:R-:W-:Y:S02]  /*165f0*/  HADD2.F32 R38, -RZ, R38.H1_H1 ;  /* 0x30000026ff267230 */ /* 0x000fe40000004100 */
[----:B------:R-:W-:Y:S01]  /*16600*/  FMUL.FTZ R37, R37, R41 ;  /* 0x0000002925257220 */ /* 0x000fe20000410000 */
[----:B------:R-:W-:Y:S02]  /*16610*/  HADD2.F32 R32, -RZ, R36.H0_H0 ;  /* 0x20000024ff207230 */ /* 0x000fe40000004100 */
[----:B------:R-:W-:Y:S01]  /*16620*/  FMUL.FTZ R40, R40, R45 ;  /* 0x0000002d28287220 */ /* 0x000fe20000410000 */
[----:B------:R-:W-:-:S02]  /*16630*/  HADD2.F32 R43, -RZ, R43.H1_H1 ;  /* 0x3000002bff2b7230 */ /* 0x000fc40000004100 */
[----:B------:R-:W-:Y:S01]  /*16640*/  FFMA.FTZ R60, R38, R45, -R49 ;  /* 0x0000002d263c7223 */ /* 0x000fe20000010831 */
[----:B------:R-:W-:Y:S02]  /*16650*/  HADD2.F32 R35, -RZ, R35.H1_H1 ;  /* 0x30000023ff237230 */ /* 0x000fe40000004100 */
[C---:B------:R-:W-:Y:S01]  /*16660*/  FFMA.FTZ R47, R32.reuse, R41, -R47 ;  /* 0x00000029202f7223 */ /* 0x040fe2000001082f */
[----:B------:R-:W-:Y:S02]  /*16670*/  HADD2.F32 R39, -RZ, R39.H1_H1 ;  /* 0x30000027ff277230 */ /* 0x000fe40000004100 */
[----:B------:R-:W-:Y:S01]  /*16680*/  FFMA.FTZ R45, R32, R46, R37 ;  /* 0x0000002e202d7223 */ /* 0x000fe20000010025 */
[----:B------:R-:W-:Y:S02]  /*16690*/  HADD2.F32 R36, -RZ, R36.H1_H1 ;  /* 0x30000024ff247230 */ /* 0x000fe40000004100 */
[----:B------:R-:W-:Y:S01]  /*166a0*/  FMUL.FTZ R41, R35, R43 ;  /* 0x0000002b23297220 */ /* 0x000fe20000410000 */
[----:B------:R-:W-:-:S02]  /*166b0*/  HADD2.F32 R37, -RZ, R48.H0_H0 ;  /* 0x20000030ff257230 */ /* 0x000fc40000004100 */
[-C--:B------:R-:W-:Y:S01]  /*166c0*/  FMUL.FTZ R32, R35, R39.reuse ;  /* 0x0000002723207220 */ /* 0x080fe20000410000 */
[----:B------:R-:W-:Y:S02]  /*166d0*/  HADD2.F32 R35, -RZ, R33.H0_H0 ;  /* 0x20000021ff237230 */ /* 0x000fe40000004100 */
[----:B------:R-:W-:Y:S01]  /*166e0*/  FFMA.FTZ R50, R36, R39, -R41 ;  /* 0x0000002724327223 */ /* 0x000fe20000010829 */
[----:B------:R-:W-:Y:S01]  /*166f0*/  FFMA.FTZ R51, R38, R51, R40 ;  /* 0x0000003326337223 */ /* 0x000fe20000010028 */
[----:B------:R-:W-:Y:S01]  /*16700*/  FFMA.FTZ R52, R36, R43, R32 ;  /* 0x0000002b24347223 */ /* 0x000fe20000010020 */
[----:B------:R-:W-:Y:S02]  /*16710*/  HADD2.F32 R36, -RZ, R42.H0_H0 ;  /* 0x2000002aff247230 */ /* 0x000fe40000004100 */
[----:B------:R-:W-:Y:S01]  /*16720*/  FMUL.FTZ R39, R35, R37 ;  /* 0x0000002523277220 */ /* 0x000fe20000410000 */
[----:B------:R-:W-:Y:S01]  /*16730*/  HADD2.F32 R32, -RZ, R31.H0_H0 ;  /* 0x2000001fff207230 */ /* 0x000fe20000004100 */
[----:B------:R-:W-:Y:S01]  /*16740*/  F2FP.SATFINITE.E4M3.F32.PACK_AB_MERGE_C R51, R51, R58, RZ ;  /* 0x0000003a3333723e */ /* 0x000fe200048070ff */
[----:B------:R-:W-:-:S02]  /*16750*/  HADD2.F32 R48, -RZ, R48.H1_H1 ;  /* 0x30000030ff307230 */ /* 0x000fc40000004100 */
[-C--:B------:R-:W-:Y:S01]  /*16760*/  FMUL.FTZ R35, R35, R36.reuse ;  /* 0x0000002423237220 */ /* 0x080fe20000410000 */
[----:B------:R-:W-:Y:S02]  /*16770*/  HADD2.F32 R33, -RZ, R33.H1_H1 ;  /* 0x30000021ff217230 */ /* 0x000fe40000004100 */
[C---:B------:R-:W-:Y:S01]  /*16780*/  FFMA.FTZ R38, R32.reuse, R36, -R39 ;  /* 0x0000002420267223 */ /* 0x040fe20000010827 */
[----:B------:R-:W-:Y:S01]  /*16790*/  HADD2.F32 R42, -RZ, R42.H1_H1 ;  /* 0x3000002aff2a7230 */ /* 0x000fe20000004100 */
[----:B------:R-:W-:Y:S01]  /*167a0*/  F2FP.F16.E4M3.UNPACK_B R36, R5.H1 ;  /* 0x00000005ff24723e */ /* 0x000fe200030006ff */
[----:B------:R-:W-:Y:S02]  /*167b0*/  HADD2.F32 R31, -RZ, R31.H1_H1 ;  /* 0x3000001fff1f7230 */ /* 0x000fe40000004100 */
[C---:B------:R-:W-:Y:S01]  /*167c0*/  FMUL.FTZ R46, R33.reuse, R48 ;  /* 0x00000030212e7220 */ /* 0x040fe20000410000 */
[----:B------:R-:W-:Y:S01]  /*167d0*/  FFMA.FTZ R40, R32, R37, R35 ;  /* 0x0000002520287223 */ /* 0x000fe20000010023 */
[----:B------:R-:W-:Y:S01]  /*167e0*/  F2FP.F16.E4M3.UNPACK_B R35, R12.H1 ;  /* 0x0000000cff23723e */ /* 0x000fe200030006ff */
[----:B------:R-:W-:Y:S01]  /*167f0*/  FMUL.FTZ R33, R33, R42 ;  /* 0x0000002a21217220 */ /* 0x000fe20000410000 */
[----:B------:R-:W-:-:S02]  /*16800*/  HADD2.F32 R37, -RZ, R36.H0_H0 ;  /* 0x20000024ff257230 */ /* 0x000fc40000004100 */
[C---:B------:R-:W-:Y:S01]  /*16810*/  FFMA.FTZ R41, R31.reuse, R42, -R46 ;  /* 0x0000002a1f297223 */ /* 0x040fe2000001082e */
[----:B------:R-:W-:Y:S02]  /*16820*/  HADD2.F32 R32, -RZ, R34.H0_H0 ;  /* 0x20000022ff207230 */ /* 0x000fe40000004100 */
[----:B------:R-:W-:Y:S01]  /*16830*/  FFMA.FTZ R43, R31, R48, R33 ;  /* 0x000000301f2b7223 */ /* 0x000fe20000010021 */
[----:B------:R-:W-:Y:S01]  /*16840*/  HADD2.F32 R33, -RZ, R35.H0_H0 ;  /* 0x20000023ff217230 */ /* 0x000fe20000004100 */
[----:B------:R-:W-:Y:S01]  /*16850*/  F2FP.F16.E4M3.UNPACK_B R12, R12 ;  /* 0x0000000cff0c723e */ /* 0x000fe200020006ff */
[----:B------:R-:W-:Y:S02]  /*16860*/  HADD2.F32 R31, -RZ, R30.H0_H0 ;  /* 0x2000001eff1f7230 */ /* 0x000fe40000004100 */
[C---:B------:R-:W-:Y:S01]  /*16870*/  FMUL.FTZ R42, R32.reuse, R37 ;  /* 0x00000025202a7220 */ /* 0x040fe20000410000 */
[----:B------:R-:W-:Y:S02]  /*16880*/  HADD2.F32 R39, -RZ, R36.H1_H1 ;  /* 0x30000024ff277230 */ /* 0x000fe40000004100 */
[----:B------:R-:W-:Y:S01]  /*16890*/  FMUL.FTZ R32, R32, R33 ;  /* 0x0000002120207220 */ /* 0x000fe20000410000 */
[----:B------:R-:W-:-:S02]  /*168a0*/  HADD2.F32 R34, -RZ, R34.H1_H1 ;  /* 0x30000022ff227230 */ /* 0x000fc40000004100 */
[C---:B------:R-:W-:Y:S01]  /*168b0*/  FFMA.FTZ R42, R31.reuse, R33, -R42 ;  /* 0x000000211f2a7223 */ /* 0x040fe2000001082a */
[----:B------:R-:W-:Y:S01]  /*168c0*/  HADD2.F32 R35, -RZ, R35.H1_H1 ;  /* 0x30000023ff237230 */ /* 0x000fe20000004100 */
[----:B------:R-:W-:Y:S01]  /*168d0*/  F2FP.F16.E4M3.UNPACK_B R5, R5 ;  /* 0x00000005ff05723e */ /* 0x000fe200020006ff */
[----:B------:R-:W-:Y:S02]  /*168e0*/  HADD2.F32 R30, -RZ, R30.H1_H1 ;  /* 0x3000001eff1e7230 */ /* 0x000fe40000004100 */
[C---:B------:R-:W-:Y:S01]  /*168f0*/  FMUL.FTZ R33, R34.reuse, R39 ;  /* 0x0000002722217220 */ /* 0x040fe20000410000 */
[----:B------:R-:W-:Y:S01]  /*16900*/  FFMA.FTZ R36, R31, R37, R32 ;  /* 0x000000251f247223 */ /* 0x000fe20000010020 */
[-C--:B------:R-:W-:Y:S01]  /*16910*/  FMUL.FTZ R34, R34, R35.reuse ;  /* 0x0000002322227220 */ /* 0x080fe20000410000 */
[----:B------:R-:W-:Y:S02]  /*16920*/  HADD2.F32 R31, -RZ, R12.H1_H1 ;  /* 0x3000000cff1f7230 */ /* 0x000fe40000004100 */
[----:B------:R-:W-:Y:S01]  /*16930*/  FFMA.FTZ R49, R30, R35, -R33 ;  /* 0x000000231e317223 */ /* 0x000fe20000010821 */
[----:B------:R-:W-:-:S02]  /*16940*/  HADD2.F32 R32, -RZ, R5.H0_H0 ;  /* 0x20000005ff207230 */ /* 0x000fc40000004100 */
[----:B------:R-:W-:Y:S01]  /*16950*/  FFMA.FTZ R39, R30, R39, R34 ;  /* 0x000000271e277223 */ /* 0x000fe20000010022 */
[----:B------:R-:W-:Y:S02]  /*16960*/  HADD2.F32 R30, -RZ, R12.H0_H0 ;  /* 0x2000000cff1e7230 */ /* 0x000fe40000004100 */
[----:B------:R-:W-:Y:S01]  /*16970*/  HADD2.F32 R12, -RZ, R7.H0_H0 ;  /* 0x20000007ff0c7230 */ /* 0x000fe20000004100 */
[----:B------:R-:W-:Y:S01]  /*16980*/  F2FP.SATFINITE.E4M3.F32.PACK_AB_MERGE_C R42, R49, R42, RZ ;  /* 0x0000002a312a723e */ /* 0x000fe200048070ff */
[----:B------:R-:W-:Y:S01]  /*16990*/  HADD2.F32 R33, -RZ, R5.H1_H1 ;  /* 0x30000005ff217230 */ /* 0x000fe20000004100 */
[----:B------:R-:W-:Y:S01]  /*169a0*/  F2FP.SATFINITE.E4M3.F32.PACK_AB_MERGE_C R36, R39, R36, RZ ;  /* 0x000000242724723e */ /* 0x000fe200048070ff */
        /* <DEDUP_REMOVED lines=18> */
[----:B------:R-:W-:-:S02]  /*16ad0*/  F2FP.SATFINITE.E4M3.F32.PACK_AB_MERGE_C R6, R37, R34, R42 ;  /* 0x000000222506723e */ /* 0x000fc4000480702a */
[----:B------:R-:W-:Y:S02]  /*16ae0*/  F2FP.SATFINITE.E4M3.F32.PACK_AB_MERGE_C R15, R56, R29, R51 ;  /* 0x0000001d380f723e */ /* 0x000fe40004807033 */
[----:B------:R-:W-:Y:S01]  /*16af0*/  F2FP.SATFINITE.E4M3.F32.PACK_AB_MERGE_C R12, R43, R40, R12 ;  /* 0x000000282b0c723e */ /* 0x000fe2000480700c */
[----:B------:R3:W-:Y:S01]  /*16b00*/  STS.128 [R59+0x14400], R4 ;  /* 0x014400043b007388 */ /* 0x0007e20000000c00 */
[----:B------:R-:W-:-:S05]  /*16b10*/  F2FP.SATFINITE.E4M3.F32.PACK_AB_MERGE_C R14, R30, R35, R36 ;  /* 0x000000231e0e723e */ /* 0x000fca0004807024 */
[----:B------:R3:W-:Y:S02]  /*16b20*/  STS.128 [R0+0x14400], R12 ;  /* 0x0144000c00007388 */ /* 0x0007e40000000c00 */
.L_x_578:
[----:B------:R-:W-:Y:S05]  /*16b30*/  BSYNC B1 ;  /* 0x0000000000017941 */ /* 0x000fea0003800000 */
.L_x_577:
[----:B------:R-:W-:Y:S05]  /*16b40*/  @P2 BRA `(.L_x_559) ;  /* 0x0000000c00dc2947 */ /* 0x000fea0003800000 */
[----:B------:R-:W2:Y:S01]  /*16b50*/  LDL R51, [R1+0x3c] ;  /* 0x00003c0001337983 */ /* 0x000ea20000100800 */
[----:B---3-5:R-:W-:Y:S02]  /*16b60*/  SHF.R.U32.HI R4, RZ, 0x8, R24 ;  /* 0x00000008ff047819 */ /* 0x028fe40000011618 */
[----:B0-----:R-:W-:Y:S02]  /*16b70*/  LOP3.LUT R0, R24, 0xff, RZ, 0xc0, !PT ;  /* 0x000000ff18007812 */ /* 0x001fe400078ec0ff */
[----:B------:R-:W-:Y:S02]  /*16b80*/  SHF.R.U32.HI R12, RZ, 0x8, R26 ;  /* 0x00000008ff0c7819 */ /* 0x000fe4000001161a */
[----:B------:R-:W-:Y:S02]  /*16b90*/  LOP3.LUT R5, R4, 0xff, RZ, 0xc0, !PT ;  /* 0x000000ff04057812 */ /* 0x000fe400078ec0ff */
[----:B------:R-:W-:Y:S02]  /*16ba0*/  LEA.HI R3, R3, R171, RZ, 0x1c ;  /* 0x000000ab03037211 */ /* 0x000fe400078fe0ff */
[----:B------:R-:W-:-:S02]  /*16bb0*/  LOP3.LUT R4, R26, 0xff, RZ, 0xc0, !PT ;  /* 0x000000ff1a047812 */ /* 0x000fc400078ec0ff */
[----:B------:R-:W-:Y:S02]  /*16bc0*/  LOP3.LUT R13, R12, 0xff, RZ, 0xc0, !PT ;  /* 0x000000ff0c0d7812 */ /* 0x000fe400078ec0ff */
[----:B-1----:R-:W-:Y:S02]  /*16bd0*/  PRMT R21, R5, 0x7604, R0 ;  /* 0x0000760405157816 */ /* 0x002fe40000000000 */
[----:B------:R-:W-:Y:S02]  /*16be0*/  SHF.R.S32.HI R0, RZ, 0x1f, R3 ;  /* 0x0000001fff007819 */ /* 0x000fe40000011403 */
[----:B------:R-:W-:Y:S02]  /*16bf0*/  PRMT R29, R13, 0x7604, R4 ;  /* 0x000076040d1d7816 */ /* 0x000fe40000000004 */
[----:B------:R-:W-:Y:S02]  /*16c00*/  LEA.HI R4, R0, R3, RZ, 0x2 ;  /* 0x0000000300047211 */ /* 0x000fe400078f10ff */
[----:B------:R-:W-:-:S02]  /*16c10*/  SHF.L.U32 R0, R3, 0x4, RZ ;  /* 0x0000000403007819 */ /* 0x000fc400000006ff */
[----:B------:R-:W-:Y:S01]  /*16c20*/  SHF.R.U32.HI R7, RZ, 0x8, R25 ;  /* 0x00000008ff077819 */ /* 0x000fe20000011619 */
[----:B------:R-:W-:Y:S01]  /*16c30*/  IMAD.SHL.U32 R4, R4, 0x800, RZ ;  /* 0x0000080004047824 */ /* 0x000fe200078e00ff */
[----:B------:R-:W-:Y:S02]  /*16c40*/  LOP3.LUT R3, R205, 0x30, R0, 0xf8, !PT ;  /* 0x00000030cd037812 */ /* 0x000fe400078ef800 */
[----:B------:R-:W-:Y:S02]  /*16c50*/  LOP3.LUT R6, R25, 0xff, RZ, 0xc0, !PT ;  /* 0x000000ff19067812 */ /* 0x000fe400078ec0ff */
[----:B------:R-:W-:Y:S02]  /*16c60*/  LOP3.LUT R7, R7, 0xff, RZ, 0xc0, !PT ;  /* 0x000000ff07077812 */ /* 0x000fe400078ec0ff */
[----:B------:R-:W-:Y:S02]  /*16c70*/  SHF.R.U32.HI R12, RZ, 0x8, R8 ;  /* 0x00000008ff0c7819 */ /* 0x000fe40000011608 */
[----:B------:R-:W-:-:S02]  /*16c80*/  LOP3.LUT R3, R3, R206, RZ, 0x3c, !PT ;  /* 0x000000ce03037212 */ /* 0x000fc400078e3cff */
[----:B------:R-:W-:Y:S02]  /*16c90*/  LOP3.LUT R0, R4, 0xffffe000, RZ, 0xc0, !PT ;  /* 0xffffe00004007812 */ /* 0x000fe400078ec0ff */
[----:B------:R-:W-:Y:S02]  /*16ca0*/  PRMT R20, R7, 0x7604, R6 ;  /* 0x0000760407147816 */ /* 0x000fe40000000006 */
[----:B------:R-:W-:Y:S02]  /*16cb0*/  LOP3.LUT R7, R8, 0xff, RZ, 0xc0, !PT ;  /* 0x000000ff08077812 */ /* 0x000fe400078ec0ff */
[----:B------:R-:W-:Y:S02]  /*16cc0*/  LOP3.LUT R12, R12, 0xff, RZ, 0xc0, !PT ;  /* 0x000000ff0c0c7812 */ /* 0x000fe400078ec0ff */
[----:B------:R-:W-:Y:S02]  /*16cd0*/  IADD3 R3, R3, R207, R0 ;  /* 0x000000cf03037210 */ /* 0x000fe40007ffe000 */
[----:B------:R-:W-:-:S02]  /*16ce0*/  PRMT R35, R12, 0x7604, R7 ;  /* 0x000076040c237816 */ /* 0x000fc40000000007 */
[----:B------:R-:W-:Y:S01]  /*16cf0*/  SHF.R.U32.HI R6, RZ, 0x8, R27 ;  /* 0x00000008ff067819 */ /* 0x000fe2000001161b */
[----:B------:R-:W-:Y:S01]  /*16d00*/  IMAD.IADD R0, R18, 0x1, R3 ;  /* 0x0000000112007824 */ /* 0x000fe200078e0203 */
[----:B------:R-:W-:Y:S02]  /*16d10*/  SHF.R.U32.HI R12, RZ, 0x8, R9 ;  /* 0x00000008ff0c7819 */ /* 0x000fe40000011609 */
[----:B------:R-:W-:Y:S02]  /*16d20*/  LOP3.LUT R5, R27, 0xff, RZ, 0xc0, !PT ;  /* 0x000000ff1b057812 */ /* 0x000fe400078ec0ff */
[----:B------:R-:W-:Y:S02]  /*16d30*/  LOP3.LUT R6, R6, 0xff, RZ, 0xc0, !PT ;  /* 0x000000ff06067812 */ /* 0x000fe400078ec0ff */
[----:B------:R-:W-:Y:S02]  /*16d40*/  LOP3.LUT R3, R12, 0xff, RZ, 0xc0, !PT ;  /* 0x000000ff0c037812 */ /* 0x000fe400078ec0ff */
[----:B------:R-:W0:Y:S01]  /*16d50*/  LDS.128 R12, [R0+0x14400] ;  /* 0x01440000000c7984 */ /* 0x000e220000000c00 */
[----:B------:R-:W-:-:S02]  /*16d60*/  PRMT R28, R6, 0x7604, R5 ;  /* 0x00007604061c7816 */ /* 0x000fc40000000005 */
[----:B------:R-:W-:Y:S02]  /*16d70*/  SHF.R.U32.HI R34, RZ, 0x8, R11 ;  /* 0x00000008ff227819 */ /* 0x000fe4000001160b */
[----:B------:R-:W-:Y:S02]  /*16d80*/  LOP3.LUT R30, R9, 0xff, RZ, 0xc0, !PT ;  /* 0x000000ff091e7812 */ /* 0x000fe400078ec0ff */
[----:B------:R-:W-:Y:S02]  /*16d90*/  LOP3.LUT R33, R11, 0xff, RZ, 0xc0, !PT ;  /* 0x000000ff0b217812 */ /* 0x000fe400078ec0ff */
[----:B------:R-:W-:Y:S02]  /*16da0*/  LOP3.LUT R34, R34, 0xff, RZ, 0xc0, !PT ;  /* 0x000000ff22227812 */ /* 0x000fe400078ec0ff */
[----:B------:R-:W-:Y:S02]  /*16db0*/  PRMT R30, R3, 0x7604, R30 ;  /* 0x00007604031e7816 */ /* 0x000fe4000000001e */
[----:B------:R-:W-:-:S02]  /*16dc0*/  PRMT R34, R34, 0x7604, R33 ;  /* 0x0000760422227816 */ /* 0x000fc40000000021 */
[----:B------:R-:W-:Y:S02]  /*16dd0*/  SHF.R.U32.HI R32, RZ, 0x8, R10 ;  /* 0x00000008ff207819 */ /* 0x000fe4000001160a */
[----:B------:R-:W-:Y:S02]  /*16de0*/  SHF.R.U32.HI R3, RZ, 0x10, R25 ;  /* 0x00000010ff037819 */ /* 0x000fe40000011619 */
[----:B------:R-:W-:Y:S02]  /*16df0*/  SHF.R.U32.HI R33, RZ, 0x10, R9 ;  /* 0x00000010ff217819 */ /* 0x000fe40000011609 */
[----:B------:R-:W-:Y:S01]  /*16e00*/  SHF.R.U32.HI R41, RZ, 0x10, R11 ;  /* 0x00000010ff297819 */ /* 0x000fe2000001160b */
[----:B------:R-:W-:Y:S01]  /*16e10*/  IMAD.U32 R3, R3, 0x10000, RZ ;  /* 0x0001000003037824 */ /* 0x000fe200078e00ff */
[----:B------:R-:W-:Y:S02]  /*16e20*/  LOP3.LUT R31, R10, 0xff, RZ, 0xc0, !PT ;  /* 0x000000ff0a1f7812 */ /* 0x000fe400078ec0ff */
[----:B------:R-:W-:Y:S01]  /*16e30*/  LOP3.LUT R32, R32, 0xff, RZ, 0xc0, !PT ;  /* 0x000000ff20207812 */ /* 0x000fe200078ec0ff */
[----:B------:R-:W-:Y:S01]  /*16e40*/  IMAD.U32 R41, R41, 0x10000, RZ ;  /* 0x0001000029297824 */ /* 0x000fe200078e00ff */
[----:B------:R-:W-:-:S02]  /*16e50*/  SHF.L.U32 R33, R33, 0x10, RZ ;  /* 0x0000001021217819 */ /* 0x000fc400000006ff */
[----:B----4-:R-:W-:Y:S02]  /*16e60*/  PRMT R37, R32, 0x7604, R31 ;  /* 0x0000760420257816 */ /* 0x010fe4000000001f */
[----:B--2---:R-:W-:Y:S02]  /*16e70*/  LOP3.LUT R39, R30, 0xff0000, R33, 0xf8, !PT ;  /* 0x00ff00001e277812 */ /* 0x004fe400078ef821 */
[----:B------:R-:W-:Y:S02]  /*16e80*/  SHF.R.U32.HI R31, RZ, 0x10, R27 ;  /* 0x00000010ff1f7819 */ /* 0x000fe4000001161b */
[----:B------:R-:W-:Y:S02]  /*16e90*/  LOP3.LUT R21, R21, 0xff0000, R24, 0xf8, !PT ;  /* 0x00ff000015157812 */ /* 0x000fe400078ef818 */
[----:B------:R-:W-:Y:S01]  /*16ea0*/  LOP3.LUT R3, R20, 0xff0000, R3, 0xf8, !PT ;  /* 0x00ff000014037812 */ /* 0x000fe200078ef803 */
[----:B------:R-:W-:Y:S01]  /*16eb0*/  IMAD.U32 R31, R31, 0x10000, RZ ;  /* 0x000100001f1f7824 */ /* 0x000fe200078e00ff */
[----:B------:R-:W-:-:S02]  /*16ec0*/  LOP3.LUT R41, R34, 0xff0000, R41, 0xf8, !PT ;  /* 0x00ff000022297812 */ /* 0x000fc400078ef829 */
[----:B------:R-:W-:Y:S02]  /*16ed0*/  LOP3.LUT R39, R39, 0xff000000, R9, 0xf8, !PT ;  /* 0xff00000027277812 */ /* 0x000fe400078ef809 */
[----:B------:R-:W-:Y:S02]  /*16ee0*/  LOP3.LUT R32, R21, 0xff000000, R24, 0xf8, !PT ;  /* 0xff00000015207812 */ /* 0x000fe400078ef818 */
[----:B------:R-:W-:Y:S02]  /*16ef0*/  LOP3.LUT R33, R3, 0xff000000, R25, 0xf8, !PT ;  /* 0xff00000003217812 */ /* 0x000fe400078ef819 */
[----:B------:R-:W-:Y:S02]  /*16f00*/  LOP3.LUT R21, R35, 0xff0000, R8, 0xf8, !PT ;  /* 0x00ff000023157812 */ /* 0x000fe400078ef808 */
[----:B------:R-:W-:Y:S02]  /*16f10*/  LOP3.LUT R25, R37, 0xff0000, R10, 0xf8, !PT ;  /* 0x00ff000025197812 */ /* 0x000fe400078ef80a */
[----:B------:R-:W-:-:S02]  /*16f20*/  LOP3.LUT R41, R41, 0xff000000, R11, 0xf8, !PT ;  /* 0xff00000029297812 */ /* 0x000fc400078ef80b */
[----:B------:R-:W-:Y:S02]  /*16f30*/  F2FP.F16.E4M3.UNPACK_B R38, R39 ;  /* 0x00000027ff26723e */ /* 0x000fe400020006ff */
[----:B0-----:R-:W-:Y:S02]  /*16f40*/  F2FP.F16.E4M3.UNPACK_B R11, R13 ;  /* 0x0000000dff0b723e */ /* 0x001fe400020006ff */
[----:B------:R-:W-:Y:S01]  /*16f50*/  LOP3.LUT R37, R21, 0xff000000, R8, 0xf8, !PT ;  /* 0xff00000015257812 */ /* 0x000fe200078ef808 */
[--C-:B------:R-:W-:Y:S01]  /*16f60*/  HADD2.F32 R40, -RZ, R38.reuse.H0_H0 ;  /* 0x20000026ff287230 */ /* 0x100fe20000004100 */
[----:B------:R-:W-:Y:S01]  /*16f70*/  LOP3.LUT R31, R28, 0xff0000, R31, 0xf8, !PT ;  /* 0x00ff00001c1f7812 */ /* 0x000fe200078ef81f */
[----:B------:R-:W-:Y:S01]  /*16f80*/  HADD2.F32 R38, -RZ, R38.H1_H1 ;  /* 0x30000026ff267230 */ /* 0x000fe20000004100 */
[----:B------:R-:W-:Y:S02]  /*16f90*/  LOP3.LUT R8, R25, 0xff000000, R10, 0xf8, !PT ;  /* 0xff00000019087812 */ /* 0x000fe400078ef80a */
[----:B------:R-:W-:-:S02]  /*16fa0*/  F2FP.F16.E4M3.UNPACK_B R34, R33 ;  /* 0x00000021ff22723e */ /* 0x000fc400020006ff */
[----:B------:R-:W-:Y:S02]  /*16fb0*/  LOP3.LUT R35, R31, 0xff000000, R27, 0xf8, !PT ;  /* 0xff0000001f237812 */ /* 0x000fe400078ef81b */
[----:B------:R-:W-:Y:S01]  /*16fc0*/  LOP3.LUT R29, R29, 0xff0000, R26, 0xf8, !PT ;  /* 0x00ff00001d1d7812 */ /* 0x000fe200078ef81a */
[--C-:B------:R-:W-:Y:S01]  /*16fd0*/  HADD2.F32 R36, -RZ, R34.reuse.H0_H0 ;  /* 0x20000022ff247230 */ /* 0x100fe20000004100 */
[-C--:B------:R-:W-:Y:S01]  /*16fe0*/  F2FP.F16.E4M3.UNPACK_B R30, R15.reuse ;  /* 0x0000000fff1e723e */ /* 0x080fe200020006ff */
[----:B------:R-:W-:Y:S01]  /*16ff0*/  HADD2.F32 R34, -RZ, R34.H1_H1 ;  /* 0x30000022ff227230 */ /* 0x000fe20000004100 */
[----:B------:R-:W-:Y:S02]  /*17000*/  F2FP.F16.E4M3.UNPACK_B R31, R15.H1 ;  /* 0x0000000fff1f723e */ /* 0x000fe400030006ff */
[-C--:B------:R-:W-:Y:S02]  /*17010*/  F2FP.F16.E4M3.UNPACK_B R15, R12.reuse ;  /* 0x0000000cff0f723e */ /* 0x080fe400020006ff */
[----:B------:R-:W-:-:S02]  /*17020*/  F2FP.F16.E4M3.UNPACK_B R27, R12.H1 ;  /* 0x0000000cff1b723e */ /* 0x000fc400030006ff */
[----:B------:R-:W-:Y:S02]  /*17030*/  F2FP.F16.E4M3.UNPACK_B R28, R13.H1 ;  /* 0x0000000dff1c723e */ /* 0x000fe400030006ff */
[----:B------:R-:W-:Y:S02]  /*17040*/  F2FP.F16.E4M3.UNPACK_B R39, R39.H1 ;  /* 0x00000027ff27723e */ /* 0x000fe400030006ff */
[----:B------:R-:W-:Y:S02]  /*17050*/  F2FP.F16.E4M3.UNPACK_B R33, R33.H1 ;  /* 0x00000021ff21723e */ /* 0x000fe400030006ff */
[----:B------:R-:W-:Y:S02]  /*17060*/  LOP3.LUT R3, R29, 0xff000000, R26, 0xf8, !PT ;  /* 0xff0000001d037812 */ /* 0x000fe400078ef81a */
[----:B------:R-:W-:Y:S01]  /*17070*/  F2FP.F16.E4M3.UNPACK_B R29, R14.H1 ;  /* 0x0000000eff1d723e */ /* 0x000fe200030006ff */
[----:B------:R-:W0:Y:S02]  /*17080*/  LDS.128 R4, [R51+0x14400] ;  /* 0x0144000033047984 */ /* 0x000e240000000c00 */
[----:B0-----:R-:W-:-:S02]  /*17090*/  F2FP.F16.E4M3.UNPACK_B R10, R5 ;  /* 0x00000005ff0a723e */ /* 0x001fc400020006ff */
[----:B------:R-:W-:Y:S01]  /*170a0*/  F2FP.F16.E4M3.UNPACK_B R24, R5.H1 ;  /* 0x00000005ff18723e */ /* 0x000fe200030006ff */
[--C-:B------:R-:W-:Y:S01]  /*170b0*/  HADD2.F32 R5, -RZ, R11.reuse.H0_H0 ;  /* 0x2000000bff057230 */ /* 0x100fe20000004100 */
[-C--:B------:R-:W-:Y:S01]  /*170c0*/  F2FP.F16.E4M3.UNPACK_B R25, R7.reuse ;  /* 0x00000007ff19723e */ /* 0x080fe200020006ff */
[--C-:B------:R-:W-:Y:S01]  /*170d0*/  HADD2.F32 R9, -RZ, R10.reuse.H0_H0 ;  /* 0x2000000aff097230 */ /* 0x100fe20000004100 */
[----:B------:R-:W-:Y:S01]  /*170e0*/  F2FP.F16.E4M3.UNPACK_B R26, R7.H1 ;  /* 0x00000007ff1a723e */ /* 0x000fe200030006ff */
[----:B------:R-:W-:Y:S02]  /*170f0*/  HADD2.F32 R11, -RZ, R11.H1_H1 ;  /* 0x3000000bff0b7230 */ /* 0x000fe40000004100 */
[C---:B------:R-:W-:Y:S01]  /*17100*/  FMUL.FTZ R12, R5.reuse, R40 ;  /* 0x00000028050c7220 */ /* 0x040fe20000410000 */
[----:B------:R-:W-:Y:S01]  /*17110*/  F2FP.F16.E4M3.UNPACK_B R20, R4 ;  /* 0x00000004ff14723e */ /* 0x000fe200020006ff */
[----:B------:R-:W-:Y:S01]  /*17120*/  FMUL.FTZ R13, R5, R36 ;  /* 0x00000024050d7220 */ /* 0x000fe20000410000 */
[----:B------:R-:W-:Y:S01]  /*17130*/  F2FP.F16.E4M3.UNPACK_B R21, R4.H1 ;  /* 0x00000004ff15723e */ /* 0x000fe200030006ff */
[----:B------:R-:W-:Y:S01]  /*17140*/  FFMA.FTZ R5, R9, R36, -R12 ;  /* 0x0000002409057223 */ /* 0x000fe2000001080c */
[-C--:B------:R-:W-:Y:S01]  /*17150*/  F2FP.F16.E4M3.UNPACK_B R4, R6.reuse ;  /* 0x00000006ff04723e */ /* 0x080fe200020006ff */
[----:B------:R-:W-:Y:S01]  /*17160*/  HADD2.F32 R12, -RZ, R10.H1_H1 ;  /* 0x3000000aff0c7230 */ /* 0x000fe20000004100 */
[----:B------:R-:W-:Y:S01]  /*17170*/  F2FP.F16.E4M3.UNPACK_B R7, R6.H1 ;  /* 0x00000006ff07723e */ /* 0x000fe200030006ff */
[----:B------:R-:W-:Y:S01]  /*17180*/  HADD2.F32 R36, -RZ, R39.H0_H0 ;  /* 0x20000027ff247230 */ /* 0x000fe20000004100 */
[----:B------:R-:W-:Y:S01]  /*17190*/  F2FP.F16.E4M3.UNPACK_B R6, R14 ;  /* 0x0000000eff06723e */ /* 0x000fe200020006ff */
[----:B------:R-:W-:-:S02]  /*171a0*/  HADD2.F32 R10, -RZ, R28.H0_H0 ;  /* 0x2000001cff0a7230 */ /* 0x000fc40000004100 */
[C---:B------:R-:W-:Y:S01]  /*171b0*/  FMUL.FTZ R43, R11.reuse, R38 ;  /* 0x000000260b2b7220 */ /* 0x040fe20000410000 */
[----:B------:R-:W-:Y:S02]  /*171c0*/  HADD2.F32 R14, -RZ, R33.H0_H0 ;  /* 0x20000021ff0e7230 */ /* 0x000fe40000004100 */
[----:B------:R-:W-:Y:S01]  /*171d0*/  FMUL.FTZ R11, R11, R34 ;  /* 0x000000220b0b7220 */ /* 0x000fe20000410000 */
[----:B------:R-:W-:Y:S01]  /*171e0*/  FFMA.FTZ R9, R9, R40, R13 ;  /* 0x0000002809097223 */ /* 0x000fe2000001000d */
[C---:B------:R-:W-:Y:S01]  /*171f0*/  FMUL.FTZ R40, R10.reuse, R36 ;  /* 0x000000240a287220 */ /* 0x040fe20000410000 */
[----:B------:R-:W-:Y:S02]  /*17200*/  HADD2.F32 R13, -RZ, R24.H0_H0 ;  /* 0x20000018ff0d7230 */ /* 0x000fe40000004100 */
[----:B------:R-:W-:Y:S01]  /*17210*/  FMUL.FTZ R45, R10, R14 ;  /* 0x0000000e0a2d7220 */ /* 0x000fe20000410000 */
[C---:B------:R-:W-:Y:S01]  /*17220*/  FFMA.FTZ R10, R12.reuse, R34, -R43 ;  /* 0x000000220c0a7223 */ /* 0x040fe2000001082b */
[----:B------:R-:W-:Y:S01]  /*17230*/  FFMA.FTZ R12, R12, R38, R11 ;  /* 0x000000260c0c7223 */ /* 0x000fe2000001000b */
[----:B------:R-:W-:Y:S01]  /*17240*/  F2FP.F16.E4M3.UNPACK_B R38, R41 ;  /* 0x00000029ff26723e */ /* 0x000fe200020006ff */
[----:B------:R-:W-:Y:S01]  /*17250*/  HADD2.F32 R39, -RZ, R39.H1_H1 ;  /* 0x30000027ff277230 */ /* 0x000fe20000004100 */
[----:B------:R-:W-:Y:S01]  /*17260*/  F2FP.F16.E4M3.UNPACK_B R34, R35 ;  /* 0x00000023ff22723e */ /* 0x000fe200020006ff */
[----:B------:R-:W-:-:S02]  /*17270*/  HADD2.F32 R28, -RZ, R28.H1_H1 ;  /* 0x3000001cff1c7230 */ /* 0x000fc40000004100 */
[C---:B------:R-:W-:Y:S01]  /*17280*/  FFMA.FTZ R11, R13.reuse, R14, -R40 ;  /* 0x0000000e0d0b7223 */ /* 0x040fe20000010828 */
[----:B------:R-:W-:Y:S02]  /*17290*/  HADD2.F32 R33, -RZ, R33.H1_H1 ;  /* 0x30000021ff217230 */ /* 0x000fe40000004100 */
[----:B------:R-:W-:Y:S01]  /*172a0*/  FFMA.FTZ R45, R13, R36, R45 ;  /* 0x000000240d2d7223 */ /* 0x000fe2000001002d */
[----:B------:R-:W-:Y:S02]  /*172b0*/  HADD2.F32 R24, -RZ, R24.H1_H1 ;  /* 0x30000018ff187230 */ /* 0x000fe40000004100 */
[C---:B------:R-:W-:Y:S01]  /*172c0*/  FMUL.FTZ R43, R28.reuse, R39 ;  /* 0x000000271c2b7220 */ /* 0x040fe20000410000 */
[----:B------:R-:W-:Y:S02]  /*172d0*/  HADD2.F32 R40, -RZ, R38.H0_H0 ;  /* 0x20000026ff287230 */ /* 0x000fe40000004100 */
[----:B------:R-:W-:Y:S01]  /*172e0*/  FMUL.FTZ R28, R28, R33 ;  /* 0x000000211c1c7220 */ /* 0x000fe20000410000 */
[----:B------:R-:W-:Y:S01]  /*172f0*/  HADD2.F32 R14, -RZ, R30.H0_H0 ;  /* 0x2000001eff0e7230 */ /* 0x000fe20000004100 */
[----:B------:R-:W-:Y:S01]  /*17300*/  F2FP.F16.E4M3.UNPACK_B R35, R35.H1 ;  /* 0x00000023ff23723e */ /* 0x000fe200030006ff */
[----:B------:R-:W-:Y:S01]  /*17310*/  HADD2.F32 R36, -RZ, R34.H0_H0 ;  /* 0x20000022ff247230 */ /* 0x000fe20000004100 */
[----:B------:R-:W-:Y:S01]  /*17320*/  F2FP.F16.E4M3.UNPACK_B R41, R41.H1 ;  /* 0x00000029ff29723e */ /* 0x000fe200030006ff */
[----:B------:R-:W-:-:S02]  /*17330*/  HADD2.F32 R13, -RZ, R25.H0_H0 ;  /* 0x20000019ff0d7230 */ /* 0x000fc40000004100 */
[----:B------:R-:W-:Y:S01]  /*17340*/  FMUL.FTZ R48, R14, R40 ;  /* 0x000000280e307220 */ /* 0x000fe20000410000 */
[----:B------:R-:W-:Y:S01]  /*17350*/  FFMA.FTZ R42, R24, R33, -R43 ;  /* 0x00000021182a7223 */ /* 0x000fe2000001082b */
[-C--:B------:R-:W-:Y:S01]  /*17360*/  FMUL.FTZ R47, R14, R36.reuse ;  /* 0x000000240e2f7220 */ /* 0x080fe20000410000 */
[----:B------:R-:W-:Y:S01]  /*17370*/  FFMA.FTZ R46, R24, R39, R28 ;  /* 0x00000027182e7223 */ /* 0x000fe2000001001c */
[----:B------:R-:W-:Y:S02]  /*17380*/  HADD2.F32 R34, -RZ, R34.H1_H1 ;  /* 0x30000022ff227230 */ /* 0x000fe40000004100 */
[C---:B------:R-:W-:Y:S01]  /*17390*/  FFMA.FTZ R48, R13.reuse, R36, -R48 ;  /* 0x000000240d307223 */ /* 0x040fe20000010830 */
[----:B------:R-:W-:Y:S02]  /*173a0*/  HADD2.F32 R38, -RZ, R38.H1_H1 ;  /* 0x30000026ff267230 */ /* 0x000fe40000004100 */
[----:B------:R-:W-:Y:S01]  /*173b0*/  FFMA.FTZ R47, R13, R40, R47 ;  /* 0x000000280d2f7223 */ /* 0x000fe2000001002f */
[----:B------:R-:W-:Y:S01]  /*173c0*/  HADD2.F32 R30, -RZ, R30.H1_H1 ;  /* 0x3000001eff1e7230 */ /* 0x000fe20000004100 */
[----:B------:R-:W-:Y:S01]  /*173d0*/  F2FP.SATFINITE.E4M3.F32.PACK_AB_MERGE_C R11, R42, R11, RZ ;  /* 0x0000000b2a0b723e */ /* 0x000fe200048070ff */
[----:B------:R-:W-:Y:S01]  /*173e0*/  HADD2.F32 R14, -RZ, R31.H0_H0 ;  /* 0x2000001fff0e7230 */ /* 0x000fe20000004100 */
[----:B------:R-:W-:Y:S01]  /*173f0*/  F2FP.SATFINITE.E4M3.F32.PACK_AB_MERGE_C R45, R46, R45, RZ ;  /* 0x0000002d2e2d723e */ /* 0x000fe200048070ff */
[----:B------:R-:W-:-:S02]  /*17400*/  HADD2.F32 R24, -RZ, R35.H0_H0 ;  /* 0x20000023ff187230 */ /* 0x000fc40000004100 */
[C---:B------:R-:W-:Y:S01]  /*17410*/  FMUL.FTZ R36, R30.reuse, R38 ;  /* 0x000000261e247220 */ /* 0x040fe20000410000 */
[----:B------:R-:W-:Y:S02]  /*17420*/  HADD2.F32 R28, -RZ, R41.H0_H0 ;  /* 0x20000029ff1c7230 */ /* 0x000fe40000004100 */
[----:B------:R-:W-:Y:S01]  /*17430*/  FMUL.FTZ R33, R30, R34 ;  /* 0x000000221e217220 */ /* 0x000fe20000410000 */
[----:B------:R-:W-:Y:S02]  /*17440*/  HADD2.F32 R13, -RZ, R26.H0_H0 ;  /* 0x2000001aff0d7230 */ /* 0x000fe40000004100 */
[C---:B------:R-:W-:Y:S01]  /*17450*/  FMUL.FTZ R49, R14.reuse, R24 ;  /* 0x000000180e317220 */ /* 0x040fe20000410000 */
[----:B------:R-:W-:Y:S02]  /*17460*/  HADD2.F32 R25, -RZ, R25.H1_H1 ;  /* 0x30000019ff197230 */ /* 0x000fe40000004100 */
[----:B------:R-:W-:Y:S01]  /*17470*/  FMUL.FTZ R30, R14, R28 ;  /* 0x0000001c0e1e7220 */ /* 0x000fe20000410000 */
[----:B------:R-:W-:-:S02]  /*17480*/  HADD2.F32 R35, -RZ, R35.H1_H1 ;  /* 0x30000023ff237230 */ /* 0x000fc40000004100 */
[C---:B------:R-:W-:Y:S01]  /*17490*/  FFMA.FTZ R49, R13.reuse, R28, R49 ;  /* 0x0000001c0d317223 */ /* 0x040fe20000010031 */
[-C--:B------:R-:W-:Y:S01]  /*174a0*/  F2FP.F16.E4M3.UNPACK_B R28, R37.reuse.H1 ;  /* 0x00000025ff1c723e */ /* 0x080fe200030006ff */
[----:B------:R-:W-:Y:S01]  /*174b0*/  FFMA.FTZ R43, R13, R24, -R30 ;  /* 0x000000180d2b7223 */ /* 0x000fe2000001081e */
[----:B------:R-:W-:Y:S01]  /*174c0*/  HADD2.F32 R41, -RZ, R41.H1_H1 ;  /* 0x30000029ff297230 */ /* 0x000fe20000004100 */
[----:B------:R-:W-:Y:S01]  /*174d0*/  F2FP.F16.E4M3.UNPACK_B R24, R32.H1 ;  /* 0x00000020ff18723e */ /* 0x000fe200030006ff */
[----:B------:R-:W-:Y:S02]  /*174e0*/  HADD2.F32 R31, -RZ, R31.H1_H1 ;  /* 0x3000001fff1f7230 */ /* 0x000fe40000004100 */
[C---:B------:R-:W-:Y:S01]  /*174f0*/  FFMA.FTZ R39, R25.reuse, R34, -R36 ;  /* 0x0000002219277223 */ /* 0x040fe20000010824 */
[----:B------:R-:W-:Y:S01]  /*17500*/  FFMA.FTZ R40, R25, R38, R33 ;  /* 0x0000002619287223 */ /* 0x000fe20000010021 */
[----:B------:R-:W-:Y:S01]  /*17510*/  HADD2.F32 R26, -RZ, R26.H1_H1 ;  /* 0x3000001aff1a7230 */ /* 0x000fe20000004100 */
[----:B------:R-:W-:Y:S01]  /*17520*/  F2FP.F16.E4M3.UNPACK_B R37, R37 ;  /* 0x00000025ff25723e */ /* 0x000fe200020006ff */
[----:B------:R-:W-:-:S02]  /*17530*/  HADD2.F32 R30, -RZ, R28.H0_H0 ;  /* 0x2000001cff1e7230 */ /* 0x000fc40000004100 */
[C---:B------:R-:W-:Y:S01]  /*17540*/  FMUL.FTZ R33, R31.reuse, R41 ;  /* 0x000000291f217220 */ /* 0x040fe20000410000 */
[--C-:B------:R-:W-:Y:S02]  /*17550*/  HADD2.F32 R14, -RZ, R27.reuse.H0_H0 ;  /* 0x2000001bff0e7230 */ /* 0x100fe40000004100 */
[-C--:B------:R-:W-:Y:S01]  /*17560*/  FMUL.FTZ R36, R31, R35.reuse ;  /* 0x000000231f247220 */ /* 0x080fe20000410000 */
[----:B------:R-:W-:Y:S02]  /*17570*/  HADD2.F32 R25, -RZ, R24.H0_H0 ;  /* 0x20000018ff197230 */ /* 0x000fe40000004100 */
[----:B------:R-:W-:Y:S01]  /*17580*/  FFMA.FTZ R50, R26, R35, -R33 ;  /* 0x000000231a327223 */ /* 0x000fe20000010821 */
[----:B------:R-:W-:Y:S02]  /*17590*/  HADD2.F32 R28, -RZ, R28.H1_H1 ;  /* 0x3000001cff1c7230 */ /* 0x000fe40000004100 */
[----:B------:R-:W-:Y:S01]  /*175a0*/  FMUL.FTZ R34, R14, R30 ;  /* 0x0000001e0e227220 */ /* 0x000fe20000410000 */
[----:B------:R-:W-:-:S02]  /*175b0*/  HADD2.F32 R27, -RZ, R27.H1_H1 ;  /* 0x3000001bff1b7230 */ /* 0x000fc40000004100 */
[----:B------:R-:W-:Y:S01]  /*175c0*/  FFMA.FTZ R52, R26, R41, R36 ;  /* 0x000000291a347223 */ /* 0x000fe20000010024 */
[----:B------:R-:W-:Y:S01]  /*175d0*/  HADD2.F32 R24, -RZ, R24.H1_H1 ;  /* 0x30000018ff187230 */ /* 0x000fe20000004100 */
[----:B------:R-:W-:Y:S01]  /*175e0*/  F2FP.F16.E4M3.UNPACK_B R32, R32 ;  /* 0x00000020ff20723e */ /* 0x000fe200020006ff */
[--C-:B------:R-:W-:Y:S02]  /*175f0*/  HADD2.F32 R13, -RZ, R21.reuse.H0_H0 ;  /* 0x20000015ff0d7230 */ /* 0x100fe40000004100 */
[C---:B------:R-:W-:Y:S01]  /*17600*/  FMUL.FTZ R26, R27.reuse, R28 ;  /* 0x0000001c1b1a7220 */ /* 0x040fe20000410000 */
[----:B------:R-:W-:Y:S02]  /*17610*/  HADD2.F32 R21, -RZ, R21.H1_H1 ;  /* 0x30000015ff157230 */ /* 0x000fe40000004100 */
[----:B------:R-:W-:Y:S01]  /*17620*/  FMUL.FTZ R27, R27, R24 ;  /* 0x000000181b1b7220 */ /* 0x000fe20000410000 */
[-C--:B------:R-:W-:Y:S01]  /*17630*/  FMUL.FTZ R31, R14, R25.reuse ;  /* 0x000000190e1f7220 */ /* 0x080fe20000410000 */
[----:B------:R-:W-:Y:S01]  /*17640*/  FFMA.FTZ R34, R13, R25, -R34 ;  /* 0x000000190d227223 */ /* 0x000fe20000010822 */
[----:B------:R-:W-:-:S02]  /*17650*/  HADD2.F32 R25, -RZ, R37.H0_H0 ;  /* 0x20000025ff197230 */ /* 0x000fc40000004100 */
[C---:B------:R-:W-:Y:S01]  /*17660*/  FFMA.FTZ R33, R21.reuse, R24, -R26 ;  /* 0x0000001815217223 */ /* 0x040fe2000001081a */
[----:B------:R-:W-:Y:S02]  /*17670*/  HADD2.F32 R14, -RZ, R15.H0_H0 ;  /* 0x2000000fff0e7230 */ /* 0x000fe40000004100 */
[----:B------:R-:W-:Y:S01]  /*17680*/  FFMA.FTZ R35, R21, R28, R27 ;  /* 0x0000001c15237223 */ /* 0x000fe2000001001b */
[----:B------:R-:W-:Y:S02]  /*17690*/  HADD2.F32 R21, -RZ, R32.H0_H0 ;  /* 0x20000020ff157230 */ /* 0x000fe40000004100 */
[----:B------:R-:W-:Y:S01]  /*176a0*/  FFMA.FTZ R30, R13, R30, R31 ;  /* 0x0000001e0d1e7223 */ /* 0x000fe2000001001f */
[----:B------:R-:W-:Y:S02]  /*176b0*/  HADD2.F32 R13, -RZ, R20.H0_H0 ;  /* 0x20000014ff0d7230 */ /* 0x000fe40000004100 */
[----:B------:R-:W-:Y:S01]  /*176c0*/  FMUL.FTZ R24, R14, R25 ;  /* 0x000000190e187220 */ /* 0x000fe20000410000 */
[----:B------:R-:W-:-:S02]  /*176d0*/  HADD2.F32 R37, -RZ, R37.H1_H1 ;  /* 0x30000025ff257230 */ /* 0x000fc40000004100 */
[-C--:B------:R-:W-:Y:S01]  /*176e0*/  FMUL.FTZ R14, R14, R21.reuse ;  /* 0x000000150e0e7220 */ /* 0x080fe20000410000 */
[----:B------:R-:W-:Y:S02]  /*176f0*/  HADD2.F32 R15, -RZ, R15.H1_H1 ;  /* 0x3000000fff0f7230 */ /* 0x000fe40000004100 */
[C---:B------:R-:W-:Y:S01]  /*17700*/  FFMA.FTZ R27, R13.reuse, R21, -R24 ;  /* 0x000000150d1b7223 */ /* 0x040fe20000010818 */
[----:B------:R-:W-:Y:S01]  /*17710*/  HADD2.F32 R32, -RZ, R32.H1_H1 ;  /* 0x30000020ff207230 */ /* 0x000fe20000004100 */
[----:B------:R-:W-:Y:S01]  /*17720*/  F2FP.F16.E4M3.UNPACK_B R21, R8.H1 ;  /* 0x00000008ff15723e */ /* 0x000fe200030006ff */
[----:B------:R-:W-:Y:S01]  /*17730*/  FFMA.FTZ R25, R13, R25, R14 ;  /* 0x000000190d197223 */ /* 0x000fe2000001000e */
[----:B------:R-:W-:Y:S01]  /*17740*/  HADD2.F32 R20, -RZ, R20.H1_H1 ;  /* 0x30000014ff147230 */ /* 0x000fe20000004100 */
[----:B------:R-:W-:Y:S01]  /*17750*/  F2FP.F16.E4M3.UNPACK_B R13, R3.H1 ;  /* 0x00000003ff0d723e */ /* 0x000fe200030006ff */
[C---:B------:R-:W-:Y:S01]  /*17760*/  FMUL.FTZ R31, R15.reuse, R37 ;  /* 0x000000250f1f7220 */ /* 0x040fe20000410000 */
[----:B------:R-:W-:Y:S01]  /*17770*/  FMUL.FTZ R26, R15, R32 ;  /* 0x000000200f1a7220 */ /* 0x000fe20000410000 */
[----:B------:R-:W-:Y:S01]  /*17780*/  HADD2.F32 R24, -RZ, R21.H0_H0 ;  /* 0x20000015ff187230 */ /* 0x000fe20000004100 */
[----:B------:R-:W-:Y:S01]  /*17790*/  F2FP.F16.E4M3.UNPACK_B R3, R3 ;  /* 0x00000003ff03723e */ /* 0x000fe200020006ff */
[----:B------:R-:W-:-:S02]  /*177a0*/  HADD2.F32 R14, -RZ, R29.H0_H0 ;  /* 0x2000001dff0e7230 */ /* 0x000fc40000004100 */
[C---:B------:R-:W-:Y:S01]  /*177b0*/  FFMA.FTZ R32, R20.reuse, R32, -R31 ;  /* 0x0000002014207223 */ /* 0x040fe2000001081f */
[----:B------:R-:W-:Y:S01]  /*177c0*/  FFMA.FTZ R28, R20, R37, R26 ;  /* 0x00000025141c7223 */ /* 0x000fe2000001001a */
[--C-:B------:R-:W-:Y:S01]  /*177d0*/  HADD2.F32 R15, -RZ, R13.reuse.H0_H0 ;  /* 0x2000000dff0f7230 */ /* 0x100fe20000004100 */
[----:B------:R-:W-:Y:S01]  /*177e0*/  F2FP.SATFINITE.E4M3.F32.PACK_AB_MERGE_C R49, R52, R49, RZ ;  /* 0x000000313431723e */ /* 0x000fe200048070ff */
[----:B------:R-:W-:Y:S02]  /*177f0*/  HADD2.F32 R20, -RZ, R13.H1_H1 ;  /* 0x3000000dff147230 */ /* 0x000fe40000004100 */
[C---:B------:R-:W-:Y:S01]  /*17800*/  FMUL.FTZ R36, R14.reuse, R24 ;  /* 0x000000180e247220 */ /* 0x040fe20000410000 */
[----:B------:R-:W-:Y:S02]  /*17810*/  HADD2.F32 R13, -RZ, R7.H0_H0 ;  /* 0x20000007ff0d7230 */ /* 0x000fe40000004100 */
[----:B------:R-:W-:Y:S01]  /*17820*/  FMUL.FTZ R14, R14, R15 ;  /* 0x0000000f0e0e7220 */ /* 0x000fe20000410000 */
[----:B------:R-:W-:Y:S01]  /*17830*/  HADD2.F32 R26, -RZ, R21.H1_H1 ;  /* 0x30000015ff1a7230 */ /* 0x000fe20000004100 */
[----:B------:R-:W-:Y:S01]  /*17840*/  F2FP.SATFINITE.E4M3.F32.PACK_AB_MERGE_C R5, R10, R5, R11 ;  /* 0x000000050a05723e */ /* 0x000fe2000480700b */
[----:B------:R-:W-:-:S02]  /*17850*/  HADD2.F32 R29, -RZ, R29.H1_H1 ;  /* 0x3000001dff1d7230 */ /* 0x000fc40000004100 */
[----:B------:R-:W-:Y:S01]  /*17860*/  FFMA.FTZ R36, R13, R15, -R36 ;  /* 0x0000000f0d247223 */ /* 0x000fe20000010824 */
[----:B------:R-:W-:Y:S01]  /*17870*/  HADD2.F32 R7, -RZ, R7.H1_H1 ;  /* 0x30000007ff077230 */ /* 0x000fe20000004100 */
[----:B------:R-:W-:Y:S01]  /*17880*/  F2FP.SATFINITE.E4M3.F32.PACK_AB_MERGE_C R9, R12, R9, R45 ;  /* 0x000000090c09723e */ /* 0x000fe2000480702d */
[C---:B------:R-:W-:Y:S01]  /*17890*/  FMUL.FTZ R38, R29.reuse, R26 ;  /* 0x0000001a1d267220 */ /* 0x040fe20000410000 */
[----:B------:R-:W-:Y:S01]  /*178a0*/  FMUL.FTZ R15, R29, R20 ;  /* 0x000000141d0f7220 */ /* 0x000fe20000410000 */
[----:B------:R-:W-:Y:S01]  /*178b0*/  FFMA.FTZ R29, R13, R24, R14 ;  /* 0x000000180d1d7223 */ /* 0x000fe2000001000e */
[----:B------:R-:W-:Y:S01]  /*178c0*/  F2FP.F16.E4M3.UNPACK_B R14, R8 ;  /* 0x00000008ff0e723e */ /* 0x000fe200020006ff */
[C---:B------:R-:W-:Y:S01]  /*178d0*/  FFMA.FTZ R31, R7.reuse, R20, -R38 ;  /* 0x00000014071f7223 */ /* 0x040fe20000010826 */
[----:B------:R-:W-:Y:S01]  /*178e0*/  FFMA.FTZ R26, R7, R26, R15 ;  /* 0x0000001a071a7223 */ /* 0x000fe2000001000f */
[----:B------:R-:W-:Y:S01]  /*178f0*/  HADD2.F32 R7, -RZ, R6.H0_H0 ;  /* 0x20000006ff077230 */ /* 0x000fe20000004100 */
[----:B------:R-:W-:Y:S01]  /*17900*/  F2FP.SATFINITE.E4M3.F32.PACK_AB_MERGE_C R11, R40, R47, R49 ;  /* 0x0000002f280b723e */ /* 0x000fe20004807031 */
[----:B------:R-:W-:Y:S01]  /*17910*/  HADD2.F32 R20, -RZ, R14.H0_H0 ;  /* 0x2000000eff147230 */ /* 0x000fe20000004100 */
[----:B------:R-:W-:Y:S01]  /*17920*/  F2FP.SATFINITE.E4M3.F32.PACK_AB_MERGE_C R31, R31, R36, RZ ;  /* 0x000000241f1f723e */ /* 0x000fe200048070ff */
[--C-:B------:R-:W-:Y:S01]  /*17930*/  HADD2.F32 R8, -RZ, R3.reuse.H0_H0 ;  /* 0x20000003ff087230 */ /* 0x100fe20000004100 */
[----:B------:R-:W-:Y:S01]  /*17940*/  F2FP.SATFINITE.E4M3.F32.PACK_AB_MERGE_C R26, R26, R29, RZ ;  /* 0x0000001d1a1a723e */ /* 0x000fe200048070ff */
[----:B------:R-:W-:-:S02]  /*17950*/  HADD2.F32 R13, -RZ, R3.H1_H1 ;  /* 0x30000003ff0d7230 */ /* 0x000fc40000004100 */
[----:B------:R-:W-:Y:S02]  /*17960*/  HADD2.F32 R15, -RZ, R14.H1_H1 ;  /* 0x3000000eff0f7230 */ /* 0x000fe40000004100 */
[C---:B------:R-:W-:Y:S01]  /*17970*/  FMUL.FTZ R14, R7.reuse, R20 ;  /* 0x00000014070e7220 */ /* 0x040fe20000410000 */
[----:B------:R-:W-:Y:S02]  /*17980*/  HADD2.F32 R6, -RZ, R6.H1_H1 ;  /* 0x30000006ff067230 */ /* 0x000fe40000004100 */
[-C--:B------:R-:W-:Y:S01]  /*17990*/  FMUL.FTZ R7, R7, R8.reuse ;  /* 0x0000000807077220 */ /* 0x080fe20000410000 */
[--C-:B------:R-:W-:Y:S02]  /*179a0*/  HADD2.F32 R3, -RZ, R4.reuse.H0_H0 ;  /* 0x20000004ff037230 */ /* 0x100fe40000004100 */
[----:B------:R-:W-:Y:S02]  /*179b0*/  HADD2.F32 R4, -RZ, R4.H1_H1 ;  /* 0x30000004ff047230 */ /* 0x000fe40000004100 */
[C---:B------:R-:W-:Y:S01]  /*179c0*/  FMUL.FTZ R21, R6.reuse, R15 ;  /* 0x0000000f06157220 */ /* 0x040fe20000410000 */
        /* <DEDUP_REMOVED lines=8> */
[----:B------:R-:W-:Y:S02]  /*17a50*/  F2FP.SATFINITE.E4M3.F32.PACK_AB_MERGE_C R7, R39, R48, R7 ;  /* 0x000000302707723e */ /* 0x000fe40004807007 */
[----:B------:R-:W-:Y:S02]  /*17a60*/  F2FP.SATFINITE.E4M3.F32.PACK_AB_MERGE_C R4, R32, R27, R4 ;  /* 0x0000001b2004723e */ /* 0x000fe40004807004 */
[----:B------:R-:W-:Y:S02]  /*17a70*/  F2FP.SATFINITE.E4M3.F32.PACK_AB_MERGE_C R6, R21, R6, R31 ;  /* 0x000000061506723e */ /* 0x000fe4000480701f */
[----:B------:R-:W-:-:S02]  /*17a80*/  F2FP.SATFINITE.E4M3.F32.PACK_AB_MERGE_C R8, R28, R25, R8 ;  /* 0x000000191c08723e */ /* 0x000fc40004807008 */
[----:B------:R-:W-:Y:S01]  /*17a90*/  F2FP.SATFINITE.E4M3.F32.PACK_AB_MERGE_C R10, R24, R3, R26 ;  /* 0x00000003180a723e */ /* 0x000fe2000480701a */
[----:B------:R0:W-:Y:S04]  /*17aa0*/  STS.128 [R51+0x14400], R4 ;  /* 0x0144000433007388 */ /* 0x0001e80000000c00 */
[----:B------:R0:W-:Y:S02]  /*17ab0*/  STS.128 [R0+0x14400], R8 ;  /* 0x0144000800007388 */ /* 0x0001e40000000c00 */
.L_x_559:
[----:B------:R-:W-:Y:S05]  /*17ac0*/  BSYNC B0 ;  /* 0x0000000000007941 */ /* 0x000fea0003800000 */
.L_x_552:
[----:B------:R-:W-:Y:S01]  /*17ad0*/  @!PT LDS RZ, [RZ] ;  /* 0x00000000fffff984 */ /* 0x000fe20000000800 */
[----:B------:R-:W-:Y:S01]  /*17ae0*/  @!PT LDS RZ, [RZ] ;  /* 0x00000000fffff984 */ /* 0x000fe20000000800 */
[----:B------:R-:W-:Y:S01]  /*17af0*/  @!PT LDS RZ, [RZ] ;  /* 0x00000000fffff984 */ /* 0x000fe20000000800 */
[----:B------:R-:W-:Y:S01]  /*17b00*/  @!PT LDS RZ, [RZ] ;  /* 0x00000000fffff984 */ /* 0x000fe20000000800 */
[----:B------:R1:W-:Y:S06]  /*17b10*/  MEMBAR.ALL.CTA ;  /* 0x0000000000007992 */ /* 0x0003ec0000008000 */
[----:B-1----:R-:W1:Y:S01]  /*17b20*/  FENCE.VIEW.ASYNC.S ;  /* 0x00000000000073c6 */ /* 0x002e620000000000 */
[----:B------:R-:W-:Y:S05]  /*17b30*/  WARPSYNC.ALL ;  /* 0x0000000000007948 */ /* 0x000fea0003800000 */
[----:B-1----:R-:W-:Y:S06]  /*17b40*/  BAR.SYNC.DEFER_BLOCKING 0xd, 0x100 ;  /* 0x0344000000007b1d */ /* 0x002fec0000010000 */
.L_x_550:
[----:B0--3--:R-:W-:-:S05]  /*17b50*/  IMAD.U32 R0, RZ, RZ, UR48 ;  /* 0x00000030ff007e24 */ /* 0x009fca000f8e00ff */
[----:B------:R-:W-:-:S13]  /*17b60*/  ISETP.NE.AND P0, PT, R0, 0x3, PT ;  /* 0x000000030000780c */ /* 0x000fda0003f05270 */
[----:B------:R-:W-:Y:S05]  /*17b70*/  @!P0 BRA `(.L_x_579) ;  /* 0x0000000000048947 */ /* 0x000fea0003800000 */
[----:B------:R-:W-:Y:S01]  /*17b80*/  BPT.TRAP 0x1 ;  /* 0x000000040000795c */ /* 0x000fe20000300000 */
.L_x_579:
[----:B------:R-:W-:Y:S01]  /*17b90*/  IMAD R0, R202, 0x8, R18 ;  /* 0x00000008ca007824 */ /* 0x000fe200078e0212 */
[----:B-1----:R-:W-:-:S04]  /*17ba0*/  SHF.L.U32 R3, R208, 0x1f, RZ ;  /* 0x0000001fd0037819 */ /* 0x002fc800000006ff */
[----:B------:R0:W1:Y:S01]  /*17bb0*/  SYNCS.PHASECHK.TRANS64.TRYWAIT P1, [R0+URZ+0x29830], R3 ;  /* 0x02983003000075a7 */ /* 0x000062000802017f */
[----:B------:R-:W-:Y:S05]  /*17bc0*/  @!P0 BRA `(.L_x_580) ;  /* 0x0000000000048947 */ /* 0x000fea0003800000 */
[----:B------:R-:W-:Y:S01]  /*17bd0*/  BPT.TRAP 0x1 ;  /* 0x000000040000795c */ /* 0x000fe20000300000 */
.L_x_580:
[----:B-----5:R-:W-:Y:S01]  /*17be0*/  IMAD.MOV.U32 R25, RZ, RZ, RZ ;  /* 0x000000ffff197224 */ /* 0x020fe200078e00ff */
[----:B-1----:R-:W-:Y:S06]  /*17bf0*/  @P1 BRA `(.L_x_581) ;  /* 0x0000000000081947 */ /* 0x002fec0003800000 */
[----:B------:R-:W1:Y:S02]  /*17c00*/  SYNCS.PHASECHK.TRANS64.TRYWAIT P1, [R0+URZ+0x29830], R3 ;  /* 0x02983003000075a7 */ /* 0x000e64000802017f */
[----:B-1----:R-:W-:Y:S05]  /*17c10*/  @!P1 BRA `(.L_x_582) ;  /* 0x0000014400d09947 */ /* 0x002fea0003800000 */
.L_x_581:
[----:B------:R-:W-:Y:S05]  /*17c20*/  WARPSYNC.ALL ;  /* 0x0000000000007948 */ /* 0x000fea0003800000 */
[----:B01----:R-:W-:Y:S01]  /*17c30*/  IADD3 R3, R18, 0x1a400, RZ ;  /* 0x0001a40012037810 */ /* 0x003fe20007ffe0ff */
[----:B------:R-:W-:Y:S01]  /*17c40*/  IMAD.MOV.U32 R5, RZ, RZ, -0x7fffffe0 ;  /* 0x80000020ff057424 */ /* 0x000fe200078e00ff */
[----:B------:R-:W-:Y:S01]  /*17c50*/  R2UR UR28, R44 ;  /* 0x000000002c1c72ca */ /* 0x000fe200000e0000 */
[----:B------:R-:W-:Y:S01]  /*17c60*/  WARPGROUP.ARRIVE ;  /* 0x00000000000079c5 */ /* 0x000fe20000000000 */
[----:B------:R-:W-:Y:S01]  /*17c70*/  SHF.R.U32.HI R3, RZ, 0x4, R3 ;  /* 0x00000004ff037819 */ /* 0x000fe20000011603 */
[----:B------:R-:W-:Y:S01]  /*17c80*/  UMOV UR29, 0x80000020 ;  /* 0x80000020001d7882 */ /* 0x000fe20000000000 */
[----:B------:R-:W-:Y:S01]  /*17c90*/  R2UR UR31, R5 ;  /* 0x00000000051f72ca */ /* 0x000fe200000e0000 */
[----:B------:R-:W-:Y:S01]  /*17ca0*/  IMAD.MOV.U32 R7, RZ, RZ, -0x7fffffe0 ;  /* 0x80000020ff077424 */ /* 0x000fe200078e00ff */
[----:B------:R-:W-:Y:S01]  /*17cb0*/  LOP3.LUT R3, R3, 0x3fff, RZ, 0xc0, !PT ;  /* 0x00003fff03037812 */ /* 0x000fe200078ec0ff */
[----:B------:R-:W-:Y:S01]  /*17cc0*/  UMOV UR5, UR29 ;  /* 0x0000001d00057c82 */ /* 0x000fe20008000000 */
[----:B------:R-:W-:Y:S01]  /*17cd0*/  IMAD.MOV.U32 R11, RZ, RZ, -0x7fffffe0 ;  /* 0x80000020ff0b7424 */ /* 0x000fe200078e00ff */
[----:B------:R-:W-:Y:S01]  /*17ce0*/  UMOV UR9, UR29 ;  /* 0x0000001d00097c82 */ /* 0x000fe20008000000 */
[----:B------:R-:W-:Y:S01]  /*17cf0*/  LOP3.LUT R9, R3, 0x10000, RZ, 0xfc, !PT ;  /* 0x0001000003097812 */ /* 0x000fe200078efcff */
[----:B------:R-:W-:Y:S01]  /*17d00*/  UMOV UR13, UR29 ;  /* 0x0000001d000d7c82 */ /* 0x000fe20008000000 */
[----:B------:R-:W-:Y:S01]  /*17d10*/  R2UR UR7, R7 ;  /* 0x00000000070772ca */ /* 0x000fe200000e0000 */
[----:B------:R-:W-:Y:S01]  /*17d20*/  ULOP3.LUT UR28, UR28, 0x10000, URZ, 0xfc, !UPT ;  /* 0x000100001c1c7892 */ /* 0x000fe2000f8efc3f */
[----:B------:R-:W-:Y:S01]  /*17d30*/  R2UR UR11, R11 ;  /* 0x000000000b0b72ca */ /* 0x000fe200000e0000 */
[----:B----4-:R-:W-:Y:S01]  /*17d40*/  IMAD R4, R202, 0x780, R9 ;  /* 0x00000780ca047824 */ /* 0x010fe200078e0209 */
[----:B------:R-:W-:Y:S01]  /*17d50*/  R2UR UR15, R7 ;  /* 0x00000000070f72ca */ /* 0x000fe200000e0000 */
[----:B------:R-:W-:Y:S01]  /*17d60*/  UMOV UR17, UR29 ;  /* 0x0000001d00117c82 */ /* 0x000fe20008000000 */
[----:B------:R-:W-:Y:S01]  /*17d70*/  R2UR UR19, R11 ;  /* 0x000000000b1372ca */ /* 0x000fe200000e0000 */
[C---:B------:R-:W-:Y:S01]  /*17d80*/  VIADD R6, R4.reuse, 0x80 ;  /* 0x0000008004067836 */ /* 0x040fe20000000000 */
[C---:B------:R-:W-:Y:S01]  /*17d90*/  R2UR UR30, R4.reuse ;  /* 0x00000000041e72ca */ /* 0x040fe200000e0000 */
[----:B------:R-:W-:Y:S01]  /*17da0*/  UMOV UR4, UR28 ;  /* 0x0000001c00047c82 */ /* 0x000fe20008000000 */
[----:B------:R-:W-:Y:S01]  /*17db0*/  VIADD R10, R4, 0x100 ;  /* 0x00000100040a7836 */ /* 0x000fe20000000000 */
[----:B------:R-:W-:Y:S01]  /*17dc0*/  UMOV UR8, UR28 ;  /* 0x0000001c00087c82 */ /* 0x000fe20008000000 */
[----:B------:R-:W-:Y:S01]  /*17dd0*/  R2UR UR6, R6 ;  /* 0x00000000060672ca */ /* 0x000fe200000e0000 */
[----:B------:R-:W-:Y:S01]  /*17de0*/  UMOV UR12, UR28 ;  /* 0x0000001c000c7c82 */ /* 0x000fe20008000000 */
[----:B------:R-:W-:Y:S01]  /*17df0*/  IADD3 R6, R4, 0x180, RZ ;  /* 0x0000018004067810 */ /* 0x000fe20007ffe0ff */
[----:B------:R-:W-:Y:S01]  /*17e00*/  UMOV UR16, UR28 ;  /* 0x0000001c00107c82 */ /* 0x000fe20008000000 */
[----:B------:R-:W-:Y:S01]  /*17e10*/  R2UR UR10, R10 ;  /* 0x000000000a0a72ca */ /* 0x000fe200000e0000 */
[----:B------:R-:W-:Y:S01]  /*17e20*/  VIADD R10, R4, 0x200 ;  /* 0x00000200040a7836 */ /* 0x000fe20000000000 */
[----:B------:R-:W-:Y:S01]  /*17e30*/  R2UR UR14, R6 ;  /* 0x00000000060e72ca */ /* 0x000fe200000e0000 */
[----:B------:R-:W-:Y:S01]  /*17e40*/  VIADD R6, R4, 0x2 ;  /* 0x0000000204067836 */ /* 0x000fe20000000000 */
[----:B------:R-:W-:-:S02]  /*17e50*/  UIADD3 UR44, UR28, 0x2, URZ ;  /* 0x000000021c2c7890 */ /* 0x000fc4000fffe03f */
[----:B------:R-:W-:Y:S01]  /*17e60*/  QGMMA.64x32x32.F32.E4M3.E4M3 R92, gdesc[UR28], RZ, !UPT, gsb0 ;  /* 0x006000001c5c79f3 */ /* 0x000fe2000c0008ff */
[----:B------:R-:W-:Y:S01]  /*17e70*/  R2UR UR18, R10 ;  /* 0x000000000a1272ca */ /* 0x000fe200000e0000 */
[----:B------:R-:W-:Y:S01]  /*17e80*/  IMAD.MOV.U32 R7, RZ, RZ, -0x7fffffe0 ;  /* 0x80000020ff077424 */ /* 0x000fe200078e00ff */
[----:B------:R-:W-:Y:S01]  /*17e90*/  R2UR UR46, R6 ;  /* 0x00000000062e72ca */ /* 0x000fe200000e0000 */
[----:B------:R-:W-:Y:S01]  /*17ea0*/  UMOV UR45, 0x80000020 ;  /* 0x80000020002d7882 */ /* 0x000fe20000000000 */
[C---:B------:R-:W-:Y:S01]  /*17eb0*/  VIADD R10, R4.reuse, 0x82 ;  /* 0x00000082040a7836 */ /* 0x040fe20000000000 */
[C---:B------:R-:W-:Y:S01]  /*17ec0*/  IADD3 R12, R4.reuse, 0x102, RZ ;  /* 0x00000102040c7810 */ /* 0x040fe20007ffe0ff */
[----:B------:R-:W-:Y:S01]  /*17ed0*/  IMAD.MOV.U32 R11, RZ, RZ, -0x7fffffe0 ;  /* 0x80000020ff0b7424 */ /* 0x000fe200078e00ff */
[----:B------:R-:W-:Y:S01]  /*17ee0*/  R2UR UR47, R7 ;  /* 0x00000000072f72ca */ /* 0x000fe200000e0000 */
[----:B------:R-:W-:Y:S02]  /*17ef0*/  IMAD.MOV.U32 R13, RZ, RZ, -0x7fffffe0 ;  /* 0x80000020ff0d7424 */ /* 0x000fe400078e00ff */
[----:B------:R-:W-:-:S02]  /*17f00*/  VIADD R6, R4, 0x182 ;  /* 0x0000018204067836 */ /* 0x000fc40000000000 */
[----:B------:R-:W-:Y:S02]  /*17f10*/  IMAD.MOV.U32 R7, RZ, RZ, -0x7fffffe0 ;  /* 0x80000020ff077424 */ /* 0x000fe400078e00ff */
[----:B------:R-:W-:-:S05]  /*17f20*/  IMAD.MOV.U32 R5, RZ, RZ, -0x7fffffe0 ;  /* 0x80000020ff057424 */ /* 0x000fca00078e00ff */
[----:B------:R-:W-:Y:S01]  /*17f30*/  R2UR UR43, R5 ;  /* 0x00000000052b72ca */ /* 0x000fe200000e0000 */
[----:B------:R-:W-:Y:S02]  /*17f40*/  WARPGROUP.DEPBAR.LE gsb0, 0x0 ;  /* 0x00008000000079c5 */ /* 0x000fe40000010000 */
[----:B------:R-:W-:-:S06]  /*17f50*/  WARPGROUP.ARRIVE ;  /* 0x00000000000079c5 */ /* 0x000fcc0000000000 */
[----:B------:R-:W-:Y:S01]  /*17f60*/  QGMMA.64x32x32.F32.E4M3.E4M3 R76, gdesc[UR4], RZ, !UPT, gsb0 ;  /* 0x00600000044c79f3 */ /* 0x000fe2000c0008ff */
[----:B------:R-:W-:Y:S01]  /*17f70*/  R2UR UR6, R10 ;  /* 0x000000000a0672ca */ /* 0x000fe200000e0000 */
[----:B------:R-:W-:Y:S01]  /*17f80*/  UMOV UR4, UR44 ;  /* 0x0000002c00047c82 */ /* 0x000fe20008000000 */
[----:B------:R-:W-:Y:S01]  /*17f90*/  R2UR UR7, R11 ;  /* 0x000000000b0772ca */ /* 0x000fe200000e0000 */
[----:B------:R-:W-:Y:S01]  /*17fa0*/  UMOV UR5, UR45 ;  /* 0x0000002d00057c82 */ /* 0x000fe20008000000 */
[----:B------:R-:W-:Y:S01]  /*17fb0*/  IMAD.MOV.U32 R11, RZ, RZ, -0x7fffffe0 ;  /* 0x80000020ff0b7424 */ /* 0x000fe200078e00ff */
[----:B------:R-:W-:Y:S01]  /*17fc0*/  IADD3 R10, R4, 0x202, RZ ;  /* 0x00000202040a7810 */ /* 0x000fe20007ffe0ff */
        /* <DEDUP_REMOVED lines=16> */
[----:B------:R-:W-:Y:S02]  /*180d0*/  VIADD R6, R4, 0x280 ;  /* 0x0000028004067836 */ /* 0x000fe40000000000 */
[----:B------:R-:W-:Y:S01]  /*180e0*/  IMAD.MOV.U32 R7, RZ, RZ, -0x7fffffe0 ;  /* 0x80000020ff077424 */ /* 0x000fe200078e00ff */
[----:B------:R-:W-:Y:S02]  /*180f0*/  WARPGROUP.DEPBAR.LE gsb0, 0x0 ;  /* 0x00008000000079c5 */ /* 0x000fe40000010000 */
[----:B--2---:R-:W-:-:S06]  /*18100*/  WARPGROUP.ARRIVE ;  /* 0x00000000000079c5 */ /* 0x004fcc0000000000 */
        /* <DEDUP_REMOVED lines=8> */
[----:B------:R-:W-:-:S06]  /*18190*/  WARPGROUP.ARRIVE ;  /* 0x00000000000079c5 */ /* 0x000fcc0000000000 */
[----:B------:R-:W-:Y:S03]  /*181a0*/  QGMMA.64x32x32.F32.E4M3.E4M3 R92, gdesc[UR44], R92, gsb0 ;  /* 0x006000002c5c79f3 */ /* 0x000fe6000800085c */
[----:B------:R-:W-:Y:S02]  /*181b0*/  WARPGROUP.DEPBAR.LE gsb0, 0x0 ;  /* 0x00008000000079c5 */ /* 0x000fe40000010000 */
[----:B------:R-:W-:-:S06]  /*181c0*/  WARPGROUP.ARRIVE ;  /* 0x00000000000079c5 */ /* 0x000fcc0000000000 */
[----:B------:R-:W-:Y:S01]  /*181d0*/  QGMMA.64x32x32.F32.E4M3.E4M3 R76, gdesc[UR4], R76, gsb0 ;  /* 0x00600000044c79f3 */ /* 0x000fe2000800084c */
[----:B------:R-:W-:Y:S01]  /*181e0*/  R2UR UR6, R6 ;  /* 0x00000000060672ca */ /* 0x000fe200000e0000 */
[----:B------:R-:W-:Y:S01]  /*181f0*/  UIADD3 UR4, UR28, 0x200, URZ ;  /* 0x000002001c047890 */ /* 0x000fe2000fffe03f */
[----:B------:R-:W-:Y:S01]  /*18200*/  R2UR UR7, R7 ;  /* 0x00000000070772ca */ /* 0x000fe200000e0000 */
[----:B------:R-:W-:Y:S01]  /*18210*/  UMOV UR5, 0x80000020 ;  /* 0x8000002000057882 */ /* 0x000fe20000000000 */
[----:B------:R-:W-:Y:S01]  /*18220*/  VIADD R6, R4, 0x400 ;  /* 0x0000040004067836 */ /* 0x000fe20000000000 */
[----:B------:R-:W-:Y:S01]  /*18230*/  UMOV UR21, UR5 ;  /* 0x0000000500157c82 */ /* 0x000fe20008000000 */
[----:B------:R-:W-:Y:S02]  /*18240*/  IMAD.MOV.U32 R7, RZ, RZ, -0x7fffffe0 ;  /* 0x80000020ff077424 */ /* 0x000fe400078e00ff */
[----:B------:R-:W-:Y:S01]  /*18250*/  UMOV UR20, UR4 ;  /* 0x0000000400147c82 */ /* 0x000fe20008000000 */
[----:B------:R-:W-:-:S02]  /*18260*/  WARPGROUP.DEPBAR.LE gsb0, 0x0 ;  /* 0x00008000000079c5 */ /* 0x000fc40000010000 */
[----:B------:R-:W-:-:S06]  /*18270*/  WARPGROUP.ARRIVE ;  /* 0x00000000000079c5 */ /* 0x000fcc0000000000 */
[----:B------:R-:W-:Y:S01]  /*18280*/  QGMMA.64x32x32.F32.E4M3.E4M3 R60, gdesc[UR8], R60, gsb0 ;  /* 0x00600000083c79f3 */ /* 0x000fe2000800083c */
[----:B------:R-:W-:Y:S01]  /*18290*/  R2UR UR10, R10 ;  /* 0x000000000a0a72ca */ /* 0x000fe200000e0000 */
[----:B------:R-:W-:Y:S01]  /*182a0*/  UMOV UR8, UR4 ;  /* 0x0000000400087c82 */ /* 0x000fe20008000000 */
[----:B------:R-:W-:Y:S01]  /*182b0*/  R2UR UR11, R11 ;  /* 0x000000000b0b72ca */ /* 0x000fe200000e0000 */
[----:B------:R-:W-:Y:S01]  /*182c0*/  UMOV UR9, UR5 ;  /* 0x0000000500097c82 */ /* 0x000fe20008000000 */
[----:B------:R-:W-:Y:S01]  /*182d0*/  IMAD.MOV.U32 R11, RZ, RZ, -0x7fffffe0 ;  /* 0x80000020ff0b7424 */ /* 0x000fe200078e00ff */
[----:B------:R-:W-:-:S04]  /*182e0*/  IADD3 R10, R4, 0x480, RZ ;  /* 0x00000480040a7810 */ /* 0x000fc80007ffe0ff */
[----:B------:R-:W-:Y:S01]  /*182f0*/  R2UR UR22, R10 ;  /* 0x000000000a1672ca */ /* 0x000fe200000e0000 */
[----:B------:R-:W-:Y:S01]  /*18300*/  VIADD R10, R4, 0x302 ;  /* 0x00000302040a7836 */ /* 0x000fe20000000000 */
[----:B------:R-:W-:Y:S01]  /*18310*/  R2UR UR23, R11 ;  /* 0x000000000b1772ca */ /* 0x000fe200000e0000 */
[----:B------:R-:W-:Y:S01]  /*18320*/  IMAD.MOV.U32 R11, RZ, RZ, -0x7fffffe0 ;  /* 0x80000020ff0b7424 */ /* 0x000fe200078e00ff */
[----:B------:R-:W-:Y:S02]  /*18330*/  WARPGROUP.DEPBAR.LE gsb0, 0x0 ;  /* 0x00008000000079c5 */ /* 0x000fe40000010000 */
[----:B------:R-:W-:-:S06]  /*18340*/  WARPGROUP.ARRIVE ;  /* 0x00000000000079c5 */ /* 0x000fcc0000000000 */
[----:B------:R-:W-:Y:S01]  /*18350*/  QGMMA.64x32x32.F32.E4M3.E4M3 R44, gdesc[UR12], R44, gsb0 ;  /* 0x006000000c2c79f3 */ /* 0x000fe2000800082c */
        /* <DEDUP_REMOVED lines=8> */
[----:B------:R-:W-:Y:S01]  /*183e0*/  QGMMA.64x32x32.F32.E4M3.E4M3 R28, gdesc[UR16], R28, gsb0 ;  /* 0x00600000101c79f3 */ /* 0x000fe2000800081c */
        /* <DEDUP_REMOVED lines=106> */
[C---:B------:R-:W-:Y:S01]  /*18a90*/  VIADD R6, R4.reuse, 0x682 ;  /* 0x0000068204067836 */ /* 0x040fe20000000000 */
[----:B------:R-:W-:Y:S01]  /*18aa0*/  IADD3 R4, R4, 0x702, RZ ;  /* 0x0000070204047810 */ /* 0x000fe20007ffe0ff */
[----:B------:R-:W-:Y:S01]  /*18ab0*/  IMAD.MOV.U32 R7, RZ, RZ, -0x7fffffe0 ;  /* 0x80000020ff077424 */ /* 0x000fe200078e00ff */
[----:B------:R-:W-:Y:S01]  /*18ac0*/  UMOV UR41, UR17 ;  /* 0x0000001100297c82 */ /* 0x000fe20008000000 */
[----:B------:R-:W-:Y:S01]  /*18ad0*/  UMOV UR40, UR16 ;  /* 0x0000001000287c82 */ /* 0x000fe20008000000 */
[----:B------:R-:W-:Y:S01]  /*18ae0*/  R2UR UR42, R4 ;  /* 0x00000000042a72ca */ /* 0x000fe200000e0000 */
[----:B------:R-:W-:-:S02]  /*18af0*/  WARPGROUP.DEPBAR.LE gsb0, 0x0 ;  /* 0x00008000000079c5 */ /* 0x000fc40000010000 */
[----:B------:R-:W-:-:S06]  /*18b00*/  WARPGROUP.ARRIVE ;  /* 0x00000000000079c5 */ /* 0x000fcc0000000000 */
[----:B------:R-:W-:Y:S01]  /*18b10*/  QGMMA.64x32x32.F32.E4M3.E4M3 R60, gdesc[UR20], R60, gsb0 ;  /* 0x00600000143c79f3 */ /* 0x000fe2000800083c */
[----:B------:R-:W-:Y:S01]  /*18b20*/  R2UR UR22, R10 ;  /* 0x000000000a1672ca */ /* 0x000fe200000e0000 */
[----:B------:R-:W-:Y:S01]  /*18b30*/  UMOV UR20, UR16 ;  /* 0x0000001000147c82 */ /* 0x000fe20008000000 */
[----:B------:R-:W-:Y:S01]  /*18b40*/  R2UR UR23, R11 ;  /* 0x000000000b1772ca */ /* 0x000fe200000e0000 */
[----:B------:R-:W-:Y:S01]  /*18b50*/  UMOV UR21, UR17 ;  /* 0x0000001100157c82 */ /* 0x000fe20008000000 */
[----:B------:R-:W-:Y:S02]  /*18b60*/  WARPGROUP.DEPBAR.LE gsb0, 0x0 ;  /* 0x00008000000079c5 */ /* 0x000fe40000010000 */
        /* <DEDUP_REMOVED lines=29> */
[----:B------:R-:W-:Y:S05]  /*18d40*/  @!P0 BRA `(.L_x_583) ;  /* 0x0000000000048947 */ /* 0x000fea0003800000 */
[----:B------:R-:W-:Y:S01]  /*18d50*/  BPT.TRAP 0x1 ;  /* 0x000000040000795c */ /* 0x000fe20000300000 */
.L_x_583:
[----:B------:R-:W-:Y:S02]  /*18d60*/  IADD3 R4, R159, 0xa0, -R218 ;  /* 0x000000a09f047810 */ /* 0x000fe40007ffe8da */
[----:B------:R-:W-:-:S03]  /*18d70*/  P2R R6, PR, RZ, 0x1 ;  /* 0x00000001ff067803 */ /* 0x000fc60000000000 */
        /* <DEDUP_REMOVED lines=12> */
[----:B------:R-:W-:-:S02]  /*18e40*/  FSEL R3, R94, -INF , P2 ;  /* 0xff8000005e037808 */ /* 0x000fc40001000000 */
[----:B------:R-:W-:Y:S02]  /*18e50*/  ISETP.GT.AND P2, PT, R4, 0x11, PT ;  /* 0x000000110400780c */ /* 0x000fe40003f44270 */
[----:B------:R-:W-:Y:S02]  /*18e60*/  FSEL R27, R100, -INF , P1 ;  /* 0xff800000641b7808 */ /* 0x000fe40000800000 */
[----:B------:R-:W-:Y:S02]  /*18e70*/  FMNMX.FTZ R8, R97, R8, !PT ;  /* 0x0000000861087209 */ /* 0x000fe40007810000 */
        /* <DEDUP_REMOVED lines=36> */
[----:B------:R-:W-:Y:S01]  /*190c0*/  FSEL R77, R82, -INF , P2 ;  /* 0xff800000524d7808 */ /* 0x000fe20001000000 */
[----:B------:R-:W-:Y:S01]  /*190d0*/  IMAD.U32 R82, RZ, RZ, UR38 ;  /* 0x00000026ff527e24 */ /* 0x000fe2000f8e00ff */
[----:B------:R-:W-:Y:S02]  /*190e0*/  ISETP.GT.AND P2, PT, R4, 0x39, PT ;  /* 0x000000390400780c */ /* 0x000fe40003f44270 */
[----:B------:R-:W-:-:S02]  /*190f0*/  FSEL R121, R88, -INF , P1 ;  /* 0xff80000058797808 */ /* 0x000fc40000800000 */
[----:B------:R-:W-:Y:S02]  /*19100*/  FMNMX.FTZ R8, R85, R8, !PT ;  /* 0x0000000855087209 */ /* 0x000fe40007810000 */
[----:B------:R-:W-:Y:S02]  /*19110*/  FSEL R83, R83, -INF , P5 ;  /* 0xff80000053537808 */ /* 0x000fe40002800000 */
[----:B------:R-:W-:Y:S02]  /*19120*/  ISETP.GT.AND P5, PT, R4, 0x40, PT ;  /* 0x000000400400780c */ /* 0x000fe40003fa4270 */
[----:B------:R-:W-:Y:S02]  /*19130*/  FSEL R123, R89, -INF , P2 ;  /* 0xff800000597b7808 */ /* 0x000fe40001000000 */
[----:B------:R-:W-:Y:S02]  /*19140*/  FMNMX.FTZ R8, R121, R8, !PT ;  /* 0x0000000879087209 */ /* 0x000fe40007810000 */
[----:B------:R-:W-:Y:S01]  /*19150*/  FSEL R81, R86, -INF , P4 ;  /* 0xff80000056517808 */ /* 0x000fe20002000000 */
[----:B------:R-:W-:Y:S01]  /*19160*/  IMAD.MOV.U32 R86, RZ, RZ, R25 ;  /* 0x000000ffff567224 */ /* 0x000fe200078e0019 */
        /* <DEDUP_REMOVED lines=74> */
[----:B------:R-:W-:Y:S02]  /*19610*/  FMNMX.FTZ R89, R46, R89, !PT ;  /* 0x000000592e597209 */ /* 0x000fe40007810000 */
[----:B------:R-:W-:Y:S02]  /*19620*/  ISETP.GT.AND P3, PT, R4, 0x90, PT ;  /* 0x000000900400780c */ /* 0x000fe40003f64270 */
[----:B------:R-:W-:Y:S02]  /*19630*/  FSEL R51, R51, -INF , P4 ;  /* 0xff80000033337808 */ /* 0x000fe40002000000 */
[----:B------:R-:W-:Y:S02]  /*19640*/  FSEL R36, R36, -INF , P3 ;  /* 0xff80000024247808 */ /* 0x000fe40001800000 */
[----:B------:R-:W-:-:S02]  /*19650*/  FMNMX.FTZ R89, R44, R89, !PT ;  /* 0x000000592c597209 */ /* 0x000fc40007810000 */
[----:B------:R-:W-:Y:S02]  /*19660*/  ISETP.GT.AND P4, PT, R4, 0x91, PT ;  /* 0x000000910400780c */ /* 0x000fe40003f84270 */
[----:B------:R-:W-:Y:S02]  /*19670*/  FSEL R53, R50, -INF , P5 ;  /* 0xff80000032357808 */ /* 0x000fe40002800000 */
[----:B------:R-:W-:Y:S02]  /*19680*/  FSEL R32, R37, -INF , P4 ;  /* 0xff80000025207808 */ /* 0x000fe40002000000 */
[----:B------:R-:W-:Y:S02]  /*19690*/  FMNMX.FTZ R89, R36, R89, !PT ;  /* 0x0000005924597209 */ /* 0x000fe40007810000 */
[----:B------:R-:W-:Y:S02]  /*196a0*/  ISETP.GT.AND P5, PT, R4, 0x98, PT ;  /* 0x000000980400780c */ /* 0x000fe40003fa4270 */
[----:B------:R-:W-:-:S02]  /*196b0*/  FMNMX.FTZ R8, R32, R89, !PT ;  /* 0x0000005920087209 */ /* 0x000fc40007810000 */
[----:B------:R-:W-:Y:S02]  /*196c0*/  FSEL R165, R40, -INF , P5 ;  /* 0xff80000028a57808 */ /* 0x000fe40002800000 */
[----:B------:R-:W-:Y:S02]  /*196d0*/  ISETP.GT.AND P6, PT, R4, 0x99, PT ;  /* 0x000000990400780c */ /* 0x000fe40003fc4270 */
[----:B------:R-:W-:Y:S02]  /*196e0*/  FMNMX.FTZ R8, R165, R8, !PT ;  /* 0x00000008a5087209 */ /* 0x000fe40007810000 */
[----:B------:R-:W-:Y:S02]  /*196f0*/  FSEL R163, R41, -INF , P6 ;  /* 0xff80000029a37808 */ /* 0x000fe40003000000 */
[----:B------:R-:W-:Y:S02]  /*19700*/  P2R R14, PR, RZ, 0x4 ;  /* 0x00000004ff0e7803 */ /* 0x000fe40000000000 */
[----:B------:R-:W-:-:S02]  /*19710*/  FMNMX.FTZ R8, R163, R8, !PT ;  /* 0x00000008a3087209 */ /* 0x000fc40007810000 */
[----:B------:R-:W-:Y:S02]  /*19720*/  P2R R20, PR, RZ, 0x2 ;  /* 0x00000002ff147803 */ /* 0x000fe40000000000 */
[----:B------:R-:W-:Y:S01]  /*19730*/  ISETP.GT.AND P1, PT, R4, 0x79, PT ;  /* 0x000000790400780c */ /* 0x000fe20003f24270 */
[----:B------:R-:W0:Y:S01]  /*19740*/  SHFL.BFLY PT, R33, R8, 0x2, 0x1f ;  /* 0x0c401f0008217f89 */ /* 0x000e2200000e0000 */
[----:B------:R-:W-:Y:S02]  /*19750*/  P2R R24, PR, RZ, 0x1 ;  /* 0x00000001ff187803 */ /* 0x000fe40000000000 */
[----:B------:R-:W-:Y:S02]  /*19760*/  FSEL R59, R59, -INF , P1 ;  /* 0xff8000003b3b7808 */ /* 0x000fe40000800000 */
[----:B------:R-:W-:Y:S02]  /*19770*/  ISETP.NE.AND P1, PT, R20, RZ, PT ;  /* 0x000000ff1400720c */ /* 0x000fe40003f25270 */
[----:B------:R-:W-:-:S02]  /*19780*/  ISETP.GT.AND P0, PT, R4, 0x80, PT ;  /* 0x000000800400780c */ /* 0x000fc40003f04270 */
[----:B------:R-:W-:Y:S02]  /*19790*/  FSEL R37, R34, -INF , P1 ;  /* 0xff80000022257808 */ /* 0x000fe40000800000 */
[----:B------:R-:W-:Y:S02]  /*197a0*/  FSEL R39, R39, -INF , P4 ;  /* 0xff80000027277808 */ /* 0x000fe40002000000 */
[----:B------:R-:W-:Y:S02]  /*197b0*/  FSEL R43, R43, -INF , P6 ;  /* 0xff8000002b2b7808 */ /* 0x000fe40003000000 */
[----:B0-----:R-:W-:-:S05]  /*197c0*/  FMNMX.FTZ R12, R8, R33, !PT ;  /* 0x00000021080c7209 */ /* 0x001fca0007810000 */
[----:B------:R-:W0:Y:S02]  /*197d0*/  SHFL.BFLY PT, R33, R12, 0x1, 0x1f ;  /* 0x0c201f000c217f89 */ /* 0x000e2400000e0000 */
[----:B0-----:R-:W-:Y:S02]  /*197e0*/  FMNMX.FTZ R10, R12, R33, !PT ;  /* 0x000000210c0a7209 */ /* 0x001fe40007810000 */
[----:B------:R-:W-:Y:S02]  /*197f0*/  FSEL R33, R30, -INF , P0 ;  /* 0xff8000001e217808 */ /* 0x000fe40000000000 */
[----:B------:R-:W-:Y:S01]  /*19800*/  FSETP.NEU.FTZ.AND P2, PT, R10, -INF , PT ;  /* 0xff8000000a00780b */ /* 0x000fe20003f5d000 */
[----:B------:R-:W-:-:S01]  /*19810*/  FFMA.FTZ R167, R2, R10, -8 ;  /* 0xc100000002a77423 */ /* 0x000fc2000001000a */
[----:B------:R-:W-:-:S04]  /*19820*/  ISETP.NE.AND P0, PT, R24, RZ, PT ;  /* 0x000000ff1800720c */ /* 0x000fc80003f05270 */
[----:B------:R-:W-:Y:S02]  /*19830*/  FSEL R167, R167, RZ, P2 ;  /* 0x000000ffa7a77208 */ /* 0x000fe40001000000 */
[----:B------:R-:W-:Y:S02]  /*19840*/  ISETP.NE.AND P2, PT, R14, RZ, PT ;  /* 0x000000ff0e00720c */ /* 0x000fe40003f45270 */
[----:B------:R-:W-:Y:S01]  /*19850*/  FMNMX.FTZ R14, R3, R95, !PT ;  /* 0x0000005f030e7209 */ /* 0x000fe20007810000 */
[----:B------:R-:W-:-:S01]  /*19860*/  FFMA.FTZ R24, R2, R115, -R167 ;  /* 0x0000007302187223 */ /* 0x000fc200000108a7 */
[----:B------:R-:W-:Y:S01]  /*19870*/  FSEL R31, R31, -INF , P0 ;  /* 0xff8000001f1f7808 */ /* 0x000fe20000000000 */
[----:B------:R-:W-:-:S01]  /*19880*/  FFMA.FTZ R119, R2, R119, -R167 ;  /* 0x0000007702777223 */ /* 0x000fc200000108a7 */
[----:B------:R-:W-:Y:S01]  /*19890*/  FMNMX.FTZ R14, R5, R14, !PT ;  /* 0x0000000e050e7209 */ /* 0x000fe20007810000 */
[----:B------:R-:W-:-:S01]  /*198a0*/  FFMA.FTZ R4, R2, R11, -R167 ;  /* 0x0000000b02047223 */ /* 0x000fc200000108a7 */
[----:B------:R-:W-:Y:S01]  /*198b0*/  ISETP.NE.AND P0, PT, R6, RZ, PT ;  /* 0x000000ff0600720c */ /* 0x000fe20003f05270 */
[----:B------:R-:W-:-:S01]  /*198c0*/  FFMA.FTZ R6, R2, R21, -R167 ;  /* 0x0000001502067223 */ /* 0x000fc200000108a7 */
[----:B------:R-:W-:Y:S01]  /*198d0*/  FMNMX.FTZ R20, R99, R14, !PT ;  /* 0x0000000e63147209 */ /* 0x000fe20007810000 */
[----:B------:R-:W-:-:S01]  /*198e0*/  FFMA.FTZ R21, R2, R97, -R167 ;  /* 0x0000006102157223 */ /* 0x000fc200000108a7 */
[----:B------:R-:W-:Y:S01]  /*198f0*/  FSEL R115, R35, -INF , P2 ;  /* 0xff80000023737808 */ /* 0x000fe20001000000 */
[----:B------:R-:W-:-:S01]  /*19900*/  FFMA.FTZ R97, R2, R117, -R167 ;  /* 0x0000007502617223 */ /* 0x000fc200000108a7 */
[----:B------:R-:W-:Y:S01]  /*19910*/  FMNMX.FTZ R20, R7, R20, !PT ;  /* 0x0000001407147209 */ /* 0x000fe20007810000 */
[----:B------:R-:W-:-:S01]  /*19920*/  FFMA.FTZ R41, R2, R93, -R167 ;  /* 0x0000005d02297223 */ /* 0x000fc200000108a7 */
[----:B------:R-:W-:Y:S01]  /*19930*/  FSEL R117, R38, -INF , P3 ;  /* 0xff80000026757808 */ /* 0x000fe20001800000 */
[----:B------:R-:W-:-:S01]  /*19940*/  FFMA.FTZ R34, R2, R129, -R167 ;  /* 0x0000008102227223 */ /* 0x000fc200000108a7 */
[----:B------:R-:W-:Y:S01]  /*19950*/  FMNMX.FTZ R20, R103, R20, !PT ;  /* 0x0000001467147209 */ /* 0x000fe20007810000 */
[----:B------:R-:W-:-:S01]  /*19960*/  FFMA.FTZ R129, R2, R44, -R167 ;  /* 0x0000002c02817223 */ /* 0x000fc200000108a7 */
[----:B------:R-:W-:Y:S01]  /*19970*/  MUFU.EX2 R4, R4 ;  /* 0x0000000400047308 */ /* 0x000fe20000000800 */
[----:B------:R-:W-:-:S01]  /*19980*/  FFMA.FTZ R8, R2, R27, -R167 ;  /* 0x0000001b02087223 */ /* 0x000fc200000108a7 */
[----:B------:R-:W-:Y:S01]  /*19990*/  FMNMX.FTZ R20, R13, R20, !PT ;  /* 0x000000140d147209 */ /* 0x000fe20007810000 */
[----:B------:R-:W-:-:S01]  /*199a0*/  FFMA.FTZ R27, R2, R101, -R167 ;  /* 0x00000065021b7223 */ /* 0x000fc200000108a7 */
[C-C-:B------:R-:W-:Y:S01]  /*199b0*/  FFMA.FTZ R12, R2.reuse, R109, -R167.reuse ;  /* 0x0000006d020c7223 */ /* 0x140fe200000108a7 */
        /* <DEDUP_REMOVED lines=19> */
[----:B------:R0:W-:Y:S01]  /*19af0*/  MUFU.EX2 R20, R119 ;  /* 0x0000007700147308 */ /* 0x0001e20000000800 */
[----:B------:R-:W-:-:S01]  /*19b00*/  FFMA.FTZ R35, R2, R143, -R167 ;  /* 0x0000008f02237223 */ /* 0x000fc200000108a7 */
[----:B------:R-:W-:Y:S01]  /*19b10*/  FMNMX.FTZ R26, R81, R26, !PT ;  /* 0x0000001a511a7209 */ /* 0x000fe20007810000 */
[----:B------:R-:W-:-:S01]  /*19b20*/  FFMA.FTZ R38, R2, R135, -R167 ;  /* 0x0000008702267223 */ /* 0x000fc200000108a7 */
[C-C-:B------:R-:W-:Y:S01]  /*19b30*/  FFMA.FTZ R121, R2.reuse, R141, -R167.reuse ;  /* 0x0000008d02797223 */ /* 0x140fe200000108a7 */
[----:B------:R-:W-:-:S01]  /*19b40*/  FFMA.FTZ R123, R2, R153, -R167 ;  /* 0x00000099027b7223 */ /* 0x000fc200000108a7 */
[----:B------:R-:W-:Y:S01]  /*19b50*/  FMNMX.FTZ R26, R87, R26, !PT ;  /* 0x0000001a571a7209 */ /* 0x000fe20007810000 */
[----:B------:R-:W-:-:S01]  /*19b60*/  FFMA.FTZ R50, R2, R155, -R167 ;  /* 0x0000009b02327223 */ /* 0x000fc200000108a7 */
[----:B------:R-:W1:Y:S01]  /*19b70*/  MUFU.EX2 R21, R21 ;  /* 0x0000001500157308 */ /* 0x000e620000000800 */
[----:B0-----:R-:W-:Y:S01]  /*19b80*/  FSEL R119, R42, -INF , P5 ;  /* 0xff8000002a777808 */ /* 0x001fe20002800000 */
[C-C-:B------:R-:W-:Y:S01]  /*19b90*/  FFMA.FTZ R42, R2.reuse, R137, -R167.reuse ;  /* 0x00000089022a7223 */ /* 0x140fe200000108a7 */
[----:B------:R-:W-:Y:S01]  /*19ba0*/  FMNMX.FTZ R26, R61, R26, !PT ;  /* 0x0000001a3d1a7209 */ /* 0x000fe20007810000 */
[C-C-:B------:R-:W-:Y:S01]  /*19bb0*/  FFMA.FTZ R46, R2.reuse, R46, -R167.reuse ;  /* 0x0000002e022e7223 */ /* 0x140fe200000108a7 */
[----:B------:R-:W-:-:S01]  /*19bc0*/  FFMA.FTZ R127, R2, R161, -R167 ;  /* 0x000000a1027f7223 */ /* 0x000fc200000108a7 */
[----:B------:R-:W-:Y:S01]  /*19bd0*/  FFMA.FTZ R36, R2, R36, -R167 ;  /* 0x0000002402247223 */ /* 0x000fe200000108a7 */
[----:B------:R-:W-:Y:S01]  /*19be0*/  FMNMX.FTZ R26, R91, R26, !PT ;  /* 0x0000001a5b1a7209 */ /* 0x000fe20007810000 */
[----:B------:R-:W-:Y:S03]  /*19bf0*/  MUFU.EX2 R8, R8 ;  /* 0x0000000800087308 */ /* 0x000fe60000000800 */
[----:B------:R-:W-:-:S04]  /*19c00*/  FMNMX.FTZ R26, R65, R26, !PT ;  /* 0x0000001a411a7209 */ /* 0x000fc80007810000 */
[----:B------:R-:W-:Y:S01]  /*19c10*/  FMNMX.FTZ R26, R63, R26, !PT ;  /* 0x0000001a3f1a7209 */ /* 0x000fe20007810000 */
[----:B------:R-:W-:Y:S01]  /*19c20*/  MUFU.EX2 R27, R27 ;  /* 0x0000001b001b7308 */ /* 0x000fe20000000800 */
[----:B-1----:R-:W-:Y:S02]  /*19c30*/  F2FP.SATFINITE.E4M3.F32.PACK_AB_MERGE_C R172, R21, R6, RZ ;  /* 0x0000000615ac723e */ /* 0x002fe400048070ff */
[----:B------:R-:W-:Y:S02]  /*19c40*/  FMNMX.FTZ R26, R69, R26, !PT ;  /* 0x0000001a451a7209 */ /* 0x000fe40007810000 */
[----:B------:R-:W-:Y:S02]  /*19c50*/  F2FP.SATFINITE.E4M3.F32.PACK_AB_MERGE_C R172, R41, R4, R172 ;  /* 0x0000000429ac723e */ /* 0x000fe400048070ac */
[----:B------:R-:W-:Y:S01]  /*19c60*/  FMNMX.FTZ R30, R67, R26, !PT ;  /* 0x0000001a431e7209 */ /* 0x000fe20007810000 */
[----:B------:R-:W-:Y:S03]  /*19c70*/  MUFU.EX2 R12, R12 ;  /* 0x0000000c000c7308 */ /* 0x000fe60000000800 */
[----:B------:R-:W-:-:S04]  /*19c80*/  FMNMX.FTZ R30, R73, R30, !PT ;  /* 0x0000001e491e7209 */ /* 0x000fc80007810000 */
[----:B------:R-:W-:Y:S01]  /*19c90*/  FMNMX.FTZ R30, R71, R30, !PT ;  /* 0x0000001e471e7209 */ /* 0x000fe20007810000 */
[----:B------:R-:W0:Y:S03]  /*19ca0*/  MUFU.EX2 R89, R89 ;  /* 0x0000005900597308 */ /* 0x000e260000000800 */
[----:B------:R-:W-:-:S04]  /*19cb0*/  FMNMX.FTZ R30, R45, R30, !PT ;  /* 0x0000001e2d1e7209 */ /* 0x000fc80007810000 */
[----:B------:R-:W-:Y:S01]  /*19cc0*/  FMNMX.FTZ R30, R75, R30, !PT ;  /* 0x0000001e4b1e7209 */ /* 0x000fe20007810000 */
[----:B------:R1:W-:Y:S03]  /*19cd0*/  MUFU.EX2 R14, R111 ;  /* 0x0000006f000e7308 */ /* 0x0003e60000000800 */
[----:B------:R-:W-:-:S04]  /*19ce0*/  FMNMX.FTZ R30, R49, R30, !PT ;  /* 0x0000001e311e7209 */ /* 0x000fc80007810000 */
[----:B------:R-:W-:Y:S01]  /*19cf0*/  FMNMX.FTZ R30, R47, R30, !PT ;  /* 0x0000001e2f1e7209 */ /* 0x000fe20007810000 */
[----:B------:R-:W-:Y:S01]  /*19d00*/  MUFU.EX2 R93, R93 ;  /* 0x0000005d005d7308 */ /* 0x000fe20000000800 */
[----:B-1----:R-:W-:-:S01]  /*19d10*/  FFMA.FTZ R111, R2, R131, -R167 ;  /* 0x00000083026f7223 */ /* 0x002fc200000108a7 */
[----:B0-----:R-:W-:Y:S01]  /*19d20*/  F2FP.SATFINITE.E4M3.F32.PACK_AB_MERGE_C R174, R89, R12, RZ ;  /* 0x0000000c59ae723e */ /* 0x001fe200048070ff */
[----:B------:R-:W-:-:S01]  /*19d30*/  FFMA.FTZ R131, R2, R32, -R167 ;  /* 0x0000002002837223 */ /* 0x000fc200000108a7 */
[----:B------:R-:W-:Y:S01]  /*19d40*/  FMNMX.FTZ R30, R53, R30, !PT ;  /* 0x0000001e351e7209 */ /* 0x000fe20007810000 */
[----:B------:R-:W-:-:S01]  /*19d50*/  FFMA.FTZ R32, R2, R165, -R167 ;  /* 0x000000a502207223 */ /* 0x000fc200000108a7 */
        /* <DEDUP_REMOVED lines=23> */
[----:B0-----:R-:W-:Y:S01]  /*19ed0*/  F2FP.SATFINITE.E4M3.F32.PACK_AB_MERGE_C R178, R109, R28, RZ ;  /* 0x0000001c6db2723e */ /* 0x001fe200048070ff */
[C-C-:B------:R-:W-:Y:S01]  /*19ee0*/  FFMA.FTZ R48, R2.reuse, R151, -R167.reuse ;  /* 0x0000009702307223 */ /* 0x140fe200000108a7 */
[----:B-1----:R-:W-:-:S01]  /*19ef0*/  FFMA.FTZ R125, R2, R157, -R167 ;  /* 0x0000009d027d7223 */ /* 0x002fc200000108a7 */
[----:B------:R-:W0:Y:S01]  /*19f00*/  SHFL.BFLY PT, R52, R11, 0x2, 0x1f ;  /* 0x0c401f000b347f89 */ /* 0x000e2200000e0000 */
[----:B------:R-:W-:-:S03]  /*19f10*/  F2FP.SATFINITE.E4M3.F32.PACK_AB_MERGE_C R178, R85, R20, R178 ;  /* 0x0000001455b2723e */ /* 0x000fc600048070b2 */
[----:B------:R-:W-:Y:S08]  /*19f20*/  MUFU.EX2 R34, R34 ;  /* 0x0000002200227308 */ /* 0x000ff00000000800 */
[----:B------:R-:W1:Y:S08]  /*19f30*/  MUFU.EX2 R111, R111 ;  /* 0x0000006f006f7308 */ /* 0x000e700000000800 */
[----:B------:R2:W-:Y:S01]  /*19f40*/  MUFU.EX2 R30, R133 ;  /* 0x00000085001e7308 */ /* 0x0005e20000000800 */
[----:B0-----:R-:W-:Y:S01]  /*19f50*/  FMNMX.FTZ R54, R11, R52, !PT ;  /* 0x000000340b367209 */ /* 0x001fe20007810000 */
[----:B------:R-:W-:-:S06]  /*19f60*/  FFMA.FTZ R52, R2, R159, -R167 ;  /* 0x0000009f02347223 */ /* 0x000fcc00000108a7 */
[----:B------:R-:W-:Y:S01]  /*19f70*/  MUFU.EX2 R105, R105 ;  /* 0x0000006900697308 */ /* 0x000fe20000000800 */
[----:B------:R-:W0:Y:S01]  /*19f80*/  SHFL.BFLY PT, R11, R54, 0x1, 0x1f ;  /* 0x0c201f00360b7f89 */ /* 0x000e2200000e0000 */
[----:B-1----:R-:W-:Y:S01]  /*19f90*/  F2FP.SATFINITE.E4M3.F32.PACK_AB_MERGE_C R180, R111, R34, RZ ;  /* 0x000000226fb4723e */ /* 0x002fe200048070ff */
[----:B--2---:R-:W-:-:S03]  /*19fa0*/  FFMA.FTZ R133, R2, R163, -R167 ;  /* 0x000000a302857223 */ /* 0x004fc600000108a7 */
[----:B------:R-:W-:Y:S02]  /*19fb0*/  F2FP.SATFINITE.E4M3.F32.PACK_AB_MERGE_C R180, R101, R26, R180 ;  /* 0x0000001a65b4723e */ /* 0x000fe400048070b4 */
[----:B------:R-:W-:Y:S08]  /*19fc0*/  MUFU.EX2 R40, R145 ;  /* 0x0000009100287308 */ /* 0x000ff00000000800 */
[----:B------:R-:W1:Y:S08]  /*19fd0*/  MUFU.EX2 R113, R113 ;  /* 0x0000007100717308 */ /* 0x000e700000000800 */
[----:B------:R-:W-:Y:S01]  /*19fe0*/  MUFU.EX2 R35, R35 ;  /* 0x0000002300237308 */ /* 0x000fe20000000800 */
[----:B0-----:R-:W-:-:S04]  /*19ff0*/  FMNMX.FTZ R11, R54, R11, !PT ;  /* 0x0000000b360b7209 */ /* 0x001fc80007810000 */
[----:B------:R-:W-:Y:S01]  /*1a000*/  FSETP.NEU.FTZ.AND P1, PT, R11, -INF , PT ;  /* 0xff8000000b00780b */ /* 0x000fe20003f3d000 */
[----:B------:R-:W-:-:S02]  /*1a010*/  FFMA.FTZ R54, R2, R11, -8 ;  /* 0xc100000002367423 */ /* 0x000fc4000001000b */
[----:B------:R-:W-:Y:S01]  /*1a020*/  MUFU.EX2 R38, R38 ;  /* 0x0000002600267308 */ /* 0x000fe20000000800 */
[----:B-1----:R-:W-:Y:S02]  /*1a030*/  F2FP.SATFINITE.E4M3.F32.PACK_AB_MERGE_C R182, R113, R40, RZ ;  /* 0x0000002871b6723e */ /* 0x002fe400048070ff */
[----:B------:R-:W-:Y:S02]  /*1a040*/  FSEL R54, R54, RZ, P1 ;  /* 0x000000ff36367208 */ /* 0x000fe40000800000 */
[----:B------:R-:W-:-:S03]  /*1a050*/  F2FP.SATFINITE.E4M3.F32.PACK_AB_MERGE_C R182, R105, R30, R182 ;  /* 0x0000001e69b6723e */ /* 0x000fc600048070b6 */
[C-C-:B------:R-:W-:Y:S01]  /*1a060*/  FFMA.FTZ R3, R2.reuse, R3, -R54.reuse ;  /* 0x0000000302037223 */ /* 0x140fe20000010836 */
[----:B------:R-:W-:-:S01]  /*1a070*/  FFMA.FTZ R44, R2, R95, -R54 ;  /* 0x0000005f022c7223 */ /* 0x000fc20000010836 */
[C-C-:B------:R-:W-:Y:S01]  /*1a080*/  FFMA.FTZ R58, R2.reuse, R5, -R54.reuse ;  /* 0x00000005023a7223 */ /* 0x140fe20000010836 */
[----:B------:R-:W-:-:S01]  /*1a090*/  FFMA.FTZ R95, R2, R99, -R54 ;  /* 0x00000063025f7223 */ /* 0x000fc20000010836 */
[C-C-:B------:R-:W-:Y:S01]  /*1a0a0*/  FFMA.FTZ R5, R2.reuse, R7, -R54.reuse ;  /* 0x0000000702057223 */ /* 0x140fe20000010836 */
[----:B------:R-:W-:-:S01]  /*1a0b0*/  FFMA.FTZ R56, R2, R103, -R54 ;  /* 0x0000006702387223 */ /* 0x000fc20000010836 */
[----:B------:R-:W-:Y:S01]  /*1a0c0*/  MUFU.EX2 R3, R3 ;  /* 0x0000000300037308 */ /* 0x000fe20000000800 */
[----:B------:R-:W-:-:S01]  /*1a0d0*/  FFMA.FTZ R7, R2, R15, -R54 ;  /* 0x0000000f02077223 */ /* 0x000fc20000010836 */
[C-C-:B------:R-:W-:Y:S01]  /*1a0e0*/  FFMA.FTZ R15, R2.reuse, R65, -R54.reuse ;  /* 0x00000041020f7223 */ /* 0x140fe20000010836 */
[----:B------:R-:W-:-:S01]  /*1a0f0*/  FFMA.FTZ R64, R2, R13, -R54 ;  /* 0x0000000d02407223 */ /* 0x000fc20000010836 */
[----:B------:R-:W-:Y:S01]  /*1a100*/  FADD.FTZ R65, R4, R41 ;  /* 0x0000002904417221 */ /* 0x000fe20000010000 */
[----:B------:R-:W-:-:S01]  /*1a110*/  FFMA.FTZ R74, R2, R67, -R54 ;  /* 0x00000043024a7223 */ /* 0x000fc20000010836 */
[C-C-:B------:R-:W-:Y:S01]  /*1a120*/  FFMA.FTZ R99, R2.reuse, R107, -R54.reuse ;  /* 0x0000006b02637223 */ /* 0x140fe20000010836 */
[----:B------:R-:W-:-:S01]  /*1a130*/  FFMA.FTZ R60, R2, R79, -R54 ;  /* 0x0000004f023c7223 */ /* 0x000fc20000010836 */
[----:B------:R-:W0:Y:S01]  /*1a140*/  MUFU.EX2 R44, R44 ;  /* 0x0000002c002c7308 */ /* 0x000e220000000800 */
[----:B------:R-:W-:-:S01]  /*1a150*/  FADD.FTZ R78, R6, R65 ;  /* 0x00000041064e7221 */ /* 0x000fc20000010000 */
[----:B------:R-:W-:-:S02]  /*1a160*/  VIADD R65, R0, 0x29840 ;  /* 0x0002984000417836 */ /* 0x000fc40000000000 */
[----:B------:R-:W-:-:S01]  /*1a170*/  FFMA.FTZ R0, R2, R49, -R54 ;  /* 0x0000003102007223 */ /* 0x000fc20000010836 */
[----:B------:R-:W-:Y:S01]  /*1a180*/  FFMA.FTZ R68, R2, R77, -R54 ;  /* 0x0000004d02447223 */ /* 0x000fe20000010836 */
[----:B------:R-:W-:-:S01]  /*1a190*/  FADD.FTZ R49, R21, R78 ;  /* 0x0000004e15317221 */ /* 0x000fc20000010000 */
[----:B------:R-:W-:Y:S01]  /*1a1a0*/  FFMA.FTZ R77, R2, R83, -R54 ;  /* 0x00000053024d7223 */ /* 0x000fe20000010836 */
[----:B------:R-:W-:Y:S01]  /*1a1b0*/  PRMT R65, R82, 0x654, R65 ;  /* 0x0000065452417816 */ /* 0x000fe20000000041 */
[----:B------:R-:W1:Y:S01]  /*1a1c0*/  MUFU.EX2 R58, R58 ;  /* 0x0000003a003a7308 */ /* 0x000e620000000800 */
[----:B------:R-:W-:-:S01]  /*1a1d0*/  FADD.FTZ R78, R8, R49 ;  /* 0x00000031084e7221 */ /* 0x000fc20000010000 */
[C-C-:B------:R-:W-:Y:S01]  /*1a1e0*/  FFMA.FTZ R13, R2.reuse, R81, -R54.reuse ;  /* 0x00000051020d7223 */ /* 0x140fe20000010836 */
[----:B------:R2:W-:Y:S01]  /*1a1f0*/  SYNCS.ARRIVE.TRANS64.RED.A1T0 RZ, [R65+URZ], RZ ;  /* 0x000000ff41ff79a7 */ /* 0x0005e2000810043f */
[----:B------:R-:W-:-:S01]  /*1a200*/  FFMA.FTZ R62, R2, R87, -R54 ;  /* 0x00000057023e7223 */ /* 0x000fc20000010836 */
[C-C-:B------:R-:W-:Y:S01]  /*1a210*/  FFMA.FTZ R72, R2.reuse, R61, -R54.reuse ;  /* 0x0000003d02487223 */ /* 0x140fe20000010836 */
[----:B------:R-:W-:-:S01]  /*1a220*/  FFMA.FTZ R79, R2, R91, -R54 ;  /* 0x0000005b024f7223 */ /* 0x000fc20000010836 */
[----:B------:R-:W-:Y:S01]  /*1a230*/  FFMA.FTZ R66, R2, R63, -R54 ;  /* 0x0000003f02427223 */ /* 0x000fe20000010836 */
[----:B------:R-:W3:Y:S01]  /*1a240*/  MUFU.EX2 R95, R95 ;  /* 0x0000005f005f7308 */ /* 0x000ee20000000800 */
[----:B0-----:R-:W-:-:S01]  /*1a250*/  FADD.FTZ R67, R3, R44 ;  /* 0x0000002c03437221 */ /* 0x001fc20000010000 */
[C-C-:B------:R-:W-:Y:S01]  /*1a260*/  FFMA.FTZ R63, R2.reuse, R69, -R54.reuse ;  /* 0x00000045023f7223 */ /* 0x140fe20000010836 */
[----:B------:R-:W-:-:S01]  /*1a270*/  FFMA.FTZ R61, R2, R73, -R54 ;  /* 0x00000049023d7223 */ /* 0x000fc20000010836 */
[C-C-:B------:R-:W-:Y:S01]  /*1a280*/  FFMA.FTZ R70, R2.reuse, R71, -R54.reuse ;  /* 0x0000004702467223 */ /* 0x140fe20000010836 */
[----:B------:R-:W-:-:S01]  /*1a290*/  FFMA.FTZ R45, R2, R45, -R54 ;  /* 0x0000002d022d7223 */ /* 0x000fc20000010836 */
[C-C-:B------:R-:W-:Y:S01]  /*1a2a0*/  FFMA.FTZ R76, R2.reuse, R75, -R54.reuse ;  /* 0x0000004b024c7223 */ /* 0x140fe20000010836 */
[----:B------:R-:W-:-:S01]  /*1a2b0*/  FFMA.FTZ R47, R2, R47, -R54 ;  /* 0x0000002f022f7223 */ /* 0x000fc20000010836 */
[----:B------:R-:W0:Y:S01]  /*1a2c0*/  MUFU.EX2 R5, R5 ;  /* 0x0000000500057308 */ /* 0x000e220000000800 */
[----:B-1----:R-:W-:-:S01]  /*1a2d0*/  FADD.FTZ R80, R58, R67 ;  /* 0x000000433a507221 */ /* 0x002fc20000010000 */
[----:B------:R-:W-:Y:S01]  /*1a2e0*/  FADD.FTZ R67, R27, R78 ;  /* 0x0000004e1b437221 */ /* 0x000fe20000010000 */
[----:B------:R-:W-:-:S01]  /*1a2f0*/  FFMA.FTZ R33, R2, R33, -R54 ;  /* 0x0000002102217223 */ /* 0x000fc20000010836 */
[C-C-:B------:R-:W-:Y:S01]  /*1a300*/  FFMA.FTZ R57, R2.reuse, R57, -R54.reuse ;  /* 0x0000003902397223 */ /* 0x140fe20000010836 */
[----:B------:R-:W-:-:S01]  /*1a310*/  FFMA.FTZ R59, R2, R59, -R54 ;  /* 0x0000003b023b7223 */ /* 0x000fc20000010836 */
[----:B------:R-:W-:Y:S01]  /*1a320*/  FADD.FTZ R78, R12, R67 ;  /* 0x000000430c4e7221 */ /* 0x000fe20000010000 */
[----:B------:R-:W-:-:S01]  /*1a330*/  FFMA.FTZ R31, R2, R31, -R54 ;  /* 0x0000001f021f7223 */ /* 0x000fc20000010836 */
[----:B------:R-:W2:Y:S01]  /*1a340*/  MUFU.EX2 R56, R56 ;  /* 0x0000003800387308 */ /* 0x000ea20000000800 */
[----:B---3--:R-:W-:-:S01]  /*1a350*/  FADD.FTZ R80, R95, R80 ;  /* 0x000000505f507221 */ /* 0x008fc20000010000 */
[C-C-:B------:R-:W-:Y:S01]  /*1a360*/  FFMA.FTZ R37, R2.reuse, R37, -R54.reuse ;  /* 0x0000002502257223 */ /* 0x140fe20000010836 */
[----:B------:R-:W-:Y:S01]  /*1a370*/  F2FP.SATFINITE.E4M3.F32.PACK_AB_MERGE_C R173, R95, R58, RZ ;  /* 0x0000003a5fad723e */ /* 0x000fe200048070ff */
[C-C-:B------:R-:W-:Y:S01]  /*1a380*/  FFMA.FTZ R115, R2.reuse, R115, -R54.reuse ;  /* 0x0000007302737223 */ /* 0x140fe20000010836 */
[----:B------:R-:W-:-:S01]  /*1a390*/  FFMA.FTZ R117, R2, R117, -R54 ;  /* 0x0000007502757223 */ /* 0x000fc20000010836 */
[----:B------:R-:W-:Y:S01]  /*1a3a0*/  FFMA.FTZ R119, R2, R119, -R54 ;  /* 0x0000007702777223 */ /* 0x000fe20000010836 */
[----:B------:R-:W-:Y:S01]  /*1a3b0*/  F2FP.SATFINITE.E4M3.F32.PACK_AB_MERGE_C R173, R44, R3, R173 ;  /* 0x000000032cad723e */ /* 0x000fe200048070ad */
[----:B------:R-:W1:Y:S01]  /*1a3c0*/  MUFU.EX2 R64, R64 ;  /* 0x0000004000407308 */ /* 0x000e620000000800 */
[----:B0-----:R-:W-:-:S01]  /*1a3d0*/  FADD.FTZ R49, R5, R80 ;  /* 0x0000005005317221 */ /* 0x001fc20000010000 */
[----:B------:R-:W-:Y:S01]  /*1a3e0*/  FFMA.FTZ R80, R2, R51, -R54 ;  /* 0x0000003302507223 */ /* 0x000fe20000010836 */
[----:B------:R-:W-:-:S01]  /*1a3f0*/  FADD.FTZ R51, R89, R78 ;  /* 0x0000004e59337221 */ /* 0x000fc20000010000 */
[C-C-:B------:R-:W-:Y:S01]  /*1a400*/  FFMA.FTZ R78, R2.reuse, R55, -R54.reuse ;  /* 0x00000037024e7223 */ /* 0x140fe20000010836 */
[----:B------:R-:W-:-:S01]  /*1a410*/  FFMA.FTZ R43, R2, R43, -R54 ;  /* 0x0000002b022b7223 */ /* 0x000fc20000010836 */
[----:B------:R-:W-:Y:S01]  /*1a420*/  FFMA.FTZ R39, R2, R39, -R54 ;  /* 0x0000002702277223 */ /* 0x000fe20000010836 */
[----:B------:R-:W-:-:S01]  /*1a430*/  FADD.FTZ R84, R14, R51 ;  /* 0x000000330e547221 */ /* 0x000fc20000010000 */
[----:B------:R-:W0:Y:S01]  /*1a440*/  MUFU.EX2 R99, R99 ;  /* 0x0000006300637308 */ /* 0x000e220000000800 */
[----:B--2---:R-:W-:-:S01]  /*1a450*/  FADD.FTZ R65, R56, R49 ;  /* 0x0000003138417221 */ /* 0x004fc20000010000 */
[C-C-:B------:R-:W-:Y:S01]  /*1a460*/  FFMA.FTZ R49, R2.reuse, R53, -R54.reuse ;  /* 0x0000003502317223 */ /* 0x140fe20000010836 */
[----:B------:R-:W-:-:S01]  /*1a470*/  FFMA.FTZ R51, R2, R29, -R54 ;  /* 0x0000001d02337223 */ /* 0x000fc20000010836 */
[----:B------:R-:W-:Y:S01]  /*1a480*/  FADD.FTZ R29, R93, R84 ;  /* 0x000000545d1d7221 */ /* 0x000fe20000010000 */
[--C-:B------:R-:W-:Y:S01]  /*1a490*/  IMAD.MOV.U32 R41, RZ, RZ, R25.reuse ;  /* 0x000000ffff297224 */ /* 0x100fe200078e0019 */
[----:B------:R-:W-:Y:S01]  /*1a4a0*/  MOV R58, R25 ;  /* 0x00000019003a7202 */ /* 0x000fe20000000f00 */
[----:B------:R-:W-:Y:S01]  /*1a4b0*/  IMAD.MOV.U32 R44, RZ, RZ, R25 ;  /* 0x000000ffff2c7224 */ /* 0x000fe200078e0019 */
[----:B------:R-:W2:Y:S01]  /*1a4c0*/  MUFU.EX2 R7, R7 ;  /* 0x0000000700077308 */ /* 0x000ea20000000800 */
[----:B-1----:R-:W-:-:S01]  /*1a4d0*/  FADD.FTZ R82, R64, R65 ;  /* 0x0000004140527221 */ /* 0x002fc20000010000 */
[--C-:B------:R-:W-:Y:S01]  /*1a4e0*/  IMAD.MOV.U32 R54, RZ, RZ, R25.reuse ;  /* 0x000000ffff367224 */ /* 0x100fe200078e0019 */
[-C--:B------:R-:W-:Y:S01]  /*1a4f0*/  MOV R65, R25.reuse ;  /* 0x0000001900417202 */ /* 0x080fe20000000f00 */
[--C-:B------:R-:W-:Y:S01]  /*1a500*/  IMAD.MOV.U32 R67, RZ, RZ, R25.reuse ;  /* 0x000000ffff437224 */ /* 0x100fe200078e0019 */
[----:B------:R-:W-:Y:S01]  /*1a510*/  MOV R75, R25 ;  /* 0x00000019004b7202 */ /* 0x000fe20000000f00 */
[----:B------:R-:W-:-:S02]  /*1a520*/  IMAD.MOV.U32 R69, RZ, RZ, R25 ;  /* 0x000000ffff457224 */ /* 0x000fc400078e0019 */
[----:B------:R-:W1:Y:S01]  /*1a530*/  MUFU.EX2 R60, R60 ;  /* 0x0000003c003c7308 */ /* 0x000e620000000800 */
[----:B0-----:R-:W-:-:S01]  /*1a540*/  FADD.FTZ R82, R99, R82 ;  /* 0x0000005263527221 */ /* 0x001fc20000010000 */
[----:B------:R-:W-:Y:S01]  /*1a550*/  F2FP.SATFINITE.E4M3.F32.PACK_AB_MERGE_C R175, R99, R64, RZ ;  /* 0x0000004063af723e */ /* 0x000fe200048070ff */
[--C-:B------:R-:W-:Y:S02]  /*1a560*/  IMAD.MOV.U32 R64, RZ, RZ, R25.reuse ;  /* 0x000000ffff407224 */ /* 0x100fe400078e0019 */
[----:B------:R-:W-:Y:S01]  /*1a570*/  IMAD.MOV.U32 R71, RZ, RZ, R25 ;  /* 0x000000ffff477224 */ /* 0x000fe200078e0019 */
[----:B------:R-:W-:Y:S01]  /*1a580*/  F2FP.SATFINITE.E4M3.F32.PACK_AB_MERGE_C R175, R56, R5, R175 ;  /* 0x0000000538af723e */ /* 0x000fe200048070af */
[----:B------:R-:W-:Y:S01]  /*1a590*/  IMAD.MOV.U32 R56, RZ, RZ, R25 ;  /* 0x000000ffff387224 */ /* 0x000fe200078e0019 */
[----:B------:R-:W0:Y:S01]  /*1a5a0*/  MUFU.EX2 R68, R68 ;  /* 0x0000004400447308 */ /* 0x000e220000000800 */
[----:B--2---:R-:W-:-:S01]  /*1a5b0*/  FADD.FTZ R53, R7, R82 ;  /* 0x0000005207357221 */ /* 0x004fc20000010000 */
[----:B------:R-:W-:Y:S01]  /*1a5c0*/  FADD.FTZ R82, R24, R29 ;  /* 0x0000001d18527221 */ /* 0x000fe20000010000 */
[----:B------:R-:W-:-:S02]  /*1a5d0*/  IMAD.MOV.U32 R73, RZ, RZ, R25 ;  /* 0x000000ffff497224 */ /* 0x000fc400078e0019 */
[--C-:B------:R-:W-:Y:S02]  /*1a5e0*/  IMAD.MOV.U32 R81, RZ, RZ, R25.reuse ;  /* 0x000000ffff517224 */ /* 0x100fe400078e0019 */
[----:B------:R-:W-:Y:S01]  /*1a5f0*/  IMAD.MOV.U32 R83, RZ, RZ, R25 ;  /* 0x000000ffff537224 */ /* 0x000fe200078e0019 */
[----:B------:R-:W2:Y:S01]  /*1a600*/  MUFU.EX2 R77, R77 ;  /* 0x0000004d004d7308 */ /* 0x000ea20000000800 */
[----:B-1----:R-:W-:-:S01]  /*1a610*/  FADD.FTZ R53, R60, R53 ;  /* 0x000000353c357221 */ /* 0x002fc20000010000 */
[----:B------:R-:W-:-:S06]  /*1a620*/  IMAD.MOV.U32 R87, RZ, RZ, R25 ;  /* 0x000000ffff577224 */ /* 0x000fcc00078e0019 */
[----:B------:R-:W1:Y:S01]  /*1a630*/  MUFU.EX2 R13, R13 ;  /* 0x0000000d000d7308 */ /* 0x000e620000000800 */
[----:B0-----:R-:W-:-:S01]  /*1a640*/  FADD.FTZ R84, R68, R53 ;  /* 0x0000003544547221 */ /* 0x001fc20000010000 */
[----:B------:R-:W-:-:S04]  /*1a650*/  FADD.FTZ R53, R97, R82 ;  /* 0x0000005261357221 */ /* 0x000fc80000010000 */
[----:B------:R-:W-:Y:S02]  /*1a660*/  FADD.FTZ R82, R20, R53 ;  /* 0x0000003514527221 */ /* 0x000fe40000010000 */
[----:B------:R-:W0:Y:S01]  /*1a670*/  MUFU.EX2 R62, R62 ;  /* 0x0000003e003e7308 */ /* 0x000e220000000800 */
[----:B--2---:R-:W-:-:S01]  /*1a680*/  FADD.FTZ R84, R77, R84 ;  /* 0x000000544d547221 */ /* 0x004fc20000010000 */
[----:B------:R-:W-:Y:S01]  /*1a690*/  FADD.FTZ R55, R85, R82 ;  /* 0x0000005255377221 */ /* 0x000fe20000010000 */
[----:B------:R-:W-:Y:S01]  /*1a6a0*/  F2FP.SATFINITE.E4M3.F32.PACK_AB_MERGE_C R68, R77, R68, RZ ;  /* 0x000000444d44723e */ /* 0x000fe200048070ff */
[----:B------:R-:W-:Y:S01]  /*1a6b0*/  IMAD.MOV.U32 R77, RZ, RZ, R25 ;  /* 0x000000ffff4d7224 */ /* 0x000fe200078e0019 */
[----:B------:R-:W-:Y:S01]  /*1a6c0*/  MOV R85, R25 ;  /* 0x0000001900557202 */ /* 0x000fe20000000f00 */
[----:B------:R-:W-:Y:S01]  /*1a6d0*/  FADD.FTZ R82, R28, R55 ;  /* 0x000000371c527221 */ /* 0x000fe20000010000 */
[----:B------:R-:W-:Y:S01]  /*1a6e0*/  F2FP.SATFINITE.E4M3.F32.PACK_AB_MERGE_C R177, R60, R7, R68 ;  /* 0x000000073cb1723e */ /* 0x000fe20004807044 */
[----:B------:R-:W2:Y:S01]  /*1a6f0*/  MUFU.EX2 R72, R72 ;  /* 0x0000004800487308 */ /* 0x000ea20000000800 */
[----:B-1----:R-:W-:-:S01]  /*1a700*/  FADD.FTZ R53, R13, R84 ;  /* 0x000000540d357221 */ /* 0x002fc20000010000 */
[-C--:B------:R-:W-:Y:S01]  /*1a710*/  MOV R55, R25.reuse ;  /* 0x0000001900377202 */ /* 0x080fe20000000f00 */
[----:B------:R-:W-:Y:S01]  /*1a720*/  IMAD.MOV.U32 R60, RZ, RZ, R25 ;  /* 0x000000ffff3c7224 */ /* 0x000fe200078e0019 */
[----:B------:R-:W-:-:S04]  /*1a730*/  MOV R68, R25 ;  /* 0x0000001900447202 */ /* 0x000fc80000000f00 */
[----:B------:R-:W1:Y:S01]  /*1a740*/  MUFU.EX2 R79, R79 ;  /* 0x0000004f004f7308 */ /* 0x000e620000000800 */
[----:B0-----:R-:W-:-:S07]  /*1a750*/  FADD.FTZ R53, R62, R53 ;  /* 0x000000353e357221 */ /* 0x001fce0000010000 */
[----:B------:R-:W0:Y:S01]  /*1a760*/  MUFU.EX2 R15, R15 ;  /* 0x0000000f000f7308 */ /* 0x000e220000000800 */
[----:B--2---:R-:W-:-:S01]  /*1a770*/  FADD.FTZ R84, R72, R53 ;  /* 0x0000003548547221 */ /* 0x004fc20000010000 */
[----:B------:R-:W-:Y:S01]  /*1a780*/  FADD.FTZ R53, R109, R82 ;  /* 0x000000526d357221 */ /* 0x000fe20000010000 */
[----:B------:R-:W-:-:S03]  /*1a790*/  IMAD.MOV.U32 R82, RZ, RZ, R25 ;  /* 0x000000ffff527224 */ /* 0x000fc600078e0019 */
[----:B------:R-:W-:Y:S01]  /*1a7a0*/  FADD.FTZ R6, R26, R53 ;  /* 0x000000351a067221 */ /* 0x000fe20000010000 */
[----:B------:R-:W-:Y:S01]  /*1a7b0*/  IMAD.MOV.U32 R26, RZ, RZ, R25 ;  /* 0x000000ffff1a7224 */ /* 0x000fe200078e0019 */
[----:B------:R-:W2:Y:S01]  /*1a7c0*/  MUFU.EX2 R66, R66 ;  /* 0x0000004200427308 */ /* 0x000ea20000000800 */
[----:B-1----:R-:W-:-:S01]  /*1a7d0*/  FADD.FTZ R84, R79, R84 ;  /* 0x000000544f547221 */ /* 0x002fc20000010000 */
[----:B------:R-:W-:Y:S01]  /*1a7e0*/  FADD.FTZ R53, R101, R6 ;  /* 0x0000000665357221 */ /* 0x000fe20000010000 */
[----:B------:R-:W-:Y:S01]  /*1a7f0*/  F2FP.SATFINITE.E4M3.F32.PACK_AB_MERGE_C R72, R79, R72, RZ ;  /* 0x000000484f48723e */ /* 0x000fe200048070ff */
[----:B------:R-:W-:Y:S02]  /*1a800*/  IMAD.MOV.U32 R79, RZ, RZ, R25 ;  /* 0x000000ffff4f7224 */ /* 0x000fe400078e0019 */
[----:B------:R-:W-:-:S01]  /*1a810*/  FADD.FTZ R24, R34, R53 ;  /* 0x0000003522187221 */ /* 0x000fc20000010000 */
[----:B------:R-:W-:Y:S01]  /*1a820*/  F2FP.SATFINITE.E4M3.F32.PACK_AB_MERGE_C R179, R62, R13, R72 ;  /* 0x0000000d3eb3723e */ /* 0x000fe20004807048 */
[----:B------:R-:W1:Y:S01]  /*1a830*/  MUFU.EX2 R63, R63 ;  /* 0x0000003f003f7308 */ /* 0x000e620000000800 */
[----:B0-----:R-:W-:-:S01]  /*1a840*/  FADD.FTZ R21, R15, R84 ;  /* 0x000000540f157221 */ /* 0x001fc20000010000 */
[----:B------:R-:W-:Y:S01]  /*1a850*/  FADD.FTZ R111, R111, R24 ;  /* 0x000000186f6f7221 */ /* 0x000fe20000010000 */
[----:B------:R-:W-:-:S02]  /*1a860*/  IMAD.MOV.U32 R34, RZ, RZ, R25 ;  /* 0x000000ffff227224 */ /* 0x000fc400078e0019 */
[----:B------:R-:W-:Y:S02]  /*1a870*/  IMAD.MOV.U32 R62, RZ, RZ, R25 ;  /* 0x000000ffff3e7224 */ /* 0x000fe400078e0019 */
[----:B------:R-:W-:-:S01]  /*1a880*/  FADD.FTZ R28, R30, R111 ;  /* 0x0000006f1e1c7221 */ /* 0x000fc20000010000 */
[----:B------:R-:W-:Y:S01]  /*1a890*/  IMAD.MOV.U32 R30, RZ, RZ, R25 ;  /* 0x000000ffff1e7224 */ /* 0x000fe200078e0019 */
[----:B------:R-:W0:Y:S01]  /*1a8a0*/  MUFU.EX2 R74, R74 ;  /* 0x0000004a004a7308 */ /* 0x000e220000000800 */
[----:B--2---:R-:W-:-:S01]  /*1a8b0*/  FADD.FTZ R6, R66, R21 ;  /* 0x0000001542067221 */ /* 0x004fc20000010000 */
[----:B------:R-:W-:Y:S01]  /*1a8c0*/  FADD.FTZ R53, R105, R28 ;  /* 0x0000001c69357221 */ /* 0x000fe20000010000 */
[--C-:B------:R-:W-:Y:S02]  /*1a8d0*/  IMAD.MOV.U32 R72, RZ, RZ, R25.reuse ;  /* 0x000000ffff487224 */ /* 0x100fe400078e0019 */
[----:B------:R-:W-:Y:S02]  /*1a8e0*/  IMAD.MOV.U32 R84, RZ, RZ, R25 ;  /* 0x000000ffff547224 */ /* 0x000fe400078e0019 */
[----:B------:R-:W-:-:S01]  /*1a8f0*/  FADD.FTZ R28, R40, R53 ;  /* 0x00000035281c7221 */ /* 0x000fc20000010000 */
[----:B------:R-:W-:Y:S01]  /*1a900*/  IMAD.MOV.U32 R40, RZ, RZ, R25 ;  /* 0x000000ffff287224 */ /* 0x000fe200078e0019 */
[----:B------:R-:W2:Y:S01]  /*1a910*/  MUFU.EX2 R61, R61 ;  /* 0x0000003d003d7308 */ /* 0x000ea20000000800 */
[----:B-1----:R-:W-:-:S01]  /*1a920*/  FADD.FTZ R21, R63, R6 ;  /* 0x000000063f157221 */ /* 0x002fc20000010000 */
[----:B------:R-:W-:Y:S01]  /*1a930*/  FADD.FTZ R28, R113, R28 ;  /* 0x0000001c711c7221 */ /* 0x000fe20000010000 */
[----:B------:R-:W-:-:S05]  /*1a940*/  IMAD.MOV.U32 R53, RZ, RZ, R25 ;  /* 0x000000ffff357224 */ /* 0x000fca00078e0019 */
[----:B------:R-:W1:Y:S01]  /*1a950*/  MUFU.EX2 R70, R70 ;  /* 0x0000004600467308 */ /* 0x000e620000000800 */
[----:B0-----:R-:W-:-:S01]  /*1a960*/  FADD.FTZ R24, R74, R21 ;  /* 0x000000154a187221 */ /* 0x001fc20000010000 */
[----:B------:R-:W-:Y:S01]  /*1a970*/  F2FP.SATFINITE.E4M3.F32.PACK_AB_MERGE_C R63, R74, R63, RZ ;  /* 0x0000003f4a3f723e */ /* 0x000fe200048070ff */
[----:B------:R-:W-:-:S03]  /*1a980*/  IMAD.MOV.U32 R74, RZ, RZ, R25 ;  /* 0x000000ffff4a7224 */ /* 0x000fc600078e0019 */
[----:B------:R-:W-:Y:S01]  /*1a990*/  F2FP.SATFINITE.E4M3.F32.PACK_AB_MERGE_C R181, R66, R15, R63 ;  /* 0x0000000f42b5723e */ /* 0x000fe2000480703f */
[----:B------:R-:W-:Y:S01]  /*1a9a0*/  IMAD.MOV.U32 R63, RZ, RZ, R25 ;  /* 0x000000ffff3f7224 */ /* 0x000fe200078e0019 */
[----:B------:R-:W0:Y:S01]  /*1a9b0*/  MUFU.EX2 R45, R45 ;  /* 0x0000002d002d7308 */ /* 0x000e220000000800 */
[----:B--2---:R-:W-:-:S01]  /*1a9c0*/  FADD.FTZ R21, R61, R24 ;  /* 0x000000183d157221 */ /* 0x004fc20000010000 */
[----:B------:R-:W-:-:S06]  /*1a9d0*/  IMAD.MOV.U32 R66, RZ, RZ, R25 ;  /* 0x000000ffff427224 */ /* 0x000fcc00078e0019 */
[----:B------:R-:W2:Y:S01]  /*1a9e0*/  MUFU.EX2 R76, R76 ;  /* 0x0000004c004c7308 */ /* 0x000ea20000000800 */
[----:B-1----:R-:W-:-:S07]  /*1a9f0*/  FADD.FTZ R24, R70, R21 ;  /* 0x0000001546187221 */ /* 0x002fce0000010000 */
[----:B------:R-:W1:Y:S01]  /*1aa00*/  MUFU.EX2 R0, R0 ;  /* 0x0000000000007308 */ /* 0x000e620000000800 */
[----:B0-----:R-:W-:-:S01]  /*1aa10*/  FADD.FTZ R21, R45, R24 ;  /* 0x000000182d157221 */ /* 0x001fc20000010000 */
[----:B------:R-:W-:-:S06]  /*1aa20*/  IMAD.MOV.U32 R24, RZ, RZ, R25 ;  /* 0x000000ffff187224 */ /* 0x000fcc00078e0019 */
[----:B------:R-:W0:Y:S01]  /*1aa30*/  MUFU.EX2 R47, R47 ;  /* 0x0000002f002f7308 */ /* 0x000e220000000800 */
[----:B--2---:R-:W-:-:S01]  /*1aa40*/  FADD.FTZ R21, R76, R21 ;  /* 0x000000154c157221 */ /* 0x004fc20000010000 */
[----:B------:R-:W-:Y:S01]  /*1aa50*/  F2FP.SATFINITE.E4M3.F32.PACK_AB_MERGE_C R45, R76, R45, RZ ;  /* 0x0000002d4c2d723e */ /* 0x000fe200048070ff */
[----:B------:R-:W-:-:S03]  /*1aa60*/  IMAD.MOV.U32 R76, RZ, RZ, R25 ;  /* 0x000000ffff4c7224 */ /* 0x000fc600078e0019 */
[----:B------:R-:W-:Y:S01]  /*1aa70*/  F2FP.SATFINITE.E4M3.F32.PACK_AB_MERGE_C R183, R70, R61, R45 ;  /* 0x0000003d46b7723e */ /* 0x000fe2000480702d */
[----:B------:R-:W-:Y:S01]  /*1aa80*/  IMAD.MOV.U32 R61, RZ, RZ, R25 ;  /* 0x000000ffff3d7224 */ /* 0x000fe200078e0019 */
[----:B------:R-:W-:Y:S01]  /*1aa90*/  MUFU.EX2 R42, R42 ;  /* 0x0000002a002a7308 */ /* 0x000fe20000000800 */
[----:B-1----:R-:W-:-:S01]  /*1aaa0*/  FADD.FTZ R4, R0, R21 ;  /* 0x0000001500047221 */ /* 0x002fc20000010000 */
[----:B------:R-:W-:Y:S01]  /*1aab0*/  MOV R45, R25 ;  /* 0x00000019002d7202 */ /* 0x000fe20000000f00 */
[----:B------:R-:W-:-:S05]  /*1aac0*/  IMAD.MOV.U32 R70, RZ, RZ, R25 ;  /* 0x000000ffff467224 */ /* 0x000fca00078e0019 */
[----:B------:R-:W1:Y:S01]  /*1aad0*/  MUFU.EX2 R121, R121 ;  /* 0x0000007900797308 */ /* 0x000e620000000800 */
[----:B0-----:R-:W-:-:S07]  /*1aae0*/  FADD.FTZ R8, R47, R4 ;  /* 0x000000042f087221 */ /* 0x001fce0000010000 */
[----:B------:R-:W0:Y:S08]  /*1aaf0*/  MUFU.EX2 R49, R49 ;  /* 0x0000003100317308 */ /* 0x000e300000000800 */
[----:B------:R-:W2:Y:S01]  /*1ab00*/  MUFU.EX2 R80, R80 ;  /* 0x0000005000507308 */ /* 0x000ea20000000800 */
[----:B-1----:R-:W-:-:S04]  /*1ab10*/  F2FP.SATFINITE.E4M3.F32.PACK_AB_MERGE_C R184, R121, R42, RZ ;  /* 0x0000002a79b8723e */ /* 0x002fc800048070ff */
[----:B------:R-:W-:-:S03]  /*1ab20*/  F2FP.SATFINITE.E4M3.F32.PACK_AB_MERGE_C R184, R38, R35, R184 ;  /* 0x0000002326b8723e */ /* 0x000fc600048070b8 */
[----:B------:R-:W1:Y:S01]  /*1ab30*/  MUFU.EX2 R48, R48 ;  /* 0x0000003000307308 */ /* 0x000e620000000800 */
[----:B0-----:R-:W-:-:S07]  /*1ab40*/  FADD.FTZ R21, R49, R8 ;  /* 0x0000000831157221 */ /* 0x001fce0000010000 */
[----:B------:R0:W-:Y:S01]  /*1ab50*/  MUFU.EX2 R6, R33 ;  /* 0x0000002100067308 */ /* 0x0001e20000000800 */
[C---:B--2---:R-:W-:Y:S01]  /*1ab60*/  F2FP.SATFINITE.E4M3.F32.PACK_AB_MERGE_C R49, R80.reuse, R49, RZ ;  /* 0x000000315031723e */ /* 0x044fe200048070ff */
[----:B------:R-:W-:-:S03]  /*1ab70*/  FADD.FTZ R80, R80, R21 ;  /* 0x0000001550507221 */ /* 0x000fc60000010000 */
[----:B------:R-:W-:Y:S01]  /*1ab80*/  F2FP.SATFINITE.E4M3.F32.PACK_AB_MERGE_C R185, R47, R0, R49 ;  /* 0x000000002fb9723e */ /* 0x000fe20004807031 */
[----:B------:R-:W-:Y:S02]  /*1ab90*/  IMAD.MOV.U32 R47, RZ, RZ, R25 ;  /* 0x000000ffff2f7224 */ /* 0x000fe400078e0019 */
[----:B------:R2:W3:Y:S01]  /*1aba0*/  MUFU.EX2 R29, R57 ;  /* 0x00000039001d7308 */ /* 0x0004e20000000800 */
[----:B0-----:R-:W-:-:S01]  /*1abb0*/  FADD.FTZ R33, R35, R28 ;  /* 0x0000001c23217221 */ /* 0x001fc20000010000 */
[-C--:B------:R-:W-:Y:S01]  /*1abc0*/  MOV R28, R25.reuse ;  /* 0x00000019001c7202 */ /* 0x080fe20000000f00 */
[----:B------:R-:W-:Y:S01]  /*1abd0*/  IMAD.MOV.U32 R49, RZ, RZ, R25 ;  /* 0x000000ffff317224 */ /* 0x000fe200078e0019 */
[----:B------:R-:W-:Y:S01]  /*1abe0*/  MOV R35, R25 ;  /* 0x0000001900237202 */ /* 0x000fe20000000f00 */
[----:B------:R-:W-:-:S01]  /*1abf0*/  FADD.FTZ R33, R38, R33 ;  /* 0x0000002126217221 */ /* 0x000fc20000010000 */
[----:B------:R-:W-:Y:S02]  /*1ac00*/  MOV R38, R25 ;  /* 0x0000001900267202 */ /* 0x000fe40000000f00 */
[----:B------:R-:W0:Y:S01]  /*1ac10*/  MUFU.EX2 R123, R123 ;  /* 0x0000007b007b7308 */ /* 0x000e220000000800 */
[----:B------:R-:W-:-:S01]  /*1ac20*/  FADD.FTZ R14, R42, R33 ;  /* 0x000000212a0e7221 */ /* 0x000fc20000010000 */
[----:B------:R-:W-:-:S02]  /*1ac30*/  IMAD.MOV.U32 R33, RZ, RZ, R25 ;  /* 0x000000ffff217224 */ /* 0x000fc400078e0019 */
[--C-:B------:R-:W-:Y:S02]  /*1ac40*/  IMAD.MOV.U32 R42, RZ, RZ, R25.reuse ;  /* 0x000000ffff2a7224 */ /* 0x100fe400078e0019 */
[----:B------:R-:W-:Y:S01]  /*1ac50*/  FADD.FTZ R121, R121, R14 ;  /* 0x0000000e79797221 */ /* 0x000fe20000010000 */
[----:B--2---:R-:W-:Y:S01]  /*1ac60*/  IMAD.MOV.U32 R57, RZ, RZ, R25 ;  /* 0x000000ffff397224 */ /* 0x004fe200078e0019 */
[----:B------:R-:W-:Y:S02]  /*1ac70*/  MUFU.EX2 R50, R50 ;  /* 0x0000003200327308 */ /* 0x000fe40000000800 */
[----:B-1----:R-:W-:-:S01]  /*1ac80*/  FADD.FTZ R8, R48, R121 ;  /* 0x0000007930087221 */ /* 0x002fc20000010000 */
[----:B---3--:R-:W-:Y:S01]  /*1ac90*/  FADD.FTZ R21, R29, R80 ;  /* 0x000000501d157221 */ /* 0x008fe20000010000 */
[----:B------:R-:W-:-:S04]  /*1aca0*/  IMAD.MOV.U32 R80, RZ, RZ, R25 ;  /* 0x000000ffff507224 */ /* 0x000fc800078e0019 */
[----:B------:R-:W1:Y:S01]  /*1acb0*/  MUFU.EX2 R125, R125 ;  /* 0x0000007d007d7308 */ /* 0x000e620000000800 */
[----:B0-----:R-:W-:-:S07]  /*1acc0*/  FADD.FTZ R27, R123, R8 ;  /* 0x000000087b1b7221 */ /* 0x001fce0000010000 */
[----:B------:R-:W0:Y:S08]  /*1acd0*/  MUFU.EX2 R78, R78 ;  /* 0x0000004e004e7308 */ /* 0x000e300000000800 */
[----:B------:R-:W2:Y:S01]  /*1ace0*/  MUFU.EX2 R51, R51 ;  /* 0x0000003300337308 */ /* 0x000ea20000000800 */
[----:B-1----:R-:W-:Y:S01]  /*1acf0*/  F2FP.SATFINITE.E4M3.F32.PACK_AB_MERGE_C R186, R125, R50, RZ ;  /* 0x000000327dba723e */ /* 0x002fe200048070ff */
[----:B------:R-:W-:Y:S01]  /*1ad00*/  FADD.FTZ R50, R50, R27 ;  /* 0x0000001b32327221 */ /* 0x000fe20000010000 */
[----:B------:R-:W-:-:S02]  /*1ad10*/  IMAD.MOV.U32 R27, RZ, RZ, R25 ;  /* 0x000000ffff1b7224 */ /* 0x000fc400078e0019 */
[----:B------:R-:W-:Y:S01]  /*1ad20*/  F2FP.SATFINITE.E4M3.F32.PACK_AB_MERGE_C R186, R123, R48, R186 ;  /* 0x000000307bba723e */ /* 0x000fe200048070ba */
[----:B------:R-:W-:-:S01]  /*1ad30*/  FADD.FTZ R125, R125, R50 ;  /* 0x000000327d7d7221 */ /* 0x000fc20000010000 */
[----:B------:R-:W-:Y:S01]  /*1ad40*/  MOV R48, R25 ;  /* 0x0000001900307202 */ /* 0x000fe20000000f00 */
[----:B------:R1:W3:Y:S01]  /*1ad50*/  MUFU.EX2 R12, R59 ;  /* 0x0000003b000c7308 */ /* 0x0002e20000000800 */
[----:B0-----:R-:W-:-:S01]  /*1ad60*/  FADD.FTZ R14, R78, R21 ;  /* 0x000000154e0e7221 */ /* 0x001fc20000010000 */
[----:B------:R-:W-:-:S06]  /*1ad70*/  IMAD.MOV.U32 R50, RZ, RZ, R25 ;  /* 0x000000ffff327224 */ /* 0x000fcc00078e0019 */
[----:B------:R-:W0:Y:S01]  /*1ad80*/  MUFU.EX2 R52, R52 ;  /* 0x0000003400347308 */ /* 0x000e220000000800 */
[----:B--2---:R-:W-:-:S01]  /*1ad90*/  FADD.FTZ R21, R51, R14 ;  /* 0x0000000e33157221 */ /* 0x004fc20000010000 */
[----:B-1----:R-:W-:-:S06]  /*1ada0*/  IMAD.MOV.U32 R59, RZ, RZ, R25 ;  /* 0x000000ffff3b7224 */ /* 0x002fcc00078e0019 */
[----:B------:R-:W-:Y:S01]  /*1adb0*/  MUFU.EX2 R46, R46 ;  /* 0x0000002e002e7308 */ /* 0x000fe20000000800 */
[C---:B---3--:R-:W-:Y:S01]  /*1adc0*/  F2FP.SATFINITE.E4M3.F32.PACK_AB_MERGE_C R51, R12.reuse, R51, RZ ;  /* 0x000000330c33723e */ /* 0x048fe200048070ff */
[----:B------:R-:W-:-:S03]  /*1add0*/  FADD.FTZ R21, R12, R21 ;  /* 0x000000150c157221 */ /* 0x000fc60000010000 */
[----:B------:R-:W-:Y:S01]  /*1ade0*/  F2FP.SATFINITE.E4M3.F32.PACK_AB_MERGE_C R187, R78, R29, R51 ;  /* 0x0000001d4ebb723e */ /* 0x000fe20004807033 */
[----:B------:R-:W-:-:S01]  /*1adf0*/  FADD.FTZ R14, R6, R21 ;  /* 0x00000015060e7221 */ /* 0x000fc20000010000 */
[----:B------:R-:W-:Y:S01]  /*1ae00*/  IMAD.MOV.U32 R29, RZ, RZ, R25 ;  /* 0x000000ffff1d7224 */ /* 0x000fe200078e0019 */
[----:B------:R-:W1:Y:S01]  /*1ae10*/  MUFU.EX2 R129, R129 ;  /* 0x0000008100817308 */ /* 0x000e620000000800 */
[----:B0-----:R-:W-:-:S01]  /*1ae20*/  FADD.FTZ R12, R52, R125 ;  /* 0x0000007d340c7221 */ /* 0x001fc20000010000 */
[----:B------:R-:W-:Y:S01]  /*1ae30*/  IMAD.MOV.U32 R51, RZ, RZ, R25 ;  /* 0x000000ffff337224 */ /* 0x000fe200078e0019 */
[----:B------:R-:W-:-:S05]  /*1ae40*/  MOV R78, R25 ;  /* 0x00000019004e7202 */ /* 0x000fca0000000f00 */
[----:B------:R-:W0:Y:S08]  /*1ae50*/  MUFU.EX2 R127, R127 ;  /* 0x0000007f007f7308 */ /* 0x000e300000000800 */
[----:B------:R-:W2:Y:S01]  /*1ae60*/  MUFU.EX2 R31, R31 ;  /* 0x0000001f001f7308 */ /* 0x000ea20000000800 */
[----:B-1----:R-:W-:-:S07]  /*1ae70*/  F2FP.SATFINITE.E4M3.F32.PACK_AB_MERGE_C R3, R129, R46, RZ ;  /* 0x0000002e8103723e */ /* 0x002fce00048070ff */
[----:B------:R-:W1:Y:S01]  /*1ae80*/  MUFU.EX2 R37, R37 ;  /* 0x0000002500257308 */ /* 0x000e620000000800 */
[C---:B0-----:R-:W-:Y:S01]  /*1ae90*/  F2FP.SATFINITE.E4M3.F32.PACK_AB_MERGE_C R188, R127.reuse, R52, R3 ;  /* 0x000000347fbc723e */ /* 0x041fe20004807003 */
[----:B------:R-:W-:Y:S01]  /*1aea0*/  FADD.FTZ R127, R127, R12 ;  /* 0x0000000c7f7f7221 */ /* 0x000fe20000010000 */
[----:B------:R-:W-:-:S03]  /*1aeb0*/  IMAD.MOV.U32 R52, RZ, RZ, R25 ;  /* 0x000000ffff347224 */ /* 0x000fc600078e0019 */
[----:B------:R-:W-:Y:S02]  /*1aec0*/  FADD.FTZ R46, R46, R127 ;  /* 0x0000007f2e2e7221 */ /* 0x000fe40000010000 */
[----:B------:R-:W0:Y:S01]  /*1aed0*/  MUFU.EX2 R4, R115 ;  /* 0x0000007300047308 */ /* 0x000e220000000800 */
[----:B--2---:R-:W-:-:S01]  /*1aee0*/  FADD.FTZ R14, R31, R14 ;  /* 0x0000000e1f0e7221 */ /* 0x004fc20000010000 */
[----:B------:R-:W-:Y:S01]  /*1aef0*/  FADD.FTZ R129, R129, R46 ;  /* 0x0000002e81817221 */ /* 0x000fe20000010000 */
[----:B------:R-:W-:-:S05]  /*1af00*/  IMAD.MOV.U32 R46, RZ, RZ, R25 ;  /* 0x000000ffff2e7224 */ /* 0x000fca00078e0019 */
[----:B------:R-:W2:Y:S01]  /*1af10*/  MUFU.EX2 R117, R117 ;  /* 0x0000007500757308 */ /* 0x000ea20000000800 */
[----:B-1----:R-:W-:-:S07]  /*1af20*/  FADD.FTZ R3, R37, R14 ;  /* 0x0000000e25037221 */ /* 0x002fce0000010000 */
[----:B------:R-:W-:Y:S01]  /*1af30*/  MUFU.EX2 R119, R119 ;  /* 0x0000007700777308 */ /* 0x000fe20000000800 */
[C---:B0-----:R-:W-:Y:S01]  /*1af40*/  F2FP.SATFINITE.E4M3.F32.PACK_AB_MERGE_C R37, R4.reuse, R37, RZ ;  /* 0x000000250425723e */ /* 0x041fe200048070ff */
[----:B------:R-:W-:-:S03]  /*1af50*/  FADD.FTZ R4, R4, R3 ;  /* 0x0000000304047221 */ /* 0x000fc60000010000 */
[----:B------:R-:W-:Y:S01]  /*1af60*/  F2FP.SATFINITE.E4M3.F32.PACK_AB_MERGE_C R189, R31, R6, R37 ;  /* 0x000000061fbd723e */ /* 0x000fe20004807025 */
[----:B------:R-:W-:Y:S02]  /*1af70*/  IMAD.MOV.U32 R31, RZ, RZ, R25 ;  /* 0x000000ffff1f7224 */ /* 0x000fe400078e0019 */
[----:B------:R0:W1:Y:S01]  /*1af80*/  MUFU.EX2 R12, R43 ;  /* 0x0000002b000c7308 */ /* 0x0000620000000800 */
[----:B--2---:R-:W-:-:S01]  /*1af90*/  FADD.FTZ R3, R117, R4 ;  /* 0x0000000475037221 */ /* 0x004fc20000010000 */
[----:B------:R-:W-:-:S06]  /*1afa0*/  IMAD.MOV.U32 R37, RZ, RZ, R25 ;  /* 0x000000ffff257224 */ /* 0x000fcc00078e0019 */
[----:B------:R2:W3:Y:S01]  /*1afb0*/  MUFU.EX2 R8, R39 ;  /* 0x0000002700087308 */ /* 0x0004e20000000800 */
[----:B0-----:R-:W-:-:S07]  /*1afc0*/  IMAD.MOV.U32 R43, RZ, RZ, R25 ;  /* 0x000000ffff2b7224 */ /* 0x001fce00078e0019 */
[----:B------:R-:W-:Y:S01]  /*1afd0*/  MUFU.EX2 R32, R32 ;  /* 0x0000002000207308 */ /* 0x000fe20000000800 */
[----:B-1----:R-:W-:Y:S01]  /*1afe0*/  F2FP.SATFINITE.E4M3.F32.PACK_AB_MERGE_C R4, R12, R119, RZ ;  /* 0x000000770c04723e */ /* 0x002fe200048070ff */
[----:B--2---:R-:W-:-:S06]  /*1aff0*/  IMAD.MOV.U32 R39, RZ, RZ, R25 ;  /* 0x000000ffff277224 */ /* 0x004fcc00078e0019 */
[----:B------:R-:W0:Y:S01]  /*1b000*/  MUFU.EX2 R133, R133 ;  /* 0x0000008500857308 */ /* 0x000e220000000800 */
[C---:B---3--:R-:W-:Y:S01]  /*1b010*/  F2FP.SATFINITE.E4M3.F32.PACK_AB_MERGE_C R191, R8.reuse, R117, R4 ;  /* 0x0000007508bf723e */ /* 0x048fe20004807004 */
[----:B------:R-:W-:Y:S01]  /*1b020*/  FADD.FTZ R0, R8, R3 ;  /* 0x0000000308007221 */ /* 0x000fe20000010000 */
[----:B------:R-:W-:-:S03]  /*1b030*/  IADD3 R4, R147, -0x2, RZ ;  /* 0xfffffffe93047810 */ /* 0x000fc60007ffe0ff */
[----:B------:R-:W-:Y:S01]  /*1b040*/  FADD.FTZ R3, R119, R0 ;  /* 0x0000000077037221 */ /* 0x000fe20000010000 */
[----:B------:R-:W-:Y:S01]  /*1b050*/  ISETP.GE.AND P1, PT, R4, R211, PT ;  /* 0x000000d30400720c */ /* 0x000fe20003f26270 */
[----:B------:R-:W1:Y:S02]  /*1b060*/  MUFU.EX2 R36, R36 ;  /* 0x0000002400247308 */ /* 0x000e640000000800 */
[----:B------:R-:W-:-:S06]  /*1b070*/  FADD.FTZ R3, R12, R3 ;  /* 0x000000030c037221 */ /* 0x000fcc0000010000 */
[----:B------:R-:W2:Y:S01]  /*1b080*/  MUFU.EX2 R131, R131 ;  /* 0x0000008300837308 */ /* 0x000ea20000000800 */
[----:B0-----:R-:W-:Y:S01]  /*1b090*/  F2FP.SATFINITE.E4M3.F32.PACK_AB_MERGE_C R5, R133, R32, RZ ;  /* 0x000000208505723e */ /* 0x001fe200048070ff */
[----:B-1----:R-:W-:-:S03]  /*1b0a0*/  FADD.FTZ R14, R36, R129 ;  /* 0x00000081240e7221 */ /* 0x002fc60000010000 */
[C---:B--2---:R-:W-:Y:S01]  /*1b0b0*/  F2FP.SATFINITE.E4M3.F32.PACK_AB_MERGE_C R190, R131.reuse, R36, R5 ;  /* 0x0000002483be723e */ /* 0x044fe20004807005 */
[----:B------:R-:W-:-:S01]  /*1b0c0*/  FADD.FTZ R131, R131, R14 ;  /* 0x0000000e83837221 */ /* 0x000fc20000010000 */
[----:B------:R-:W-:-:S03]  /*1b0d0*/  IMAD.MOV.U32 R36, RZ, RZ, R25 ;  /* 0x000000ffff247224 */ /* 0x000fc600078e0019 */
[----:B------:R-:W-:-:S04]  /*1b0e0*/  FADD.FTZ R32, R32, R131 ;  /* 0x0000008320207221 */ /* 0x000fc80000010000 */
[----:B------:R-:W-:Y:S01]  /*1b0f0*/  FADD.FTZ R0, R133, R32 ;  /* 0x0000002085007221 */ /* 0x000fe20000010000 */
[----:B------:R-:W-:Y:S01]  /*1b100*/  IMAD.MOV.U32 R32, RZ, RZ, R25 ;  /* 0x000000ffff207224 */ /* 0x000fe200078e0019 */
[----:B------:R-:W-:Y:S06]  /*1b110*/  @!P1 BRA `(.L_x_584) ;  /* 0x0000003400149947 */ /* 0x000fec0003800000 */
[----:B------:R-:W-:Y:S01]  /*1b120*/  IMAD.MOV.U32 R5, RZ, RZ, R11 ;  /* 0x000000ffff057224 */ /* 0x000fe200078e000b */
[----:B------:R-:W-:Y:S01]  /*1b130*/  MOV R6, R10 ;  /* 0x0000000a00067202 */ /* 0x000fe20000000f00 */
[----:B------:R-:W-:Y:S01]  /*1b140*/  IMAD.MOV.U32 R7, RZ, RZ, R208 ;  /* 0x000000ffff077224 */ /* 0x000fe200078e00d0 */
[----:B------:R-:W-:Y:S01]  /*1b150*/  CS2R R86, SRZ ;  /* 0x0000000000567805 */ /* 0x000fe2000001ff00 */
[----:B------:R-:W-:Y:S01]  /*1b160*/  IMAD.MOV.U32 R8, RZ, RZ, R202 ;  /* 0x000000ffff087224 */ /* 0x000fe200078e00ca */
        /* <DEDUP_REMOVED lines=30> */
[----:B------:R-:W-:-:S07]  /*1b350*/  CS2R R24, SRZ ;  /* 0x0000000000187805 */ /* 0x000fce000001ff00 */
.L_x_596:
[----:B------:R-:W-:Y:S01]  /*1b360*/  ISETP.NE.AND P1, PT, R8, 0x1, PT ;  /* 0x000000010800780c */ /* 0x000fe20003f25270 */
[----:B------:R-:W-:Y:S05]  /*1b370*/  YIELD ;  /* 0x0000000000007946 */ /* 0x000fea0003800000 */
[----:B------:R-:W-:Y:S02]  /*1b380*/  SEL R208, RZ, 0x1, P1 ;  /* 0x00000001ffd07807 */ /* 0x000fe40000800000 */
[----:B------:R-:W-:Y:S02]  /*1b390*/  ISETP.NE.AND P1, PT, R212, RZ, PT ;  /* 0x000000ffd400720c */ /* 0x000fe40003f25270 */
[----:B------:R-:W-:-:S11]  /*1b3a0*/  LOP3.LUT R208, R7, R208, RZ, 0x3c, !PT ;  /* 0x000000d007d07212 */ /* 0x000fd600078e3cff */
[----:B------:R-:W-:Y:S05]  /*1b3b0*/  @P1 BRA `(.L_x_585) ;  /* 0x00000000003c1947 */ /* 0x000fea0003800000 */
[----:B------:R-:W-:Y:S05]  /*1b3c0*/  @!P0 BRA `(.L_x_586) ;  /* 0x0000000000048947 */ /* 0x000fea0003800000 */
[----:B------:R-:W-:Y:S01]  /*1b3d0*/  BPT.TRAP 0x1 ;  /* 0x000000040000795c */ /* 0x000fe20000300000 */
.L_x_586:
[----:B------:R-:W-:-:S05]  /*1b3e0*/  VIADD R10, R8, 0x1 ;  /* 0x00000001080a7836 */ /* 0x000fca0000000000 */
[----:B------:R-:W-:-:S04]  /*1b3f0*/  ISETP.NE.AND P2, PT, R10, 0x2, PT ;  /* 0x000000020a00780c */ /* 0x000fc80003f45270 */
[----:B------:R-:W-:Y:S02]  /*1b400*/  SEL R11, R10, RZ, P2 ;  /* 0x000000ff0a0b7207 */ /* 0x000fe40001000000 */
[----:B------:R-:W-:-:S03]  /*1b410*/  SHF.L.U32 R10, R208, 0x1f, RZ ;  /* 0x0000001fd00a7819 */ /* 0x000fc600000006ff */
[----:B------:R-:W-:-:S04]  /*1b420*/  IMAD R11, R11, 0x8, R18 ;  /* 0x000000080b0b7824 */ /* 0x000fc800078e0212 */
[----:B------:R0:W1:Y:S01]  /*1b430*/  SYNCS.PHASECHK.TRANS64.TRYWAIT P2, [R11+URZ+0x29830], R10 ;  /* 0x0298300a0b0075a7 */ /* 0x000062000804017f */
[----:B------:R-:W-:Y:S05]  /*1b440*/  @!P0 BRA `(.L_x_587) ;  /* 0x0000000000048947 */ /* 0x000fea0003800000 */
[----:B------:R-:W-:Y:S01]  /*1b450*/  BPT.TRAP 0x1 ;  /* 0x000000040000795c */ /* 0x000fe20000300000 */
.L_x_587:
[----:B------:R-:W-:Y:S04]  /*1b460*/  BSSY B0, `(.L_x_585) ;  /* 0x0000004000007945 */ /* 0x000fe80003800000 */
[----:B-1----:R-:W-:Y:S05]  /*1b470*/  @P2 BRA `(.L_x_588) ;  /* 0x0000000000082947 */ /* 0x002fea0003800000 */
[----:B------:R-:W1:Y:S02]  /*1b480*/  SYNCS.PHASECHK.TRANS64.TRYWAIT P2, [R11+URZ+0x29830], R10 ;  /* 0x0298300a0b0075a7 */ /* 0x000e64000804017f */
[----:B-1----:R-:W-:Y:S05]  /*1b490*/  @!P2 BRA `(.L_x_589) ;  /* 0x0000010c00c4a947 */ /* 0x002fea0003800000 */
.L_x_588:
[----:B------:R-:W-:Y:S05]  /*1b4a0*/  BSYNC B0 ;  /* 0x0000000000007941 */ /* 0x000fea0003800000 */
.L_x_585:
[----:B01----:R-:W0:Y:S01]  /*1b4b0*/  S2R R10, SR_TID.X ;  /* 0x00000000000a7919 */ /* 0x003e220000002100 */
[----:B------:R-:W-:Y:S01]  /*1b4c0*/  IADD3 R202, R8, 0x1, RZ ;  /* 0x0000000108ca7810 */ /* 0x000fe20007ffe0ff */
[----:B------:R-:W-:Y:S05]  /*1b4d0*/  WARPSYNC.ALL ;  /* 0x0000000000007948 */ /* 0x000fea0003800000 */
[C---:B------:R-:W-:Y:S01]  /*1b4e0*/  ISETP.NE.AND P2, PT, R202.reuse, 0x2, PT ;  /* 0x00000002ca00780c */ /* 0x040fe20003f45270 */
[----:B------:R-:W-:Y:S01]  /*1b4f0*/  IMAD.MOV.U32 R11, RZ, RZ, -0x7fffffe0 ;  /* 0x80000020ff0b7424 */ /* 0x000fe200078e00ff */
[----:B------:R-:W-:Y:S01]  /*1b500*/  UMOV UR20, UR28 ;  /* 0x0000001c00147c82 */ /* 0x000fe20008000000 */
[----:B------:R-:W-:Y:S01]  /*1b510*/  UMOV UR21, UR29 ;  /* 0x0000001d00157c82 */ /* 0x000fe20008000000 */
[----:B------:R-:W-:Y:S01]  /*1b520*/  SEL R202, R202, RZ, P2 ;  /* 0x000000ffcaca7207 */ /* 0x000fe20001000000 */
[----:B------:R-:W-:Y:S01]  /*1b530*/  UMOV UR24, UR28 ;  /* 0x0000001c00187c82 */ /* 0x000fe20008000000 */
[----:B------:R-:W-:Y:S01]  /*1b540*/  R2UR UR23, R11 ;  /* 0x000000000b1772ca */ /* 0x000fe200000e0000 */
[----:B------:R-:W-:Y:S01]  /*1b550*/  UMOV UR25, UR29 ;  /* 0x0000001d00197c82 */ /* 0x000fe20008000000 */
[----:B------:R-:W-:Y:S01]  /*1b560*/  MOV R13, 0x80000020 ;  /* 0x80000020000d7802 */ /* 0x000fe20000000f00 */
[----:B------:R-:W-:Y:S01]  /*1b570*/  IMAD.MOV.U32 R21, RZ, RZ, -0x7fffffe0 ;  /* 0x80000020ff157424 */ /* 0x000fe200078e00ff */
[----:B------:R-:W-:Y:S01]  /*1b580*/  MOV R15, 0x80000020 ;  /* 0x80000020000f7802 */ /* 0x000fe20000000f00 */
[----:B------:R-:W-:Y:S01]  /*1b590*/  UMOV UR32, UR28 ;  /* 0x0000001c00207c82 */ /* 0x000fe20008000000 */
[----:B------:R-:W-:Y:S01]  /*1b5a0*/  R2UR UR27, R13 ;  /* 0x000000000d1b72ca */ /* 0x000fe200000e0000 */
[----:B------:R-:W-:Y:S01]  /*1b5b0*/  UMOV UR33, UR29 ;  /* 0x0000001d00217c82 */ /* 0x000fe20008000000 */
[----:B------:R-:W-:Y:S01]  /*1b5c0*/  R2UR UR31, R21 ;  /* 0x00000000151f72ca */ /* 0x000fe200000e0000 */
[----:B------:R-:W-:Y:S01]  /*1b5d0*/  UMOV UR40, UR28 ;  /* 0x0000001c00287c82 */ /* 0x000fe20008000000 */
[----:B------:R-:W-:Y:S01]  /*1b5e0*/  R2UR UR35, R15 ;  /* 0x000000000f2372ca */ /* 0x000fe200000e0000 */
[----:B------:R-:W-:Y:S01]  /*1b5f0*/  UMOV UR41, UR29 ;  /* 0x0000001d00297c82 */ /* 0x000fe20008000000 */
[----:B------:R-:W-:Y:S01]  /*1b600*/  R2UR UR43, R13 ;  /* 0x000000000d2b72ca */ /* 0x000fe200000e0000 */
[----:B------:R-:W-:Y:S01]  /*1b610*/  IMAD.MOV.U32 R15, RZ, RZ, -0x7fffffe0 ;  /* 0x80000020ff0f7424 */ /* 0x000fe200078e00ff */
[----:B------:R-:W-:Y:S01]  /*1b620*/  R2UR UR47, R21 ;  /* 0x00000000152f72ca */ /* 0x000fe200000e0000 */
[----:B------:R-:W-:-:S02]  /*1b630*/  IMAD.MOV.U32 R13, RZ, RZ, -0x7fffffe0 ;  /* 0x80000020ff0d7424 */ /* 0x000fc400078e00ff */
[----:B------:R-:W-:Y:S01]  /*1b640*/  IMAD.MOV.U32 R11, RZ, RZ, -0x7fffffe0 ;  /* 0x80000020ff0b7424 */ /* 0x000fe200078e00ff */
[----:B0-----:R-:W-:-:S05]  /*1b650*/  SHF.R.U32.HI R10, RZ, 0x7, R10 ;  /* 0x00000007ff0a7819 */ /* 0x001fca000001160a */
[----:B------:R-:W-:Y:S02]  /*1b660*/  VIADD R88, R10, 0x8 ;  /* 0x000000080a587836 */ /* 0x000fe40000000000 */
[----:B------:R-:W-:-:S03]  /*1b670*/  IMAD R10, R202, 0x780, R9 ;  /* 0x00000780ca0a7824 */ /* 0x000fc600078e0209 */
[----:B------:R0:W-:Y:S01]  /*1b680*/  BAR.SYNC.DEFER_BLOCKING R88, 0x100 ;  /* 0x000400580000751d */ /* 0x0001e20000010000 */
[C---:B------:R-:W-:Y:S01]  /*1b690*/  VIADD R12, R10.reuse, 0x80 ;  /* 0x000000800a0c7836 */ /* 0x040fe20000000000 */
[C---:B------:R-:W-:Y:S01]  /*1b6a0*/  R2UR UR22, R10.reuse ;  /* 0x000000000a1672ca */ /* 0x040fe200000e0000 */
[C---:B------:R-:W-:Y:S02]  /*1b6b0*/  VIADD R20, R10.reuse, 0x100 ;  /* 0x000001000a147836 */ /* 0x040fe40000000000 */
[----:B------:R-:W-:Y:S01]  /*1b6c0*/  VIADD R14, R10, 0x180 ;  /* 0x000001800a0e7836 */ /* 0x000fe20000000000 */
[----:B------:R-:W-:Y:S01]  /*1b6d0*/  R2UR UR26, R12 ;  /* 0x000000000c1a72ca */ /* 0x000fe200000e0000 */
        /* <DEDUP_REMOVED lines=8> */
[----:B------:R-:W-:-:S06]  /*1b760*/  WARPGROUP.ARRIVE ;  /* 0x00000000000079c5 */ /* 0x000fcc0000000000 */
[----:B------:R-:W-:Y:S01]  /*1b770*/  QGMMA.64x32x32.F32.E4M3.E4M3 R152, gdesc[UR20], RZ, !UPT, gsb0 ;  /* 0x00600000149879f3 */ /* 0x000fe2000c0008ff */
[----:B------:R-:W-:Y:S01]  /*1b780*/  R2UR UR22, R14 ;  /* 0x000000000e1672ca */ /* 0x000fe200000e0000 */
[----:B------:R-:W-:Y:S01]  /*1b790*/  UMOV UR20, UR44 ;  /* 0x0000002c00147c82 */ /* 0x000fe20008000000 */
[----:B------:R-:W-:Y:S01]  /*1b7a0*/  R2UR UR23, R15 ;  /* 0x000000000f1772ca */ /* 0x000fe200000e0000 */
[----:B------:R-:W-:Y:S01]  /*1b7b0*/  UMOV UR21, UR45 ;  /* 0x0000002d00157c82 */ /* 0x000fe20008000000 */
        /* <DEDUP_REMOVED lines=11> */
[----:B------:R-:W-:Y:S03]  /*1b870*/  QGMMA.64x32x32.F32.E4M3.E4M3 R120, gdesc[UR28], RZ, !UPT, gsb0 ;  /* 0x006000001c7879f3 */ /* 0x000fe6000c0008ff */
        /* <DEDUP_REMOVED lines=10> */
[----:B0-----:R-:W-:-:S06]  /*1b920*/  WARPGROUP.ARRIVE ;  /* 0x00000000000079c5 */ /* 0x001fcc0000000000 */
[----:B------:R-:W-:Y:S01]  /*1b930*/  QGMMA.64x32x32.F32.E4M3.E4M3 R88, gdesc[UR40], RZ, !UPT, gsb0 ;  /* 0x00600000285879f3 */ /* 0x000fe2000c0008ff */
[----:B------:R-:W-:Y:S01]  /*1b940*/  R2UR UR42, R12 ;  /* 0x000000000c2a72ca */ /* 0x000fe200000e0000 */
[----:B------:R-:W-:Y:S01]  /*1b950*/  UMOV UR40, UR44 ;  /* 0x0000002c00287c82 */ /* 0x000fe20008000000 */
[----:B------:R-:W-:Y:S01]  /*1b960*/  R2UR UR43, R13 ;  /* 0x000000000d2b72ca */ /* 0x000fe200000e0000 */
[----:B------:R-:W-:Y:S01]  /*1b970*/  UMOV UR41, UR45 ;  /* 0x0000002d00297c82 */ /* 0x000fe20008000000 */
[----:B------:R-:W-:Y:S01]  /*1b980*/  VIADD R12, R10, 0x280 ;  /* 0x000002800a0c7836 */ /* 0x000fe20000000000 */
[----:B------:R-:W-:-:S04]  /*1b990*/  MOV R13, 0x80000020 ;  /* 0x80000020000d7802 */ /* 0x000fc80000000f00 */
[----:B------:R-:W-:Y:S01]  /*1b9a0*/  R2UR UR6, R12 ;  /* 0x000000000c0672ca */ /* 0x000fe200000e0000 */
[----:B------:R-:W-:Y:S01]  /*1b9b0*/  VIADD R12, R10, 0x300 ;  /* 0x000003000a0c7836 */ /* 0x000fe20000000000 */
[----:B------:R-:W-:Y:S01]  /*1b9c0*/  R2UR UR7, R13 ;  /* 0x000000000d0772ca */ /* 0x000fe200000e0000 */
        /* <DEDUP_REMOVED lines=150> */
[C---:B------:R-:W-:Y:S01]  /*1c330*/  IADD3 R12, R10.reuse, 0x682, RZ ;  /* 0x000006820a0c7810 */ /* 0x040fe20007ffe0ff */
[----:B------:R-:W-:Y:S01]  /*1c340*/  VIADD R10, R10, 0x702 ;  /* 0x000007020a0a7836 */ /* 0x000fe20000000000 */
        /* <DEDUP_REMOVED lines=30> */
[----:B------:R-:W-:Y:S05]  /*1c530*/  @P1 BRA `(.L_x_590) ;  /* 0x0000000000281947 */ /* 0x000fea0003800000 */
[----:B------:R-:W-:Y:S05]  /*1c540*/  @!P0 BRA `(.L_x_591) ;  /* 0x0000000000048947 */ /* 0x000fea0003800000 */
[----:B------:R-:W-:Y:S01]  /*1c550*/  BPT.TRAP 0x1 ;  /* 0x000000040000795c */ /* 0x000fe20000300000 */
.L_x_591:
[----:B------:R-:W-:Y:S01]  /*1c560*/  SHF.L.U32 R7, R7, 0x1f, RZ ;  /* 0x0000001f07077819 */ /* 0x000fe200000006ff */
[----:B------:R-:W-:-:S04]  /*1c570*/  IMAD R10, R8, 0x8, R18 ;  /* 0x00000008080a7824 */ /* 0x000fc800078e0212 */
[----:B------:R0:W1:Y:S01]  /*1c580*/  SYNCS.PHASECHK.TRANS64.TRYWAIT P1, [R10+URZ+0x29850], R7 ;  /* 0x029850070a0075a7 */ /* 0x000062000802017f */
[----:B------:R-:W-:Y:S05]  /*1c590*/  @!P0 BRA `(.L_x_592) ;  /* 0x0000000000048947 */ /* 0x000fea0003800000 */
[----:B------:R-:W-:Y:S01]  /*1c5a0*/  BPT.TRAP 0x1 ;  /* 0x000000040000795c */ /* 0x000fe20000300000 */
.L_x_592:
[----:B-1----:R-:W-:Y:S05]  /*1c5b0*/  @P1 BRA `(.L_x_590) ;  /* 0x0000000000081947 */ /* 0x002fea0003800000 */
[----:B------:R-:W1:Y:S02]  /*1c5c0*/  SYNCS.PHASECHK.TRANS64.TRYWAIT P1, [R10+URZ+0x29850], R7 ;  /* 0x029850070a0075a7 */ /* 0x000e64000802017f */
[----:B-1----:R-:W-:Y:S05]  /*1c5d0*/  @!P1 BRA `(.L_x_593) ;  /* 0x000000fc00889947 */ /* 0x002fea0003800000 */
.L_x_590:
[----:B01----:R-:W-:Y:S01]  /*1c5e0*/  IADD3 R7, R18, 0x400, RZ ;  /* 0x0000040012077810 */ /* 0x003fe20007ffe0ff */
[----:B------:R-:W-:Y:S01]  /*1c5f0*/  IMAD.MOV.U32 R11, RZ, RZ, -0x3ffffff0 ;  /* 0xc0000010ff0b7424 */ /* 0x000fe200078e00ff */
[----:B------:R-:W-:Y:S05]  /*1c600*/  WARPSYNC.ALL ;  /* 0x0000000000007948 */ /* 0x000fea0003800000 */
[----:B------:R-:W-:Y:S01]  /*1c610*/  SHF.R.U32.HI R7, RZ, 0x4, R7 ;  /* 0x00000004ff077819 */ /* 0x000fe20000011607 */
[----:B------:R-:W-:Y:S01]  /*1c620*/  WARPGROUP.ARRIVE ;  /* 0x00000000000079c5 */ /* 0x000fe20000000000 */
[----:B------:R-:W-:Y:S01]  /*1c630*/  R2UR UR7, R11 ;  /* 0x000000000b0772ca */ /* 0x000fe200000e0000 */
[----:B------:R-:W-:Y:S01]  /*1c640*/  IMAD.MOV.U32 R13, RZ, RZ, -0x3ffffff0 ;  /* 0xc0000010ff0d7424 */ /* 0x000fe200078e00ff */
[----:B------:R-:W-:Y:S01]  /*1c650*/  LOP3.LUT R7, R7, 0x3fff, RZ, 0xc0, !PT ;  /* 0x00003fff07077812 */ /* 0x000fe200078ec0ff */
[----:B------:R-:W-:-:S02]  /*1c660*/  IMAD.MOV.U32 R11, RZ, RZ, -0x3ffffff0 ;  /* 0xc0000010ff0b7424 */ /* 0x000fc400078e00ff */
[----:B------:R-:W0:Y:S01]  /*1c670*/  S2R R14, SR_TID.X ;  /* 0x00000000000e7919 */ /* 0x000e220000002100 */
[----:B------:R-:W-:-:S05]  /*1c680*/  LOP3.LUT R7, R7, 0x10000, RZ, 0xfc, !PT ;  /* 0x0001000007077812 */ /* 0x000fca00078efcff */
[----:B------:R-:W-:-:S04]  /*1c690*/  IMAD R10, R8, 0x500, R7 ;  /* 0x00000500080a7824 */ /* 0x000fc800078e0207 */
[C---:B------:R-:W-:Y:S01]  /*1c6a0*/  VIADD R12, R10.reuse, 0x100 ;  /* 0x000001000a0c7836 */ /* 0x040fe20000000000 */
[----:B------:R-:W-:-:S13]  /*1c6b0*/  R2UR UR6, R10 ;  /* 0x000000000a0672ca */ /* 0x000fda00000e0000 */
[----:B------:R-:W-:Y:S01]  /*1c6c0*/  QGMMA.64x128x32.F32.E4M3.E4M3 R24, R172, gdesc[UR4], R24, gsb0 ;  /* 0x01e00004ac187df3 */ /* 0x000fe20008000818 */
[----:B------:R-:W-:Y:S01]  /*1c6d0*/  R2UR UR6, R12 ;  /* 0x000000000c0672ca */ /* 0x000fe200000e0000 */
[----:B------:R-:W-:Y:S01]  /*1c6e0*/  VIADD R12, R10, 0x200 ;  /* 0x000002000a0c7836 */ /* 0x000fe20000000000 */
[----:B------:R-:W-:Y:S02]  /*1c6f0*/  R2UR UR7, R13 ;  /* 0x000000000d0772ca */ /* 0x000fe400000e0000 */
[----:B------:R-:W-:Y:S02]  /*1c700*/  MOV R13, 0xc0000010 ;  /* 0xc0000010000d7802 */ /* 0x000fe40000000f00 */
[----:B0-----:R-:W-:-:S04]  /*1c710*/  SHF.R.U32.HI R14, RZ, 0x7, R14 ;  /* 0x00000007ff0e7819 */ /* 0x001fc8000001160e */
[----:B------:R-:W-:Y:S01]  /*1c720*/  IADD3 R7, -R14, 0xb, RZ ;  /* 0x0000000b0e077810 */ /* 0x000fe20007ffe1ff */
[----:B------:R-:W-:Y:S02]  /*1c730*/  WARPGROUP.DEPBAR.LE gsb0, 0x0 ;  /* 0x00008000000079c5 */ /* 0x000fe40000010000 */
[----:B------:R-:W-:-:S06]  /*1c740*/  WARPGROUP.ARRIVE ;  /* 0x00000000000079c5 */ /* 0x000fcc0000000000 */
[----:B------:R-:W-:Y:S01]  /*1c750*/  QGMMA.64x128x32.F32.E4M3.E4M3 R24, R176, gdesc[UR4], R24, gsb0 ;  /* 0x01e00004b0187df3 */ /* 0x000fe20008000818 */
[----:B------:R-:W-:Y:S01]  /*1c760*/  R2UR UR6, R12 ;  /* 0x000000000c0672ca */ /* 0x000fe200000e0000 */
[C---:B------:R-:W-:Y:S01]  /*1c770*/  VIADD R12, R10.reuse, 0x300 ;  /* 0x000003000a0c7836 */ /* 0x040fe20000000000 */
[----:B------:R-:W-:Y:S01]  /*1c780*/  R2UR UR7, R13 ;  /* 0x000000000d0772ca */ /* 0x000fe200000e0000 */
[----:B------:R-:W-:Y:S02]  /*1c790*/  IMAD.MOV.U32 R13, RZ, RZ, -0x3ffffff0 ;  /* 0xc0000010ff0d7424 */ /* 0x000fe400078e00ff */
[----:B------:R-:W-:Y:S01]  /*1c7a0*/  VIADD R10, R10, 0x400 ;  /* 0x000004000a0a7836 */ /* 0x000fe20000000000 */
[----:B------:R-:W-:Y:S02]  /*1c7b0*/  WARPGROUP.DEPBAR.LE gsb0, 0x0 ;  /* 0x00008000000079c5 */ /* 0x000fe40000010000 */
[----:B------:R-:W-:-:S07]  /*1c7c0*/  WARPGROUP.ARRIVE ;  /* 0x00000000000079c5 */ /* 0x000fce0000000000 */
[----:B------:R-:W-:Y:S01]  /*1c7d0*/  QGMMA.64x128x32.F32.E4M3.E4M3 R24, R180, gdesc[UR4], R24, gsb0 ;  /* 0x01e00004b4187df3 */ /* 0x000fe20008000818 */
[----:B------:R-:W-:Y:S02]  /*1c7e0*/  R2UR UR6, R12 ;  /* 0x000000000c0672ca */ /* 0x000fe400000e0000 */
[----:B------:R-:W-:Y:S01]  /*1c7f0*/  R2UR UR7, R13 ;  /* 0x000000000d0772ca */ /* 0x000fe200000e0000 */
[----:B------:R-:W-:Y:S02]  /*1c800*/  WARPGROUP.DEPBAR.LE gsb0, 0x0 ;  /* 0x00008000000079c5 */ /* 0x000fe40000010000 */
[----:B------:R-:W-:-:S10]  /*1c810*/  WARPGROUP.ARRIVE ;  /* 0x00000000000079c5 */ /* 0x000fd40000000000 */
[----:B------:R-:W-:Y:S01]  /*1c820*/  QGMMA.64x128x32.F32.E4M3.E4M3 R24, R184, gdesc[UR4], R24, gsb0 ;  /* 0x01e00004b8187df3 */ /* 0x000fe20008000818 */
[----:B------:R-:W-:Y:S02]  /*1c830*/  R2UR UR6, R10 ;  /* 0x000000000a0672ca */ /* 0x000fe400000e0000 */
[----:B------:R-:W-:Y:S01]  /*1c840*/  R2UR UR7, R11 ;  /* 0x000000000b0772ca */ /* 0x000fe200000e0000 */
[----:B------:R-:W-:Y:S02]  /*1c850*/  WARPGROUP.DEPBAR.LE gsb0, 0x0 ;  /* 0x00008000000079c5 */ /* 0x000fe40000010000 */
[----:B------:R-:W-:-:S10]  /*1c860*/  WARPGROUP.ARRIVE ;  /* 0x00000000000079c5 */ /* 0x000fd40000000000 */
[----:B------:R-:W-:Y:S03]  /*1c870*/  QGMMA.64x128x32.F32.E4M3.E4M3 R24, R188, gdesc[UR4], R24, gsb0 ;  /* 0x01e00004bc187df3 */ /* 0x000fe60008000818 */
[----:B------:R-:W-:Y:S02]  /*1c880*/  WARPGROUP.DEPBAR.LE gsb0, 0x0 ;  /* 0x00008000000079c5 */ /* 0x000fe40000010000 */
[----:B------:R0:W-:Y:S06]  /*1c890*/  BAR.ARV R7, 0x100 ;  /* 0x000400070000751d */ /* 0x0001ec0000002000 */
[----:B------:R-:W-:Y:S05]  /*1c8a0*/  @!P0 BRA `(.L_x_594) ;  /* 0x0000000000048947 */ /* 0x000fea0003800000 */
[----:B------:R-:W-:Y:S01]  /*1c8b0*/  BPT.TRAP 0x1 ;  /* 0x000000040000795c */ /* 0x000fe20000300000 */
.L_x_594:
[----:B0-----:R-:W-:Y:S01]  /*1c8c0*/  LEA R7, R202, R18, 0x3 ;  /* 0x00000012ca077211 */ /* 0x001fe200078e18ff */
[----:B------:R-:W-:-:S04]  /*1c8d0*/  IMAD.U32 R10, RZ, RZ, UR38 ;  /* 0x00000026ff0a7e24 */ /* 0x000fc8000f8e00ff */
[----:B------:R-:W-:-:S05]  /*1c8e0*/  VIADD R7, R7, 0x29840 ;  /* 0x0002984007077836 */ /* 0x000fca0000000000 */
[----:B------:R-:W-:-:S04]  /*1c8f0*/  PRMT R7, R10, 0x654, R7 ;  /* 0x000006540a077816 */ /* 0x000fc80000000007 */
[----:B------:R0:W-:Y:S02]  /*1c900*/  SYNCS.ARRIVE.TRANS64.RED.A1T0 RZ, [R7+URZ], RZ ;  /* 0x000000ff07ff79a7 */ /* 0x0001e4000810043f */
[----:B0-----:R-:W-:-:S04]  /*1c910*/  FMNMX.FTZ R7, R152, R6, !PT ;  /* 0x0000000698077209 */ /* 0x001fc80007810000 */
[----:B------:R-:W-:-:S04]  /*1c920*/  FMNMX.FTZ R7, R153, R7, !PT ;  /* 0x0000000799077209 */ /* 0x000fc80007810000 */
        /* <DEDUP_REMOVED lines=37> */
[----:B------:R-:W-:-:S05]  /*1cb80*/  FMNMX.FTZ R7, R101, R7, !PT ;  /* 0x0000000765077209 */ /* 0x000fca0007810000 */
[----:B------:R-:W0:Y:S02]  /*1cb90*/  SHFL.BFLY PT, R10, R7, 0x2, 0x1f ;  /* 0x0c401f00070a7f89 */ /* 0x000e2400000e0000 */
[----:B0-----:R-:W-:-:S05]  /*1cba0*/  FMNMX.FTZ R10, R7, R10, !PT ;  /* 0x0000000a070a7209 */ /* 0x001fca0007810000 */
[----:B------:R-:W0:Y:S02]  /*1cbb0*/  SHFL.BFLY PT, R7, R10, 0x1, 0x1f ;  /* 0x0c201f000a077f89 */ /* 0x000e2400000e0000 */
[----:B0-----:R-:W-:Y:S02]  /*1cbc0*/  FMNMX.FTZ R10, R10, R7, !PT ;  /* 0x000000070a0a7209 */ /* 0x001fe40007810000 */
[----:B------:R-:W-:-:S03]  /*1cbd0*/  FMNMX.FTZ R7, R154, R5, !PT ;  /* 0x000000059a077209 */ /* 0x000fc60007810000 */
[----:B------:R-:W-:Y:S01]  /*1cbe0*/  FADD.FTZ R6, -R10, R6 ;  /* 0x000000060a067221 */ /* 0x000fe20000010100 */
[----:B------:R-:W-:-:S03]  /*1cbf0*/  FMNMX.FTZ R7, R155, R7, !PT ;  /* 0x000000079b077209 */ /* 0x000fc60007810000 */
[----:B------:R-:W-:Y:S01]  /*1cc00*/  FMUL.FTZ R6, R2, R6 ;  /* 0x0000000602067220 */ /* 0x000fe20000410000 */
[----:B------:R-:W-:-:S04]  /*1cc10*/  FMNMX.FTZ R7, R158, R7, !PT ;  /* 0x000000079e077209 */ /* 0x000fc80007810000 */
[----:B------:R-:W-:Y:S01]  /*1cc20*/  FMNMX.FTZ R7, R159, R7, !PT ;  /* 0x000000079f077209 */ /* 0x000fe20007810000 */
[----:B------:R-:W-:Y:S03]  /*1cc30*/  MUFU.EX2 R6, R6 ;  /* 0x0000000600067308 */ /* 0x000fe60000000800 */
        /* <DEDUP_REMOVED lines=39> */
[----:B0-----:R-:W-:Y:S01]  /*1ceb0*/  FMNMX.FTZ R11, R11, R7, !PT ;  /* 0x000000070b0b7209 */ /* 0x001fe20007810000 */
[----:B------:R-:W-:-:S04]  /*1cec0*/  FFMA.FTZ R7, R2, R10, -8 ;  /* 0xc100000002077423 */ /* 0x000fc8000001000a */
[----:B------:R-:W-:Y:S01]  /*1ced0*/  FADD.FTZ R5, -R11, R5 ;  /* 0x000000050b057221 */ /* 0x000fe20000010100 */
[----:B------:R-:W-:-:S01]  /*1cee0*/  FFMA.FTZ R13, R2, R11, -8 ;  /* 0xc1000000020d7423 */ /* 0x000fc2000001000b */
[C-C-:B------:R-:W-:Y:S01]  /*1cef0*/  FFMA.FTZ R152, R2.reuse, R152, -R7.reuse ;  /* 0x0000009802987223 */ /* 0x140fe20000010807 */
[----:B------:R-:W-:-:S01]  /*1cf00*/  FFMA.FTZ R153, R2, R153, -R7 ;  /* 0x0000009902997223 */ /* 0x000fc20000010807 */
[C---:B------:R-:W-:Y:S01]  /*1cf10*/  FMUL.FTZ R5, R2.reuse, R5 ;  /* 0x0000000502057220 */ /* 0x040fe20000410000 */
[----:B------:R-:W-:-:S01]  /*1cf20*/  FFMA.FTZ R154, R2, R154, -R13 ;  /* 0x0000009a029a7223 */ /* 0x000fc2000001080d */
[C---:B------:R-:W-:Y:S01]  /*1cf30*/  FFMA.FTZ R155, R2.reuse, R155, -R13 ;  /* 0x0000009b029b7223 */ /* 0x040fe2000001080d */
[----:B------:R-:W-:-:S01]  /*1cf40*/  FFMA.FTZ R156, R2, R156, -R7 ;  /* 0x0000009c029c7223 */ /* 0x000fc20000010807 */
[----:B------:R-:W0:Y:S01]  /*1cf50*/  MUFU.EX2 R152, R152 ;  /* 0x0000009800987308 */ /* 0x000e220000000800 */
[----:B------:R-:W-:-:S01]  /*1cf60*/  FFMA.FTZ R158, R2, R158, -R13 ;  /* 0x0000009e029e7223 */ /* 0x000fc2000001080d */
[C---:B------:R-:W-:Y:S01]  /*1cf70*/  FFMA.FTZ R157, R2.reuse, R157, -R7 ;  /* 0x0000009d029d7223 */ /* 0x040fe20000010807 */
[----:B------:R-:W-:-:S01]  /*1cf80*/  FFMA.FTZ R159, R2, R159, -R13 ;  /* 0x0000009f029f7223 */ /* 0x000fc2000001080d */
[C---:B------:R-:W-:Y:S01]  /*1cf90*/  FFMA.FTZ R160, R2.reuse, R160, -R7 ;  /* 0x000000a002a07223 */ /* 0x040fe20000010807 */
[----:B------:R-:W-:-:S01]  /*1cfa0*/  FFMA.FTZ R162, R2, R162, -R13 ;  /* 0x000000a202a27223 */ /* 0x000fc2000001080d */
[C---:B------:R-:W-:Y:S01]  /*1cfb0*/  FFMA.FTZ R161, R2.reuse, R161, -R7 ;  /* 0x000000a102a17223 */ /* 0x040fe20000010807 */
[----:B------:R-:W-:-:S01]  /*1cfc0*/  FFMA.FTZ R163, R2, R163, -R13 ;  /* 0x000000a302a37223 */ /* 0x000fc2000001080d */
[----:B------:R-:W-:Y:S01]  /*1cfd0*/  MUFU.EX2 R5, R5 ;  /* 0x0000000500057308 */ /* 0x000fe20000000800 */
[----:B------:R-:W-:-:S01]  /*1cfe0*/  FFMA.FTZ R164, R2, R164, -R7 ;  /* 0x000000a402a47223 */ /* 0x000fc20000010807 */
[C---:B------:R-:W-:Y:S01]  /*1cff0*/  FFMA.FTZ R166, R2.reuse, R166, -R13 ;  /* 0x000000a602a67223 */ /* 0x040fe2000001080d */
[----:B------:R-:W-:-:S01]  /*1d000*/  FFMA.FTZ R165, R2, R165, -R7 ;  /* 0x000000a502a57223 */ /* 0x000fc20000010807 */
[C---:B------:R-:W-:Y:S01]  /*1d010*/  FFMA.FTZ R167, R2.reuse, R167, -R13 ;  /* 0x000000a702a77223 */ /* 0x040fe2000001080d */
[----:B------:R-:W-:-:S01]  /*1d020*/  FFMA.FTZ R136, R2, R136, -R7 ;  /* 0x0000008802887223 */ /* 0x000fc20000010807 */
[C---:B------:R-:W-:Y:S01]  /*1d030*/  FFMA.FTZ R138, R2.reuse, R138, -R13 ;  /* 0x0000008a028a7223 */ /* 0x040fe2000001080d */
[----:B------:R-:W-:-:S01]  /*1d040*/  FFMA.FTZ R137, R2, R137, -R7 ;  /* 0x0000008902897223 */ /* 0x000fc20000010807 */
[----:B------:R-:W1:Y:S01]  /*1d050*/  MUFU.EX2 R154, R154 ;  /* 0x0000009a009a7308 */ /* 0x000e620000000800 */
[----:B0-----:R-:W-:-:S01]  /*1d060*/  FFMA.FTZ R0, R6, R0, R152 ;  /* 0x0000000006007223 */ /* 0x001fc20000010098 */
[C---:B------:R-:W-:Y:S01]  /*1d070*/  FFMA.FTZ R139, R2.reuse, R139, -R13 ;  /* 0x0000008b028b7223 */ /* 0x040fe2000001080d */
[----:B------:R-:W-:-:S01]  /*1d080*/  FFMA.FTZ R140, R2, R140, -R7 ;  /* 0x0000008c028c7223 */ /* 0x000fc20000010807 */
[C---:B------:R-:W-:Y:S01]  /*1d090*/  FFMA.FTZ R142, R2.reuse, R142, -R13 ;  /* 0x0000008e028e7223 */ /* 0x040fe2000001080d */
        /* <DEDUP_REMOVED lines=11> */
[----:B------:R-:W2:Y:S01]  /*1d150*/  MUFU.EX2 R155, R155 ;  /* 0x0000009b009b7308 */ /* 0x000ea20000000800 */
[----:B-1----:R-:W-:-:S01]  /*1d160*/  FFMA.FTZ R3, R5, R3, R154 ;  /* 0x0000000305037223 */ /* 0x002fc2000001009a */
[C---:B------:R-:W-:Y:S01]  /*1d170*/  FFMA.FTZ R120, R2.reuse, R120, -R7 ;  /* 0x0000007802787223 */ /* 0x040fe20000010807 */
[----:B------:R-:W-:-:S01]  /*1d180*/  FFMA.FTZ R122, R2, R122, -R13 ;  /* 0x0000007a027a7223 */ /* 0x000fc2000001080d */
[C---:B------:R-:W-:Y:S01]  /*1d190*/  FFMA.FTZ R121, R2.reuse, R121, -R7 ;  /* 0x0000007902797223 */ /* 0x040fe20000010807 */
[----:B------:R-:W-:-:S01]  /*1d1a0*/  FFMA.FTZ R123, R2, R123, -R13 ;  /* 0x0000007b027b7223 */ /* 0x000fc2000001080d */
[C---:B------:R-:W-:Y:S01]  /*1d1b0*/  FFMA.FTZ R124, R2.reuse, R124, -R7 ;  /* 0x0000007c027c7223 */ /* 0x040fe20000010807 */
[----:B------:R-:W-:-:S01]  /*1d1c0*/  FFMA.FTZ R126, R2, R126, -R13 ;  /* 0x0000007e027e7223 */ /* 0x000fc2000001080d */
[----:B------:R-:W1:Y:S01]  /*1d1d0*/  MUFU.EX2 R156, R156 ;  /* 0x0000009c009c7308 */ /* 0x000e620000000800 */
[----:B0-----:R-:W-:-:S01]  /*1d1e0*/  FADD.FTZ R0, R153, R0 ;  /* 0x0000000099007221 */ /* 0x001fc20000010000 */
[C---:B------:R-:W-:Y:S01]  /*1d1f0*/  FFMA.FTZ R125, R2.reuse, R125, -R7 ;  /* 0x0000007d027d7223 */ /* 0x040fe20000010807 */
[----:B------:R-:W-:-:S01]  /*1d200*/  FFMA.FTZ R127, R2, R127, -R13 ;  /* 0x0000007f027f7223 */ /* 0x000fc2000001080d */
[C---:B------:R-:W-:Y:S01]  /*1d210*/  FFMA.FTZ R128, R2.reuse, R128, -R7 ;  /* 0x0000008002807223 */ /* 0x040fe20000010807 */
[----:B------:R-:W-:-:S01]  /*1d220*/  FFMA.FTZ R130, R2, R130, -R13 ;  /* 0x0000008202827223 */ /* 0x000fc2000001080d */
[C---:B------:R-:W-:Y:S01]  /*1d230*/  FFMA.FTZ R129, R2.reuse, R129, -R7 ;  /* 0x0000008102817223 */ /* 0x040fe20000010807 */
[----:B------:R-:W-:-:S01]  /*1d240*/  FFMA.FTZ R131, R2, R131, -R13 ;  /* 0x0000008302837223 */ /* 0x000fc2000001080d */
[----:B------:R-:W0:Y:S01]  /*1d250*/  MUFU.EX2 R158, R158 ;  /* 0x0000009e009e7308 */ /* 0x000e220000000800 */
[----:B--2---:R-:W-:-:S01]  /*1d260*/  FADD.FTZ R3, R155, R3 ;  /* 0x000000039b037221 */ /* 0x004fc20000010000 */
[C---:B------:R-:W-:Y:S01]  /*1d270*/  FFMA.FTZ R132, R2.reuse, R132, -R7 ;  /* 0x0000008402847223 */ /* 0x040fe20000010807 */
[----:B------:R-:W-:-:S01]  /*1d280*/  FFMA.FTZ R134, R2, R134, -R13 ;  /* 0x0000008602867223 */ /* 0x000fc2000001080d */
[C---:B------:R-:W-:Y:S01]  /*1d290*/  FFMA.FTZ R133, R2.reuse, R133, -R7 ;  /* 0x0000008502857223 */ /* 0x040fe20000010807 */
[----:B------:R-:W-:-:S01]  /*1d2a0*/  FFMA.FTZ R135, R2, R135, -R13 ;  /* 0x0000008702877223 */ /* 0x000fc2000001080d */
[C---:B------:R-:W-:Y:S01]  /*1d2b0*/  FFMA.FTZ R104, R2.reuse, R104, -R7 ;  /* 0x0000006802687223 */ /* 0x040fe20000010807 */
[----:B------:R-:W-:-:S01]  /*1d2c0*/  FFMA.FTZ R106, R2, R106, -R13 ;  /* 0x0000006a026a7223 */ /* 0x000fc2000001080d */
[----:B------:R-:W2:Y:S01]  /*1d2d0*/  MUFU.EX2 R157, R157 ;  /* 0x0000009d009d7308 */ /* 0x000ea20000000800 */
[----:B-1----:R-:W-:-:S01]  /*1d2e0*/  FADD.FTZ R0, R156, R0 ;  /* 0x000000009c007221 */ /* 0x002fc20000010000 */
        /* <DEDUP_REMOVED lines=180> */
.L_x_595:
[----:B------:R-:W-:Y:S01]  /*1de30*/  IMAD R8, R8, 0x8, R18 ;  /* 0x0000000808087824 */ /* 0x000fe200078e0212 */
[----:B------:R-:W-:Y:S01]  /*1de40*/  ISETP.GT.AND P1, PT, R4, R211, PT ;  /* 0x000000d30400720c */ /* 0x000fe20003f24270 */
[----:B------:R-:W-:Y:S01]  /*1de50*/  FMUL.FTZ R24, R24, R6 ;  /* 0x0000000618187220 */ /* 0x000fe20000410000 */
[----:B------:R-:W-:Y:S01]  /*1de60*/  MOV R12, UR38 ;  /* 0x00000026000c7c02 */ /* 0x000fe20008000f00 */
[----:B------:R-:W-:Y:S01]  /*1de70*/  VIADD R8, R8, 0x29860 ;  /* 0x0002986008087836 */ /* 0x000fe20000000000 */
[----:B------:R-:W-:Y:S01]  /*1de80*/  F2FP.SATFINITE.E4M3.F32.PACK_AB_MERGE_C R7, R7, R100, RZ ;  /* 0x000000640707723e */ /* 0x000fe200048070ff */
[----:B------:R-:W-:Y:S01]  /*1de90*/  FMUL.FTZ R25, R25, R6 ;  /* 0x0000000619197220 */ /* 0x000fe20000410000 */
[----:B------:R-:W-:Y:S01]  /*1dea0*/  F2FP.SATFINITE.E4M3.F32.PACK_AB_MERGE_C R156, R157, R156, RZ ;  /* 0x0000009c9d9c723e */ /* 0x000fe200048070ff */
[-C--:B------:R-:W-:Y:S01]  /*1deb0*/  FMUL.FTZ R28, R28, R6.reuse ;  /* 0x000000061c1c7220 */ /* 0x080fe20000410000 */
[----:B------:R-:W-:Y:S01]  /*1dec0*/  PRMT R8, R12, 0x654, R8 ;  /* 0x000006540c087816 */ /* 0x000fe20000000008 */
[----:B------:R-:W-:Y:S01]  /*1ded0*/  FMUL.FTZ R29, R29, R6 ;  /* 0x000000061d1d7220 */ /* 0x000fe20000410000 */
[----:B------:R-:W-:Y:S01]  /*1dee0*/  F2FP.SATFINITE.E4M3.F32.PACK_AB_MERGE_C R158, R159, R158, RZ ;  /* 0x0000009e9f9e723e */ /* 0x000fe200048070ff */
[----:B------:R-:W-:Y:S01]  /*1def0*/  FMUL.FTZ R32, R32, R6 ;  /* 0x0000000620207220 */ /* 0x000fe20000410000 */
[----:B------:R-:W-:Y:S01]  /*1df00*/  F2FP.SATFINITE.E4M3.F32.PACK_AB_MERGE_C R164, R165, R164, RZ ;  /* 0x000000a4a5a4723e */ /* 0x000fe200048070ff */
[----:B------:R0:W-:Y:S01]  /*1df10*/  SYNCS.ARRIVE.TRANS64.RED.A1T0 RZ, [R8+URZ], RZ ;  /* 0x000000ff08ff79a7 */ /* 0x0001e2000810043f */
[----:B------:R-:W-:Y:S01]  /*1df20*/  F2FP.SATFINITE.E4M3.F32.PACK_AB_MERGE_C R166, R167, R166, RZ ;  /* 0x000000a6a7a6723e */ /* 0x000fe200048070ff */
[----:B------:R-:W-:Y:S01]  /*1df30*/  FMUL.FTZ R33, R33, R6 ;  /* 0x0000000621217220 */ /* 0x000fe20000410000 */
        /* <DEDUP_REMOVED lines=75> */
[----:B------:R-:W-:Y:S01]  /*1e3f0*/  VIADD R4, R4, 0xffffffff ;  /* 0xffffffff04047836 */ /* 0x000fe20000000000 */
[----:B------:R-:W-:Y:S01]  /*1e400*/  F2FP.SATFINITE.E4M3.F32.PACK_AB_MERGE_C R173, R155, R154, R158 ;  /* 0x0000009a9bad723e */ /* 0x000fe2000480709e */
[----:B------:R-:W-:Y:S01]  /*1e410*/  IMAD.MOV.U32 R5, RZ, RZ, R11 ;  /* 0x000000ffff057224 */ /* 0x000fe200078e000b */
        /* <DEDUP_REMOVED lines=19> */
[----:B0-----:R-:W-:Y:S01]  /*1e550*/  MOV R8, R202 ;  /* 0x000000ca00087202 */ /* 0x001fe20000000f00 */
[----:B------:R-:W-:Y:S06]  /*1e560*/  @P1 BRA `(.L_x_596) ;  /* 0xffffffcc007c1947 */ /* 0x000fec000383ffff */
.L_x_584:
[----:B------:R-:W-:Y:S05]  /*1e570*/  WARPSYNC.ALL ;  /* 0x0000000000007948 */ /* 0x000fea0003800000 */
[----:B------:R-:W-:Y:S06]  /*1e580*/  BAR.ARV 0x8, 0x180 ;  /* 0x0206000000007b1d */ /* 0x000fec0000002000 */
[----:B------:R-:W-:Y:S05]  /*1e590*/  @!P0 BRA `(.L_x_597) ;  /* 0x0000000000048947 */ /* 0x000fea0003800000 */
[----:B------:R-:W-:Y:S01]  /*1e5a0*/  BPT.TRAP 0x1 ;  /* 0x000000040000795c */ /* 0x000fe20000300000 */
.L_x_597:
[----:B------:R-:W-:Y:S01]  /*1e5b0*/  IMAD R15, R202, 0x8, R18 ;  /* 0x00000008ca0f7824 */ /* 0x000fe200078e0212 */
[----:B------:R-:W-:-:S04]  /*1e5c0*/  SHF.L.U32 R4, R208, 0x1f, RZ ;  /* 0x0000001fd0047819 */ /* 0x000fc800000006ff */
[----:B------:R0:W1:Y:S01]  /*1e5d0*/  SYNCS.PHASECHK.TRANS64.TRYWAIT P1, [R15+URZ+0x29850], R4 ;  /* 0x029850040f0075a7 */ /* 0x000062000802017f */
[----:B------:R-:W-:Y:S05]  /*1e5e0*/  @!P0 BRA `(.L_x_598) ;  /* 0x0000000000048947 */ /* 0x000fea0003800000 */
[----:B------:R-:W-:Y:S01]  /*1e5f0*/  BPT.TRAP 0x1 ;  /* 0x000000040000795c */ /* 0x000fe20000300000 */
.L_x_598:
[----:B------:R-:W-:-:S05]  /*1e600*/  VIADD R18, R18, 0x400 ;  /* 0x0000040012127836 */ /* 0x000fca0000000000 */
[----:B------:R-:W-:-:S04]  /*1e610*/  SHF.R.U32.HI R18, RZ, 0x4, R18 ;  /* 0x00000004ff127819 */ /* 0x000fc80000011612 */
[----:B------:R-:W-:-:S04]  /*1e620*/  LOP3.LUT R18, R18, 0x3fff, RZ, 0xc0, !PT ;  /* 0x00003fff12127812 */ /* 0x000fc800078ec0ff */
[----:B------:R-:W-:Y:S01]  /*1e630*/  LOP3.LUT R5, R18, 0x10000, RZ, 0xfc, !PT ;  /* 0x0001000012057812 */ /* 0x000fe200078efcff */
[----:B-1----:R-:W-:Y:S06]  /*1e640*/  @P1 BRA `(.L_x_599) ;  /* 0x0000000000081947 */ /* 0x002fec0003800000 */
[----:B------:R-:W1:Y:S02]  /*1e650*/  SYNCS.PHASECHK.TRANS64.TRYWAIT P1, [R15+URZ+0x29850], R4 ;  /* 0x029850040f0075a7 */ /* 0x000e64000802017f */
[----:B-1----:R-:W-:Y:S05]  /*1e660*/  @!P1 BRA `(.L_x_600) ;  /* 0x000000dc00789947 */ /* 0x002fea0003800000 */
.L_x_599:
[----:B01----:R-:W-:Y:S01]  /*1e670*/  IMAD R4, R202, 0x500, R5 ;  /* 0x00000500ca047824 */ /* 0x003fe200078e0205 */
[----:B------:R-:W-:Y:S05]  /*1e680*/  WARPSYNC.ALL ;  /* 0x0000000000007948 */ /* 0x000fea0003800000 */
[----:B------:R-:W-:Y:S01]  /*1e690*/  IMAD.MOV.U32 R5, RZ, RZ, -0x3ffffff0 ;  /* 0xc0000010ff057424 */ /* 0x000fe200078e00ff */
[C---:B------:R-:W-:Y:S01]  /*1e6a0*/  R2UR UR6, R4.reuse ;  /* 0x00000000040672ca */ /* 0x040fe200000e0000 */
[----:B------:R-:W-:Y:S01]  /*1e6b0*/  WARPGROUP.ARRIVE ;  /* 0x00000000000079c5 */ /* 0x000fe20000000000 */
[C---:B------:R-:W-:Y:S01]  /*1e6c0*/  VIADD R6, R4.reuse, 0x100 ;  /* 0x0000010004067836 */ /* 0x040fe20000000000 */
[----:B------:R-:W-:Y:S01]  /*1e6d0*/  MOV R7, 0xc0000010 ;  /* 0xc000001000077802 */ /* 0x000fe20000000f00 */
[----:B------:R-:W-:Y:S01]  /*1e6e0*/  ULDC.64 UR4, c[0x0][0x9a0] ;  /* 0x0002680000047ab9 */ /* 0x000fe20000000a00 */
[----:B------:R-:W-:Y:S01]  /*1e6f0*/  R2UR UR7, R5 ;  /* 0x00000000050772ca */ /* 0x000fe200000e0000 */
[----:B------:R-:W-:Y:S01]  /*1e700*/  VIADD R12, R4, 0x200 ;  /* 0x00000200040c7836 */ /* 0x000fe20000000000 */
[----:B------:R-:W-:Y:S01]  /*1e710*/  ISETP.NE.U32.AND P1, PT, RZ, UR4, PT ;  /* 0x00000004ff007c0c */ /* 0x000fe2000bf25070 */
[----:B------:R-:W-:-:S02]  /*1e720*/  IMAD.MOV.U32 R13, RZ, RZ, -0x3ffffff0 ;  /* 0xc0000010ff0d7424 */ /* 0x000fc400078e00ff */
[----:B------:R-:W-:Y:S01]  /*1e730*/  IMAD.MOV.U32 R14, RZ, RZ, 0x3f800000 ;  /* 0x3f800000ff0e7424 */ /* 0x000fe200078e00ff */
[----:B------:R-:W-:-:S07]  /*1e740*/  ISETP.NE.AND.EX P1, PT, RZ, UR5, PT, P1 ;  /* 0x00000005ff007c0c */ /* 0x000fce000bf25310 */
[----:B------:R-:W-:Y:S01]  /*1e750*/  QGMMA.64x128x32.F32.E4M3.E4M3 R24, R172, gdesc[UR4], R24, gsb0 ;  /* 0x01e00004ac187df3 */ /* 0x000fe20008000818 */
[----:B------:R-:W-:Y:S02]  /*1e760*/  R2UR UR6, R6 ;  /* 0x00000000060672ca */ /* 0x000fe400000e0000 */
[----:B------:R-:W-:-:S03]  /*1e770*/  R2UR UR7, R7 ;  /* 0x00000000070772ca */ /* 0x000fc600000e0000 */
[----:B------:R-:W0:Y:S08]  /*1e780*/  @P1 LDC.64 R6, c[0x0][0x9c8] ;  /* 0x00027200ff061b82 */ /* 0x000e300000000a00 */
[----:B------:R-:W1:Y:S01]  /*1e790*/  @P1 LDC.64 R8, c[0x0][0x9d0] ;  /* 0x00027400ff081b82 */ /* 0x000e620000000a00 */
[----:B0-----:R-:W-:-:S04]  /*1e7a0*/  @P1 IMAD R5, R222, R6, RZ ;  /* 0x00000006de051224 */ /* 0x001fc800078e02ff */
[C---:B------:R-:W-:Y:S02]  /*1e7b0*/  @P1 IMAD R5, R214.reuse, R7, R5 ;  /* 0x00000007d6051224 */ /* 0x040fe400078e0205 */
[----:B------:R-:W-:-:S04]  /*1e7c0*/  @P1 IMAD.WIDE.U32 R6, R214, R6, RZ ;  /* 0x00000006d6061225 */ /* 0x000fc800078e00ff */
[----:B------:R-:W-:Y:S02]  /*1e7d0*/  @P1 IMAD.IADD R7, R7, 0x1, R5 ;  /* 0x0000000107071824 */ /* 0x000fe400078e0205 */
[----:B-1----:R-:W-:-:S04]  /*1e7e0*/  @P1 IMAD.WIDE.U32 R6, R169, R8, R6 ;  /* 0x00000008a9061225 */ /* 0x002fc800078e0006 */
[----:B------:R-:W-:Y:S01]  /*1e7f0*/  @P1 IMAD R9, R169, R9, R7 ;  /* 0x00000009a9091224 */ /* 0x000fe200078e0207 */
[----:B------:R-:W-:-:S04]  /*1e800*/  @P1 LEA R8, P2, R6, UR4, 0x2 ;  /* 0x0000000406081c11 */ /* 0x000fc8000f8410ff */
[----:B------:R-:W-:-:S05]  /*1e810*/  @P1 LEA.HI.X R9, R6, UR5, R9, 0x2, P2 ;  /* 0x0000000506091c11 */ /* 0x000fca00090f1409 */
[----:B------:R0:W2:Y:S01]  /*1e820*/  @P1 LDG.E R14, desc[UR50][R8.64] ;  /* 0x00000032080e1981 */ /* 0x0000a2000c1e1900 */
[----:B------:R-:W-:Y:S02]  /*1e830*/  WARPGROUP.DEPBAR.LE gsb0, 0x0 ;  /* 0x00008000000079c5 */ /* 0x000fe40000010000 */
[----:B------:R-:W-:-:S06]  /*1e840*/  WARPGROUP.ARRIVE ;  /* 0x00000000000079c5 */ /* 0x000fcc0000000000 */
[----:B------:R-:W-:Y:S01]  /*1e850*/  QGMMA.64x128x32.F32.E4M3.E4M3 R24, R176, gdesc[UR4], R24, gsb0 ;  /* 0x01e00004b0187df3 */ /* 0x000fe20008000818 */
[----:B------:R-:W-:Y:S02]  /*1e860*/  R2UR UR6, R12 ;  /* 0x000000000c0672ca */ /* 0x000fe400000e0000 */
[----:B------:R-:W-:Y:S01]  /*1e870*/  R2UR UR7, R13 ;  /* 0x000000000d0772ca */ /* 0x000fe200000e0000 */
[----:B------:R-:W-:Y:S01]  /*1e880*/  IMAD.MOV.U32 R7, RZ, RZ, -0x3ffffff0 ;  /* 0xc0000010ff077424 */ /* 0x000fe200078e00ff */
[----:B------:R-:W-:Y:S01]  /*1e890*/  IADD3 R6, R4, 0x300, RZ ;  /* 0x0000030004067810 */ /* 0x000fe20007ffe0ff */
[----:B------:R-:W-:Y:S02]  /*1e8a0*/  WARPGROUP.DEPBAR.LE gsb0, 0x0 ;  /* 0x00008000000079c5 */ /* 0x000fe40000010000 */
[----:B------:R-:W-:-:S08]  /*1e8b0*/  WARPGROUP.ARRIVE ;  /* 0x00000000000079c5 */ /* 0x000fd00000000000 */
[----:B------:R-:W-:Y:S01]  /*1e8c0*/  QGMMA.64x128x32.F32.E4M3.E4M3 R24, R180, gdesc[UR4], R24, gsb0 ;  /* 0x01e00004b4187df3 */ /* 0x000fe20008000818 */
[----:B------:R-:W-:Y:S02]  /*1e8d0*/  R2UR UR6, R6 ;  /* 0x00000000060672ca */ /* 0x000fe400000e0000 */
[----:B------:R-:W-:Y:S01]  /*1e8e0*/  R2UR UR7, R7 ;  /* 0x00000000070772ca */ /* 0x000fe200000e0000 */
[----:B------:R-:W-:Y:S02]  /*1e8f0*/  VIADD R4, R4, 0x400 ;  /* 0x0000040004047836 */ /* 0x000fe40000000000 */
[----:B------:R-:W-:Y:S01]  /*1e900*/  IMAD.MOV.U32 R5, RZ, RZ, -0x3ffffff0 ;  /* 0xc0000010ff057424 */ /* 0x000fe200078e00ff */
[----:B------:R-:W1:Y:S04]  /*1e910*/  SHFL.BFLY PT, R7, R0, 0x2, 0x1f ;  /* 0x0c401f0000077f89 */ /* 0x000e6800000e0000 */
[----:B------:R-:W3:Y:S01]  /*1e920*/  SHFL.BFLY PT, R6, R3, 0x2, 0x1f ;  /* 0x0c401f0003067f89 */ /* 0x000ee200000e0000 */
[----:B------:R-:W-:-:S02]  /*1e930*/  WARPGROUP.DEPBAR.LE gsb0, 0x0 ;  /* 0x00008000000079c5 */ /* 0x000fc40000010000 */
[----:B------:R-:W-:-:S06]  /*1e940*/  WARPGROUP.ARRIVE ;  /* 0x00000000000079c5 */ /* 0x000fcc0000000000 */
[----:B------:R-:W-:Y:S01]  /*1e950*/  QGMMA.64x128x32.F32.E4M3.E4M3 R24, R184, gdesc[UR4], R24, gsb0 ;  /* 0x01e00004b8187df3 */ /* 0x000fe20008000818 */
[----:B------:R-:W-:Y:S02]  /*1e960*/  R2UR UR6, R4 ;  /* 0x00000000040672ca */ /* 0x000fe400000e0000 */
[----:B------:R-:W-:Y:S01]  /*1e970*/  R2UR UR7, R5 ;  /* 0x00000000050772ca */ /* 0x000fe200000e0000 */
[----:B-1----:R-:W-:-:S01]  /*1e980*/  FADD.FTZ R7, R7, R0 ;  /* 0x0000000007077221 */ /* 0x002fc20000010000 */
[----:B---3--:R-:W-:-:S04]  /*1e990*/  FADD.FTZ R6, R6, R3 ;  /* 0x0000000306067221 */ /* 0x008fc80000010000 */
[----:B------:R-:W0:Y:S04]  /*1e9a0*/  SHFL.BFLY PT, R4, R7, 0x1, 0x1f ;  /* 0x0c201f0007047f89 */ /* 0x000e2800000e0000 */
        /* <DEDUP_REMOVED lines=10> */
[----:B------:R-:W-:Y:S02]  /*1ea50*/  FSETP.NE.FTZ.AND P1, PT, R9, RZ, PT ;  /* 0x000000ff0900720b */ /* 0x000fe40003f35000 */
[----:B------:R-:W-:Y:S01]  /*1ea60*/  MOV R7, RZ ;  /* 0x000000ff00077202 */ /* 0x000fe20000000f00 */
[----:B------:R-:W-:Y:S02]  /*1ea70*/  WARPGROUP.DEPBAR.LE gsb0, 0x0 ;  /* 0x00008000000079c5 */ /* 0x000fe40000010000 */
[----:B------:R-:W-:-:S06]  /*1ea80*/  WARPGROUP.ARRIVE ;  /* 0x00000000000079c5 */ /* 0x000fcc0000000000 */
[----:B------:R-:W-:Y:S01]  /*1ea90*/  QGMMA.64x128x32.F32.E4M3.E4M3 R24, R188, gdesc[UR4], R24, gsb0 ;  /* 0x01e00004bc187df3 */ /* 0x000fe20008000818 */
[----:B------:R-:W0:Y:S08]  /*1eaa0*/  @P2 MUFU.LG2 R0, R12 ;  /* 0x0000000c00002308 */ /* 0x000e300000000c00 */
[----:B------:R-:W1:Y:S08]  /*1eab0*/  @P3 MUFU.LG2 R4, R13 ;  /* 0x0000000d00043308 */ /* 0x000e700000000c00 */
[----:B------:R-:W3:Y:S01]  /*1eac0*/  @P1 MUFU.RCP R7, R9 ;  /* 0x0000000900071308 */ /* 0x000ee20000001000 */
[----:B------:R-:W-:Y:S01]  /*1ead0*/  @P2 FMUL.FTZ R5, R2, 0.69314718246459960938 ;  /* 0x3f31721802052820 */ /* 0x000fe20000410000 */
[----:B0-----:R-:W-:Y:S01]  /*1eae0*/  @P2 FMUL.FTZ R0, R0, 0.69314718246459960938 ;  /* 0x3f31721800002820 */ /* 0x001fe20000410000 */
[----:B------:R-:W-:Y:S01]  /*1eaf0*/  @P3 FMUL.FTZ R21, R2, 0.69314718246459960938 ;  /* 0x3f31721802153820 */ /* 0x000fe20000410000 */
[----:B------:R-:W-:-:S02]  /*1eb00*/  IMAD.MOV.U32 R88, RZ, RZ, -0x800000 ;  /* 0xff800000ff587424 */ /* 0x000fc400078e00ff */
[----:B--2---:R-:W-:Y:S01]  /*1eb10*/  FMUL.FTZ R3, R3, R14 ;  /* 0x0000000e03037220 */ /* 0x004fe20000410000 */
[----:B------:R-:W-:Y:S02]  /*1eb20*/  IMAD.MOV.U32 R89, RZ, RZ, -0x800000 ;  /* 0xff800000ff597424 */ /* 0x000fe400078e00ff */
[----:B-1----:R-:W-:Y:S01]  /*1eb30*/  @P3 FMUL.FTZ R4, R4, 0.69314718246459960938 ;  /* 0x3f31721804043820 */ /* 0x002fe20000410000 */
[----:B------:R-:W-:-:S03]  /*1eb40*/  @P2 FFMA.FTZ R88, R5, R10, R0 ;  /* 0x0000000a05582223 */ /* 0x000fc60000010000 */
[----:B------:R-:W-:Y:S01]  /*1eb50*/  @P3 FFMA.FTZ R89, R21, R11, R4 ;  /* 0x0000000b15593223 */ /* 0x000fe20000010004 */
[----:B---3--:R-:W-:Y:S01]  /*1eb60*/  FMUL.FTZ R5, R7, R14 ;  /* 0x0000000e07057220 */ /* 0x008fe20000410000 */
[----:B------:R-:W-:Y:S02]  /*1eb70*/  WARPGROUP.DEPBAR.LE gsb0, 0x0 ;  /* 0x00008000000079c5 */ /* 0x000fe40000010000 */
[----:B------:R-:W-:Y:S05]  /*1eb80*/  @!P0 BRA `(.L_x_601) ;  /* 0x0000000000048947 */ /* 0x000fea0003800000 */
[----:B------:R-:W-:Y:S01]  /*1eb90*/  BPT.TRAP 0x1 ;  /* 0x000000040000795c */ /* 0x000fe20000300000 */
.L_x_601:
[----:B------:R-:W-:Y:S01]  /*1eba0*/  VIADD R0, R15, 0x29860 ;  /* 0x000298600f007836 */ /* 0x000fe20000000000 */
[----:B------:R-:W-:Y:S01]  /*1ebb0*/  IADD3 R202, R202, 0x1, RZ ;  /* 0x00000001caca7810 */ /* 0x000fe20007ffe0ff */
[----:B------:R-:W-:Y:S02]  /*1ebc0*/  IMAD.U32 R7, RZ, RZ, UR38 ;  /* 0x00000026ff077e24 */ /* 0x000fe4000f8e00ff */
[-C--:B------:R-:W-:Y:S01]  /*1ebd0*/  FMUL.FTZ R91, R77, R3.reuse ;  /* 0x000000034d5b7220 */ /* 0x080fe20000410000 */
[-C--:B------:R-:W-:Y:S01]  /*1ebe0*/  FMUL.FTZ R6, R85, R3.reuse ;  /* 0x0000000355067220 */ /* 0x080fe20000410000 */
[----:B------:R-:W-:Y:S01]  /*1ebf0*/  ISETP.NE.AND P1, PT, R202, 0x2, PT ;  /* 0x00000002ca00780c */ /* 0x000fe20003f25270 */
[-C--:B------:R-:W-:Y:S01]  /*1ec00*/  FMUL.FTZ R117, R40, R3.reuse ;  /* 0x0000000328757220 */ /* 0x080fe20000410000 */
[----:B------:R-:W-:Y:S01]  /*1ec10*/  PRMT R2, R7, 0x654, R0 ;  /* 0x0000065407027816 */ /* 0x000fe20000000000 */
[-C--:B------:R-:W-:Y:S01]  /*1ec20*/  FMUL.FTZ R113, R48, R3.reuse ;  /* 0x0000000330717220 */ /* 0x080fe20000410000 */
[-C--:B------:R-:W-:Y:S01]  /*1ec30*/  FMUL.FTZ R109, R56, R3.reuse ;  /* 0x00000003386d7220 */ /* 0x080fe20000410000 */
[-C--:B------:R-:W-:Y:S01]  /*1ec40*/  FMUL.FTZ R93, R64, R3.reuse ;  /* 0x00000003405d7220 */ /* 0x080fe20000410000 */
[----:B------:R0:W-:Y:S01]  /*1ec50*/  SYNCS.ARRIVE.TRANS64.RED.A1T0 RZ, [R2+URZ], RZ ;  /* 0x000000ff02ff79a7 */ /* 0x0001e2000810043f */
        /* <DEDUP_REMOVED lines=26> */
[----:B------:R-:W-:Y:S01]  /*1ee00*/  SEL R3, RZ, 0x1, P1 ;  /* 0x00000001ff037807 */ /* 0x000fe20000800000 */
        /* <DEDUP_REMOVED lines=32> */
[----:B------:R-:W-:Y:S01]  /*1f010*/  FMUL.FTZ R74, R83, R5 ;  /* 0x00000005534a7220 */ /* 0x000fe20000410000 */
[----:B------:R-:W-:Y:S01]  /*1f020*/  LOP3.LUT R208, R208, R3, RZ, 0x3c, !PT ;  /* 0x00000003d0d07212 */ /* 0x000fe200078e3cff */
[----:B------:R-:W-:Y:S01]  /*1f030*/  UIADD3 UR37, UR37, 0x1, URZ ;  /* 0x0000000125257890 */ /* 0x000fe2000fffe03f */
[----:B0-----:R-:W-:-:S11]  /*1f040*/  SEL R202, R202, RZ, P1 ;  /* 0x000000ffcaca7207 */ /* 0x001fd60000800000 */
.L_x_543:
[----:B------:R-:W-:Y:S05]  /*1f050*/  WARPSYNC.ALL ;  /* 0x0000000000007948 */ /* 0x000fea0003800000 */
[----:B------:R-:W0:Y:S08]  /*1f060*/  S2UR UR38, SR_CgaCtaId ;  /* 0x00000000002679c3 */ /* 0x000e300000008800 */
[----:B------:R-:W-:Y:S01]  /*1f070*/  BAR.SYNC.DEFER_BLOCKING 0x5, 0x180 ;  /* 0x0146000000007b1d */ /* 0x000fe20000010000 */
[----:B------:R-:W-:-:S05]  /*1f080*/  ISETP.NE.AND P1, PT, R219, RZ, PT ;  /* 0x000000ffdb00720c */ /* 0x000fca0003f25270 */
[----:B------:R-:W-:Y:S01]  /*1f090*/  UMOV UR4, 0x400 ;  /* 0x0000040000047882 */ /* 0x000fe20000000000 */
[----:B------:R-:W-:Y:S07]  /*1f0a0*/  BSSY B0, `(.L_x_602) ;  /* 0x0000423000007945 */ /* 0x000fee0003800000 */
[----:B------:R-:W1:Y:S01]  /*1f0b0*/  @!P1 LDC R219, c[0x0][0xad4] ;  /* 0x0002b500ffdb9b82 */ /* 0x000e620000000800 */
[----:B0-----:R-:W-:-:S06]  /*1f0c0*/  ULEA UR4, UR38, UR4, 0x18 ;  /* 0x0000000426047291 */ /* 0x001fcc000f8ec03f */
[----:B------:R-:W-:-:S05]  /*1f0d0*/  IMAD.U32 R18, RZ, RZ, UR4 ;  /* 0x00000004ff127e24 */ /* 0x000fca000f8e00ff */
[----:B-----5:R0:W2:Y:S01]  /*1f0e0*/  LDS.128 R136, [R18+0x298d0] ;  /* 0x0298d00012887984 */ /* 0x0200a20000000c00 */
[----:B------:R-:W-:Y:S06]  /*1f0f0*/  BAR.ARV 0x4, 0x180 ;  /* 0x0106000000007b1d */ /* 0x000fec0000002000 */
[----:B------:R-:W-:Y:S05]  /*1f100*/  @P0 BRA `(.L_x_603) ;  /* 0x00000034005c0947 */ /* 0x000fea0003800000 */
[----:B------:R-:W3:Y:S01]  /*1f110*/  LDL R20, [R1+0x54] ;  /* 0x0000540001147983 */ /* 0x000ee20000100800 */
[----:B------:R-:W-:Y:S01]  /*1f120*/  ULDC.64 UR4, c[0x4][0x40] ;  /* 0x0100100000047ab9 */ /* 0x000fe20000000a00 */
[----:B------:R-:W4:Y:S01]  /*1f130*/  S2R R13, SR_TID.X ;  /* 0x00000000000d7919 */ /* 0x000f220000002100 */
[----:B------:R-:W0:Y:S01]  /*1f140*/  S2R R15, SR_SWINHI ;  /* 0x00000000000f7919 */ /* 0x000e220000002f00 */
[----:B----4-:R-:W-:Y:S01]  /*1f150*/  IMAD.SHL.U32 R2, R13, 0x4, RZ ;  /* 0x000000040d027824 */ /* 0x010fe200078e00ff */
[----:B------:R-:W-:Y:S02]  /*1f160*/  MOV R58, R18 ;  /* 0x00000012003a7202 */ /* 0x000fe40000000f00 */
[----:B0-----:R-:W-:Y:S02]  /*1f170*/  MOV R59, R15 ;  /* 0x0000000f003b7202 */ /* 0x001fe40000000f00 */
[----:B------:R-:W-:-:S04]  /*1f180*/  LOP3.LUT R2, R2, 0xc, RZ, 0xc0, !PT ;  /* 0x0000000c02027812 */ /* 0x000fc800078ec0ff */
[----:B------:R-:W-:-:S05]  /*1f190*/  IADD3 R2, P0, R2, UR4, RZ ;  /* 0x0000000402027c10 */ /* 0x000fca000ff1e0ff */
[----:B------:R-:W-:Y:S01]  /*1f1a0*/  IMAD.X R3, RZ, RZ, UR5, P0 ;  /* 0x00000005ff037e24 */ /* 0x000fe200080e06ff */
[----:B------:R-:W-:-:S04]  /*1f1b0*/  LOP3.LUT P0, R13, R13, 0x3, RZ, 0xc0, !PT ;  /* 0x000000030d0d7812 */ /* 0x000fc8000780c0ff */
[----:B------:R0:W5:Y:S01]  /*1f1c0*/  LDG.E.CONSTANT R5, desc[UR50][R2.64] ;  /* 0x0000003202057981 */ /* 0x000162000c1e9900 */
[----:B------:R-:W-:-:S04]  /*1f1d0*/  ISETP.EQ.OR P0, PT, R13, 0x3, !P0 ;  /* 0x000000030d00780c */ /* 0x000fc80004702670 */
[----:B------:R-:W-:Y:S02]  /*1f1e0*/  SEL R96, R10, R11, P0 ;  /* 0x0000000b0a607207 */ /* 0x000fe40000000000 */
[----:B------:R-:W-:Y:S02]  /*1f1f0*/  SEL R67, R11, R10, P0 ;  /* 0x0000000a0b437207 */ /* 0x000fe40000000000 */
[----:B------:R-:W-:Y:S02]  /*1f200*/  SEL R13, R14, R99, P0 ;  /* 0x000000630e0d7207 */ /* 0x000fe40000000000 */
[----:B------:R-:W-:Y:S01]  /*1f210*/  SEL R99, R99, R14, P0 ;  /* 0x0000000e63637207 */ /* 0x000fe20000000000 */
[----:B------:R-:W-:Y:S01]  /*1f220*/  UMOV UR4, 0xffffffff ;  /* 0xffffffff00047882 */ /* 0x000fe20000000000 */
[----:B---3--:R-:W-:-:S03]  /*1f230*/  IMAD.WIDE R32, R20, 0x2, R58 ;  /* 0x0000000214207825 */ /* 0x008fc600078e023a */
[C---:B------:R-:W-:Y:S02]  /*1f240*/  IADD3 R31, P5, R32.reuse, 0x4060, RZ ;  /* 0x00004060201f7810 */ /* 0x040fe40007fbe0ff */
[C---:B------:R-:W-:Y:S02]  /*1f250*/  IADD3 R29, P1, R32.reuse, 0x4040, RZ ;  /* 0x00004040201d7810 */ /* 0x040fe40007f3e0ff */
[----:B------:R-:W-:Y:S02]  /*1f260*/  LOP3.LUT R30, R31, 0x380, RZ, 0xc0, !PT ;  /* 0x000003801f1e7812 */ /* 0x000fe400078ec0ff */
[----:B------:R-:W-:Y:S02]  /*1f270*/  LOP3.LUT R28, R29, 0x380, RZ, 0xc0, !PT ;  /* 0x000003801d1c7812 */ /* 0x000fe400078ec0ff */
[----:B0-----:R-:W-:Y:S02]  /*1f280*/  IADD3 R3, P3, R32, 0x4000, RZ ;  /* 0x0000400020037810 */ /* 0x001fe40007f7e0ff */
[----:B------:R-:W-:-:S02]  /*1f290*/  SHF.R.U64 R30, R30, 0x3, RZ ;  /* 0x000000031e1e7819 */ /* 0x000fc400000012ff */
[----:B------:R-:W-:Y:S02]  /*1f2a0*/  SHF.R.U64 R28, R28, 0x3, RZ ;  /* 0x000000031c1c7819 */ /* 0x000fe400000012ff */
[----:B------:R-:W-:Y:S02]  /*1f2b0*/  LOP3.LUT R20, R3, 0x380, RZ, 0xc0, !PT ;  /* 0x0000038003147812 */ /* 0x000fe400078ec0ff */
[----:B------:R-:W-:Y:S01]  /*1f2c0*/  LOP3.LUT R30, R30, R31, RZ, 0x3c, !PT ;  /* 0x0000001f1e1e7212 */ /* 0x000fe200078e3cff */
[----:B------:R-:W-:Y:S01]  /*1f2d0*/  IMAD.X R31, RZ, RZ, R33, P5 ;  /* 0x000000ffff1f7224 */ /* 0x000fe200028e0621 */
[----:B------:R-:W-:Y:S02]  /*1f2e0*/  LOP3.LUT R28, R28, R29, RZ, 0x3c, !PT ;  /* 0x0000001d1c1c7212 */ /* 0x000fe400078e3cff */
[----:B------:R-:W-:Y:S02]  /*1f2f0*/  IADD3.X R29, RZ, R33, RZ, P1, !PT ;  /* 0x00000021ff1d7210 */ /* 0x000fe40000ffe4ff */
[----:B------:R-:W-:-:S02]  /*1f300*/  IADD3 R27, P2, R32, 0x4020, RZ ;  /* 0x00004020201b7810 */ /* 0x000fc40007f5e0ff */
[C---:B------:R-:W-:Y:S02]  /*1f310*/  IADD3 R21, P4, R32.reuse, 0x60, RZ ;  /* 0x0000006020157810 */ /* 0x040fe40007f9e0ff */
[----:B------:R-:W-:Y:S02]  /*1f320*/  IADD3 R15, P5, R32, 0x40, RZ ;  /* 0x00000040200f7810 */ /* 0x000fe40007fbe0ff */
[----:B------:R-:W-:Y:S02]  /*1f330*/  SHF.R.U64 R20, R20, 0x3, RZ ;  /* 0x0000000314147819 */ /* 0x000fe400000012ff */
[----:B------:R-:W-:Y:S02]  /*1f340*/  IADD3 R11, P1, R32, 0x20, RZ ;  /* 0x00000020200b7810 */ /* 0x000fe40007f3e0ff */
[----:B------:R-:W-:Y:S02]  /*1f350*/  LOP3.LUT R26, R27, 0x380, RZ, 0xc0, !PT ;  /* 0x000003801b1a7812 */ /* 0x000fe400078ec0ff */
[----:B------:R-:W-:-:S02]  /*1f360*/  LOP3.LUT R14, R21, 0x380, RZ, 0xc0, !PT ;  /* 0x00000380150e7812 */ /* 0x000fc400078ec0ff */
[----:B------:R-:W-:Y:S02]  /*1f370*/  LOP3.LUT R20, R20, R3, RZ, 0x3c, !PT ;  /* 0x0000000314147212 */ /* 0x000fe400078e3cff */
[----:B------:R-:W-:Y:S02]  /*1f380*/  LOP3.LUT R10, R15, 0x380, RZ, 0xc0, !PT ;  /* 0x000003800f0a7812 */ /* 0x000fe400078ec0ff */
[----:B------:R-:W-:Y:S02]  /*1f390*/  LOP3.LUT R2, R11, 0x380, RZ, 0xc0, !PT ;  /* 0x000003800b027812 */ /* 0x000fe400078ec0ff */
[----:B------:R-:W-:Y:S02]  /*1f3a0*/  LOP3.LUT R3, R32, 0x380, RZ, 0xc0, !PT ;  /* 0x0000038020037812 */ /* 0x000fe400078ec0ff */
[----:B------:R-:W-:Y:S02]  /*1f3b0*/  SHF.R.U64 R26, R26, 0x3, RZ ;  /* 0x000000031a1a7819 */ /* 0x000fe400000012ff */
[----:B------:R-:W-:-:S02]  /*1f3c0*/  SHF.R.U64 R14, R14, 0x3, RZ ;  /* 0x000000030e0e7819 */ /* 0x000fc400000012ff */
[----:B------:R-:W-:Y:S02]  /*1f3d0*/  SHF.R.U64 R10, R10, 0x3, RZ ;  /* 0x000000030a0a7819 */ /* 0x000fe400000012ff */
[----:B------:R-:W-:Y:S02]  /*1f3e0*/  SHF.R.U64 R2, R2, 0x3, RZ ;  /* 0x0000000302027819 */ /* 0x000fe400000012ff */
[----:B------:R-:W-:Y:S02]  /*1f3f0*/  SHF.R.U64 R3, R3, 0x3, RZ ;  /* 0x0000000303037819 */ /* 0x000fe400000012ff */
        /* <DEDUP_REMOVED lines=8> */
[----:B------:R-:W-:-:S02]  /*1f480*/  LOP3.LUT R32, R3, R32, RZ, 0x3c, !PT ;  /* 0x0000002003207212 */ /* 0x000fc400078e3cff */
[-C--:B------:R-:W-:Y:S02]  /*1f490*/  IADD3.X R3, RZ, R33.reuse, RZ, P1, !PT ;  /* 0x00000021ff037210 */ /* 0x080fe40000ffe4ff */
[----:B------:R-:W-:Y:S02]  /*1f4a0*/  MOV R107, R32 ;  /* 0x00000020006b7202 */ /* 0x000fe40000000f00 */
[----:B------:R-:W-:Y:S02]  /*1f4b0*/  MOV R103, R30 ;  /* 0x0000001e00677202 */ /* 0x000fe40000000f00 */
[----:B------:R-:W-:Y:S02]  /*1f4c0*/  MOV R102, R28 ;  /* 0x0000001c00667202 */ /* 0x000fe40000000f00 */
[----:B------:R-:W-:Y:S02]  /*1f4d0*/  MOV R101, R26 ;  /* 0x0000001a00657202 */ /* 0x000fe40000000f00 */
[----:B------:R-:W-:-:S02]  /*1f4e0*/  MOV R100, R20 ;  /* 0x0000001400647202 */ /* 0x000fc40000000f00 */
[----:B------:R-:W-:Y:S02]  /*1f4f0*/  MOV R106, R14 ;  /* 0x0000000e006a7202 */ /* 0x000fe40000000f00 */
[----:B------:R-:W-:Y:S02]  /*1f500*/  MOV R105, R10 ;  /* 0x0000000a00697202 */ /* 0x000fe40000000f00 */
[----:B------:R-:W-:Y:S01]  /*1f510*/  MOV R104, R2 ;  /* 0x0000000200687202 */ /* 0x000fe20000000f00 */
[----:B------:R-:W-:Y:S06]  /*1f520*/  BRA.DIV UR4, `(.L_x_604) ;  /* 0x000000ce04dc7947 */ /* 0x000fec000b800000 */
[----:B------:R-:W-:Y:S01]  /*1f530*/  SEL R46, R48, R91, P0 ;  /* 0x0000005b302e7207 */ /* 0x000fe20000000000 */
[----:B-----5:R-:W-:Y:S01]  /*1f540*/  SHFL.IDX PT, R95, R13, R5, 0x1c1f ;  /* 0x001c1f050d5f7589 */ /* 0x020fe200000e0000 */
[----:B------:R-:W-:Y:S02]  /*1f550*/  SEL R34, R36, R119, P0 ;  /* 0x0000007724227207 */ /* 0x000fe40000000000 */
[----:B------:R-:W-:Y:S01]  /*1f560*/  SEL R91, R91, R48, P0 ;  /* 0x000000305b5b7207 */ /* 0x000fe20000000000 */
[----:B------:R-:W-:Y:S01]  /*1f570*/  SHFL.IDX PT, R96, R96, R5, 0x1c1f ;  /* 0x001c1f0560607589 */ /* 0x000fe200000e0000 */
[----:B------:R-:W-:Y:S02]  /*1f580*/  SEL R119, R119, R36, P0 ;  /* 0x0000002477777207 */ /* 0x000fe40000000000 */
[----:B------:R-:W-:Y:S01]  /*1f590*/  SEL R48, R73, R6, P0 ;  /* 0x0000000649307207 */ /* 0x000fe20000000000 */
[----:B------:R-:W-:Y:S01]  /*1f5a0*/  SHFL.IDX PT, R75, R34, R5, 0x1c1f ;  /* 0x001c1f05224b7589 */ /* 0x000fe200000e0000 */
[----:B------:R-:W-:-:S02]  /*1f5b0*/  SEL R36, R117, R0, P0 ;  /* 0x0000000075247207 */ /* 0x000fc40000000000 */
[----:B------:R-:W-:Y:S01]  /*1f5c0*/  SEL R73, R6, R73, P0 ;  /* 0x0000004906497207 */ /* 0x000fe20000000000 */
[----:B------:R-:W-:Y:S01]  /*1f5d0*/  SHFL.IDX PT, R47, R46, R5, 0x1c1f ;  /* 0x001c1f052e2f7589 */ /* 0x000fe200000e0000 */
[----:B------:R-:W-:Y:S02]  /*1f5e0*/  SEL R117, R0, R117, P0 ;  /* 0x0000007500757207 */ /* 0x000fe40000000000 */
[----:B------:R-:W-:Y:S01]  /*1f5f0*/  SEL R70, R44, R121, P0 ;  /* 0x000000792c467207 */ /* 0x000fe20000000000 */
[----:B------:R-:W-:Y:S01]  /*1f600*/  SHFL.IDX PT, R3, R36, R5, 0x1c1f ;  /* 0x001c1f0524037589 */ /* 0x000fe200000e0000 */
[----:B------:R-:W-:Y:S02]  /*1f610*/  LOP3.LUT R6, R5, 0x2, RZ, 0x3c, !PT ;  /* 0x0000000205067812 */ /* 0x000fe400078e3cff */
[----:B------:R-:W-:Y:S01]  /*1f620*/  SEL R0, R85, R40, P0 ;  /* 0x0000002855007207 */ /* 0x000fe20000000000 */
[----:B------:R-:W-:Y:S01]  /*1f630*/  SHFL.IDX PT, R21, R70, R5, 0x1c1f ;  /* 0x001c1f0546157589 */ /* 0x000fe200000e0000 */
[----:B------:R-:W-:-:S02]  /*1f640*/  SEL R65, R40, R85, P0 ;  /* 0x0000005528417207 */ /* 0x000fc40000000000 */
[----:B------:R-:W-:Y:S01]  /*1f650*/  SEL R121, R121, R44, P0 ;  /* 0x0000002c79797207 */ /* 0x000fe20000000000 */
[----:B------:R-:W0:Y:S01]  /*1f660*/  SHFL.IDX PT, R2, R99, R6, 0x1c1f ;  /* 0x001c1f0663027589 */ /* 0x000e2200000e0000 */
[----:B------:R-:W-:Y:S02]  /*1f670*/  SEL R68, R60, R111, P0 ;  /* 0x0000006f3c447207 */ /* 0x000fe40000000000 */
[----:B------:R-:W-:Y:S01]  /*1f680*/  SEL R54, R57, R114, P0 ;  /* 0x0000007239367207 */ /* 0x000fe20000000000 */
[----:B------:R-:W3:Y:S01]  /*1f690*/  SHFL.IDX PT, R36, R117, R6, 0x1c1f ;  /* 0x001c1f0675247589 */ /* 0x000ee200000e0000 */
        /* <DEDUP_REMOVED lines=8> */
[----:B------:R-:W4:Y:S01]  /*1f720*/  SHFL.IDX PT, R67, R67, R6, 0x1c1f ;  /* 0x001c1f0643437589 */ /* 0x000f2200000e0000 */
[----:B------:R-:W-:Y:S02]  /*1f730*/  SEL R20, R115, R112, P0 ;  /* 0x0000007073147207 */ /* 0x000fe40000000000 */
[----:B------:R-:W-:Y:S01]  /*1f740*/  SEL R32, R113, R92, P0 ;  /* 0x0000005c71207207 */ /* 0x000fe20000000000 */
[----:B------:R-:W1:Y:S01]  /*1f750*/  SHFL.IDX PT, R65, R65, R6, 0x1c1f ;  /* 0x001c1f0641417589 */ /* 0x000e6200000e0000 */
[----:B------:R-:W-:-:S02]  /*1f760*/  SEL R66, R109, R90, P0 ;  /* 0x0000005a6d427207 */ /* 0x000fc40000000000 */
[----:B------:R-:W-:Y:S01]  /*1f770*/  SEL R93, R64, R93, P0 ;  /* 0x0000005d405d7207 */ /* 0x000fe20000000000 */
[----:B------:R-:W-:Y:S01]  /*1f780*/  SHFL.IDX PT, R57, R57, R6, 0x1c1f ;  /* 0x001c1f0639397589 */ /* 0x000fe200000e0000 */
        /* <DEDUP_REMOVED lines=44> */
[----:B------:R-:W2:Y:S01]  /*1fa50*/  SHFL.IDX PT, R110, R91, R6, 0x1c1f ;  /* 0x001c1f065b6e7589 */ /* 0x000ea200000e0000 */
        /* <DEDUP_REMOVED lines=9> */
[----:B0-----:R-:W-:Y:S02]  /*1faf0*/  SEL R98, R95, R2, P0 ;  /* 0x000000025f627207 */ /* 0x001fe40000000000 */
[----:B------:R-:W-:Y:S01]  /*1fb00*/  SEL R95, R2, R95, P0 ;  /* 0x0000005f025f7207 */ /* 0x000fe20000000000 */
[----:B------:R-:W0:Y:S01]  /*1fb10*/  SHFL.IDX PT, R20, R119, R6, 0x1c1f ;  /* 0x001c1f0677147589 */ /* 0x000e2200000e0000 */
[----:B---3--:R-:W-:Y:S02]  /*1fb20*/  SEL R2, R3, R36, P0 ;  /* 0x0000002403027207 */ /* 0x008fe40000000000 */
[----:B------:R-:W-:Y:S01]  /*1fb30*/  SEL R3, R36, R3, P0 ;  /* 0x0000000324037207 */ /* 0x000fe20000000000 */
[----:B------:R-:W3:Y:S01]  /*1fb40*/  SHFL.IDX PT, R80, R113, R6, 0x1c1f ;  /* 0x001c1f0671507589 */ /* 0x000ee200000e0000 */
[----:B----4-:R-:W-:-:S02]  /*1fb50*/  SEL R99, R96, R67, P0 ;  /* 0x0000004360637207 */ /* 0x010fc40000000000 */
[----:B-1----:R-:W-:Y:S01]  /*1fb60*/  SEL R78, R0, R65, P0 ;  /* 0x00000041004e7207 */ /* 0x002fe20000000000 */
[----:B------:R-:W1:Y:S01]  /*1fb70*/  SHFL.IDX PT, R82, R111, R6, 0x1c1f ;  /* 0x001c1f066f527589 */ /* 0x000e6200000e0000 */
[----:B------:R-:W-:Y:S02]  /*1fb80*/  SEL R96, R67, R96, P0 ;  /* 0x0000006043607207 */ /* 0x000fe40000000000 */
[----:B------:R-:W-:Y:S01]  /*1fb90*/  SEL R0, R65, R0, P0 ;  /* 0x0000000041007207 */ /* 0x000fe20000000000 */
[----:B------:R-:W4:Y:S01]  /*1fba0*/  SHFL.IDX PT, R84, R109, R6, 0x1c1f ;  /* 0x001c1f066d547589 */ /* 0x000f2200000e0000 */
[----:B--2---:R-:W-:Y:S02]  /*1fbb0*/  SEL R46, R47, R110, P0 ;  /* 0x0000006e2f2e7207 */ /* 0x004fe40000000000 */
[----:B------:R-:W-:Y:S01]  /*1fbc0*/  SEL R47, R110, R47, P0 ;  /* 0x0000002f6e2f7207 */ /* 0x000fe20000000000 */
[----:B------:R2:W4:Y:S04]  /*1fbd0*/  SHFL.IDX PT, R91, R53, R6, 0x1c1f ;  /* 0x001c1f06355b7589 */ /* 0x00052800000e0000 */
[----:B------:R4:W-:Y:S04]  /*1fbe0*/  SHFL.IDX PT, R79, R42, R5, 0x1c1f ;  /* 0x001c1f052a4f7589 */ /* 0x0009e800000e0000 */
[----:B------:R-:W-:Y:S01]  /*1fbf0*/  SHFL.IDX PT, R68, R30, R5, 0x1c1f ;  /* 0x001c1f051e447589 */ /* 0x000fe200000e0000 */
[----:B0-----:R-:W-:-:S02]  /*1fc00*/  SEL R74, R75, R20, P0 ;  /* 0x000000144b4a7207 */ /* 0x001fc40000000000 */
[----:B--2---:R-:W-:Y:S01]  /*1fc10*/  SEL R53, R54, R57, P0 ;  /* 0x0000003936357207 */ /* 0x004fe20000000000 */
[----:B------:R-:W-:Y:S01]  /*1fc20*/  SHFL.IDX PT, R66, R28, R5, 0x1c1f ;  /* 0x001c1f051c427589 */ /* 0x000fe200000e0000 */
[----:B---3--:R-:W-:Y:S02]  /*1fc30*/  SEL R36, R37, R80, P0 ;  /* 0x0000005025247207 */ /* 0x008fe40000000000 */
[----:B------:R-:W-:Y:S01]  /*1fc40*/  SEL R54, R57, R54, P0 ;  /* 0x0000003639367207 */ /* 0x000fe20000000000 */
[----:B------:R-:W-:Y:S01]  /*1fc50*/  SHFL.IDX PT, R72, R26, R5, 0x1c1f ;  /* 0x001c1f051a487589 */ /* 0x000fe200000e0000 */
[----:B-1----:R-:W-:Y:S02]  /*1fc60*/  SEL R38, R39, R82, P0 ;  /* 0x0000005227267207 */ /* 0x002fe40000000000 */
[----:B------:R-:W-:Y:S01]  /*1fc70*/  SEL R75, R20, R75, P0 ;  /* 0x0000004b144b7207 */ /* 0x000fe20000000000 */
[----:B------:R-:W-:Y:S01]  /*1fc80*/  SHFL.IDX PT, R70, R24, R5, 0x1c1f ;  /* 0x001c1f0518467589 */ /* 0x000fe200000e0000 */
[----:B----4-:R-:W-:-:S02]  /*1fc90*/  SEL R40, R41, R84, P0 ;  /* 0x0000005429287207 */ /* 0x010fc40000000000 */
        /* <DEDUP_REMOVED lines=10> */
[----:B------:R-:W0:Y:S01]  /*1fd40*/  SHFL.IDX PT, R34, R115, R6, 0x1c1f ;  /* 0x001c1f0673227589 */ /* 0x000e2200000e0000 */
[----:B------:R-:W-:Y:S02]  /*1fd50*/  SEL R80, R81, R114, P0 ;  /* 0x0000007251507207 */ /* 0x000fe40000000000 */
[----:B------:R-:W-:Y:S01]  /*1fd60*/  SEL R64, R97, R64, P0 ;  /* 0x0000004061407207 */ /* 0x000fe20000000000 */
[----:B------:R-:W1:Y:S01]  /*1fd70*/  SHFL.IDX PT, R32, R121, R6, 0x1c1f ;  /* 0x001c1f0679207589 */ /* 0x000e6200000e0000 */
[----:B------:R-:W-:Y:S01]  /*1fd80*/  SEL R43, R60, R43, P0 ;  /* 0x0000002b3c2b7207 */ /* 0x000fe20000000000 */
[----:B------:R-:W-:Y:S01]  /*1fd90*/  IMAD.MOV.U32 R97, RZ, RZ, RZ ;  /* 0x000000ffff617224 */ /* 0x000fe200078e00ff */
[----:B------:R-:W-:Y:S01]  /*1fda0*/  SEL R81, R114, R81, P0 ;  /* 0x0000005172517207 */ /* 0x000fe20000000000 */
[----:B------:R-:W2:Y:S04]  /*1fdb0*/  SHFL.IDX PT, R108, R93, R6, 0x1c1f ;  /* 0x001c1f065d6c7589 */ /* 0x000ea800000e0000 */
[----:B------:R-:W3:Y:S04]  /*1fdc0*/  SHFL.IDX PT, R112, R87, R6, 0x1c1f ;  /* 0x001c1f0657707589 */ /* 0x000ee800000e0000 */
[----:B------:R-:W4:Y:S04]  /*1fdd0*/  SHFL.IDX PT, R116, R71, R6, 0x1c1f ;  /* 0x001c1f0647747589 */ /* 0x000f2800000e0000 */
[----:B------:R-:W4:Y:S04]  /*1fde0*/  SHFL.IDX PT, R118, R69, R6, 0x1c1f ;  /* 0x001c1f0645767589 */ /* 0x000f2800000e0000 */
[----:B------:R-:W4:Y:S01]  /*1fdf0*/  SHFL.IDX PT, R63, R63, R6, 0x1c1f ;  /* 0x001c1f063f3f7589 */ /* 0x000f2200000e0000 */
[----:B0-----:R-:W-:-:S02]  /*1fe00*/  SEL R76, R77, R34, P0 ;  /* 0x000000224d4c7207 */ /* 0x001fc40000000000 */
[----:B------:R-:W-:Y:S01]  /*1fe10*/  SEL R77, R34, R77, P0 ;  /* 0x0000004d224d7207 */ /* 0x000fe20000000000 */
[----:B------:R-:W0:Y:S01]  /*1fe20*/  SHFL.IDX PT, R61, R61, R6, 0x1c1f ;  /* 0x001c1f063d3d7589 */ /* 0x000e2200000e0000 */
[----:B-1----:R-:W-:Y:S02]  /*1fe30*/  SEL R20, R21, R32, P0 ;  /* 0x0000002015147207 */ /* 0x002fe40000000000 */
[----:B------:R-:W-:Y:S01]  /*1fe40*/  SEL R21, R32, R21, P0 ;  /* 0x0000001520157207 */ /* 0x000fe20000000000 */
[----:B------:R1:W-:Y:S01]  /*1fe50*/  SHFL.IDX PT, R109, R49, R6, 0x1c1f ;  /* 0x001c1f06316d7589 */ /* 0x0003e200000e0000 */
[----:B--2---:R-:W-:Y:S02]  /*1fe60*/  SEL R44, R45, R108, P0 ;  /* 0x0000006c2d2c7207 */ /* 0x004fe40000000000 */
[----:B------:R-:W-:Y:S01]  /*1fe70*/  SEL R45, R108, R45, P0 ;  /* 0x0000002d6c2d7207 */ /* 0x000fe20000000000 */
[----:B------:R-:W2:Y:S01]  /*1fe80*/  SHFL.IDX PT, R29, R29, R6, 0x1c1f ;  /* 0x001c1f061d1d7589 */ /* 0x000ea200000e0000 */
[----:B---3--:R-:W-:-:S02]  /*1fe90*/  SEL R48, R79, R112, P0 ;  /* 0x000000704f307207 */ /* 0x008fc40000000000 */
[----:B------:R-:W-:Y:S01]  /*1fea0*/  SEL R79, R112, R79, P0 ;  /* 0x0000004f704f7207 */ /* 0x000fe20000000000 */
[----:B------:R-:W3:Y:S01]  /*1feb0*/  SHFL.IDX PT, R27, R27, R6, 0x1c1f ;  /* 0x001c1f061b1b7589 */ /* 0x000ee200000e0000 */
[----:B----4-:R-:W-:Y:S02]  /*1fec0*/  SEL R82, R83, R116, P0 ;  /* 0x0000007453527207 */ /* 0x010fe40000000000 */
[----:B------:R-:W-:Y:S01]  /*1fed0*/  SEL R83, R116, R83, P0 ;  /* 0x0000005374537207 */ /* 0x000fe20000000000 */
[----:B------:R-:W4:Y:S01]  /*1fee0*/  SHFL.IDX PT, R33, R33, R6, 0x1c1f ;  /* 0x001c1f0621217589 */ /* 0x000f2200000e0000 */
[----:B------:R-:W-:Y:S02]  /*1fef0*/  SEL R84, R85, R118, P0 ;  /* 0x0000007655547207 */ /* 0x000fe40000000000 */
[----:B------:R-:W-:Y:S01]  /*1ff00*/  SEL R85, R118, R85, P0 ;  /* 0x0000005576557207 */ /* 0x000fe20000000000 */
[----:B------:R-:W4:Y:S01]  /*1ff10*/  SHFL.IDX PT, R31, R31, R6, 0x1c1f ;  /* 0x001c1f061f1f7589 */ /* 0x000f2200000e0000 */
[----:B-1----:R-:W-:-:S02]  /*1ff20*/  SEL R49, R50, R63, P0 ;  /* 0x0000003f32317207 */ /* 0x002fc40000000000 */
[----:B------:R-:W-:Y:S01]  /*1ff30*/  SEL R50, R63, R50, P0 ;  /* 0x000000323f327207 */ /* 0x000fe20000000000 */
[----:B------:R-:W1:Y:S01]  /*1ff40*/  SHFL.IDX PT, R35, R35, R6, 0x1c1f ;  /* 0x001c1f0623237589 */ /* 0x000e6200000e0000 */
[----:B0-----:R-:W-:Y:S02]  /*1ff50*/  SEL R51, R52, R61, P0 ;  /* 0x0000003d34337207 */ /* 0x001fe40000000000 */
[----:B------:R-:W-:Y:S01]  /*1ff60*/  SEL R52, R61, R52, P0 ;  /* 0x000000343d347207 */ /* 0x000fe20000000000 */
[----:B------:R0:W1:Y:S04]  /*1ff70*/  SHFL.IDX PT, R111, R55, R6, 0x1c1f ;  /* 0x001c1f06376f7589 */ /* 0x00006800000e0000 */
[----:B------:R-:W1:Y:S01]  /*1ff80*/  SHFL.IDX PT, R25, R25, R6, 0x1c1f ;  /* 0x001c1f0619197589 */ /* 0x000e6200000e0000 */
[----:B--2---:R-:W-:-:S02]  /*1ff90*/  SEL R65, R66, R29, P0 ;  /* 0x0000001d42417207 */ /* 0x004fc40000000000 */
[----:B------:R-:W-:Y:S01]  /*1ffa0*/  SEL R66, R29, R66, P0 ;  /* 0x000000421d427207 */ /* 0x000fe20000000000 */
[----:B------:R2:W2:Y:S01]  /*1ffb0*/  SHFL.IDX PT, R62, R62, R5, 0x1c1f ;  /* 0x001c1f053e3e7589 */ /* 0x0004a200000e0000 */
[----:B---3--:R-:W-:Y:S02]  /*1ffc0*/  SEL R67, R68, R27, P0 ;  /* 0x0000001b44437207 */ /* 0x008fe40000000000 */
[----:B0-----:R-:W-:Y:S01]  /*1ffd0*/  SEL R55, R56, R109, P0 ;  /* 0x0000006d38377207 */ /* 0x001fe20000000000 */
[----:B------:R0:W3:Y:S01]  /*1ffe0*/  SHFL.IDX PT, R4, R4, R5, 0x1c1f ;  /* 0x001c1f0504047589 */ /* 0x0000e200000e0000 */
[----:B----4-:R-:W-:Y:S02]  /*1fff0*/  SEL R69, R70, R33, P0 ;  /* 0x0000002146457207 */ /* 0x010fe40000000000 */
[----:B------:R-:W-:Y:S01]  /*20000*/  SEL R56, R109, R56, P0 ;  /* 0x000000386d387207 */ /* 0x000fe20000000000 */
[----:B------:R0:W4:Y:S01]  /*20010*/  SHFL.IDX PT, R9, R9, R6, 0x1c1f ;  /* 0x001c1f0609097589 */ /* 0x00012200000e0000 */
[----:B------:R-:W-:-:S02]  /*20020*/  SEL R71, R72, R31, P0 ;  /* 0x0000001f48477207 */ /* 0x000fc40000000000 */
[----:B------:R-:W-:Y:S01]  /*20030*/  SEL R68, R27, R68, P0 ;  /* 0x000000441b447207 */ /* 0x000fe20000000000 */
[----:B------:R0:W0:Y:S01]  /*20040*/  SHFL.IDX PT, R14, R7, R6, 0x1c1f ;  /* 0x001c1f06070e7589 */ /* 0x00002200000e0000 */
[----:B-1----:R-:W-:Y:S02]  /*20050*/  SEL R87, R90, R35, P0 ;  /* 0x000000235a577207 */ /* 0x002fe40000000000 */
[----:B------:R-:W-:Y:S02]  /*20060*/  SEL R72, R31, R72, P0 ;  /* 0x000000481f487207 */ /* 0x000fe40000000000 */
[----:B------:R-:W-:Y:S02]  /*20070*/  SEL R91, R92, R111, P0 ;  /* 0x0000006f5c5b7207 */ /* 0x000fe40000000000 */
[----:B------:R-:W-:Y:S02]  /*20080*/  SEL R70, R33, R70, P0 ;  /* 0x0000004621467207 */ /* 0x000fe40000000000 */
[----:B------:R-:W-:-:S02]  /*20090*/  SEL R93, R94, R25, P0 ;  /* 0x000000195e5d7207 */ /* 0x000fc40000000000 */
[----:B------:R-:W-:Y:S02]  /*200a0*/  SEL R90, R35, R90, P0 ;  /* 0x0000005a235a7207 */ /* 0x000fe40000000000 */
[----:B------:R-:W-:Y:S02]  /*200b0*/  SEL R94, R25, R94, P0 ;  /* 0x0000005e195e7207 */ /* 0x000fe40000000000 */
[----:B--2---:R-:W-:-:S07]  /*200c0*/  SEL R92, R111, R92, P0 ;  /* 0x0000005c6f5c7207 */ /* 0x004fce0000000000 */
.L_x_885:
[----:B------:R-:W-:Y:S05]  /*200d0*/  WARPSYNC.ALL ;  /* 0x0000000000007948 */ /* 0x000fea0003800000 */
[----:B------:R-:W-:Y:S01]  /*200e0*/  BAR.SYNC.DEFER_BLOCKING 0x1, 0x100 ;  /* 0x0044000000007b1d */ /* 0x000fe20000010000 */
[----:B---34-:R-:W-:Y:S02]  /*200f0*/  SEL R61, R4, R9, P0 ;  /* 0x00000009043d7207 */ /* 0x018fe40000000000 */
[----:B------:R-:W-:Y:S02]  /*20100*/  SEL R63, R9, R4, P0 ;  /* 0x00000004093f7207 */ /* 0x000fe40000000000 */
[----:B0-----:R-:W-:Y:S01]  /*20110*/  SEL R60, R62, R14, P0 ;  /* 0x0000000e3e3c7207 */ /* 0x001fe20000000000 */
[----:B------:R-:W-:Y:S01]  /*20120*/  ULDC.64 UR6, c[0x0][0xc08] ;  /* 0x0003020000067ab9 */ /* 0x000fe20000000a00 */
[----:B------:R-:W-:Y:S01]  /*20130*/  F2FP.BF16.F32.PACK_AB R4, R98, R99 ;  /* 0x000000636204723e */ /* 0x000fe200000010ff */
[----:B------:R-:W-:Y:S01]  /*20140*/  ULDC.64 UR4, c[0x0][0xc00] ;  /* 0x0003000000047ab9 */ /* 0x000fe20000000a00 */
[----:B------:R-:W-:-:S02]  /*20150*/  F2FP.BF16.F32.PACK_AB R5, R84, R49 ;  /* 0x000000315405723e */ /* 0x000fc400000010ff */
[----:B------:R-:W-:Y:S02]  /*20160*/  F2FP.BF16.F32.PACK_AB R6, R95, R96 ;  /* 0x000000605f06723e */ /* 0x000fe400000010ff */
[----:B------:R-:W-:Y:S02]  /*20170*/  F2FP.BF16.F32.PACK_AB R7, R85, R50 ;  /* 0x000000325507723e */ /* 0x000fe400000010ff */
[----:B------:R-:W-:Y:S02]  /*20180*/  SEL R62, R14, R62, P0 ;  /* 0x0000003e0e3e7207 */ /* 0x000fe40000000000 */
[----:B------:R-:W-:Y:S02]  /*20190*/  F2FP.BF16.F32.PACK_AB R8, R74, R76 ;  /* 0x0000004c4a08723e */ /* 0x000fe400000010ff */
[----:B------:R-:W-:Y:S02]  /*201a0*/  F2FP.BF16.F32.PACK_AB R9, R51, R53 ;  /* 0x000000353309723e */ /* 0x000fe400000010ff */
[----:B------:R-:W-:-:S02]  /*201b0*/  F2FP.BF16.F32.PACK_AB R10, R75, R77 ;  /* 0x0000004d4b0a723e */ /* 0x000fc400000010ff */
[----:B------:R-:W-:Y:S01]  /*201c0*/  F2FP.BF16.F32.PACK_AB R11, R52, R54 ;  /* 0x00000036340b723e */ /* 0x000fe200000010ff */
[----:B------:R0:W-:Y:S01]  /*201d0*/  STSM.16.M88.4 [R107], R4 ;  /* 0x000000046b007844 */ /* 0x0001e20000000200 */
        /* <DEDUP_REMOVED lines=10> */
[----:B------:R-:W-:Y:S02]  /*20280*/  F2FP.BF16.F32.PACK_AB R28, R38, R40 ;  /* 0x00000028261c723e */ /* 0x000fe400000010ff */
[----:B------:R-:W-:Y:S01]  /*20290*/  F2FP.BF16.F32.PACK_AB R29, R69, R71 ;  /* 0x00000047451d723e */ /* 0x000fe200000010ff */
[----:B------:R-:W-:Y:S01]  /*202a0*/  STSM.16.M88.4 [R106], R24 ;  /* 0x000000186a007844 */ /* 0x000fe20000000200 */
[----:B------:R-:W-:-:S02]  /*202b0*/  F2FP.BF16.F32.PACK_AB R30, R39, R41 ;  /* 0x00000029271e723e */ /* 0x000fc400000010ff */
[----:B------:R-:W-:Y:S02]  /*202c0*/  F2FP.BF16.F32.PACK_AB R31, R70, R72 ;  /* 0x00000048461f723e */ /* 0x000fe400000010ff */
[----:B------:R-:W-:Y:S02]  /*202d0*/  F2FP.BF16.F32.PACK_AB R32, R42, R44 ;  /* 0x0000002c2a20723e */ /* 0x000fe400000010ff */
[----:B------:R-:W-:Y:S01]  /*202e0*/  F2FP.BF16.F32.PACK_AB R33, R73, R87 ;  /* 0x000000574921723e */ /* 0x000fe200000010ff */
[----:B------:R-:W-:Y:S01]  /*202f0*/  STSM.16.M88.4 [R100], R28 ;  /* 0x0000001c64007844 */ /* 0x000fe20000000200 */
[----:B------:R-:W-:Y:S02]  /*20300*/  F2FP.BF16.F32.PACK_AB R34, R43, R45 ;  /* 0x0000002d2b22723e */ /* 0x000fe400000010ff */
[----:B------:R-:W-:Y:S02]  /*20310*/  F2FP.BF16.F32.PACK_AB R35, R86, R90 ;  /* 0x0000005a5623723e */ /* 0x000fe400000010ff */
[----:B0-----:R-:W-:-:S02]  /*20320*/  F2FP.BF16.F32.PACK_AB R4, R46, R48 ;  /* 0x000000302e04723e */ /* 0x001fc400000010ff */
[----:B------:R-:W-:Y:S01]  /*20330*/  F2FP.BF16.F32.PACK_AB R5, R91, R93 ;  /* 0x0000005d5b05723e */ /* 0x000fe200000010ff */
[----:B------:R0:W-:Y:S01]  /*20340*/  STSM.16.M88.4 [R101], R32 ;  /* 0x0000002065007844 */ /* 0x0001e20000000200 */
[----:B------:R-:W-:Y:S02]  /*20350*/  F2FP.BF16.F32.PACK_AB R6, R47, R79 ;  /* 0x0000004f2f06723e */ /* 0x000fe400000010ff */
[----:B------:R-:W-:Y:S02]  /*20360*/  F2FP.BF16.F32.PACK_AB R7, R92, R94 ;  /* 0x0000005e5c07723e */ /* 0x000fe400000010ff */
[----:B-1----:R-:W-:Y:S02]  /*20370*/  F2FP.BF16.F32.PACK_AB R8, R80, R82 ;  /* 0x000000525008723e */ /* 0x002fe400000010ff */
[----:B------:R-:W-:Y:S01]  /*20380*/  F2FP.BF16.F32.PACK_AB R10, R81, R83 ;  /* 0x00000053510a723e */ /* 0x000fe200000010ff */
[----:B------:R1:W-:Y:S01]  /*20390*/  STSM.16.M88.4 [R102], R4 ;  /* 0x0000000466007844 */ /* 0x0003e20000000200 */
[----:B------:R-:W-:-:S02]  /*203a0*/  F2FP.BF16.F32.PACK_AB R9, R61, R60 ;  /* 0x0000003c3d09723e */ /* 0x000fc400000010ff */
[----:B------:R-:W-:Y:S02]  /*203b0*/  F2FP.BF16.F32.PACK_AB R11, R63, R62 ;  /* 0x0000003e3f0b723e */ /* 0x000fe400000010ff */
[----:B------:R-:W-:Y:S02]  /*203c0*/  ISETP.NE.U32.AND P3, PT, RZ, UR6, PT ;  /* 0x00000006ff007c0c */ /* 0x000fe4000bf65070 */
[----:B------:R-:W-:Y:S01]  /*203d0*/  ISETP.NE.U32.AND P0, PT, RZ, UR4, PT ;  /* 0x00000004ff007c0c */ /* 0x000fe2000bf05070 */
[----:B------:R3:W-:Y:S01]  /*203e0*/  STSM.16.M88.4 [R103], R8 ;  /* 0x0000000867007844 */ /* 0x0007e20000000200 */
[----:B------:R-:W-:Y:S01]  /*203f0*/  BAR.SYNC.DEFER_BLOCKING 0x1, 0x100 ;  /* 0x0044000000007b1d */ /* 0x000fe20000010000 */
[----:B------:R-:W-:Y:S02]  /*20400*/  ISETP.NE.AND.EX P3, PT, RZ, UR7, PT, P3 ;  /* 0x00000007ff007c0c */ /* 0x000fe4000bf65330 */
[----:B--2---:R-:W-:Y:S02]  /*20410*/  IADD3 R12, P1, R220, UR4, RZ ;  /* 0x00000004dc0c7c10 */ /* 0x004fe4000ff3e0ff */
[----:B------:R-:W-:-:S03]  /*20420*/  ISETP.NE.AND.EX P0, PT, RZ, UR5, PT, P0 ;  /* 0x00000005ff007c0c */ /* 0x000fc6000bf05300 */
[----:B0-----:R-:W0:Y:S01]  /*20430*/  LDC R101, c[0x0][0xbe8] ;  /* 0x0002fa00ff657b82 */ /* 0x001e220000000800 */
[----:B------:R-:W-:-:S05]  /*20440*/  IADD3.X R13, R221, UR5, RZ, P1, !PT ;  /* 0x00000005dd0d7c10 */ /* 0x000fca0008ffe4ff */
[----:B------:R-:W-:Y:S01]  /*20450*/  @P3 IADD3 R220, P1, R220, UR6, RZ ;  /* 0x00000006dcdc3c10 */ /* 0x000fe2000ff3e0ff */
[----:B------:R-:W-:Y:S02]  /*20460*/  ULDC UR6, c[0x0][0xa88] ;  /* 0x0002a20000067ab9 */ /* 0x000fe40000000800 */
[----:B------:R-:W-:Y:S01]  /*20470*/  IMAD.U32 R100, RZ, RZ, UR6 ;  /* 0x00000006ff647e24 */ /* 0x000fe2000f8e00ff */
[----:B------:R-:W-:Y:S01]  /*20480*/  @P3 IADD3.X R221, R221, UR7, RZ, P1, !PT ;  /* 0x00000007dddd3c10 */ /* 0x000fe20008ffe4ff */
[----:B------:R2:W5:Y:S04]  /*20490*/  @P0 LDG.E R97, desc[UR50][R12.64] ;  /* 0x000000320c610981 */ /* 0x000568000c1e1900 */
[----:B------:R2:W5:Y:S01]  /*204a0*/  @P3 LDG.E R100, desc[UR50][R220.64] ;  /* 0x00000032dc643981 */ /* 0x000562000c1e1900 */
[----:B-1----:R-:W-:Y:S01]  /*204b0*/  IMAD.MOV.U32 R4, RZ, RZ, 0x9b8 ;  /* 0x000009b8ff047424 */ /* 0x002fe200078e00ff */
[----:B------:R-:W-:-:S02]  /*204c0*/  ISETP.GT.AND P2, PT, R219, 0x1, PT ;  /* 0x00000001db00780c */ /* 0x000fc40003f44270 */
[----:B0-----:R-:W-:Y:S02]  /*204d0*/  ISETP.NE.AND P1, PT, R101, 0x1, PT ;  /* 0x000000016500780c */ /* 0x001fe40003f25270 */
[----:B------:R-:W-:-:S04]  /*204e0*/  SEL R4, R4, 0x978, P2 ;  /* 0x0000097804047807 */ /* 0x000fc80001000000 */
[----:B---3--:R2:W0:Y:S08]  /*204f0*/  LDC.64 R10, c[0x0][R4+0x220] ;  /* 0x00008800040a7b82 */ /* 0x0084300000000a00 */
[----:B------:R2:W1:Y:S08]  /*20500*/  LDC.64 R14, c[0x0][R4+0x218] ;  /* 0x00008600040e7b82 */ /* 0x0004700000000a00 */
[----:B------:R2:W3:Y:S01]  /*20510*/  LDC.64 R8, c[0x0][R4+0x228] ;  /* 0x00008a0004087b82 */ /* 0x0004e20000000a00 */
[----:B------:R-:W-:Y:S05]  /*20520*/  @P3 BRA `(.L_x_605) ;  /* 0x0000000000103947 */ /* 0x000fea0003800000 */
[----:B------:R-:W-:Y:S05]  /*20530*/  @!P0 BRA `(.L_x_605) ;  /* 0x00000000000c8947 */ /* 0x000fea0003800000 */
[----:B------:R-:W4:Y:S04]  /*20540*/  LDG.E R5, desc[UR50][R12.64] ;  /* 0x000000320c057981 */ /* 0x000f28000c1e1900 */
[----:B-----5:R-:W4:Y:S02]  /*20550*/  LDG.E R100, desc[UR50][R12.64+0x4] ;  /* 0x000004320c647981 */ /* 0x020f24000c1e1900 */
[----:B----4-:R-:W-:-:S07]  /*20560*/  IMAD.IADD R100, R100, 0x1, -R5 ;  /* 0x0000000164647824 */ /* 0x010fce00078e0a05 */
.L_x_605:
[----:B------:R-:W4:Y:S01]  /*20570*/  LDL R24, [R1+0x50] ;  /* 0x0000500001187983 */ /* 0x000f220000100800 */
[----:B--2---:R-:W2:Y:S01]  /*20580*/  LDC.64 R4, c[0x0][R4+0x210] ;  /* 0x0000840004047b82 */ /* 0x004ea20000000a00 */
[----:B------:R-:W-:Y:S01]  /*20590*/  ISETP.NE.U32.AND P0, PT, RZ, UR4, PT ;  /* 0x00000004ff007c0c */ /* 0x000fe2000bf05070 */
[-C--:B-1----:R-:W-:Y:S01]  /*205a0*/  IMAD R27, R15, R169.reuse, RZ ;  /* 0x000000a90f1b7224 */ /* 0x082fe200078e02ff */
[----:B------:R-:W2:Y:S01]  /*205b0*/  LDL R28, [R1+0x48] ;  /* 0x00004800011c7983 */ /* 0x000ea20000100800 */
[----:B------:R-:W-:Y:S01]  /*205c0*/  IMAD.WIDE.U32 R14, R14, R169, RZ ;  /* 0x000000a90e0e7225 */ /* 0x000fe200078e00ff */
[----:B------:R-:W-:-:S03]  /*205d0*/  ISETP.NE.AND.EX P0, PT, RZ, UR5, PT, P0 ;  /* 0x00000005ff007c0c */ /* 0x000fc6000bf05300 */
[----:B------:R-:W1:Y:S01]  /*205e0*/  @P1 LDC R12, c[0x0][0xbec] ;  /* 0x0002fb00ff0c1b82 */ /* 0x000e620000000800 */
[----:B------:R-:W-:-:S07]  /*205f0*/  SEL R13, R214, RZ, !P0 ;  /* 0x000000ffd60d7207 */ /* 0x000fce0004000000 */
[----:B------:R-:W1:Y:S08]  /*20600*/  @P1 LDC R31, c[0x0][0xbf0] ;  /* 0x0002fc00ff1f1b82 */ /* 0x000e700000000800 */
[----:B------:R-:W1:Y:S01]  /*20610*/  LDC.64 R6, c[0x0][0xba8] ;  /* 0x0002ea00ff067b82 */ /* 0x000e620000000a00 */
[----:B------:R-:W1:Y:S01]  /*20620*/  S2R R26, SR_TID.X ;  /* 0x00000000001a7919 */ /* 0x000e620000002100 */
[----:B------:R-:W-:Y:S01]  /*20630*/  SEL R25, R222, RZ, !P0 ;  /* 0x000000ffde197207 */ /* 0x000fe20004000000 */
[----:B0-----:R-:W-:-:S04]  /*20640*/  IMAD R11, R11, R13, RZ ;  /* 0x0000000d0b0b7224 */ /* 0x001fc800078e02ff */
[C---:B------:R-:W-:Y:S02]  /*20650*/  IMAD R29, R10.reuse, R25, R11 ;  /* 0x000000190a1d7224 */ /* 0x040fe400078e020b */
[----:B------:R-:W-:Y:S01]  /*20660*/  IMAD.WIDE.U32 R10, R10, R13, RZ ;  /* 0x0000000d0a0a7225 */ /* 0x000fe200078e00ff */
[----:B------:R-:W-:-:S03]  /*20670*/  SEL R25, R226, RZ, P2 ;  /* 0x000000ffe2197207 */ /* 0x000fc60001000000 */
[----:B------:R-:W-:Y:S02]  /*20680*/  IMAD.IADD R29, R11, 0x1, R29 ;  /* 0x000000010b1d7824 */ /* 0x000fe400078e021d */
[----:B------:R-:W-:Y:S01]  /*20690*/  IMAD.IADD R27, R15, 0x1, R27 ;  /* 0x000000010f1b7824 */ /* 0x000fe200078e021b */
[--C-:B-----5:R-:W-:Y:S01]  /*206a0*/  IADD3 R14, P0, P3, R10, R14, R97.reuse ;  /* 0x0000000e0a0e7210 */ /* 0x120fe20007b1e061 */
[-C--:B---3--:R-:W-:Y:S01]  /*206b0*/  IMAD R15, R9, R25.reuse, RZ ;  /* 0x00000019090f7224 */ /* 0x088fe200078e02ff */
[----:B------:R-:W-:Y:S01]  /*206c0*/  SHF.R.S32.HI R10, RZ, 0x1f, R97 ;  /* 0x0000001fff0a7819 */ /* 0x000fe20000011461 */
[----:B------:R-:W-:Y:S01]  /*206d0*/  IMAD.WIDE.U32 R8, R8, R25, RZ ;  /* 0x0000001908087225 */ /* 0x000fe200078e00ff */
[----:B-1----:R-:W0:Y:S04]  /*206e0*/  @!P2 LDC R6, c[0x0][0xb50] ;  /* 0x0002d400ff06ab82 */ /* 0x002e280000000800 */
[----:B------:R-:W-:-:S04]  /*206f0*/  IADD3 R15, R9, R15, RZ ;  /* 0x0000000f090f7210 */ /* 0x000fc80007ffe0ff */
[----:B------:R-:W1:Y:S01]  /*20700*/  @!P2 LDC R7, c[0x0][0xb54] ;  /* 0x0002d500ff07ab82 */ /* 0x000e620000000800 */
[----:B------:R-:W-:-:S05]  /*20710*/  VIADD R30, R26, 0xffffff80 ;  /* 0xffffff801a1e7836 */ /* 0x000fca0000000000 */
[----:B------:R-:W-:-:S04]  /*20720*/  SHF.R.S32.HI R26, RZ, 0x1f, R30 ;  /* 0x0000001fff1a7819 */ /* 0x000fc8000001141e */
[----:B------:R-:W-:-:S04]  /*20730*/  LEA.HI R26, R26, R30, RZ, 0x7 ;  /* 0x0000001e1a1a7211 */ /* 0x000fc800078f38ff */
[----:B------:R-:W-:Y:S01]  /*20740*/  LOP3.LUT R26, R26, 0xffffff80, RZ, 0xc0, !PT ;  /* 0xffffff801a1a7812 */ /* 0x000fe200078ec0ff */
[----:B------:R-:W-:-:S04]  /*20750*/  IMAD R100, R100, R101, RZ ;  /* 0x0000006564647224 */ /* 0x000fc800078e02ff */
[----:B------:R-:W-:Y:S01]  /*20760*/  IMAD.IADD R26, R30, 0x1, -R26 ;  /* 0x000000011e1a7824 */ /* 0x000fe200078e0a1a */
[----:B----4-:R-:W-:-:S05]  /*20770*/  LEA R33, R223, R24, 0x7 ;  /* 0x00000018df217211 */ /* 0x010fca00078e38ff */
[----:B------:R-:W-:-:S04]  /*20780*/  @P1 IMAD.HI.U32 R12, R33, R12, RZ ;  /* 0x0000000c210c1227 */ /* 0x000fc800078e00ff */
[----:B------:R-:W-:Y:S01]  /*20790*/  IMAD.MOV.U32 R11, RZ, RZ, R33 ;  /* 0x000000ffff0b7224 */ /* 0x000fe200078e0021 */
[----:B------:R-:W-:Y:S02]  /*207a0*/  @P1 SHF.R.U32.HI R11, RZ, R31, R12 ;  /* 0x0000001fff0b1219 */ /* 0x000fe4000001160c */
[----:B------:R-:W-:-:S03]  /*207b0*/  IADD3.X R12, R29, R27, R10, P0, P3 ;  /* 0x0000001b1d0c7210 */ /* 0x000fc600007e640a */
[--C-:B------:R-:W-:Y:S01]  /*207c0*/  IMAD.MOV R24, RZ, RZ, -R11.reuse ;  /* 0x000000ffff187224 */ /* 0x100fe200078e0a0b */
[----:B------:R-:W-:Y:S02]  /*207d0*/  IADD3 R8, P0, P3, R11, R14, R8 ;  /* 0x0000000e0b087210 */ /* 0x000fe40007b1e008 */
[----:B------:R-:W-:Y:S01]  /*207e0*/  SHF.R.S32.HI R9, RZ, 0x1f, R11 ;  /* 0x0000001fff097819 */ /* 0x000fe2000001140b */
[----:B------:R-:W-:-:S03]  /*207f0*/  IMAD R11, R101, R24, R33 ;  /* 0x00000018650b7224 */ /* 0x000fc600078e0221 */
[----:B------:R-:W-:Y:S01]  /*20800*/  IADD3.X R9, R9, R12, R15, P0, P3 ;  /* 0x0000000c09097210 */ /* 0x000fe200007e640f */
[-C--:B--2---:R-:W-:Y:S01]  /*20810*/  IMAD R5, R5, R11.reuse, RZ ;  /* 0x0000000b05057224 */ /* 0x084fe200078e02ff */
[----:B------:R-:W-:Y:S01]  /*20820*/  SHF.R.S32.HI R15, RZ, 0x1f, R11 ;  /* 0x0000001fff0f7819 */ /* 0x000fe2000001140b */
[----:B------:R-:W-:-:S04]  /*20830*/  IMAD.WIDE.U32 R8, R4, R11, R8 ;  /* 0x0000000b04087225 */ /* 0x000fc800078e0008 */
[----:B------:R-:W-:-:S04]  /*20840*/  IMAD R5, R4, R15, R5 ;  /* 0x0000000f04057224 */ /* 0x000fc800078e0205 */
[----:B------:R-:W-:Y:S01]  /*20850*/  IMAD.IADD R4, R9, 0x1, R5 ;  /* 0x0000000109047824 */ /* 0x000fe200078e0205 */
[----:B0-----:R-:W-:-:S04]  /*20860*/  LEA R9, P0, R8, R6, 0x2 ;  /* 0x0000000608097211 */ /* 0x001fc800078010ff */
[----:B-1----:R-:W-:Y:S01]  /*20870*/  LEA.HI.X R8, R8, R7, R4, 0x2, P0 ;  /* 0x0000000708087211 */ /* 0x002fe200000f1404 */
[----:B------:R-:W-:Y:S01]  /*20880*/  SHFL.IDX PT, R6, R9, 0x1, 0x1c1f ;  /* 0x003c1f0009067f89 */ /* 0x000fe200000e0000 */
[----:B------:R-:W-:-:S03]  /*20890*/  IMAD R35, R223, 0x80, R28 ;  /* 0x00000080df237824 */ /* 0x000fc600078e021c */
[----:B------:R-:W-:Y:S04]  /*208a0*/  SHFL.IDX PT, R4, R9, RZ, 0x1c1f ;  /* 0x001c1fff09047589 */ /* 0x000fe800000e0000 */
[----:B------:R-:W0:Y:S04]  /*208b0*/  SHFL.IDX PT, R5, R8, RZ, 0x1c1f ;  /* 0x001c1fff08057589 */ /* 0x000e2800000e0000 */
[----:B------:R-:W1:Y:S01]  /*208c0*/  SHFL.IDX PT, R7, R8, 0x1, 0x1c1f ;  /* 0x003c1f0008077f89 */ /* 0x000e6200000e0000 */
[----:B------:R-:W-:Y:S02]  /*208d0*/  LOP3.LUT P0, RZ, R26, 0x3, RZ, 0xc0, !PT ;  /* 0x000000031aff7812 */ /* 0x000fe4000780c0ff */
[----:B------:R-:W-:-:S02]  /*208e0*/  IADD3 R27, R35, 0x8, RZ ;  /* 0x00000008231b7810 */ /* 0x000fc40007ffe0ff */
[-C--:B------:R-:W-:Y:S02]  /*208f0*/  ISETP.GE.OR P3, PT, R35, R100.reuse, P0 ;  /* 0x000000642300720c */ /* 0x080fe40000766670 */
[----:B------:R-:W-:-:S11]  /*20900*/  ISETP.GE.OR P0, PT, R27, R100, P0 ;  /* 0x000000641b00720c */ /* 0x000fd60000706670 */
[----:B0-----:R0:W-:Y:S04]  /*20910*/  @!P3 ST.E desc[UR50][R4.64], R88 ;  /* 0x000000580400b985 */ /* 0x0011e8000c101932 */
[----:B-1----:R0:W-:Y:S01]  /*20920*/  @!P0 ST.E desc[UR50][R6.64], R89 ;  /* 0x0000005906008985 */ /* 0x0021e2000c101932 */
[----:B------:R-:W-:Y:S05]  /*20930*/  @P2 BRA `(.L_x_606) ;  /* 0x0000000800c02947 */ /* 0x000fea0003800000 */
[----:B------:R-:W1:Y:S01]  /*20940*/  S2R R26, SR_TID.X ;  /* 0x00000000001a7919 */ /* 0x000e620000002100 */
[----:B------:R-:W-:Y:S01]  /*20950*/  IMAD.SHL.U32 R9, R217, 0x8, RZ ;  /* 0x00000008d9097824 */ /* 0x000fe200078e00ff */
[----:B------:R-:W2:Y:S01]  /*20960*/  @P1 LDC R15, c[0x0][0xbec] ;  /* 0x0002fb00ff0f1b82 */ /* 0x000ea20000000800 */
[----:B------:R-:W-:-:S07]  /*20970*/  ULDC.64 UR4, c[0x0][0xaa0] ;  /* 0x0002a80000047ab9 */ /* 0x000fce0000000a00 */
[----:B------:R-:W3:Y:S01]  /*20980*/  @P1 LDC R21, c[0x0][0xbf0] ;  /* 0x0002fc00ff151b82 */ /* 0x000ee20000000800 */
[----:B-1----:R-:W-:-:S05]  /*20990*/  VIADD R26, R26, 0xffffff80 ;  /* 0xffffff801a1a7836 */ /* 0x002fca0000000000 */
[----:B------:R-:W-:-:S04]  /*209a0*/  SHF.R.S32.HI R102, RZ, 0x1f, R26 ;  /* 0x0000001fff667819 */ /* 0x000fc8000001141a */
[----:B------:R-:W-:-:S04]  /*209b0*/  LEA.HI R102, R102, R26, RZ, 0x3 ;  /* 0x0000001a66667211 */ /* 0x000fc800078f18ff */
[----:B------:R-:W-:-:S05]  /*209c0*/  SHF.R.S32.HI R102, RZ, 0x3, R102 ;  /* 0x00000003ff667819 */ /* 0x000fca0000011466 */
[----:B------:R-:W-:-:S04]  /*209d0*/  IMAD R3, R102, 0x40, R9 ;  /* 0x0000004066037824 */ /* 0x000fc800078e0209 */
[----:B------:R-:W-:-:S03]  /*209e0*/  IMAD.WIDE R58, R3, 0x2, R58 ;  /* 0x00000002033a7825 */ /* 0x000fc600078e023a */
[C---:B------:R-:W-:Y:S02]  /*209f0*/  IADD3 R29, P0, R58.reuse, 0x2000, RZ ;  /* 0x000020003a1d7810 */ /* 0x040fe40007f1e0ff */
[----:B------:R-:W-:Y:S02]  /*20a00*/  IADD3 R25, P5, R58, 0x1000, RZ ;  /* 0x000010003a197810 */ /* 0x000fe40007fbe0ff */
[----:B------:R-:W-:Y:S02]  /*20a10*/  LOP3.LUT R28, R29, 0x380, RZ, 0xc0, !PT ;  /* 0x000003801d1c7812 */ /* 0x000fe400078ec0ff */
[----:B------:R-:W-:Y:S02]  /*20a20*/  LOP3.LUT R24, R25, 0x380, RZ, 0xc0, !PT ;  /* 0x0000038019187812 */ /* 0x000fe400078ec0ff */
[----:B------:R-:W-:Y:S01]  /*20a30*/  SHF.R.U64 R28, R28, 0x3, RZ ;  /* 0x000000031c1c7819 */ /* 0x000fe200000012ff */
[----:B------:R-:W-:Y:S01]  /*20a40*/  IMAD R10, R10, UR4, RZ ;  /* 0x000000040a0a7c24 */ /* 0x000fe2000f8e02ff */
[----:B------:R-:W-:-:S02]  /*20a50*/  SHF.R.U64 R24, R24, 0x3, RZ ;  /* 0x0000000318187819 */ /* 0x000fc400000012ff */
[----:B------:R-:W-:Y:S02]  /*20a60*/  LOP3.LUT R28, R28, R29, RZ, 0x3c, !PT ;  /* 0x0000001d1c1c7212 */ /* 0x000fe400078e3cff */
[----:B------:R-:W-:Y:S02]  /*20a70*/  IADD3.X R29, RZ, R59, RZ, P0, !PT ;  /* 0x0000003bff1d7210 */ /* 0x000fe400007fe4ff */
[----:B------:R-:W-:Y:S01]  /*20a80*/  IADD3 R3, P0, R58, 0x7000, RZ ;  /* 0x000070003a037810 */ /* 0x000fe20007f1e0ff */
[----:B------:R-:W-:Y:S01]  /*20a90*/  IMAD R11, R97, UR5, R10 ;  /* 0x00000005610b7c24 */ /* 0x000fe2000f8e020a */
[----:B------:R-:W-:Y:S01]  /*20aa0*/  LOP3.LUT R24, R24, R25, RZ, 0x3c, !PT ;  /* 0x0000001918187212 */ /* 0x000fe200078e3cff */
[----:B------:R-:W-:Y:S01]  /*20ab0*/  IMAD.X R25, RZ, RZ, R59, P5 ;  /* 0x000000ffff197224 */ /* 0x000fe200028e063b */
[----:B------:R-:W-:Y:S01]  /*20ac0*/  LOP3.LUT R0, R3, 0x380, RZ, 0xc0, !PT ;  /* 0x0000038003007812 */ /* 0x000fe200078ec0ff */
[----:B------:R-:W5:Y:S01]  /*20ad0*/  LD.E.128 R28, desc[UR50][R28.64] ;  /* 0x000000321c1c7980 */ /* 0x000f62000c101d00 */
[----:B------:R-:W-:-:S02]  /*20ae0*/  IADD3 R33, P2, R58, 0x3000, RZ ;  /* 0x000030003a217810 */ /* 0x000fc40007f5e0ff */
[----:B------:R-:W-:Y:S01]  /*20af0*/  SHF.R.U64 R0, R0, 0x3, RZ ;  /* 0x0000000300007819 */ /* 0x000fe200000012ff */
[----:B------:R-:W5:Y:S01]  /*20b00*/  LD.E.128 R24, desc[UR50][R24.64] ;  /* 0x0000003218187980 */ /* 0x000f62000c101d00 */
[----:B------:R-:W-:Y:S02]  /*20b10*/  IADD3 R37, P3, R58, 0x4000, RZ ;  /* 0x000040003a257810 */ /* 0x000fe40007f7e0ff */
[----:B------:R-:W-:Y:S01]  /*20b20*/  LOP3.LUT R48, R0, R3, RZ, 0x3c, !PT ;  /* 0x0000000300307212 */ /* 0x000fe200078e3cff */
[----:B------:R-:W-:Y:S01]  /*20b30*/  IMAD.WIDE.U32 R2, R97, UR4, RZ ;  /* 0x0000000461027c25 */ /* 0x000fe2000f8e00ff */
[C---:B------:R-:W-:Y:S01]  /*20b40*/  IADD3 R41, P4, R58.reuse, 0x5000, RZ ;  /* 0x000050003a297810 */ /* 0x040fe20007f9e0ff */
[----:B------:R-:W-:Y:S01]  /*20b50*/  ULDC.64 UR4, c[0x0][0xae8] ;  /* 0x0002ba0000047ab9 */ /* 0x000fe20000000a00 */
[----:B------:R-:W-:Y:S01]  /*20b60*/  IADD3 R45, P5, R58, 0x6000, RZ ;  /* 0x000060003a2d7810 */ /* 0x000fe20007fbe0ff */
[----:B------:R-:W-:Y:S01]  /*20b70*/  IMAD R0, R217, 0x20, R102 ;  /* 0x00000020d9007824 */ /* 0x000fe200078e0266 */
[----:B------:R-:W-:Y:S01]  /*20b80*/  LOP3.LUT R32, R33, 0x380, RZ, 0xc0, !PT ;  /* 0x0000038021207812 */ /* 0x000fe200078ec0ff */
[----:B------:R-:W-:Y:S01]  /*20b90*/  IMAD.IADD R3, R3, 0x1, R11 ;  /* 0x0000000103037824 */ /* 0x000fe200078e020b */
[----:B------:R-:W-:Y:S01]  /*20ba0*/  LOP3.LUT R36, R37, 0x380, RZ, 0xc0, !PT ;  /* 0x0000038025247812 */ /* 0x000fe200078ec0ff */
[----:B------:R-:W-:Y:S01]  /*20bb0*/  IMAD R10, R223, 0x80, R0 ;  /* 0x00000080df0a7824 */ /* 0x000fe200078e0200 */
[----:B------:R-:W-:Y:S01]  /*20bc0*/  LOP3.LUT R40, R41, 0x380, RZ, 0xc0, !PT ;  /* 0x0000038029287812 */ /* 0x000fe200078ec0ff */
[----:B------:R-:W-:Y:S01]  /*20bd0*/  IMAD.WIDE.U32 R2, R169, UR4, R2 ;  /* 0x00000004a9027c25 */ /* 0x000fe2000f8e0002 */
[----:B------:R-:W-:-:S02]  /*20be0*/  LOP3.LUT R44, R45, 0x380, RZ, 0xc0, !PT ;  /* 0x000003802d2c7812 */ /* 0x000fc400078ec0ff */
[----:B0-----:R-:W-:Y:S01]  /*20bf0*/  LOP3.LUT R5, R58, 0x380, RZ, 0xc0, !PT ;  /* 0x000003803a057812 */ /* 0x001fe200078ec0ff */
[----:B--2---:R-:W-:Y:S01]  /*20c00*/  @P1 IMAD.HI.U32 R0, R10, R15, RZ ;  /* 0x0000000f0a001227 */ /* 0x004fe200078e00ff */
[----:B------:R-:W-:Y:S02]  /*20c10*/  SHF.R.S32.HI R8, RZ, 0x1f, R13 ;  /* 0x0000001fff087819 */ /* 0x000fe4000001140d */
[----:B------:R-:W-:Y:S01]  /*20c20*/  SHF.R.U64 R32, R32, 0x3, RZ ;  /* 0x0000000320207819 */ /* 0x000fe200000012ff */
[----:B------:R-:W-:Y:S01]  /*20c30*/  IMAD R3, R169, UR5, R3 ;  /* 0x00000005a9037c24 */ /* 0x000fe2000f8e0203 */
[----:B------:R-:W-:Y:S01]  /*20c40*/  SHF.R.U64 R36, R36, 0x3, RZ ;  /* 0x0000000324247819 */ /* 0x000fe200000012ff */
[----:B------:R-:W-:Y:S01]  /*20c50*/  ULDC.64 UR4, c[0x0][0xaf0] ;  /* 0x0002bc0000047ab9 */ /* 0x000fe20000000a00 */
[----:B------:R-:W-:Y:S02]  /*20c60*/  SHF.R.U64 R40, R40, 0x3, RZ ;  /* 0x0000000328287819 */ /* 0x000fe400000012ff */
[----:B------:R-:W-:Y:S01]  /*20c70*/  SHF.R.U64 R44, R44, 0x3, RZ ;  /* 0x000000032c2c7819 */ /* 0x000fe200000012ff */
[----:B------:R-:W-:Y:S01]  /*20c80*/  IMAD.MOV.U32 R11, RZ, RZ, R10 ;  /* 0x000000ffff0b7224 */ /* 0x000fe200078e000a */
[----:B------:R-:W-:Y:S01]  /*20c90*/  SHF.R.U64 R5, R5, 0x3, RZ ;  /* 0x0000000305057819 */ /* 0x000fe200000012ff */
[----:B------:R-:W-:Y:S01]  /*20ca0*/  IMAD R8, R8, UR4, RZ ;  /* 0x0000000408087c24 */ /* 0x000fe2000f8e02ff */
        /* <DEDUP_REMOVED lines=8> */
[----:B---3--:R-:W-:-:S02]  /*20d30*/  @P1 SHF.R.U32.HI R11, RZ, R21, R0 ;  /* 0x00000015ff0b1219 */ /* 0x008fc40000011600 */
[----:B------:R-:W-:Y:S01]  /*20d40*/  IADD3.X R49, RZ, R59, RZ, P0, !PT ;  /* 0x0000003bff317210 */ /* 0x000fe200007fe4ff */
[----:B------:R-:W-:Y:S01]  /*20d50*/  IMAD R15, R13, UR5, R8 ;  /* 0x000000050d0f7c24 */ /* 0x000fe2000f8e0208 */
[----:B------:R-:W-:Y:S01]  /*20d60*/  LOP3.LUT R58, R5, R58, RZ, 0x3c, !PT ;  /* 0x0000003a053a7212 */ /* 0x000fe200078e3cff */
[----:B------:R-:W5:Y:S01]  /*20d70*/  LD.E.128 R32, desc[UR50][R32.64] ;  /* 0x0000003220207980 */ /* 0x000f62000c101d00 */
[----:B------:R-:W-:Y:S01]  /*20d80*/  IADD3 R8, -R11, RZ, RZ ;  /* 0x000000ff0b087210 */ /* 0x000fe20007ffe1ff */
[----:B------:R-:W-:Y:S01]  /*20d90*/  IMAD.WIDE.U32 R2, R13, UR4, R2 ;  /* 0x000000040d027c25 */ /* 0x000fe2000f8e0002 */
[----:B------:R-:W-:Y:S01]  /*20da0*/  SHF.R.S32.HI R0, RZ, 0x1f, R11 ;  /* 0x0000001fff007819 */ /* 0x000fe2000001140b */
[----:B------:R0:W5:Y:S01]  /*20db0*/  LD.E.128 R4, desc[UR50][R58.64] ;  /* 0x000000323a047980 */ /* 0x000162000c101d00 */
[----:B------:R-:W-:Y:S01]  /*20dc0*/  ULDC.64 UR4, c[0x0][0xae0] ;  /* 0x0002b80000047ab9 */ /* 0x000fe20000000a00 */
[----:B------:R-:W-:Y:S02]  /*20dd0*/  IMAD R101, R101, R8, R10 ;  /* 0x0000000865657224 */ /* 0x000fe400078e020a */
[----:B------:R-:W5:Y:S04]  /*20de0*/  LD.E.128 R36, desc[UR50][R36.64] ;  /* 0x0000003224247980 */ /* 0x000f68000c101d00 */
[----:B------:R-:W5:Y:S04]  /*20df0*/  LD.E.128 R40, desc[UR50][R40.64] ;  /* 0x0000003228287980 */ /* 0x000f68000c101d00 */
[----:B------:R-:W5:Y:S04]  /*20e00*/  LD.E.128 R44, desc[UR50][R44.64] ;  /* 0x000000322c2c7980 */ /* 0x000f68000c101d00 */
[----:B------:R-:W5:Y:S01]  /*20e10*/  LD.E.128 R48, desc[UR50][R48.64] ;  /* 0x0000003230307980 */ /* 0x000f62000c101d00 */
[----:B------:R-:W-:Y:S01]  /*20e20*/  IMAD.IADD R3, R3, 0x1, R15 ;  /* 0x0000000103037824 */ /* 0x000fe200078e020f */
[----:B------:R-:W-:Y:S01]  /*20e30*/  @!PT LDS RZ, [RZ] ;  /* 0x00000000fffff984 */ /* 0x000fe20000000800 */
[----:B------:R-:W-:Y:S01]  /*20e40*/  @!PT LDS RZ, [RZ] ;  /* 0x00000000fffff984 */ /* 0x000fe20000000800 */
[----:B------:R-:W-:Y:S01]  /*20e50*/  @!PT LDS RZ, [RZ] ;  /* 0x00000000fffff984 */ /* 0x000fe20000000800 */
[----:B------:R-:W-:Y:S01]  /*20e60*/  @!PT LDS RZ, [RZ] ;  /* 0x00000000fffff984 */ /* 0x000fe20000000800 */
[----:B------:R1:W-:Y:S06]  /*20e70*/  MEMBAR.ALL.CTA ;  /* 0x0000000000007992 */ /* 0x0003ec0000008000 */
[----:B-1----:R-:W1:Y:S01]  /*20e80*/  FENCE.VIEW.ASYNC.S ;  /* 0x00000000000073c6 */ /* 0x002e620000000000 */
[----:B------:R-:W-:Y:S01]  /*20e90*/  IMAD R10, R0, UR4, RZ ;  /* 0x00000004000a7c24 */ /* 0x000fe2000f8e02ff */
[----:B------:R-:W-:Y:S01]  /*20ea0*/  SHF.R.S32.HI R8, RZ, 0x1f, R101 ;  /* 0x0000001fff087819 */ /* 0x000fe20000011465 */
[----:B------:R-:W-:-:S04]  /*20eb0*/  IMAD.WIDE.U32 R2, R11, UR4, R2 ;  /* 0x000000040b027c25 */ /* 0x000fc8000f8e0002 */
[----:B------:R-:W-:Y:S01]  /*20ec0*/  IMAD R13, R11, UR5, R10 ;  /* 0x000000050b0d7c24 */ /* 0x000fe2000f8e020a */
[----:B------:R-:W-:Y:S02]  /*20ed0*/  ULDC.64 UR4, c[0x0][0xad8] ;  /* 0x0002b60000047ab9 */ /* 0x000fe40000000a00 */
[----:B------:R-:W-:Y:S02]  /*20ee0*/  IMAD R8, R8, UR4, RZ ;  /* 0x0000000408087c24 */ /* 0x000fe4000f8e02ff */
[----:B------:R-:W-:Y:S02]  /*20ef0*/  IMAD.IADD R3, R3, 0x1, R13 ;  /* 0x0000000103037824 */ /* 0x000fe400078e020d */
[----:B------:R-:W-:Y:S02]  /*20f00*/  VIADD R0, R18, 0x29820 ;  /* 0x0002982012007836 */ /* 0x000fe40000000000 */
[C---:B------:R-:W-:Y:S02]  /*20f10*/  IMAD R13, R101.reuse, UR5, R8 ;  /* 0x00000005650d7c24 */ /* 0x040fe4000f8e0208 */
[----:B------:R-:W-:Y:S01]  /*20f20*/  IMAD.WIDE.U32 R10, R101, UR4, R2 ;  /* 0x00000004650a7c25 */ /* 0x000fe2000f8e0002 */
[----:B------:R-:W-:Y:S01]  /*20f30*/  ULDC.64 UR4, c[0x0][0xa80] ;  /* 0x0002a00000047ab9 */ /* 0x000fe20000000a00 */
[----:B------:R-:W-:-:S02]  /*20f40*/  PRMT R0, RZ, 0x654, R0 ;  /* 0x00000654ff007816 */ /* 0x000fc40000000000 */
[----:B------:R-:W-:Y:S01]  /*20f50*/  IMAD.IADD R3, R11, 0x1, R13 ;  /* 0x000000010b037824 */ /* 0x000fe200078e020d */
[C---:B------:R-:W-:Y:S01]  /*20f60*/  LEA R2, P0, R10.reuse, UR4, 0x1 ;  /* 0x000000040a027c11 */ /* 0x040fe2000f8008ff */
[----:B------:R-:W-:Y:S01]  /*20f70*/  UMOV UR4, 0xffffffff ;  /* 0xffffffff00047882 */ /* 0x000fe20000000000 */
[----:B------:R-:W-:Y:S01]  /*20f80*/  IADD3 R53, R9, 0x40, RZ ;  /* 0x0000004009357810 */ /* 0x000fe20007ffe0ff */
[----:B-1----:R0:W-:Y:S01]  /*20f90*/  SYNCS.ARRIVE.TRANS64.RED.A1T0 RZ, [R0+URZ], RZ ;  /* 0x000000ff00ff79a7 */ /* 0x0021e2000810043f */
[----:B------:R-:W-:Y:S02]  /*20fa0*/  LEA.HI.X R3, R10, UR5, R3, 0x1, P0 ;  /* 0x000000050a037c11 */ /* 0x000fe400080f0c03 */
[----:B------:R-:W-:Y:S02]  /*20fb0*/  SHF.R.S32.HI R8, RZ, 0x1f, R9 ;  /* 0x0000001fff087819 */ /* 0x000fe40000011409 */
[----:B------:R-:W-:Y:S01]  /*20fc0*/  SHF.R.S32.HI R20, RZ, 0x1f, R53 ;  /* 0x0000001fff147819 */ /* 0x000fe20000011435 */
[----:B------:R-:W-:Y:S06]  /*20fd0*/  BRA.DIV UR4, `(.L_x_607) ;  /* 0x000000d2049c7947 */ /* 0x000fec000b800000 */
[----:B0-----:R0:W1:Y:S04]  /*20fe0*/  SHFL.IDX PT, R0, R3, RZ, 0x181f ;  /* 0x00181fff03007589 */ /* 0x00106800000e0000 */
[----:B------:R0:W2:Y:S02]  /*20ff0*/  SHFL.IDX PT, R14, R2, RZ, 0x181f ;  /* 0x00181fff020e7589 */ /* 0x0000a400000e0000 */
.L_x_888:
[----:B------:R-:W-:Y:S01]  /*21000*/  IMAD R21, R223, 0x80, R102 ;  /* 0x00000080df157824 */ /* 0x000fe200078e0266 */
[----:B------:R-:W-:Y:S04]  /*21010*/  BSSY B1, `(.L_x_608) ;  /* 0x000000c000017945 */ /* 0x000fe80003800000 */
[----:B------:R-:W-:-:S13]  /*21020*/  ISETP.GE.AND P0, PT, R21, R100, PT ;  /* 0x000000641500720c */ /* 0x000fda0003f06270 */
[----:B------:R-:W-:Y:S05]  /*21030*/  @P0 BRA `(.L_x_609) ;  /* 0x0000000000240947 */ /* 0x000fea0003800000 */
[----:B------:R-:W-:Y:S02]  /*21040*/  ULDC UR4, c[0x0][0xac8] ;  /* 0x0002b20000047ab9 */ /* 0x000fe40000000800 */
[----:B------:R-:W-:Y:S02]  /*21050*/  ISETP.GE.AND P0, PT, R9, UR4, PT ;  /* 0x0000000409007c0c */ /* 0x000fe4000bf06270 */
[----:B------:R-:W-:-:S11]  /*21060*/  ISETP.GE.AND P1, PT, R53, UR4, PT ;  /* 0x0000000435007c0c */ /* 0x000fd6000bf26270 */
[-C--:B--2---:R-:W-:Y:S02]  /*21070*/  @!P0 LEA R10, P2, R9, R14.reuse, 0x1 ;  /* 0x0000000e090a8211 */ /* 0x084fe400078408ff */
[----:B------:R-:W-:Y:S02]  /*21080*/  @!P1 LEA R14, P3, R53, R14, 0x1 ;  /* 0x0000000e350e9211 */ /* 0x000fe400078608ff */
[-C--:B-1----:R-:W-:Y:S02]  /*21090*/  @!P0 LEA.HI.X R11, R9, R0.reuse, R8, 0x1, P2 ;  /* 0x00000000090b8211 */ /* 0x082fe400010f0c08 */
[----:B------:R-:W-:-:S03]  /*210a0*/  @!P1 LEA.HI.X R15, R53, R0, R20, 0x1, P3 ;  /* 0x00000000350f9211 */ /* 0x000fc600018f0c14 */
[----:B-----5:R3:W-:Y:S04]  /*210b0*/  @!P0 ST.E.128 desc[UR50][R10.64], R4 ;  /* 0x000000040a008985 */ /* 0x0207e8000c101d32 */
[----:B------:R3:W-:Y:S02]  /*210c0*/  @!P1 ST.E.128 desc[UR50][R14.64], R36 ;  /* 0x000000240e009985 */ /* 0x0007e4000c101d32 */
.L_x_609:
[----:B------:R-:W-:Y:S05]  /*210d0*/  BSYNC B1 ;  /* 0x0000000000017941 */ /* 0x000fea0003800000 */
.L_x_608:
[----:B------:R-:W-:-:S03]  /*210e0*/  UMOV UR4, 0xffffffff ;  /* 0xffffffff00047882 */ /* 0x000fc60000000000 */
[----:B------:R-:W-:Y:S05]  /*210f0*/  BRA.DIV UR4, `(.L_x_610) ;  /* 0x000000d204887947 */ /* 0x000fea000b800000 */
[----:B-1----:R1:W4:Y:S04]  /*21100*/  SHFL.IDX PT, R0, R3, 0x1, 0x181f ;  /* 0x00381f0003007f89 */ /* 0x00232800000e0000 */
[----:B--23--:R1:W2:Y:S02]  /*21110*/  SHFL.IDX PT, R14, R2, 0x1, 0x181f ;  /* 0x00381f00020e7f89 */ /* 0x00c2a400000e0000 */
.L_x_892:
[----:B-----5:R-:W-:Y:S01]  /*21120*/  VIADD R5, R21, 0x20 ;  /* 0x0000002015057836 */ /* 0x020fe20000000000 */
        /* <DEDUP_REMOVED lines=8> */
[-C--:B----4-:R-:W-:Y:S02]  /*211b0*/  @!P2 LEA.HI.X R5, R9, R0.reuse, R8, 0x1, P0 ;  /* 0x000000000905a211 */ /* 0x090fe400000f0c08 */
[----:B------:R-:W-:-:S03]  /*211c0*/  @!P3 LEA.HI.X R15, R53, R0, R20, 0x1, P1 ;  /* 0x00000000350fb211 */ /* 0x000fc600008f0c14 */
[----:B------:R3:W-:Y:S04]  /*211d0*/  @!P2 ST.E.128 desc[UR50][R4.64], R24 ;  /* 0x000000180400a985 */ /* 0x0007e8000c101d32 */
[----:B------:R3:W-:Y:S02]  /*211e0*/  @!P3 ST.E.128 desc[UR50][R14.64], R40 ;  /* 0x000000280e00b985 */ /* 0x0007e4000c101d32 */
.L_x_612:
[----:B------:R-:W-:Y:S05]  /*211f0*/  BSYNC B1 ;  /* 0x0000000000017941 */ /* 0x000fea0003800000 */
.L_x_611:
[----:B------:R-:W-:-:S03]  /*21200*/  UMOV UR4, 0xffffffff ;  /* 0xffffffff00047882 */ /* 0x000fc60000000000 */
[----:B------:R-:W-:Y:S05]  /*21210*/  BRA.DIV UR4, `(.L_x_613) ;  /* 0x000000d204887947 */ /* 0x000fea000b800000 */
[----:B----4-:R4:W0:Y:S04]  /*21220*/  SHFL.IDX PT, R0, R3, 0x2, 0x181f ;  /* 0x00581f0003007f89 */ /* 0x01082800000e0000 */
[----:B--23--:R4:W2:Y:S02]  /*21230*/  SHFL.IDX PT, R14, R2, 0x2, 0x181f ;  /* 0x00581f00020e7f89 */ /* 0x00c8a400000e0000 */
.L_x_896:
[----:B------:R-:W-:Y:S01]  /*21240*/  VIADD R5, R21, 0x40 ;  /* 0x0000004015057836 */ /* 0x000fe20000000000 */
        /* <DEDUP_REMOVED lines=8> */
[-C--:B0-----:R-:W-:Y:S02]  /*212d0*/  @!P2 LEA.HI.X R5, R9, R0.reuse, R8, 0x1, P0 ;  /* 0x000000000905a211 */ /* 0x081fe400000f0c08 */
[----:B------:R-:W-:-:S03]  /*212e0*/  @!P3 LEA.HI.X R15, R53, R0, R20, 0x1, P1 ;  /* 0x00000000350fb211 */ /* 0x000fc600008f0c14 */
[----:B------:R3:W-:Y:S04]  /*212f0*/  @!P2 ST.E.128 desc[UR50][R4.64], R28 ;  /* 0x0000001c0400a985 */ /* 0x0007e8000c101d32 */
[----:B------:R3:W-:Y:S02]  /*21300*/  @!P3 ST.E.128 desc[UR50][R14.64], R44 ;  /* 0x0000002c0e00b985 */ /* 0x0007e4000c101d32 */
.L_x_615:
[----:B------:R-:W-:Y:S05]  /*21310*/  BSYNC B1 ;  /* 0x0000000000017941 */ /* 0x000fea0003800000 */
.L_x_614:
[----:B------:R-:W-:-:S03]  /*21320*/  UMOV UR4, 0xffffffff ;  /* 0xffffffff00047882 */ /* 0x000fc60000000000 */
[----:B------:R-:W-:Y:S05]  /*21330*/  BRA.DIV UR4, `(.L_x_616) ;  /* 0x000000d204887947 */ /* 0x000fea000b800000 */
[----:B0-----:R0:W0:Y:S04]  /*21340*/  SHFL.IDX PT, R0, R3, 0x3, 0x181f ;  /* 0x00781f0003007f89 */ /* 0x00102800000e0000 */
[----:B--23--:R2:W3:Y:S02]  /*21350*/  SHFL.IDX PT, R14, R2, 0x3, 0x181f ;  /* 0x00781f00020e7f89 */ /* 0x00c4e400000e0000 */
.L_x_900:
[----:B01--4-:R-:W-:-:S05]  /*21360*/  VIADD R3, R21, 0x60 ;  /* 0x0000006015037836 */ /* 0x013fca0000000000 */
[----:B------:R-:W-:-:S13]  /*21370*/  ISETP.GE.AND P0, PT, R3, R100, PT ;  /* 0x000000640300720c */ /* 0x000fda0003f06270 */
[----:B------:R-:W-:Y:S05]  /*21380*/  @P0 BRA `(.L_x_617) ;  /* 0x0000001c00d00947 */ /* 0x000fea0003800000 */
[----:B------:R-:W-:Y:S02]  /*21390*/  ULDC UR4, c[0x0][0xac8] ;  /* 0x0002b20000047ab9 */ /* 0x000fe40000000800 */
[----:B------:R-:W-:-:S13]  /*213a0*/  ISETP.GE.AND P1, PT, R9, UR4, PT ;  /* 0x0000000409007c0c */ /* 0x000fda000bf26270 */
[----:B--23--:R-:W-:-:S04]  /*213b0*/  @!P1 LEA R2, P0, R9, R14, 0x1 ;  /* 0x0000000e09029211 */ /* 0x00cfc800078008ff */
[----:B------:R-:W-:Y:S02]  /*213c0*/  @!P1 LEA.HI.X R3, R9, R0, R8, 0x1, P0 ;  /* 0x0000000009039211 */ /* 0x000fe400000f0c08 */
[----:B------:R-:W-:-:S03]  /*213d0*/  ISETP.GE.AND P0, PT, R53, UR4, PT ;  /* 0x0000000435007c0c */ /* 0x000fc6000bf06270 */
[----:B------:R0:W-:Y:S10]  /*213e0*/  @!P1 ST.E.128 desc[UR50][R2.64], R32 ;  /* 0x0000002002009985 */ /* 0x0001f4000c101d32 */
[----:B------:R-:W-:Y:S05]  /*213f0*/  @P0 BRA `(.L_x_617) ;  /* 0x0000001c00b40947 */ /* 0x000fea0003800000 */
[----:B------:R-:W-:-:S04]  /*21400*/  LEA R14, P0, R53, R14, 0x1 ;  /* 0x0000000e350e7211 */ /* 0x000fc800078008ff */
[----:B------:R-:W-:-:S05]  /*21410*/  LEA.HI.X R15, R53, R0, R20, 0x1, P0 ;  /* 0x00000000350f7211 */ /* 0x000fca00000f0c14 */
[----:B------:R1:W-:Y:S01]  /*21420*/  ST.E.128 desc[UR50][R14.64], R48 ;  /* 0x000000300e007985 */ /* 0x0003e2000c101d32 */
[----:B------:R-:W-:Y:S05]  /*21430*/  BRA `(.L_x_617) ;  /* 0x0000001c00a47947 */ /* 0x000fea0003800000 */
.L_x_606:
[----:B------:R-:W-:Y:S01]  /*21440*/  ULDC.64 UR4, c[0x0][0xb08] ;  /* 0x0002c20000047ab9 */ /* 0x000fe20000000a00 */
[----:B------:R-:W1:Y:S01]  /*21450*/  @P1 LDC R8, c[0x0][0xbec] ;  /* 0x0002fb00ff081b82 */ /* 0x000e620000000800 */
[----:B------:R-:W-:Y:S01]  /*21460*/  IMAD R10, R10, UR4, RZ ;  /* 0x000000040a0a7c24 */ /* 0x000fe2000f8e02ff */
[----:B0-----:R-:W-:Y:S01]  /*21470*/  SHF.R.S32.HI R6, RZ, 0x1f, R13 ;  /* 0x0000001fff067819 */ /* 0x001fe2000001140d */
[----:B------:R-:W-:-:S04]  /*21480*/  IMAD.WIDE.U32 R4, R97, UR4, RZ ;  /* 0x0000000461047c25 */ /* 0x000fc8000f8e00ff */
[----:B------:R-:W-:Y:S01]  /*21490*/  IMAD R97, R97, UR5, R10 ;  /* 0x0000000561617c24 */ /* 0x000fe2000f8e020a */
[----:B------:R-:W0:Y:S01]  /*214a0*/  @P1 LDC R11, c[0x0][0xbf0] ;  /* 0x0002fc00ff0b1b82 */ /* 0x000e220000000800 */
[----:B------:R-:W-:Y:S01]  /*214b0*/  ULDC.64 UR4, c[0x0][0xb38] ;  /* 0x0002ce0000047ab9 */ /* 0x000fe20000000a00 */
[----:B------:R-:W-:Y:S02]  /*214c0*/  IMAD.MOV.U32 R7, RZ, RZ, R33 ;  /* 0x000000ffff077224 */ /* 0x000fe400078e0021 */
[----:B------:R-:W-:-:S03]  /*214d0*/  IADD3 R5, R5, R97, RZ ;  /* 0x0000006105057210 */ /* 0x000fc60007ffe0ff */
[----:B------:R-:W-:-:S04]  /*214e0*/  IMAD.WIDE.U32 R4, R169, UR4, R4 ;  /* 0x00000004a9047c25 */ /* 0x000fc8000f8e0004 */
[----:B------:R-:W-:Y:S01]  /*214f0*/  IMAD R5, R169, UR5, R5 ;  /* 0x00000005a9057c24 */ /* 0x000fe2000f8e0205 */
[----:B------:R-:W-:Y:S02]  /*21500*/  ULDC.64 UR4, c[0x0][0xb40] ;  /* 0x0002d00000047ab9 */ /* 0x000fe40000000a00 */
[----:B------:R-:W-:Y:S02]  /*21510*/  IMAD R6, R6, UR4, RZ ;  /* 0x0000000406067c24 */ /* 0x000fe4000f8e02ff */
[----:B------:R-:W-:-:S04]  /*21520*/  IMAD.WIDE.U32 R4, R13, UR4, R4 ;  /* 0x000000040d047c25 */ /* 0x000fc8000f8e0004 */
[----:B------:R-:W-:Y:S01]  /*21530*/  IMAD R9, R13, UR5, R6 ;  /* 0x000000050d097c24 */ /* 0x000fe2000f8e0206 */
[----:B------:R-:W-:Y:S01]  /*21540*/  ULDC.64 UR4, c[0x0][0xb48] ;  /* 0x0002d20000047ab9 */ /* 0x000fe20000000a00 */
[----:B-1----:R-:W-:-:S04]  /*21550*/  @P1 IMAD.HI.U32 R8, R33, R8, RZ ;  /* 0x0000000821081227 */ /* 0x002fc800078e00ff */
[----:B------:R-:W-:Y:S01]  /*21560*/  IMAD.IADD R5, R5, 0x1, R9 ;  /* 0x0000000105057824 */ /* 0x000fe200078e0209 */
[----:B0-----:R-:W-:Y:S01]  /*21570*/  @P1 SHF.R.U32.HI R7, RZ, R11, R8 ;  /* 0x0000000bff071219 */ /* 0x001fe20000011608 */
[----:B------:R-:W-:Y:S02]  /*21580*/  VIADD R9, R18, 0x29820 ;  /* 0x0002982012097836 */ /* 0x000fe40000000000 */
[----:B------:R-:W-:Y:S01]  /*21590*/  IMAD.WIDE.U32 R4, R226, UR4, R4 ;  /* 0x00000004e2047c25 */ /* 0x000fe2000f8e0004 */
[----:B------:R-:W-:-:S03]  /*215a0*/  SHF.R.S32.HI R6, RZ, 0x1f, R7 ;  /* 0x0000001fff067819 */ /* 0x000fc60000011407 */
[----:B------:R-:W-:Y:S01]  /*215b0*/  IMAD R5, R226, UR5, R5 ;  /* 0x00000005e2057c24 */ /* 0x000fe2000f8e0205 */
[----:B------:R-:W-:Y:S01]  /*215c0*/  ULDC.64 UR4, c[0x0][0xb30] ;  /* 0x0002cc0000047ab9 */ /* 0x000fe20000000a00 */
[----:B------:R-:W-:Y:S02]  /*215d0*/  IMAD.MOV R8, RZ, RZ, -R7 ;  /* 0x000000ffff087224 */ /* 0x000fe400078e0a07 */
[----:B------:R-:W-:Y:S02]  /*215e0*/  IMAD R6, R6, UR4, RZ ;  /* 0x0000000406067c24 */ /* 0x000fe4000f8e02ff */
[----:B------:R-:W-:Y:S01]  /*215f0*/  IMAD R101, R101, R8, R33 ;  /* 0x0000000865657224 */ /* 0x000fe200078e0221 */
[----:B------:R-:W-:Y:S01]  /*21600*/  PRMT R8, RZ, 0x654, R9 ;  /* 0x00000654ff087816 */ /* 0x000fe20000000009 */
[C---:B------:R-:W-:Y:S02]  /*21610*/  IMAD R9, R7.reuse, UR5, R6 ;  /* 0x0000000507097c24 */ /* 0x040fe4000f8e0206 */
[----:B------:R-:W-:Y:S01]  /*21620*/  IMAD.WIDE.U32 R4, R7, UR4, R4 ;  /* 0x0000000407047c25 */ /* 0x000fe2000f8e0004 */
[----:B------:R-:W-:Y:S01]  /*21630*/  SHF.R.S32.HI R6, RZ, 0x1f, R101 ;  /* 0x0000001fff067819 */ /* 0x000fe20000011465 */
[----:B------:R-:W-:Y:S01]  /*21640*/  ULDC.64 UR4, c[0x0][0xb28] ;  /* 0x0002ca0000047ab9 */ /* 0x000fe20000000a00 */
[----:B------:R0:W-:Y:S02]  /*21650*/  SYNCS.ARRIVE.TRANS64.RED.A1T0 RZ, [R8+URZ], RZ ;  /* 0x000000ff08ff79a7 */ /* 0x0001e4000810043f */
[----:B------:R-:W-:Y:S01]  /*21660*/  IADD3 R5, R5, R9, RZ ;  /* 0x0000000905057210 */ /* 0x000fe20007ffe0ff */
[----:B------:R-:W-:-:S02]  /*21670*/  IMAD R6, R6, UR4, RZ ;  /* 0x0000000406067c24 */ /* 0x000fc4000f8e02ff */
[----:B------:R-:W-:-:S04]  /*21680*/  IMAD.WIDE.U32 R4, R101, UR4, R4 ;  /* 0x0000000465047c25 */ /* 0x000fc8000f8e0004 */
[----:B------:R-:W-:Y:S01]  /*21690*/  IMAD R101, R101, UR5, R6 ;  /* 0x0000000565657c24 */ /* 0x000fe2000f8e0206 */
[----:B------:R-:W-:Y:S02]  /*216a0*/  ULDC.64 UR4, c[0x0][0xb00] ;  /* 0x0002c00000047ab9 */ /* 0x000fe40000000a00 */
[----:B------:R-:W-:Y:S01]  /*216b0*/  LEA R30, P0, R4, UR4, 0x2 ;  /* 0x00000004041e7c11 */ /* 0x000fe2000f8010ff */
[----:B------:R-:W-:Y:S01]  /*216c0*/  IMAD.IADD R5, R5, 0x1, R101 ;  /* 0x0000000105057824 */ /* 0x000fe200078e0265 */
[----:B------:R-:W-:-:S04]  /*216d0*/  UMOV UR4, 0xffffffff ;  /* 0xffffffff00047882 */ /* 0x000fc80000000000 */
[----:B------:R-:W-:Y:S01]  /*216e0*/  LEA.HI.X R32, R4, UR5, R5, 0x2, P0 ;  /* 0x0000000504207c11 */ /* 0x000fe200080f1405 */
[----:B0-----:R-:W-:Y:S06]  /*216f0*/  BRA.DIV UR4, `(.L_x_618) ;  /* 0x000000ce04e07947 */ /* 0x001fec000b800000 */
[----:B------:R0:W1:Y:S01]  /*21700*/  SHFL.IDX PT, R31, R32, RZ, 0x1c1f ;  /* 0x001c1fff201f7589 */ /* 0x00006200000e0000 */
[C---:B------:R-:W-:Y:S01]  /*21710*/  VIADD R29, R218.reuse, 0x10 ;  /* 0x00000010da1d7836 */ /* 0x040fe20000000000 */
[C---:B------:R-:W-:Y:S01]  /*21720*/  IADD3 R25, R218.reuse, 0x28, RZ ;  /* 0x00000028da197810 */ /* 0x040fe20007ffe0ff */
[C---:B------:R-:W-:Y:S01]  /*21730*/  VIADD R28, R218.reuse, 0x18 ;  /* 0x00000018da1c7836 */ /* 0x040fe20000000000 */
[----:B------:R0:W2:Y:S01]  /*21740*/  SHFL.IDX PT, R14, R30, RZ, 0x1c1f ;  /* 0x001c1fff1e0e7589 */ /* 0x0000a200000e0000 */
[C---:B------:R-:W-:Y:S02]  /*21750*/  VIADD R26, R218.reuse, 0x20 ;  /* 0x00000020da1a7836 */ /* 0x040fe40000000000 */
[----:B------:R-:W-:-:S07]  /*21760*/  VIADD R24, R218, 0x30 ;  /* 0x00000030da187836 */ /* 0x000fce0000000000 */
.L_x_903:
[----:B------:R-:W-:Y:S01]  /*21770*/  ISETP.GE.AND P0, PT, R35, R100, PT ;  /* 0x000000642300720c */ /* 0x000fe20003f06270 */
[----:B------:R-:W-:-:S12]  /*21780*/  BSSY B1, `(.L_x_619) ;  /* 0x0000079000017945 */ /* 0x000fd80003800000 */
[----:B------:R-:W-:Y:S05]  /*21790*/  @P0 BRA `(.L_x_620) ;  /* 0x0000000400dc0947 */ /* 0x000fea0003800000 */
[----:B------:R-:W-:Y:S01]  /*217a0*/  ULDC UR4, c[0x0][0xac8] ;  /* 0x0002b20000047ab9 */ /* 0x000fe20000000800 */
[----:B------:R-:W-:Y:S01]  /*217b0*/  SHF.R.S32.HI R8, RZ, 0x1f, R225 ;  /* 0x0000001fff087819 */ /* 0x000fe200000114e1 */
        /* <DEDUP_REMOVED lines=8> */
[----:B------:R-:W-:Y:S01]  /*21840*/  VIADD R33, R218, 0x58 ;  /* 0x00000058da217836 */ /* 0x000fe20000000000 */
[----:B------:R-:W-:-:S02]  /*21850*/  SHF.R.S32.HI R10, RZ, 0x1f, R29 ;  /* 0x0000001fff0a7819 */ /* 0x000fc4000001141d */
[----:B------:R-:W-:Y:S02]  /*21860*/  ISETP.GE.AND P1, PT, R25, UR4, PT ;  /* 0x0000000419007c0c */ /* 0x000fe4000bf26270 */
[----:B------:R-:W-:Y:S01]  /*21870*/  SHF.R.S32.HI R11, RZ, 0x1f, R26 ;  /* 0x0000001fff0b7819 */ /* 0x000fe2000001141a */
[----:B--2---:R-:W-:Y:S01]  /*21880*/  @!P0 IMAD.MOV.U32 R4, RZ, RZ, R14 ;  /* 0x000000ffff048224 */ /* 0x004fe200078e000e */
[----:B------:R-:W-:Y:S01]  /*21890*/  @!P0 MOV R7, R98 ;  /* 0x0000006200078202 */ /* 0x000fe20000000f00 */
[----:B-1----:R-:W-:Y:S01]  /*218a0*/  @!P0 IMAD.MOV.U32 R5, RZ, RZ, R31 ;  /* 0x000000ffff058224 */ /* 0x002fe200078e001f */
[----:B------:R-:W-:Y:S01]  /*218b0*/  SHF.R.S32.HI R12, RZ, 0x1f, R25 ;  /* 0x0000001fff0c7819 */ /* 0x000fe20000011419 */
[----:B------:R-:W-:Y:S01]  /*218c0*/  @!P0 IMAD.MOV.U32 R6, RZ, RZ, R99 ;  /* 0x000000ffff068224 */ /* 0x000fe200078e0063 */
[----:B------:R-:W-:Y:S01]  /*218d0*/  SHF.R.S32.HI R58, RZ, 0x1f, R58 ;  /* 0x0000001fff3a7819 */ /* 0x000fe2000001143a */
[----:B------:R-:W-:-:S04]  /*218e0*/  @!P0 IMAD.WIDE R4, R218, 0x4, R4 ;  /* 0x00000004da048825 */ /* 0x000fc800078e0204 */
[----:B------:R-:W-:Y:S01]  /*218f0*/  @!P2 IMAD.MOV.U32 R9, RZ, RZ, R95 ;  /* 0x000000ffff09a224 */ /* 0x000fe200078e005f */
[----:B------:R1:W-:Y:S02]  /*21900*/  @!P0 ST.E.64 desc[UR50][R4.64], R6 ;  /* 0x0000000604008985 */ /* 0x0003e4000c101b32 */
[-C--:B-1----:R-:W-:Y:S02]  /*21910*/  @!P2 LEA R4, P0, R225, R14.reuse, 0x2 ;  /* 0x0000000ee104a211 */ /* 0x082fe400078010ff */
[----:B------:R-:W-:Y:S02]  /*21920*/  @!P4 LEA R6, P5, R29, R14, 0x2 ;  /* 0x0000000e1d06c211 */ /* 0x000fe400078a10ff */
[-C--:B------:R-:W-:Y:S01]  /*21930*/  @!P2 LEA.HI.X R5, R225, R31.reuse, R8, 0x2, P0 ;  /* 0x0000001fe105a211 */ /* 0x080fe200000f1408 */
[----:B------:R-:W-:Y:S01]  /*21940*/  @!P2 IMAD.MOV.U32 R8, RZ, RZ, R96 ;  /* 0x000000ffff08a224 */ /* 0x000fe200078e0060 */
[----:B------:R-:W-:Y:S02]  /*21950*/  ISETP.GE.AND P0, PT, R26, UR4, PT ;  /* 0x000000041a007c0c */ /* 0x000fe4000bf06270 */
[----:B------:R-:W-:-:S02]  /*21960*/  @!P4 LEA.HI.X R7, R29, R31, R10, 0x2, P5 ;  /* 0x0000001f1d07c211 */ /* 0x000fc400028f140a */
[----:B------:R1:W-:Y:S01]  /*21970*/  @!P2 ST.E.64 desc[UR50][R4.64], R8 ;  /* 0x000000080400a985 */ /* 0x0003e2000c101b32 */
[----:B------:R-:W-:Y:S01]  /*21980*/  SHF.R.S32.HI R10, RZ, 0x1f, R28 ;  /* 0x0000001fff0a7819 */ /* 0x000fe2000001141c */
[----:B-1----:R-:W-:Y:S01]  /*21990*/  @!P4 IMAD.MOV.U32 R4, RZ, RZ, R76 ;  /* 0x000000ffff04c224 */ /* 0x002fe200078e004c */
[----:B------:R-:W-:Y:S01]  /*219a0*/  @!P3 MOV R8, R77 ;  /* 0x0000004d0008b202 */ /* 0x000fe20000000f00 */
[----:B------:R-:W-:Y:S02]  /*219b0*/  @!P4 IMAD.MOV.U32 R5, RZ, RZ, R74 ;  /* 0x000000ffff05c224 */ /* 0x000fe400078e004a */
[----:B------:R-:W-:-:S03]  /*219c0*/  @!P3 IMAD.MOV.U32 R9, RZ, RZ, R75 ;  /* 0x000000ffff09b224 */ /* 0x000fc600078e004b */
[----:B------:R1:W-:Y:S02]  /*219d0*/  @!P4 ST.E.64 desc[UR50][R6.64], R4 ;  /* 0x000000040600c985 */ /* 0x0003e4000c101b32 */
[-C--:B-1----:R-:W-:Y:S02]  /*219e0*/  @!P3 LEA R6, P2, R28, R14.reuse, 0x2 ;  /* 0x0000000e1c06b211 */ /* 0x082fe400078410ff */
[-C--:B------:R-:W-:Y:S02]  /*219f0*/  @!P0 LEA R4, P5, R26, R14.reuse, 0x2 ;  /* 0x0000000e1a048211 */ /* 0x080fe400078a10ff */
[-C--:B------:R-:W-:Y:S02]  /*21a00*/  @!P3 LEA.HI.X R7, R28, R31.reuse, R10, 0x2, P2 ;  /* 0x0000001f1c07b211 */ /* 0x080fe400010f140a */
[----:B------:R-:W-:Y:S02]  /*21a10*/  ISETP.GE.AND P2, PT, R24, UR4, PT ;  /* 0x0000000418007c0c */ /* 0x000fe4000bf46270 */
[----:B------:R-:W-:Y:S01]  /*21a20*/  @!P1 LEA R10, P4, R25, R14, 0x2 ;  /* 0x0000000e190a9211 */ /* 0x000fe200078810ff */
[----:B------:R1:W-:Y:S01]  /*21a30*/  @!P3 ST.E.64 desc[UR50][R6.64], R8 ;  /* 0x000000080600b985 */ /* 0x0003e2000c101b32 */
[----:B------:R-:W-:-:S02]  /*21a40*/  @!P0 LEA.HI.X R5, R26, R31, R11, 0x2, P5 ;  /* 0x0000001f1a058211 */ /* 0x000fc400028f140b */
[----:B------:R-:W-:Y:S02]  /*21a50*/  @!P1 LEA.HI.X R11, R25, R31, R12, 0x2, P4 ;  /* 0x0000001f190b9211 */ /* 0x000fe400020f140c */
[----:B------:R-:W-:Y:S02]  /*21a60*/  ISETP.GE.AND P3, PT, R224, UR4, PT ;  /* 0x00000004e0007c0c */ /* 0x000fe4000bf66270 */
[----:B------:R-:W-:Y:S02]  /*21a70*/  ISETP.GE.AND P4, PT, R13, UR4, PT ;  /* 0x000000040d007c0c */ /* 0x000fe4000bf86270 */
[----:B------:R-:W-:Y:S01]  /*21a80*/  SHF.R.S32.HI R12, RZ, 0x1f, R224 ;  /* 0x0000001fff0c7819 */ /* 0x000fe200000114e0 */
[----:B-1----:R-:W-:Y:S01]  /*21a90*/  @!P0 IMAD.MOV.U32 R6, RZ, RZ, R2 ;  /* 0x000000ffff068224 */ /* 0x002fe200078e0002 */
[----:B------:R-:W-:Y:S01]  /*21aa0*/  @!P1 MOV R2, R3 ;  /* 0x0000000300029202 */ /* 0x000fe20000000f00 */
[----:B------:R-:W-:Y:S02]  /*21ab0*/  @!P0 IMAD.MOV.U32 R7, RZ, RZ, R78 ;  /* 0x000000ffff078224 */ /* 0x000fe400078e004e */
[----:B------:R-:W-:Y:S01]  /*21ac0*/  @!P1 IMAD.MOV.U32 R3, RZ, RZ, R0 ;  /* 0x000000ffff039224 */ /* 0x000fe200078e0000 */
[----:B------:R-:W-:-:S02]  /*21ad0*/  SHF.R.S32.HI R0, RZ, 0x1f, R24 ;  /* 0x0000001fff007819 */ /* 0x000fc40000011418 */
[----:B------:R1:W-:Y:S04]  /*21ae0*/  @!P0 ST.E.64 desc[UR50][R4.64], R6 ;  /* 0x0000000604008985 */ /* 0x0003e8000c101b32 */
[----:B------:R2:W-:Y:S01]  /*21af0*/  @!P1 ST.E.64 desc[UR50][R10.64], R2 ;  /* 0x000000020a009985 */ /* 0x0005e2000c101b32 */
[----:B------:R-:W-:Y:S01]  /*21b00*/  ISETP.GE.AND P1, PT, R34, UR4, PT ;  /* 0x0000000422007c0c */ /* 0x000fe2000bf26270 */
[----:B-1----:R-:W-:Y:S01]  /*21b10*/  @!P2 IMAD.MOV.U32 R6, RZ, RZ, R36 ;  /* 0x000000ffff06a224 */ /* 0x002fe200078e0024 */
[----:B------:R-:W-:Y:S02]  /*21b20*/  @!P2 MOV R7, R20 ;  /* 0x000000140007a202 */ /* 0x000fe40000000f00 */
[-C--:B------:R-:W-:Y:S02]  /*21b30*/  @!P3 LEA R4, P5, R224, R14.reuse, 0x2 ;  /* 0x0000000ee004b211 */ /* 0x080fe400078a10ff */
[----:B--2---:R-:W-:-:S02]  /*21b40*/  @!P2 LEA R2, P0, R24, R14, 0x2 ;  /* 0x0000000e1802a211 */ /* 0x004fc400078010ff */
[-C--:B------:R-:W-:Y:S02]  /*21b50*/  @!P3 LEA.HI.X R5, R224, R31.reuse, R12, 0x2, P5 ;  /* 0x0000001fe005b211 */ /* 0x080fe400028f140c */
[----:B------:R-:W-:Y:S02]  /*21b60*/  @!P2 LEA.HI.X R3, R24, R31, R0, 0x2, P0 ;  /* 0x0000001f1803a211 */ /* 0x000fe400000f1400 */
[----:B------:R-:W-:-:S03]  /*21b70*/  ISETP.GE.AND P0, PT, R15, UR4, PT ;  /* 0x000000040f007c0c */ /* 0x000fc6000bf06270 */
[----:B------:R1:W-:Y:S10]  /*21b80*/  @!P2 ST.E.64 desc[UR50][R2.64], R6 ;  /* 0x000000060200a985 */ /* 0x0003f4000c101b32 */
[----:B------:R-:W-:-:S02]  /*21b90*/  @!P0 LEA R8, P5, R15, R14, 0x2 ;  /* 0x0000000e0f088211 */ /* 0x000fc400078a10ff */
[C---:B-1----:R-:W-:Y:S01]  /*21ba0*/  @!P4 LEA R6, P2, R13.reuse, R14, 0x2 ;  /* 0x0000000e0d06c211 */ /* 0x042fe200078410ff */
[----:B------:R-:W-:Y:S02]  /*21bb0*/  @!P3 IMAD.MOV.U32 R2, RZ, RZ, R37 ;  /* 0x000000ffff02b224 */ /* 0x000fe400078e0025 */
[----:B------:R-:W-:Y:S01]  /*21bc0*/  @!P3 IMAD.MOV.U32 R3, RZ, RZ, R21 ;  /* 0x000000ffff03b224 */ /* 0x000fe200078e0015 */
[----:B------:R-:W-:Y:S01]  /*21bd0*/  @!P4 LEA.HI.X R7, R13, R31, R58, 0x2, P2 ;  /* 0x0000001f0d07c211 */ /* 0x000fe200010f143a */
[C---:B------:R-:W-:Y:S01]  /*21be0*/  VIADD R13, R218.reuse, 0x60 ;  /* 0x00000060da0d7836 */ /* 0x040fe20000000000 */
[----:B------:R-:W-:Y:S02]  /*21bf0*/  IADD3 R58, R218, 0x48, RZ ;  /* 0x00000048da3a7810 */ /* 0x000fe40007ffe0ff */
[----:B------:R1:W-:Y:S01]  /*21c00*/  @!P3 ST.E.64 desc[UR50][R4.64], R2 ;  /* 0x000000020400b985 */ /* 0x0003e2000c101b32 */
[----:B------:R-:W-:Y:S02]  /*21c10*/  ISETP.GE.AND P2, PT, R33, UR4, PT ;  /* 0x0000000421007c0c */ /* 0x000fe4000bf46270 */
[----:B------:R-:W-:-:S02]  /*21c20*/  SHF.R.S32.HI R58, RZ, 0x1f, R58 ;  /* 0x0000001fff3a7819 */ /* 0x000fc4000001143a */
[C---:B-1----:R-:W-:Y:S01]  /*21c30*/  @!P1 LEA R2, P3, R34.reuse, R14, 0x2 ;  /* 0x0000000e22029211 */ /* 0x042fe200078610ff */
[----:B------:R-:W-:Y:S02]  /*21c40*/  @!P4 IMAD.MOV.U32 R4, RZ, RZ, R40 ;  /* 0x000000ffff04c224 */ /* 0x000fe400078e0028 */
[----:B------:R-:W-:Y:S01]  /*21c50*/  @!P4 IMAD.MOV.U32 R5, RZ, RZ, R38 ;  /* 0x000000ffff05c224 */ /* 0x000fe200078e0026 */
[----:B------:R-:W-:Y:S01]  /*21c60*/  @!P1 LEA.HI.X R3, R34, R31, R58, 0x2, P3 ;  /* 0x0000001f22039211 */ /* 0x000fe200018f143a */
[----:B------:R-:W-:Y:S01]  /*21c70*/  VIADD R34, R218, 0x50 ;  /* 0x00000050da227836 */ /* 0x000fe20000000000 */
[----:B------:R-:W-:Y:S02]  /*21c80*/  @!P1 MOV R38, R41 ;  /* 0x0000002900269202 */ /* 0x000fe40000000f00 */
[----:B------:R-:W-:Y:S01]  /*21c90*/  ISETP.GE.AND P3, PT, R13, UR4, PT ;  /* 0x000000040d007c0c */ /* 0x000fe2000bf66270 */
[----:B------:R1:W-:Y:S01]  /*21ca0*/  @!P4 ST.E.64 desc[UR50][R6.64], R4 ;  /* 0x000000040600c985 */ /* 0x0003e2000c101b32 */
[----:B------:R-:W-:-:S02]  /*21cb0*/  SHF.R.S32.HI R34, RZ, 0x1f, R34 ;  /* 0x0000001fff227819 */ /* 0x000fc40000011422 */
[----:B------:R-:W-:Y:S01]  /*21cc0*/  ISETP.GE.AND P4, PT, R229, UR4, PT ;  /* 0x00000004e5007c0c */ /* 0x000fe2000bf86270 */
[----:B------:R2:W-:Y:S01]  /*21cd0*/  @!P1 ST.E.64 desc[UR50][R2.64], R38 ;  /* 0x0000002602009985 */ /* 0x0005e2000c101b32 */
[----:B------:R-:W-:Y:S01]  /*21ce0*/  @!P0 LEA.HI.X R9, R15, R31, R34, 0x2, P5 ;  /* 0x0000001f0f098211 */ /* 0x000fe200028f1422 */
[C---:B------:R-:W-:Y:S01]  /*21cf0*/  VIADD R34, R218.reuse, 0x58 ;  /* 0x00000058da227836 */ /* 0x040fe20000000000 */
[----:B------:R-:W-:Y:S01]  /*21d00*/  @!P2 LEA R10, P1, R33, R14, 0x2 ;  /* 0x0000000e210aa211 */ /* 0x000fe200078210ff */
[----:B------:R-:W-:Y:S01]  /*21d10*/  VIADD R15, R218, 0x60 ;  /* 0x00000060da0f7836 */ /* 0x000fe20000000000 */
[----:B------:R-:W-:Y:S02]  /*21d20*/  ISETP.GE.AND P5, PT, R228, UR4, PT ;  /* 0x00000004e4007c0c */ /* 0x000fe4000bfa6270 */
[----:B------:R-:W-:Y:S02]  /*21d30*/  SHF.R.S32.HI R34, RZ, 0x1f, R34 ;  /* 0x0000001fff227819 */ /* 0x000fe40000011422 */
[----:B------:R-:W-:-:S02]  /*21d40*/  SHF.R.S32.HI R15, RZ, 0x1f, R15 ;  /* 0x0000001fff0f7819 */ /* 0x000fc4000001140f */
[----:B------:R-:W-:Y:S02]  /*21d50*/  @!P2 LEA.HI.X R11, R33, R31, R34, 0x2, P1 ;  /* 0x0000001f210ba211 */ /* 0x000fe400008f1422 */
[C---:B-1----:R-:W-:Y:S01]  /*21d60*/  @!P3 LEA R4, P1, R13.reuse, R14, 0x2 ;  /* 0x0000000e0d04b211 */ /* 0x042fe200078210ff */
[----:B--2---:R-:W-:Y:S01]  /*21d70*/  @!P0 IMAD.MOV.U32 R2, RZ, RZ, R44 ;  /* 0x000000ffff028224 */ /* 0x004fe200078e002c */
[----:B------:R-:W-:Y:S01]  /*21d80*/  SHF.R.S32.HI R34, RZ, 0x1f, R229 ;  /* 0x0000001fff227819 */ /* 0x000fe200000114e5 */
[----:B------:R-:W-:Y:S01]  /*21d90*/  @!P0 IMAD.MOV.U32 R3, RZ, RZ, R42 ;  /* 0x000000ffff038224 */ /* 0x000fe200078e002a */
[----:B------:R-:W-:Y:S02]  /*21da0*/  @!P2 MOV R42, R45 ;  /* 0x0000002d002aa202 */ /* 0x000fe40000000f00 */
[----:B------:R-:W-:Y:S02]  /*21db0*/  @!P3 LEA.HI.X R5, R13, R31, R15, 0x2, P1 ;  /* 0x0000001f0d05b211 */ /* 0x000fe400008f140f */
[----:B------:R1:W-:Y:S01]  /*21dc0*/  @!P0 ST.E.64 desc[UR50][R8.64], R2 ;  /* 0x0000000208008985 */ /* 0x0003e2000c101b32 */
[----:B------:R-:W-:-:S02]  /*21dd0*/  ISETP.GE.AND P0, PT, R227, UR4, PT ;  /* 0x00000004e3007c0c */ /* 0x000fc4000bf06270 */
[CC--:B------:R-:W-:Y:S01]  /*21de0*/  @!P4 LEA R6, P1, R229.reuse, R14.reuse, 0x2 ;  /* 0x0000000ee506c211 */ /* 0x0c0fe200078210ff */
[----:B------:R-:W-:Y:S01]  /*21df0*/  @!P2 ST.E.64 desc[UR50][R10.64], R42 ;  /* 0x0000002a0a00a985 */ /* 0x000fe2000c101b32 */
[----:B------:R-:W-:Y:S02]  /*21e00*/  SHF.R.S32.HI R33, RZ, 0x1f, R228 ;  /* 0x0000001fff217819 */ /* 0x000fe400000114e4 */
[----:B------:R-:W-:Y:S02]  /*21e10*/  SHF.R.S32.HI R15, RZ, 0x1f, R227 ;  /* 0x0000001fff0f7819 */ /* 0x000fe400000114e3 */
[-C--:B------:R-:W-:Y:S01]  /*21e20*/  @!P4 LEA.HI.X R7, R229, R31.reuse, R34, 0x2, P1 ;  /* 0x0000001fe507c211 */ /* 0x080fe200008f1422 */
[----:B-1----:R-:W-:Y:S01]  /*21e30*/  @!P3 IMAD.MOV.U32 R2, RZ, RZ, R48 ;  /* 0x000000ffff02b224 */ /* 0x002fe200078e0030 */
[C---:B------:R-:W-:Y:S01]  /*21e40*/  @!P5 LEA R8, P2, R228.reuse, R14, 0x2 ;  /* 0x0000000ee408d211 */ /* 0x040fe200078410ff */
[----:B------:R-:W-:Y:S02]  /*21e50*/  @!P3 IMAD.MOV.U32 R3, RZ, RZ, R46 ;  /* 0x000000ffff03b224 */ /* 0x000fe400078e002e */
[----:B------:R-:W-:Y:S01]  /*21e60*/  @!P4 IMAD.MOV.U32 R46, RZ, RZ, R79 ;  /* 0x000000ffff2ec224 */ /* 0x000fe200078e004f */
[----:B------:R-:W-:-:S02]  /*21e70*/  @!P5 LEA.HI.X R9, R228, R31, R33, 0x2, P2 ;  /* 0x0000001fe409d211 */ /* 0x000fc400010f1421 */
[----:B------:R1:W-:Y:S01]  /*21e80*/  @!P3 ST.E.64 desc[UR50][R4.64], R2 ;  /* 0x000000020400b985 */ /* 0x0003e2000c101b32 */
[----:B------:R-:W-:-:S03]  /*21e90*/  @!P0 LEA R12, P3, R227, R14, 0x2 ;  /* 0x0000000ee30c8211 */ /* 0x000fc600078610ff */
[----:B------:R3:W-:Y:S01]  /*21ea0*/  @!P4 ST.E.64 desc[UR50][R6.64], R46 ;  /* 0x0000002e0600c985 */ /* 0x0007e2000c101b32 */
[----:B------:R-:W-:Y:S01]  /*21eb0*/  @!P0 LEA.HI.X R13, R227, R31, R15, 0x2, P3 ;  /* 0x0000001fe30d8211 */ /* 0x000fe200018f140f */
[----:B-1----:R-:W-:Y:S01]  /*21ec0*/  @!P5 IMAD.MOV.U32 R2, RZ, RZ, R82 ;  /* 0x000000ffff02d224 */ /* 0x002fe200078e0052 */
[----:B------:R-:W-:Y:S01]  /*21ed0*/  @!P5 MOV R3, R80 ;  /* 0x000000500003d202 */ /* 0x000fe20000000f00 */
[----:B------:R-:W-:-:S04]  /*21ee0*/  @!P0 IMAD.MOV.U32 R80, RZ, RZ, R83 ;  /* 0x000000ffff508224 */ /* 0x000fc800078e0053 */
[----:B------:R3:W-:Y:S04]  /*21ef0*/  @!P5 ST.E.64 desc[UR50][R8.64], R2 ;  /* 0x000000020800d985 */ /* 0x0007e8000c101b32 */
[----:B------:R3:W-:Y:S02]  /*21f00*/  @!P0 ST.E.64 desc[UR50][R12.64], R80 ;  /* 0x000000500c008985 */ /* 0x0007e4000c101b32 */
.L_x_620:
[----:B------:R-:W-:Y:S05]  /*21f10*/  BSYNC B1 ;  /* 0x0000000000017941 */ /* 0x000fea0003800000 */
.L_x_619:
[----:B------:R-:W-:-:S03]  /*21f20*/  UMOV UR4, 0xffffffff ;  /* 0xffffffff00047882 */ /* 0x000fc60000000000 */
[----:B------:R-:W-:Y:S05]  /*21f30*/  BRA.DIV UR4, `(.L_x_621) ;  /* 0x000000ca04187947 */ /* 0x000fea000b800000 */
[----:B---3--:R3:W4:Y:S04]  /*21f40*/  SHFL.IDX PT, R3, R32, 0x1, 0x1c1f ;  /* 0x003c1f0020037f89 */ /* 0x00872800000e0000 */
[----:B--2---:R3:W2:Y:S02]  /*21f50*/  SHFL.IDX PT, R14, R30, 0x1, 0x1c1f ;  /* 0x003c1f001e0e7f89 */ /* 0x0046a400000e0000 */
.L_x_907:
[----:B------:R-:W-:-:S13]  /*21f60*/  ISETP.GE.AND P0, PT, R27, R100, PT ;  /* 0x000000641b00720c */ /* 0x000fda0003f06270 */
[----:B------:R-:W-:Y:S05]  /*21f70*/  @P0 BRA `(.L_x_617) ;  /* 0x0000001000d40947 */ /* 0x000fea0003800000 */
[----:B------:R-:W-:Y:S01]  /*21f80*/  ULDC UR4, c[0x0][0xac8] ;  /* 0x0002b20000047ab9 */ /* 0x000fe20000000800 */
[----:B------:R-:W-:Y:S01]  /*21f90*/  SHF.R.S32.HI R4, RZ, 0x1f, R225 ;  /* 0x0000001fff047819 */ /* 0x000fe200000114e1 */
[C---:B-1----:R-:W-:Y:S01]  /*21fa0*/  VIADD R31, R218.reuse, 0x40 ;  /* 0x00000040da1f7836 */ /* 0x042fe20000000000 */
[C---:B------:R-:W-:Y:S01]  /*21fb0*/  ISETP.GE.AND P2, PT, R218.reuse, UR4, PT ;  /* 0x00000004da007c0c */ /* 0x040fe2000bf46270 */
[C---:B------:R-:W-:Y:S01]  /*21fc0*/  VIADD R33, R218.reuse, 0x40 ;  /* 0x00000040da217836 */ /* 0x040fe20000000000 */
[----:B------:R-:W-:Y:S01]  /*21fd0*/  ISETP.GE.AND P3, PT, R225, UR4, PT ;  /* 0x00000004e1007c0c */ /* 0x000fe2000bf66270 */
[----:B------:R-:W-:Y:S01]  /*21fe0*/  VIADD R15, R218, 0x58 ;  /* 0x00000058da0f7836 */ /* 0x000fe20000000000 */
[----:B------:R-:W-:Y:S02]  /*21ff0*/  ISETP.GE.AND P1, PT, R29, UR4, PT ;  /* 0x000000041d007c0c */ /* 0x000fe4000bf26270 */
[----:B------:R-:W-:Y:S02]  /*22000*/  ISETP.GE.AND P0, PT, R28, UR4, PT ;  /* 0x000000041c007c0c */ /* 0x000fe4000bf06270 */
[----:B------:R-:W-:-:S02]  /*22010*/  SHF.R.S32.HI R0, RZ, 0x1f, R29 ;  /* 0x0000001fff007819 */ /* 0x000fc4000001141d */
[----:B------:R-:W-:Y:S02]  /*22020*/  ISETP.GE.AND P4, PT, R26, UR4, PT ;  /* 0x000000041a007c0c */ /* 0x000fe4000bf86270 */
[C---:B0--3--:R-:W-:Y:S01]  /*22030*/  IADD3 R30, R218.reuse, 0x48, RZ ;  /* 0x00000048da1e7810 */ /* 0x049fe20007ffe0ff */
[----:B--2---:R-:W-:Y:S01]  /*22040*/  @!P2 IMAD.MOV.U32 R2, RZ, RZ, R14 ;  /* 0x000000ffff02a224 */ /* 0x004fe200078e000e */
[----:B------:R-:W-:Y:S01]  /*22050*/  SHF.R.S32.HI R33, RZ, 0x1f, R33 ;  /* 0x0000001fff217819 */ /* 0x000fe20000011421 */
[----:B------:R-:W-:Y:S01]  /*22060*/  @!P2 IMAD.MOV.U32 R10, RZ, RZ, R49 ;  /* 0x000000ffff0aa224 */ /* 0x000fe200078e0031 */
[C---:B------:R-:W-:Y:S01]  /*22070*/  @!P3 LEA R12, P5, R225.reuse, R14, 0x2 ;  /* 0x0000000ee10cb211 */ /* 0x040fe200078a10ff */
[----:B----4-:R-:W-:Y:S01]  /*22080*/  @!P2 IMAD.WIDE R8, R218, 0x4, R2 ;  /* 0x00000004da08a825 */ /* 0x010fe200078e0202 */
[----:B------:R-:W-:Y:S02]  /*22090*/  SHF.R.S32.HI R2, RZ, 0x1f, R28 ;  /* 0x0000001fff027819 */ /* 0x000fe4000001141c */
[-C--:B------:R-:W-:Y:S01]  /*220a0*/  @!P3 LEA.HI.X R13, R225, R3.reuse, R4, 0x2, P5 ;  /* 0x00000003e10db211 */ /* 0x080fe200028f1404 */
[----:B------:R-:W-:Y:S01]  /*220b0*/  @!P2 IMAD.MOV.U32 R11, RZ, RZ, R84 ;  /* 0x000000ffff0ba224 */ /* 0x000fe200078e0054 */
[----:B------:R-:W-:Y:S01]  /*220c0*/  @!P3 MOV R84, R50 ;  /* 0x000000320054b202 */ /* 0x000fe20000000f00 */
[----:B------:R-:W-:Y:S01]  /*220d0*/  @!P1 IMAD.MOV.U32 R50, RZ, RZ, R53 ;  /* 0x000000ffff329224 */ /* 0x000fe200078e0035 */
[CC--:B------:R-:W-:Y:S01]  /*220e0*/  @!P0 LEA R4, P5, R28.reuse, R14.reuse, 0x2 ;  /* 0x0000000e1c048211 */ /* 0x0c0fe200078a10ff */
[----:B------:R-:W-:Y:S01]  /*220f0*/  @!P0 IMAD.MOV.U32 R53, RZ, RZ, R52 ;  /* 0x000000ffff358224 */ /* 0x000fe200078e0034 */
[----:B------:R0:W-:Y:S01]  /*22100*/  @!P2 ST.E.64 desc[UR50][R8.64], R10 ;  /* 0x0000000a0800a985 */ /* 0x0001e2000c101b32 */
[C---:B------:R-:W-:Y:S01]  /*22110*/  @!P1 LEA R6, P2, R29.reuse, R14, 0x2 ;  /* 0x0000000e1d069211 */ /* 0x040fe200078410ff */
[----:B------:R-:W-:Y:S01]  /*22120*/  @!P0 IMAD.MOV.U32 R52, RZ, RZ, R54 ;  /* 0x000000ffff348224 */ /* 0x000fe200078e0036 */
[-C--:B------:R-:W-:Y:S01]  /*22130*/  @!P0 LEA.HI.X R5, R28, R3.reuse, R2, 0x2, P5 ;  /* 0x000000031c058211 */ /* 0x080fe200028f1402 */
[----:B------:R-:W-:Y:S01]  /*22140*/  @!P3 ST.E.64 desc[UR50][R12.64], R84 ;  /* 0x000000540c00b985 */ /* 0x000fe2000c101b32 */
[----:B------:R-:W-:Y:S01]  /*22150*/  @!P1 LEA.HI.X R7, R29, R3, R0, 0x2, P2 ;  /* 0x000000031d079211 */ /* 0x000fe200010f1400 */
[----:B------:R-:W-:Y:S01]  /*22160*/  @!P4 IMAD.MOV.U32 R54, RZ, RZ, R57 ;  /* 0x000000ffff36c224 */ /* 0x000fe200078e0039 */
[----:B------:R-:W-:-:S02]  /*22170*/  ISETP.GE.AND P2, PT, R25, UR4, PT ;  /* 0x0000000419007c0c */ /* 0x000fc4000bf46270 */
[----:B------:R-:W-:Y:S01]  /*22180*/  ISETP.GE.AND P3, PT, R24, UR4, PT ;  /* 0x0000000418007c0c */ /* 0x000fe2000bf66270 */
[----:B------:R1:W-:Y:S01]  /*22190*/  @!P1 ST.E.64 desc[UR50][R6.64], R50 ;  /* 0x0000003206009985 */ /* 0x0003e2000c101b32 */
[----:B------:R-:W-:Y:S02]  /*221a0*/  SHF.R.S32.HI R0, RZ, 0x1f, R26 ;  /* 0x0000001fff007819 */ /* 0x000fe4000001141a */
[----:B------:R-:W-:Y:S01]  /*221b0*/  ISETP.GE.AND P1, PT, R224, UR4, PT ;  /* 0x00000004e0007c0c */ /* 0x000fe2000bf26270 */
[----:B------:R2:W-:Y:S01]  /*221c0*/  @!P0 ST.E.64 desc[UR50][R4.64], R52 ;  /* 0x0000003404008985 */ /* 0x0005e2000c101b32 */
[CC--:B0-----:R-:W-:Y:S02]  /*221d0*/  @!P4 LEA R8, P5, R26.reuse, R14.reuse, 0x2 ;  /* 0x0000000e1a08c211 */ /* 0x0c1fe400078a10ff */
[----:B------:R-:W-:Y:S02]  /*221e0*/  ISETP.GE.AND P0, PT, R31, UR4, PT ;  /* 0x000000041f007c0c */ /* 0x000fe4000bf06270 */
[-C--:B------:R-:W-:Y:S01]  /*221f0*/  @!P4 LEA.HI.X R9, R26, R3.reuse, R0, 0x2, P5 ;  /* 0x000000031a09c211 */ /* 0x080fe200028f1400 */
[----:B------:R-:W-:Y:S01]  /*22200*/  @!P2 IMAD.MOV.U32 R57, RZ, RZ, R56 ;  /* 0x000000ffff39a224 */ /* 0x000fe200078e0038 */
[----:B------:R-:W-:Y:S01]  /*22210*/  SHF.R.S32.HI R0, RZ, 0x1f, R25 ;  /* 0x0000001fff007819 */ /* 0x000fe20000011419 */
[----:B------:R-:W-:Y:S01]  /*22220*/  @!P2 IMAD.MOV.U32 R56, RZ, RZ, R64 ;  /* 0x000000ffff38a224 */ /* 0x000fe200078e0040 */
[CC--:B------:R-:W-:Y:S01]  /*22230*/  @!P2 LEA R10, P5, R25.reuse, R14.reuse, 0x2 ;  /* 0x0000000e190aa211 */ /* 0x0c0fe200078a10ff */
[----:B------:R0:W-:Y:S01]  /*22240*/  @!P4 ST.E.64 desc[UR50][R8.64], R54 ;  /* 0x000000360800c985 */ /* 0x0001e2000c101b32 */
[----:B------:R-:W-:Y:S01]  /*22250*/  ISETP.GE.AND P4, PT, R30, UR4, PT ;  /* 0x000000041e007c0c */ /* 0x000fe2000bf86270 */
[----:B------:R-:W-:Y:S01]  /*22260*/  @!P3 IMAD.MOV.U32 R64, RZ, RZ, R67 ;  /* 0x000000ffff40b224 */ /* 0x000fe200078e0043 */
[-C--:B------:R-:W-:Y:S01]  /*22270*/  @!P2 LEA.HI.X R11, R25, R3.reuse, R0, 0x2, P5 ;  /* 0x00000003190ba211 */ /* 0x080fe200028f1400 */
[----:B------:R-:W-:Y:S01]  /*22280*/  @!P1 IMAD.MOV.U32 R67, RZ, RZ, R66 ;  /* 0x000000ffff439224 */ /* 0x000fe200078e0042 */
[----:B------:R-:W-:Y:S01]  /*22290*/  SHF.R.S32.HI R0, RZ, 0x1f, R24 ;  /* 0x0000001fff007819 */ /* 0x000fe20000011418 */
[----:B------:R-:W-:Y:S01]  /*222a0*/  @!P1 IMAD.MOV.U32 R66, RZ, RZ, R68 ;  /* 0x000000ffff429224 */ /* 0x000fe200078e0044 */
[-C--:B------:R-:W-:Y:S01]  /*222b0*/  @!P3 LEA R20, P5, R24, R14.reuse, 0x2 ;  /* 0x0000000e1814b211 */ /* 0x080fe200078a10ff */
[----:B------:R3:W-:Y:S01]  /*222c0*/  @!P2 ST.E.64 desc[UR50][R10.64], R56 ;  /* 0x000000380a00a985 */ /* 0x0007e2000c101b32 */
[----:B-1----:R-:W-:Y:S01]  /*222d0*/  @!P1 LEA R6, P2, R224, R14, 0x2 ;  /* 0x0000000ee0069211 */ /* 0x002fe200078410ff */
[----:B------:R-:W-:Y:S01]  /*222e0*/  @!P0 IMAD.MOV.U32 R68, RZ, RZ, R71 ;  /* 0x000000ffff448224 */ /* 0x000fe200078e0047 */
[----:B------:R-:W-:-:S02]  /*222f0*/  @!P3 LEA.HI.X R21, R24, R3, R0, 0x2, P5 ;  /* 0x000000031815b211 */ /* 0x000fc400028f1400 */
[----:B------:R-:W-:Y:S01]  /*22300*/  SHF.R.S32.HI R0, RZ, 0x1f, R224 ;  /* 0x0000001fff007819 */ /* 0x000fe200000114e0 */
[----:B------:R-:W-:Y:S01]  /*22310*/  @!P4 IMAD.MOV.U32 R71, RZ, RZ, R70 ;  /* 0x000000ffff47c224 */ /* 0x000fe200078e0046 */
[C---:B--2---:R-:W-:Y:S01]  /*22320*/  @!P0 LEA R4, P5, R31.reuse, R14, 0x2 ;  /* 0x0000000e1f048211 */ /* 0x044fe200078a10ff */
[----:B------:R-:W-:Y:S01]  /*22330*/  @!P3 ST.E.64 desc[UR50][R20.64], R64 ;  /* 0x000000401400b985 */ /* 0x000fe2000c101b32 */
[----:B------:R-:W-:Y:S01]  /*22340*/  IADD3 R32, R218, 0x50, RZ ;  /* 0x00000050da207810 */ /* 0x000fe20007ffe0ff */
[----:B------:R-:W-:Y:S01]  /*22350*/  @!P4 IMAD.MOV.U32 R70, RZ, RZ, R72 ;  /* 0x000000ffff46c224 */ /* 0x000fe200078e0048 */
[-C--:B------:R-:W-:Y:S02]  /*22360*/  @!P1 LEA.HI.X R7, R224, R3.reuse, R0, 0x2, P2 ;  /* 0x00000003e0079211 */ /* 0x080fe400010f1400 */
[----:B------:R-:W-:Y:S01]  /*22370*/  @!P0 LEA.HI.X R5, R31, R3, R33, 0x2, P5 ;  /* 0x000000031f058211 */ /* 0x000fe200028f1421 */
[----:B------:R-:W-:Y:S01]  /*22380*/  VIADD R31, R218, 0x60 ;  /* 0x00000060da1f7836 */ /* 0x000fe20000000000 */
[----:B------:R-:W-:Y:S01]  /*22390*/  ISETP.GE.AND P2, PT, R32, UR4, PT ;  /* 0x0000000420007c0c */ /* 0x000fe2000bf46270 */
[----:B------:R1:W-:Y:S01]  /*223a0*/  @!P1 ST.E.64 desc[UR50][R6.64], R66 ;  /* 0x0000004206009985 */ /* 0x0003e2000c101b32 */
[----:B------:R-:W-:-:S02]  /*223b0*/  IADD3 R33, R218, 0x48, RZ ;  /* 0x00000048da217810 */ /* 0x000fc40007ffe0ff */
[CC--:B0-----:R-:W-:Y:S01]  /*223c0*/  @!P4 LEA R8, P3, R30.reuse, R14.reuse, 0x2 ;  /* 0x0000000e1e08c211 */ /* 0x0c1fe200078610ff */
[----:B------:R0:W-:Y:S01]  /*223d0*/  @!P0 ST.E.64 desc[UR50][R4.64], R68 ;  /* 0x0000004404008985 */ /* 0x0001e2000c101b32 */
[----:B------:R-:W-:Y:S02]  /*223e0*/  SHF.R.S32.HI R33, RZ, 0x1f, R33 ;  /* 0x0000001fff217819 */ /* 0x000fe40000011421 */
[----:B------:R-:W-:Y:S02]  /*223f0*/  ISETP.GE.AND P1, PT, R15, UR4, PT ;  /* 0x000000040f007c0c */ /* 0x000fe4000bf26270 */
[----:B------:R-:W-:Y:S01]  /*22400*/  @!P4 LEA.HI.X R9, R30, R3, R33, 0x2, P3 ;  /* 0x000000031e09c211 */ /* 0x000fe200018f1421 */
[C---:B------:R-:W-:Y:S01]  /*22410*/  VIADD R30, R218.reuse, 0x58 ;  /* 0x00000058da1e7836 */ /* 0x040fe20000000000 */
[----:B------:R-:W-:Y:S01]  /*22420*/  IADD3 R33, R218, 0x50, RZ ;  /* 0x00000050da217810 */ /* 0x000fe20007ffe0ff */
[----:B------:R-:W-:Y:S01]  /*22430*/  @!P2 IMAD.MOV.U32 R72, RZ, RZ, R87 ;  /* 0x000000ffff48a224 */ /* 0x000fe200078e0057 */
[----:B---3--:R-:W-:Y:S01]  /*22440*/  @!P2 LEA R10, P0, R32, R14, 0x2 ;  /* 0x0000000e200aa211 */ /* 0x008fe200078010ff */
[----:B------:R2:W-:Y:S01]  /*22450*/  @!P4 ST.E.64 desc[UR50][R8.64], R70 ;  /* 0x000000460800c985 */ /* 0x0005e2000c101b32 */
[----:B------:R-:W-:-:S02]  /*22460*/  SHF.R.S32.HI R33, RZ, 0x1f, R33 ;  /* 0x0000001fff217819 */ /* 0x000fc40000011421 */
[----:B------:R-:W-:Y:S02]  /*22470*/  ISETP.GE.AND P3, PT, R31, UR4, PT ;  /* 0x000000041f007c0c */ /* 0x000fe4000bf66270 */
[----:B------:R-:W-:Y:S01]  /*22480*/  ISETP.GE.AND P5, PT, R229, UR4, PT ;  /* 0x00000004e5007c0c */ /* 0x000fe2000bfa6270 */
[----:B------:R-:W-:Y:S01]  /*22490*/  @!P1 IMAD.MOV.U32 R87, RZ, RZ, R86 ;  /* 0x000000ffff579224 */ /* 0x000fe200078e0056 */
[----:B------:R-:W-:Y:S01]  /*224a0*/  ISETP.GE.AND P4, PT, R228, UR4, PT ;  /* 0x00000004e4007c0c */ /* 0x000fe2000bf86270 */
[----:B------:R-:W-:Y:S01]  /*224b0*/  @!P1 IMAD.MOV.U32 R86, RZ, RZ, R90 ;  /* 0x000000ffff569224 */ /* 0x000fe200078e005a */
[-C--:B------:R-:W-:Y:S02]  /*224c0*/  @!P2 LEA.HI.X R11, R32, R3.reuse, R33, 0x2, P0 ;  /* 0x00000003200ba211 */ /* 0x080fe400000f1421 */
[----:B------:R-:W-:Y:S02]  /*224d0*/  SHF.R.S32.HI R30, RZ, 0x1f, R30 ;  /* 0x0000001fff1e7819 */ /* 0x000fe4000001141e */
[CC--:B-1----:R-:W-:Y:S01]  /*224e0*/  @!P1 LEA R6, P0, R15.reuse, R14.reuse, 0x2 ;  /* 0x0000000e0f069211 */ /* 0x0c2fe200078010ff */
[----:B------:R1:W-:Y:S01]  /*224f0*/  @!P2 ST.E.64 desc[UR50][R10.64], R72 ;  /* 0x000000480a00a985 */ /* 0x0003e2000c101b32 */
[----:B------:R-:W-:Y:S01]  /*22500*/  IADD3 R32, R218, 0x60, RZ ;  /* 0x00000060da207810 */ /* 0x000fe20007ffe0ff */
[----:B------:R-:W-:Y:S01]  /*22510*/  @!P3 IMAD.MOV.U32 R90, RZ, RZ, R93 ;  /* 0x000000ffff5ab224 */ /* 0x000fe200078e005d */
[----:B------:R-:W-:Y:S01]  /*22520*/  @!P1 LEA.HI.X R7, R15, R3, R30, 0x2, P0 ;  /* 0x000000030f079211 */ /* 0x000fe200000f141e */
[----:B------:R-:W-:Y:S01]  /*22530*/  @!P5 IMAD.MOV.U32 R95, RZ, RZ, R92 ;  /* 0x000000ffff5fd224 */ /* 0x000fe200078e005c */
[----:B0-----:R-:W-:-:S02]  /*22540*/  @!P3 LEA R4, P0, R31, R14, 0x2 ;  /* 0x0000000e1f04b211 */ /* 0x001fc400078010ff */
[----:B------:R-:W-:Y:S01]  /*22550*/  SHF.R.S32.HI R32, RZ, 0x1f, R32 ;  /* 0x0000001fff207819 */ /* 0x000fe20000011420 */
[----:B------:R1:W-:Y:S01]  /*22560*/  @!P1 ST.E.64 desc[UR50][R6.64], R86 ;  /* 0x0000005606009985 */ /* 0x0003e2000c101b32 */
[-C--:B--2---:R-:W-:Y:S02]  /*22570*/  @!P5 LEA R8, P1, R229, R14.reuse, 0x2 ;  /* 0x0000000ee508d211 */ /* 0x084fe400078210ff */
[----:B------:R-:W-:Y:S02]  /*22580*/  SHF.R.S32.HI R30, RZ, 0x1f, R229 ;  /* 0x0000001fff1e7819 */ /* 0x000fe400000114e5 */
[----:B------:R-:W-:Y:S02]  /*22590*/  @!P4 LEA R12, P2, R228, R14, 0x2 ;  /* 0x0000000ee40cc211 */ /* 0x000fe400078410ff */
[----:B------:R-:W-:Y:S02]  /*225a0*/  SHF.R.S32.HI R15, RZ, 0x1f, R228 ;  /* 0x0000001fff0f7819 */ /* 0x000fe400000114e4 */
[----:B------:R-:W-:-:S02]  /*225b0*/  @!P3 LEA.HI.X R5, R31, R3, R32, 0x2, P0 ;  /* 0x000000031f05b211 */ /* 0x000fc400000f1420 */
[-C--:B------:R-:W-:Y:S02]  /*225c0*/  @!P5 LEA.HI.X R9, R229, R3.reuse, R30, 0x2, P1 ;  /* 0x00000003e509d211 */ /* 0x080fe400008f141e */
[----:B------:R-:W-:Y:S01]  /*225d0*/  @!P4 LEA.HI.X R13, R228, R3, R15, 0x2, P2 ;  /* 0x00000003e40dc211 */ /* 0x000fe200010f140f */
[----:B------:R1:W-:Y:S01]  /*225e0*/  @!P3 ST.E.64 desc[UR50][R4.64], R90 ;  /* 0x0000005a0400b985 */ /* 0x0003e2000c101b32 */
[----:B------:R-:W-:-:S03]  /*225f0*/  ISETP.GE.AND P0, PT, R227, UR4, PT ;  /* 0x00000004e3007c0c */ /* 0x000fc6000bf06270 */
[----:B------:R1:W-:Y:S04]  /*22600*/  @!P5 ST.E.64 desc[UR50][R8.64], R94 ;  /* 0x0000005e0800d985 */ /* 0x0003e8000c101b32 */
[----:B------:R1:W-:Y:S06]  /*22610*/  @!P4 ST.E.64 desc[UR50][R12.64], R60 ;  /* 0x0000003c0c00c985 */ /* 0x0003ec000c101b32 */
[----:B------:R-:W-:Y:S05]  /*22620*/  @P0 BRA `(.L_x_617) ;  /* 0x0000000c00280947 */ /* 0x000fea0003800000 */
[----:B------:R-:W-:Y:S02]  /*22630*/  SHF.R.S32.HI R30, RZ, 0x1f, R227 ;  /* 0x0000001fff1e7819 */ /* 0x000fe400000114e3 */
[----:B------:R-:W-:-:S04]  /*22640*/  LEA R14, P0, R227, R14, 0x2 ;  /* 0x0000000ee30e7211 */ /* 0x000fc800078010ff */
[----:B------:R-:W-:-:S05]  /*22650*/  LEA.HI.X R15, R227, R3, R30, 0x2, P0 ;  /* 0x00000003e30f7211 */ /* 0x000fca00000f141e */
[----:B------:R0:W-:Y:S01]  /*22660*/  ST.E.64 desc[UR50][R14.64], R62 ;  /* 0x0000003e0e007985 */ /* 0x0001e2000c101b32 */
[----:B------:R-:W-:Y:S05]  /*22670*/  BRA `(.L_x_617) ;  /* 0x0000000c00147947 */ /* 0x000fea0003800000 */
.L_x_603:
[----:B------:R-:W-:Y:S01]  /*22680*/  ULDC.64 UR6, c[0x0][0xc08] ;  /* 0x0003020000067ab9 */ /* 0x000fe20000000a00 */
[----:B------:R-:W-:Y:S01]  /*22690*/  ULDC.64 UR4, c[0x0][0xc00] ;  /* 0x0003000000047ab9 */ /* 0x000fe20000000a00 */
[----:B------:R-:W-:Y:S01]  /*226a0*/  ISETP.NE.U32.AND P1, PT, RZ, UR6, PT ;  /* 0x00000006ff007c0c */ /* 0x000fe2000bf25070 */
[----:B------:R-:W-:Y:S01]  /*226b0*/  IMAD.MOV.U32 R13, RZ, RZ, RZ ;  /* 0x000000ffff0d7224 */ /* 0x000fe200078e00ff */
[----:B------:R-:W-:Y:S01]  /*226c0*/  ISETP.NE.U32.AND P0, PT, RZ, UR4, PT ;  /* 0x00000004ff007c0c */ /* 0x000fe2000bf05070 */
[----:B------:R-:W3:Y:S01]  /*226d0*/  S2R R0, SR_TID.X ;  /* 0x0000000000007919 */ /* 0x000ee20000002100 */
[----:B------:R-:W-:Y:S02]  /*226e0*/  ISETP.NE.AND.EX P1, PT, RZ, UR7, PT, P1 ;  /* 0x00000007ff007c0c */ /* 0x000fe4000bf25310 */
[----:B------:R-:W-:Y:S02]  /*226f0*/  IADD3 R2, P2, R220, UR4, RZ ;  /* 0x00000004dc027c10 */ /* 0x000fe4000ff5e0ff */
[----:B------:R-:W-:-:S02]  /*22700*/  ISETP.NE.AND.EX P0, PT, RZ, UR5, PT, P0 ;  /* 0x00000005ff007c0c */ /* 0x000fc4000bf05300 */
[----:B------:R-:W-:Y:S01]  /*22710*/  IADD3.X R3, R221, UR5, RZ, P2, !PT ;  /* 0x00000005dd037c10 */ /* 0x000fe200097fe4ff */
[----:B------:R-:W-:Y:S02]  /*22720*/  ULDC UR4, c[0x0][0xa88] ;  /* 0x0002a20000047ab9 */ /* 0x000fe40000000800 */
[----:B------:R-:W-:-:S04]  /*22730*/  MOV R20, UR4 ;  /* 0x0000000400147c02 */ /* 0x000fc80008000f00 */
[----:B------:R-:W-:-:S04]  /*22740*/  @P1 IADD3 R220, P2, R220, UR6, RZ ;  /* 0x00000006dcdc1c10 */ /* 0x000fc8000ff5e0ff */
[----:B------:R-:W-:Y:S01]  /*22750*/  @P1 IADD3.X R221, R221, UR7, RZ, P2, !PT ;  /* 0x00000007dddd1c10 */ /* 0x000fe200097fe4ff */
[----:B------:R4:W5:Y:S04]  /*22760*/  @P0 LDG.E R13, desc[UR50][R2.64] ;  /* 0x00000032020d0981 */ /* 0x000968000c1e1900 */
[----:B------:R4:W5:Y:S01]  /*22770*/  @P1 LDG.E R20, desc[UR50][R220.64] ;  /* 0x00000032dc141981 */ /* 0x000962000c1e1900 */
[----:B-1----:R-:W-:Y:S01]  /*22780*/  ISETP.GT.AND P2, PT, R219, 0x1, PT ;  /* 0x00000001db00780c */ /* 0x002fe20003f44270 */
[----:B---3--:R-:W-:-:S05]  /*22790*/  VIADD R24, R0, 0xffffff80 ;  /* 0xffffff8000187836 */ /* 0x008fca0000000000 */
[----:B------:R-:W-:Y:S01]  /*227a0*/  ISETP.GT.AND P3, PT, R24, 0x7f, PT ;  /* 0x0000007f1800780c */ /* 0x000fe20003f64270 */
[----:B----4-:R-:W-:-:S12]  /*227b0*/  @P1 BRA `(.L_x_622) ;  /* 0x0000000000101947 */ /* 0x010fd80003800000 */
[----:B------:R-:W-:Y:S05]  /*227c0*/  @!P0 BRA `(.L_x_622) ;  /* 0x00000000000c8947 */ /* 0x000fea0003800000 */
[----:B------:R-:W3:Y:S04]  /*227d0*/  LDG.E R5, desc[UR50][R2.64] ;  /* 0x0000003202057981 */ /* 0x000ee8000c1e1900 */
[----:B-----5:R-:W3:Y:S02]  /*227e0*/  LDG.E R20, desc[UR50][R2.64+0x4] ;  /* 0x0000043202147981 */ /* 0x020ee4000c1e1900 */
[----:B---3--:R-:W-:-:S07]  /*227f0*/  IMAD.IADD R20, R20, 0x1, -R5 ;  /* 0x0000000114147824 */ /* 0x008fce00078e0a05 */
.L_x_622:
[----:B------:R-:W-:Y:S01]  /*22800*/  BSSY B1, `(.L_x_623) ;  /* 0x0000036000017945 */ /* 0x000fe20003800000 */
[----:B------:R-:W-:Y:S02]  /*22810*/  SEL R21, R214, RZ, !P0 ;  /* 0x000000ffd6157207 */ /* 0x000fe40004000000 */
[----:B------:R-:W-:Y:S02]  /*22820*/  SEL R222, R222, RZ, !P0 ;  /* 0x000000ffdede7207 */ /* 0x000fe40004000000 */
[----:B-----5:R-:W-:Y:S01]  /*22830*/  SHF.R.S32.HI R12, RZ, 0x1f, R13 ;  /* 0x0000001fff0c7819 */ /* 0x020fe2000001140d */
[----:B------:R-:W-:Y:S06]  /*22840*/  @P3 BRA `(.L_x_624) ;  /* 0x0000000000c43947 */ /* 0x000fec0003800000 */
[----:B------:R-:W1:Y:S01]  /*22850*/  LDC R27, c[0x0][0xbe8] ;  /* 0x0002fa00ff1b7b82 */ /* 0x000e620000000800 */
[----:B------:R-:W-:-:S04]  /*22860*/  IMAD R0, R223, 0x80, R0 ;  /* 0x00000080df007824 */ /* 0x000fc800078e0200 */
[----:B------:R-:W-:Y:S02]  /*22870*/  VIADD R25, R0, 0xffffff80 ;  /* 0xffffff8000197836 */ /* 0x000fe40000000000 */
[----:B-1----:R-:W-:-:S05]  /*22880*/  IMAD R2, R20, R27, RZ ;  /* 0x0000001b14027224 */ /* 0x002fca00078e02ff */
[----:B------:R-:W-:-:S13]  /*22890*/  ISETP.GE.AND P0, PT, R25, R2, PT ;  /* 0x000000021900720c */ /* 0x000fda0003f06270 */
[----:B------:R-:W-:Y:S05]  /*228a0*/  @P0 BRA `(.L_x_624) ;  /* 0x0000000000ac0947 */ /* 0x000fea0003800000 */
[----:B------:R-:W-:Y:S01]  /*228b0*/  IMAD.MOV.U32 R0, RZ, RZ, 0x9b8 ;  /* 0x000009b8ff007424 */ /* 0x000fe200078e00ff */
[----:B------:R-:W-:Y:S01]  /*228c0*/  ISETP.GT.AND P3, PT, R219, 0x1, PT ;  /* 0x00000001db00780c */ /* 0x000fe20003f64270 */
[----:B------:R-:W1:Y:S01]  /*228d0*/  LDC.64 R28, c[0x0][0xba8] ;  /* 0x0002ea00ff1c7b82 */ /* 0x000e620000000a00 */
[----:B------:R-:W-:Y:S02]  /*228e0*/  ISETP.NE.AND P0, PT, R27, 0x1, PT ;  /* 0x000000011b00780c */ /* 0x000fe40003f05270 */
[----:B------:R-:W-:Y:S02]  /*228f0*/  SEL R14, R0, 0x978, P3 ;  /* 0x00000978000e7807 */ /* 0x000fe40001800000 */
[----:B------:R-:W-:-:S03]  /*22900*/  MOV R15, R25 ;  /* 0x00000019000f7202 */ /* 0x000fc60000000f00 */
[----:B------:R-:W3:Y:S08]  /*22910*/  LDC.64 R6, c[0x0][R14+0x220] ;  /* 0x000088000e067b82 */ /* 0x000ef00000000a00 */
[----:B------:R-:W4:Y:S08]  /*22920*/  LDC.64 R2, c[0x0][R14+0x218] ;  /* 0x000086000e027b82 */ /* 0x000f300000000a00 */
[----:B------:R-:W5:Y:S08]  /*22930*/  LDC.64 R8, c[0x0][R14+0x228] ;  /* 0x00008a000e087b82 */ /* 0x000f700000000a00 */
[----:B------:R-:W0:Y:S08]  /*22940*/  LDC.64 R4, c[0x0][R14+0x210] ;  /* 0x000084000e047b82 */ /* 0x000e300000000a00 */
[----:B------:R-:W2:Y:S08]  /*22950*/  @P0 LDC R0, c[0x0][0xbec] ;  /* 0x0002fb00ff000b82 */ /* 0x000eb00000000800 */
[----:B------:R-:W5:Y:S01]  /*22960*/  @P0 LDC R33, c[0x0][0xbf0] ;  /* 0x0002fc00ff210b82 */ /* 0x000f620000000800 */
[----:B---3--:R-:W-:-:S07]  /*22970*/  IMAD R7, R7, R21, RZ ;  /* 0x0000001507077224 */ /* 0x008fce00078e02ff */
[----:B-1----:R-:W1:Y:S01]  /*22980*/  @!P3 LDC R28, c[0x0][0xb50] ;  /* 0x0002d400ff1cbb82 */ /* 0x002e620000000800 */
[----:B------:R-:W-:Y:S02]  /*22990*/  IMAD R7, R6, R222, R7 ;  /* 0x000000de06077224 */ /* 0x000fe400078e0207 */
[----:B--2---:R-:W-:-:S05]  /*229a0*/  @P0 IMAD.HI.U32 R0, R25, R0, RZ ;  /* 0x0000000019000227 */ /* 0x004fca00078e00ff */
[----:B------:R-:W2:Y:S01]  /*229b0*/  @!P3 LDC R29, c[0x0][0xb54] ;  /* 0x0002d500ff1dbb82 */ /* 0x000ea20000000800 */
[-C--:B----4-:R-:W-:Y:S02]  /*229c0*/  IMAD R31, R3, R169.reuse, RZ ;  /* 0x000000a9031f7224 */ /* 0x090fe400078e02ff */
[----:B------:R-:W-:Y:S01]  /*229d0*/  IMAD.WIDE.U32 R10, R2, R169, RZ ;  /* 0x000000a9020a7225 */ /* 0x000fe200078e00ff */
[----:B-----5:R-:W-:-:S03]  /*229e0*/  @P0 SHF.R.U32.HI R15, RZ, R33, R0 ;  /* 0x00000021ff0f0219 */ /* 0x020fc60000011600 */
[----:B------:R-:W-:Y:S01]  /*229f0*/  IMAD.WIDE.U32 R2, R6, R21, RZ ;  /* 0x0000001506027225 */ /* 0x000fe200078e00ff */
[----:B------:R-:W-:-:S03]  /*22a00*/  SEL R33, R226, RZ, P3 ;  /* 0x000000ffe2217207 */ /* 0x000fc60001800000 */
[----:B------:R-:W-:Y:S01]  /*22a10*/  IMAD.IADD R11, R31, 0x1, R11 ;  /* 0x000000011f0b7824 */ /* 0x000fe200078e020b */
[----:B------:R-:W-:Y:S01]  /*22a20*/  IADD3 R10, P0, P1, R2, R10, R13 ;  /* 0x0000000a020a7210 */ /* 0x000fe2000791e00d */
[----:B------:R-:W-:Y:S02]  /*22a30*/  IMAD.MOV R0, RZ, RZ, -R15 ;  /* 0x000000ffff007224 */ /* 0x000fe400078e0a0f */
[----:B------:R-:W-:Y:S02]  /*22a40*/  IMAD.IADD R6, R3, 0x1, R7 ;  /* 0x0000000103067824 */ /* 0x000fe400078e0207 */
[----:B------:R-:W-:-:S04]  /*22a50*/  IMAD.WIDE.U32 R2, R8, R33, RZ ;  /* 0x0000002108027225 */ /* 0x000fc800078e00ff */
[----:B------:R-:W-:Y:S02]  /*22a60*/  IMAD R9, R9, R33, RZ ;  /* 0x0000002109097224 */ /* 0x000fe400078e02ff */
[----:B------:R-:W-:Y:S01]  /*22a70*/  IMAD R7, R27, R0, R25 ;  /* 0x000000001b077224 */ /* 0x000fe200078e0219 */
[----:B------:R-:W-:Y:S01]  /*22a80*/  IADD3.X R0, R6, R11, R12, P0, P1 ;  /* 0x0000000b06007210 */ /* 0x000fe200007e240c */
[----:B------:R-:W-:Y:S01]  /*22a90*/  IMAD.IADD R3, R9, 0x1, R3 ;  /* 0x0000000109037824 */ /* 0x000fe200078e0203 */
[----:B------:R-:W-:Y:S02]  /*22aa0*/  IADD3 R2, P0, P1, R15, R10, R2 ;  /* 0x0000000a0f027210 */ /* 0x000fe4000791e002 */
[----:B------:R-:W-:Y:S02]  /*22ab0*/  SHF.R.S32.HI R15, RZ, 0x1f, R15 ;  /* 0x0000001fff0f7819 */ /* 0x000fe4000001140f */
[----:B------:R-:W-:Y:S02]  /*22ac0*/  SHF.R.S32.HI R9, RZ, 0x1f, R7 ;  /* 0x0000001fff097819 */ /* 0x000fe40000011407 */
[----:B------:R-:W-:Y:S01]  /*22ad0*/  IADD3.X R3, R15, R0, R3, P0, P1 ;  /* 0x000000000f037210 */ /* 0x000fe200007e2403 */
[----:B0-----:R-:W-:-:S04]  /*22ae0*/  IMAD R0, R5, R7, RZ ;  /* 0x0000000705007224 */ /* 0x001fc800078e02ff */
[C---:B------:R-:W-:Y:S02]  /*22af0*/  IMAD R9, R4.reuse, R9, R0 ;  /* 0x0000000904097224 */ /* 0x040fe400078e0200 */
[----:B------:R-:W-:-:S05]  /*22b00*/  IMAD.WIDE.U32 R2, R4, R7, R2 ;  /* 0x0000000704027225 */ /* 0x000fca00078e0002 */
[----:B------:R-:W-:Y:S01]  /*22b10*/  IADD3 R0, R3, R9, RZ ;  /* 0x0000000903007210 */ /* 0x000fe20007ffe0ff */
[----:B------:R-:W-:Y:S01]  /*22b20*/  IMAD.MOV.U32 R3, RZ, RZ, -0x800000 ;  /* 0xff800000ff037424 */ /* 0x000fe200078e00ff */
[----:B-1----:R-:W-:-:S04]  /*22b30*/  LEA R4, P0, R2, R28, 0x2 ;  /* 0x0000001c02047211 */ /* 0x002fc800078010ff */
[----:B--2---:R-:W-:-:S05]  /*22b40*/  LEA.HI.X R5, R2, R29, R0, 0x2, P0 ;  /* 0x0000001d02057211 */ /* 0x004fca00000f1400 */
[----:B------:R1:W-:Y:S04]  /*22b50*/  STG.E desc[UR50][R4.64], R3 ;  /* 0x0000000304007986 */ /* 0x0003e8000c101932 */
.L_x_624:
[----:B------:R-:W-:Y:S05]  /*22b60*/  BSYNC B1 ;  /* 0x0000000000017941 */ /* 0x000fea0003800000 */
.L_x_623:
[----:B------:R-:W-:Y:S05]  /*22b70*/  @P2 BRA `(.L_x_617) ;  /* 0x0000000400d42947 */ /* 0x000fea0003800000 */
[----:B------:R-:W3:Y:S01]  /*22b80*/  LDC R25, c[0x0][0xbe8] ;  /* 0x0002fa00ff197b82 */ /* 0x000ee20000000800 */
[----:B------:R-:W-:Y:S01]  /*22b90*/  SHF.R.S32.HI R6, RZ, 0x1f, R24 ;  /* 0x0000001fff067819 */ /* 0x000fe20000011418 */
[----:B------:R-:W-:Y:S01]  /*22ba0*/  ULDC.64 UR4, c[0x0][0xaa0] ;  /* 0x0002a80000047ab9 */ /* 0x000fe20000000a00 */
[----:B------:R-:W-:Y:S01]  /*22bb0*/  ULDC.64 UR6, c[0x0][0xaf0] ;  /* 0x0002bc0000067ab9 */ /* 0x000fe20000000a00 */
[----:B------:R-:W-:Y:S01]  /*22bc0*/  IMAD R0, R12, UR4, RZ ;  /* 0x000000040c007c24 */ /* 0x000fe2000f8e02ff */
[----:B------:R-:W-:Y:S01]  /*22bd0*/  LEA.HI R6, R6, R24, RZ, 0x3 ;  /* 0x0000001806067211 */ /* 0x000fe200078f18ff */
[----:B-1----:R-:W-:-:S03]  /*22be0*/  IMAD.WIDE.U32 R2, R13, UR4, RZ ;  /* 0x000000040d027c25 */ /* 0x002fc6000f8e00ff */
[----:B------:R-:W-:Y:S01]  /*22bf0*/  SHF.R.S32.HI R6, RZ, 0x3, R6 ;  /* 0x00000003ff067819 */ /* 0x000fe20000011406 */
[----:B------:R-:W-:Y:S01]  /*22c00*/  IMAD R5, R13, UR5, R0 ;  /* 0x000000050d057c24 */ /* 0x000fe2000f8e0200 */
[----:B------:R-:W-:-:S03]  /*22c10*/  ULDC.64 UR4, c[0x0][0xae8] ;  /* 0x0002ba0000047ab9 */ /* 0x000fc60000000a00 */
[----:B------:R-:W-:Y:S02]  /*22c20*/  IMAD R0, R217, 0x20, R6 ;  /* 0x00000020d9007824 */ /* 0x000fe400078e0206 */
[----:B------:R-:W-:Y:S02]  /*22c30*/  IMAD.IADD R3, R3, 0x1, R5 ;  /* 0x0000000103037824 */ /* 0x000fe400078e0205 */
[----:B------:R-:W-:Y:S02]  /*22c40*/  IMAD R9, R223, 0x80, R0 ;  /* 0x00000080df097824 */ /* 0x000fe400078e0200 */
[----:B------:R-:W-:-:S03]  /*22c50*/  IMAD.WIDE.U32 R2, R169, UR4, R2 ;  /* 0x00000004a9027c25 */ /* 0x000fc6000f8e0002 */
[----:B------:R-:W-:Y:S01]  /*22c60*/  MOV R5, R9 ;  /* 0x0000000900057202 */ /* 0x000fe20000000f00 */
[----:B------:R-:W-:Y:S01]  /*22c70*/  IMAD R3, R169, UR5, R3 ;  /* 0x00000005a9037c24 */ /* 0x000fe2000f8e0203 */
[----:B---3--:R-:W-:Y:S01]  /*22c80*/  ISETP.NE.AND P0, PT, R25, 0x1, PT ;  /* 0x000000011900780c */ /* 0x008fe20003f05270 */
[----:B------:R-:W-:Y:S01]  /*22c90*/  ULDC.64 UR4, c[0x0][0xae0] ;  /* 0x0002b80000047ab9 */ /* 0x000fe20000000a00 */
[----:B------:R-:W-:-:S11]  /*22ca0*/  IMAD.WIDE.U32 R2, R21, UR6, R2 ;  /* 0x0000000615027c25 */ /* 0x000fd6000f8e0002 */
[----:B------:R-:W1:Y:S08]  /*22cb0*/  @P0 LDC R4, c[0x0][0xbec] ;  /* 0x0002fb00ff040b82 */ /* 0x000e700000000800 */
[----:B------:R-:W3:Y:S01]  /*22cc0*/  @P0 LDC R7, c[0x0][0xbf0] ;  /* 0x0002fc00ff070b82 */ /* 0x000ee20000000800 */
[----:B-1----:R-:W-:-:S04]  /*22cd0*/  @P0 IMAD.HI.U32 R0, R9, R4, RZ ;  /* 0x0000000409000227 */ /* 0x002fc800078e00ff */
[----:B------:R-:W-:Y:S01]  /*22ce0*/  IMAD R4, R222, UR6, RZ ;  /* 0x00000006de047c24 */ /* 0x000fe2000f8e02ff */
[----:B---3--:R-:W-:-:S03]  /*22cf0*/  @P0 SHF.R.U32.HI R5, RZ, R7, R0 ;  /* 0x00000007ff050219 */ /* 0x008fc60000011600 */
[----:B------:R-:W-:Y:S01]  /*22d00*/  IMAD R7, R21, UR7, R4 ;  /* 0x0000000715077c24 */ /* 0x000fe2000f8e0204 */
[--C-:B------:R-:W-:Y:S01]  /*22d10*/  SHF.R.S32.HI R0, RZ, 0x1f, R5.reuse ;  /* 0x0000001fff007819 */ /* 0x100fe20000011405 */
[----:B------:R-:W-:Y:S02]  /*22d20*/  IMAD.MOV R4, RZ, RZ, -R5 ;  /* 0x000000ffff047224 */ /* 0x000fe400078e0a05 */
[----:B------:R-:W-:Y:S02]  /*22d30*/  IMAD.IADD R3, R3, 0x1, R7 ;  /* 0x0000000103037824 */ /* 0x000fe400078e0207 */
[----:B------:R-:W-:Y:S02]  /*22d40*/  IMAD R0, R0, UR4, RZ ;  /* 0x0000000400007c24 */ /* 0x000fe4000f8e02ff */
[----:B------:R-:W-:Y:S02]  /*22d50*/  IMAD R7, R25, R4, R9 ;  /* 0x0000000419077224 */ /* 0x000fe400078e0209 */
[----:B------:R-:W-:-:S02]  /*22d60*/  IMAD R9, R5, UR5, R0 ;  /* 0x0000000505097c24 */ /* 0x000fc4000f8e0200 */
[----:B------:R-:W-:Y:S01]  /*22d70*/  IMAD.WIDE.U32 R2, R5, UR4, R2 ;  /* 0x0000000405027c25 */ /* 0x000fe2000f8e0002 */
[----:B------:R-:W-:Y:S01]  /*22d80*/  SHF.R.S32.HI R0, RZ, 0x1f, R7 ;  /* 0x0000001fff007819 */ /* 0x000fe20000011407 */
[----:B------:R-:W-:Y:S02]  /*22d90*/  ULDC.64 UR4, c[0x0][0xad8] ;  /* 0x0002b60000047ab9 */ /* 0x000fe40000000a00 */
[----:B------:R-:W-:Y:S02]  /*22da0*/  IMAD.IADD R3, R3, 0x1, R9 ;  /* 0x0000000103037824 */ /* 0x000fe400078e0209 */
[----:B------:R-:W-:Y:S02]  /*22db0*/  IMAD R0, R0, UR4, RZ ;  /* 0x0000000400007c24 */ /* 0x000fe4000f8e02ff */
[----:B------:R-:W-:-:S04]  /*22dc0*/  IMAD.WIDE.U32 R4, R7, UR4, R2 ;  /* 0x0000000407047c25 */ /* 0x000fc8000f8e0002 */
[----:B------:R-:W-:Y:S01]  /*22dd0*/  IMAD R3, R7, UR5, R0 ;  /* 0x0000000507037c24 */ /* 0x000fe2000f8e0200 */
[----:B------:R-:W-:Y:S01]  /*22de0*/  ULDC.64 UR4, c[0x0][0xa80] ;  /* 0x0002a00000047ab9 */ /* 0x000fe20000000a00 */
[----:B------:R-:W-:Y:S01]  /*22df0*/  IMAD.SHL.U32 R9, R217, 0x8, RZ ;  /* 0x00000008d9097824 */ /* 0x000fe200078e00ff */
[C---:B------:R-:W-:Y:S01]  /*22e00*/  LEA R2, P0, R4.reuse, UR4, 0x1 ;  /* 0x0000000404027c11 */ /* 0x040fe2000f8008ff */
[----:B------:R-:W-:Y:S01]  /*22e10*/  IMAD.IADD R3, R5, 0x1, R3 ;  /* 0x0000000105037824 */ /* 0x000fe200078e0203 */
[----:B------:R-:W-:Y:S02]  /*22e20*/  UMOV UR4, 0xffffffff ;  /* 0xffffffff00047882 */ /* 0x000fe40000000000 */
[----:B------:R-:W-:Y:S02]  /*22e30*/  IADD3 R7, R9, 0x40, RZ ;  /* 0x0000004009077810 */ /* 0x000fe40007ffe0ff */
[----:B------:R-:W-:Y:S02]  /*22e40*/  LEA.HI.X R3, R4, UR5, R3, 0x1, P0 ;  /* 0x0000000504037c11 */ /* 0x000fe400080f0c03 */
[----:B------:R-:W-:-:S02]  /*22e50*/  SHF.R.S32.HI R5, RZ, 0x1f, R9 ;  /* 0x0000001fff057819 */ /* 0x000fc40000011409 */
[----:B------:R-:W-:Y:S01]  /*22e60*/  SHF.R.S32.HI R8, RZ, 0x1f, R7 ;  /* 0x0000001fff087819 */ /* 0x000fe20000011407 */
[----:B------:R-:W-:Y:S06]  /*22e70*/  BRA.DIV UR4, `(.L_x_625) ;  /* 0x000000ba04907947 */ /* 0x000fec000b800000 */
[----:B------:R1:W3:Y:S04]  /*22e80*/  SHFL.IDX PT, R0, R3, RZ, 0x181f ;  /* 0x00181fff03007589 */ /* 0x0002e800000e0000 */
[----:B------:R1:W4:Y:S02]  /*22e90*/  SHFL.IDX PT, R14, R2, RZ, 0x181f ;  /* 0x00181fff020e7589 */ /* 0x00032400000e0000 */
.L_x_910:
[----:B------:R-:W-:Y:S01]  /*22ea0*/  IMAD R25, R20, R25, RZ ;  /* 0x0000001914197224 */ /* 0x000fe200078e02ff */
[----:B------:R-:W-:Y:S01]  /*22eb0*/  BSSY B1, `(.L_x_626) ;  /* 0x000000d000017945 */ /* 0x000fe20003800000 */
[----:B------:R-:W-:-:S05]  /*22ec0*/  IMAD R6, R223, 0x80, R6 ;  /* 0x00000080df067824 */ /* 0x000fca00078e0206 */
[----:B------:R-:W-:-:S13]  /*22ed0*/  ISETP.GE.AND P0, PT, R6, R25, PT ;  /* 0x000000190600720c */ /* 0x000fda0003f06270 */
[----:B------:R-:W-:Y:S05]  /*22ee0*/  @P0 BRA `(.L_x_627) ;  /* 0x0000000000240947 */ /* 0x000fea0003800000 */
[----:B------:R-:W-:Y:S02]  /*22ef0*/  ULDC UR4, c[0x0][0xac8] ;  /* 0x0002b20000047ab9 */ /* 0x000fe40000000800 */
[----:B------:R-:W-:Y:S02]  /*22f00*/  ISETP.GE.AND P2, PT, R9, UR4, PT ;  /* 0x0000000409007c0c */ /* 0x000fe4000bf46270 */
[----:B------:R-:W-:-:S11]  /*22f10*/  ISETP.GE.AND P3, PT, R7, UR4, PT ;  /* 0x0000000407007c0c */ /* 0x000fd6000bf66270 */
[-C--:B----4-:R-:W-:Y:S02]  /*22f20*/  @!P2 LEA R10, P0, R9, R14.reuse, 0x1 ;  /* 0x0000000e090aa211 */ /* 0x090fe400078008ff */
[----:B------:R-:W-:Y:S02]  /*22f30*/  @!P3 LEA R14, P1, R7, R14, 0x1 ;  /* 0x0000000e070eb211 */ /* 0x000fe400078208ff */
[-C--:B---3--:R-:W-:Y:S02]  /*22f40*/  @!P2 LEA.HI.X R11, R9, R0.reuse, R5, 0x1, P0 ;  /* 0x00000000090ba211 */ /* 0x088fe400000f0c05 */
[----:B------:R-:W-:-:S03]  /*22f50*/  @!P3 LEA.HI.X R15, R7, R0, R8, 0x1, P1 ;  /* 0x00000000070fb211 */ /* 0x000fc600008f0c08 */
[----:B------:R3:W-:Y:S04]  /*22f60*/  @!P2 ST.E.128 desc[UR50][R10.64], RZ ;  /* 0x000000ff0a00a985 */ /* 0x0007e8000c101d32 */
[----:B------:R3:W-:Y:S02]  /*22f70*/  @!P3 ST.E.128 desc[UR50][R14.64], RZ ;  /* 0x000000ff0e00b985 */ /* 0x0007e4000c101d32 */
.L_x_627:
[----:B------:R-:W-:Y:S05]  /*22f80*/  BSYNC B1 ;  /* 0x0000000000017941 */ /* 0x000fea0003800000 */
.L_x_626:
[----:B------:R-:W-:-:S03]  /*22f90*/  UMOV UR4, 0xffffffff ;  /* 0xffffffff00047882 */ /* 0x000fc60000000000 */
[----:B------:R-:W-:Y:S05]  /*22fa0*/  BRA.DIV UR4, `(.L_x_628) ;  /* 0x000000ba04787947 */ /* 0x000fea000b800000 */
[----:B---3--:R3:W0:Y:S04]  /*22fb0*/  SHFL.IDX PT, R0, R3, 0x1, 0x181f ;  /* 0x00381f0003007f89 */ /* 0x00862800000e0000 */
[----:B----4-:R3:W4:Y:S02]  /*22fc0*/  SHFL.IDX PT, R14, R2, 0x1, 0x181f ;  /* 0x00381f00020e7f89 */ /* 0x01072400000e0000 */
.L_x_914:
[----:B------:R-:W-:Y:S01]  /*22fd0*/  VIADD R4, R6, 0x20 ;  /* 0x0000002006047836 */ /* 0x000fe20000000000 */
[----:B------:R-:W-:Y:S04]  /*22fe0*/  BSSY B1, `(.L_x_629) ;  /* 0x000000c000017945 */ /* 0x000fe80003800000 */
[----:B------:R-:W-:-:S13]  /*22ff0*/  ISETP.GE.AND P0, PT, R4, R25, PT ;  /* 0x000000190400720c */ /* 0x000fda0003f06270 */
[----:B------:R-:W-:Y:S05]  /*23000*/  @P0 BRA `(.L_x_630) ;  /* 0x0000000000240947 */ /* 0x000fea0003800000 */
[----:B------:R-:W-:Y:S02]  /*23010*/  ULDC UR4, c[0x0][0xac8] ;  /* 0x0002b20000047ab9 */ /* 0x000fe40000000800 */
[----:B------:R-:W-:Y:S02]  /*23020*/  ISETP.GE.AND P2, PT, R9, UR4, PT ;  /* 0x0000000409007c0c */ /* 0x000fe4000bf46270 */
[----:B------:R-:W-:-:S11]  /*23030*/  ISETP.GE.AND P3, PT, R7, UR4, PT ;  /* 0x0000000407007c0c */ /* 0x000fd6000bf66270 */
[-C--:B----4-:R-:W-:Y:S02]  /*23040*/  @!P2 LEA R10, P0, R9, R14.reuse, 0x1 ;  /* 0x0000000e090aa211 */ /* 0x090fe400078008ff */
[----:B------:R-:W-:Y:S02]  /*23050*/  @!P3 LEA R14, P1, R7, R14, 0x1 ;  /* 0x0000000e070eb211 */ /* 0x000fe400078208ff */
[-C--:B0-----:R-:W-:Y:S02]  /*23060*/  @!P2 LEA.HI.X R11, R9, R0.reuse, R5, 0x1, P0 ;  /* 0x00000000090ba211 */ /* 0x081fe400000f0c05 */
[----:B------:R-:W-:-:S03]  /*23070*/  @!P3 LEA.HI.X R15, R7, R0, R8, 0x1, P1 ;  /* 0x00000000070fb211 */ /* 0x000fc600008f0c08 */
[----:B------:R0:W-:Y:S04]  /*23080*/  @!P2 ST.E.128 desc[UR50][R10.64], RZ ;  /* 0x000000ff0a00a985 */ /* 0x0001e8000c101d32 */
[----:B------:R0:W-:Y:S02]  /*23090*/  @!P3 ST.E.128 desc[UR50][R14.64], RZ ;  /* 0x000000ff0e00b985 */ /* 0x0001e4000c101d32 */
.L_x_630:
[----:B------:R-:W-:Y:S05]  /*230a0*/  BSYNC B1 ;  /* 0x0000000000017941 */ /* 0x000fea0003800000 */
.L_x_629:
[----:B------:R-:W-:-:S03]  /*230b0*/  UMOV UR4, 0xffffffff ;  /* 0xffffffff00047882 */ /* 0x000fc60000000000 */
[----:B------:R-:W-:Y:S05]  /*230c0*/  BRA.DIV UR4, `(.L_x_631) ;  /* 0x000000ba04787947 */ /* 0x000fea000b800000 */
[----:B0-----:R0:W0:Y:S04]  /*230d0*/  SHFL.IDX PT, R0, R3, 0x2, 0x181f ;  /* 0x00581f0003007f89 */ /* 0x00102800000e0000 */
[----:B----4-:R4:W0:Y:S02]  /*230e0*/  SHFL.IDX PT, R14, R2, 0x2, 0x181f ;  /* 0x00581f00020e7f89 */ /* 0x01082400000e0000 */
.L_x_918:
[----:B------:R-:W-:Y:S01]  /*230f0*/  VIADD R4, R6, 0x40 ;  /* 0x0000004006047836 */ /* 0x000fe20000000000 */
[----:B------:R-:W-:Y:S04]  /*23100*/  BSSY B1, `(.L_x_632) ;  /* 0x000000c000017945 */ /* 0x000fe80003800000 */
[----:B------:R-:W-:-:S13]  /*23110*/  ISETP.GE.AND P0, PT, R4, R25, PT ;  /* 0x000000190400720c */ /* 0x000fda0003f06270 */
[----:B------:R-:W-:Y:S05]  /*23120*/  @P0 BRA `(.L_x_633) ;  /* 0x0000000000240947 */ /* 0x000fea0003800000 */
[----:B------:R-:W-:Y:S02]  /*23130*/  ULDC UR4, c[0x0][0xac8] ;  /* 0x0002b20000047ab9 */ /* 0x000fe40000000800 */
[----:B------:R-:W-:Y:S02]  /*23140*/  ISETP.GE.AND P2, PT, R9, UR4, PT ;  /* 0x0000000409007c0c */ /* 0x000fe4000bf46270 */
[----:B------:R-:W-:-:S11]  /*23150*/  ISETP.GE.AND P3, PT, R7, UR4, PT ;  /* 0x0000000407007c0c */ /* 0x000fd6000bf66270 */
[-C--:B0-----:R-:W-:Y:S02]  /*23160*/  @!P2 LEA R10, P0, R9, R14.reuse, 0x1 ;  /* 0x0000000e090aa211 */ /* 0x081fe400078008ff */
[----:B------:R-:W-:Y:S02]  /*23170*/  @!P3 LEA R14, P1, R7, R14, 0x1 ;  /* 0x0000000e070eb211 */ /* 0x000fe400078208ff */
[-C--:B------:R-:W-:Y:S02]  /*23180*/  @!P2 LEA.HI.X R11, R9, R0.reuse, R5, 0x1, P0 ;  /* 0x00000000090ba211 */ /* 0x080fe400000f0c05 */
[----:B------:R-:W-:-:S03]  /*23190*/  @!P3 LEA.HI.X R15, R7, R0, R8, 0x1, P1 ;  /* 0x00000000070fb211 */ /* 0x000fc600008f0c08 */
[----:B------:R0:W-:Y:S04]  /*231a0*/  @!P2 ST.E.128 desc[UR50][R10.64], RZ ;  /* 0x000000ff0a00a985 */ /* 0x0001e8000c101d32 */
[----:B------:R0:W-:Y:S02]  /*231b0*/  @!P3 ST.E.128 desc[UR50][R14.64], RZ ;  /* 0x000000ff0e00b985 */ /* 0x0001e4000c101d32 */
.L_x_633:
[----:B------:R-:W-:Y:S05]  /*231c0*/  BSYNC B1 ;  /* 0x0000000000017941 */ /* 0x000fea0003800000 */
.L_x_632:
[----:B------:R-:W-:-:S03]  /*231d0*/  UMOV UR4, 0xffffffff ;  /* 0xffffffff00047882 */ /* 0x000fc60000000000 */
[----:B------:R-:W-:Y:S05]  /*231e0*/  BRA.DIV UR4, `(.L_x_634) ;  /* 0x000000ba04787947 */ /* 0x000fea000b800000 */
[----:B0-----:R0:W0:Y:S04]  /*231f0*/  SHFL.IDX PT, R0, R3, 0x3, 0x181f ;  /* 0x00781f0003007f89 */ /* 0x00102800000e0000 */
[----:B------:R0:W0:Y:S02]  /*23200*/  SHFL.IDX PT, R14, R2, 0x3, 0x181f ;  /* 0x00781f00020e7f89 */ /* 0x00002400000e0000 */
.L_x_922:
[----:B01-34-:R-:W-:-:S04]  /*23210*/  IADD3 R2, R6, 0x60, RZ ;  /* 0x0000006006027810 */ /* 0x01bfc80007ffe0ff */
[----:B------:R-:W-:-:S13]  /*23220*/  ISETP.GE.AND P0, PT, R2, R25, PT ;  /* 0x000000190200720c */ /* 0x000fda0003f06270 */
[----:B------:R-:W-:Y:S05]  /*23230*/  @P0 BRA `(.L_x_617) ;  /* 0x0000000000240947 */ /* 0x000fea0003800000 */
[----:B------:R-:W-:Y:S02]  /*23240*/  ULDC UR4, c[0x0][0xac8] ;  /* 0x0002b20000047ab9 */ /* 0x000fe40000000800 */
[----:B------:R-:W-:Y:S02]  /*23250*/  ISETP.GE.AND P2, PT, R9, UR4, PT ;  /* 0x0000000409007c0c */ /* 0x000fe4000bf46270 */
[----:B------:R-:W-:-:S11]  /*23260*/  ISETP.GE.AND P3, PT, R7, UR4, PT ;  /* 0x0000000407007c0c */ /* 0x000fd6000bf66270 */
[-C--:B------:R-:W-:Y:S02]  /*23270*/  @!P2 LEA R2, P0, R9, R14.reuse, 0x1 ;  /* 0x0000000e0902a211 */ /* 0x080fe400078008ff */
[----:B------:R-:W-:Y:S02]  /*23280*/  @!P3 LEA R14, P1, R7, R14, 0x1 ;  /* 0x0000000e070eb211 */ /* 0x000fe400078208ff */
[-C--:B------:R-:W-:Y:S02]  /*23290*/  @!P2 LEA.HI.X R3, R9, R0.reuse, R5, 0x1, P0 ;  /* 0x000000000903a211 */ /* 0x080fe400000f0c05 */
[----:B------:R-:W-:-:S03]  /*232a0*/  @!P3 LEA.HI.X R15, R7, R0, R8, 0x1, P1 ;  /* 0x00000000070fb211 */ /* 0x000fc600008f0c08 */
[----:B------:R0:W-:Y:S04]  /*232b0*/  @!P2 ST.E.128 desc[UR50][R2.64], RZ ;  /* 0x000000ff0200a985 */ /* 0x0001e8000c101d32 */
[----:B------:R0:W-:Y:S02]  /*232c0*/  @!P3 ST.E.128 desc[UR50][R14.64], RZ ;  /* 0x000000ff0e00b985 */ /* 0x0001e4000c101d32 */
.L_x_617:
[----:B------:R-:W-:Y:S05]  /*232d0*/  BSYNC B0 ;  /* 0x0000000000007941 */ /* 0x000fea0003800000 */
.L_x_602:
[----:B------:R-:W-:Y:S02]  /*232e0*/  ULDC UR4, c[0x0][0xc3c] ;  /* 0x00030f0000047ab9 */ /* 0x000fe40000000800 */
[----:B--2---:R-:W-:-:S13]  /*232f0*/  ISETP.GE.AND P0, PT, R139, UR4, PT ;  /* 0x000000048b007c0c */ /* 0x004fda000bf06270 */
[----:B------:R-:W-:Y:S05]  /*23300*/  @!P0 BRA `(.L_x_635) ;  /* 0xfffffde000988947 */ /* 0x000fea000383ffff */
[----:B------:R-:W-:Y:S05]  /*23310*/  BRA `(.L_x_423) ;  /* 0x0000008000a47947 */ /* 0x000fea0003800000 */
.L_x_421:
[----:B------:R-:W-:-:S08]  /*23320*/  NOP ;  /* 0x0000000000007918 */ /* 0x000fd00000000000 */
[----:B------:R-:W0:-:S00]  /*23330*/  USETMAXREG.DEALLOC.CTAPOOL 0x28 ;  /* 0x00000028000079c8 */ /* 0x000e0000080e0500 */
[----:B0-----:R-:W2:Y:S01]  /*23340*/  LDL.LU R3, [R1] ;  /* 0x0000000001037983 */ /* 0x001ea20000300800 */
[----:B------:R-:W-:-:S06]  /*23350*/  LOP3.LUT R0, R0, 0x3, RZ, 0xc0, !PT ;  /* 0x0000000300007812 */ /* 0x000fcc00078ec0ff */
[----:B------:R-:W0:Y:S02]  /*23360*/  SHFL.IDX PT, R0, R0, RZ, 0x1f ;  /* 0x00001fff00007589 */ /* 0x000e2400000e0000 */
[----:B0-----:R-:W-:-:S13]  /*23370*/  ISETP.NE.AND P0, PT, R0, RZ, PT ;  /* 0x000000ff0000720c */ /* 0x001fda0003f05270 */
[----:B------:R-:W-:Y:S01]  /*23380*/  @P0 BAR.SYNC.DEFER_BLOCKING 0x5, 0x180 ;  /* 0x0146000000000b1d */ /* 0x000fe20000010000 */
[----:B--2---:R-:W-:-:S04]  /*23390*/  LOP3.LUT R3, R3, 0xfffffeff, RZ, 0xc0, !PT ;  /* 0xfffffeff03037812 */ /* 0x004fc800078ec0ff */
[----:B------:R-:W-:-:S05]  /*233a0*/  @P0 LOP3.LUT R3, R3, 0x100, RZ, 0xfc, !PT ;  /* 0x0000010003030812 */ /* 0x000fca00078efcff */
[----:B------:R0:W-:Y:S02]  /*233b0*/  STL [R1], R3 ;  /* 0x0000000301007387 */ /* 0x0001e40000100800 */
[----:B0-----:R-:W-:-:S04]  /*233c0*/  @P0 MOV R3, 0x400 ;  /* 0x0000040000030802 */ /* 0x001fc80000000f00 */
[----:B------:R-:W-:-:S05]  /*233d0*/  @P0 LEA R2, R2, R3, 0x18 ;  /* 0x0000000302020211 */ /* 0x000fca00078ec0ff */
[----:B------:R0:W1:Y:S01]  /*233e0*/  @P0 LDS.128 R16, [R2+0x298d0] ;  /* 0x0298d00002100984 */ /* 0x0000620000000c00 */
[----:B------:R-:W-:Y:S06]  /*233f0*/  @P0 BAR.ARV 0x4, 0x180 ;  /* 0x0106000000000b1d */ /* 0x000fec0000002000 */
[----:B------:R-:W-:Y:S05]  /*23400*/  @P0 BRA `(.L_x_636) ;  /* 0x0000000800980947 */ /* 0x000fea0003800000 */
[----:B------:R-:W2:Y:S01]  /*23410*/  S2R R4, SR_TID.X ;  /* 0x0000000000047919 */ /* 0x000ea20000002100 */
[----:B------:R-:W-:Y:S01]  /*23420*/  ULDC UR4, c[0x0][0xc3c] ;  /* 0x00030f0000047ab9 */ /* 0x000fe20000000800 */
[----:B------:R-:W-:Y:S02]  /*23430*/  IMAD.MOV.U32 R0, RZ, RZ, RZ ;  /* 0x000000ffff007224 */ /* 0x000fe400078e00ff */
[----:B------:R-:W-:Y:S01]  /*23440*/  IMAD.MOV.U32 R9, RZ, RZ, RZ ;  /* 0x000000ffff097224 */ /* 0x000fe200078e00ff */
[----:B------:R-:W3:Y:S01]  /*23450*/  S2UR UR6, SR_CTAID.X ;  /* 0x00000000000679c3 */ /* 0x000ee20000002500 */
[----:B------:R-:W-:Y:S01]  /*23460*/  ULDC UR5, c[0x0][0xc38] ;  /* 0x00030e0000057ab9 */ /* 0x000fe20000000800 */
[----:B--2---:R-:W-:-:S04]  /*23470*/  LOP3.LUT R7, R4, 0x1f, RZ, 0xc0, !PT ;  /* 0x0000001f04077812 */ /* 0x004fc800078ec0ff */
[----:B------:R-:W-:-:S04]  /*23480*/  ISETP.NE.AND P0, PT, R7, 0x1f, PT ;  /* 0x0000001f0700780c */ /* 0x000fc80003f05270 */
[----:B------:R-:W-:-:S13]  /*23490*/  ISETP.GE.OR P1, PT, R7, UR4, !P0 ;  /* 0x0000000407007c0c */ /* 0x000fda000c726670 */
[----:B------:R-:W2:Y:S08]  /*234a0*/  @!P1 LDC.64 R4, c[0x0][0xc80] ;  /* 0x00032000ff049b82 */ /* 0x000eb00000000a00 */
[----:B0-----:R-:W0:Y:S01]  /*234b0*/  @!P1 LDC.64 R2, c[0x0][0xc78] ;  /* 0x00031e00ff029b82 */ /* 0x001e220000000a00 */
[----:B--2---:R-:W-:-:S05]  /*234c0*/  @!P1 IMAD.WIDE.U32 R4, R7, 0x4, R4 ;  /* 0x0000000407049825 */ /* 0x004fca00078e0004 */
[----:B------:R-:W2:Y:S01]  /*234d0*/  @!P1 LDG.E R0, desc[UR50][R4.64] ;  /* 0x0000003204009981 */ /* 0x000ea2000c1e1900 */
[----:B0-----:R-:W-:-:S05]  /*234e0*/  @!P1 IMAD.WIDE.U32 R2, R7, 0x4, R2 ;  /* 0x0000000407029825 */ /* 0x001fca00078e0002 */
[----:B------:R-:W2:Y:S01]  /*234f0*/  @!P1 LDG.E R9, desc[UR50][R2.64] ;  /* 0x0000003202099981 */ /* 0x000ea2000c1e1900 */
[C---:B------:R-:W-:Y:S02]  /*23500*/  ISETP.NE.AND P1, PT, R7.reuse, RZ, PT ;  /* 0x000000ff0700720c */ /* 0x040fe40003f25270 */
[C---:B------:R-:W-:Y:S02]  /*23510*/  ISETP.GE.U32.AND P2, PT, R7.reuse, 0x2, PT ;  /* 0x000000020700780c */ /* 0x040fe40003f46070 */
[C---:B------:R-:W-:Y:S02]  /*23520*/  ISETP.GE.U32.AND P3, PT, R7.reuse, 0x4, PT ;  /* 0x000000040700780c */ /* 0x040fe40003f66070 */
[C---:B------:R-:W-:Y:S02]  /*23530*/  ISETP.GE.U32.AND P4, PT, R7.reuse, 0x8, PT ;  /* 0x000000080700780c */ /* 0x040fe40003f86070 */
[----:B------:R-:W-:Y:S01]  /*23540*/  ISETP.GE.U32.AND P5, PT, R7, 0x10, PT ;  /* 0x000000100700780c */ /* 0x000fe20003fa6070 */
[----:B------:R-:W-:Y:S01]  /*23550*/  UMOV UR4, URZ ;  /* 0x0000003f00047c82 */ /* 0x000fe20008000000 */
        /* <DEDUP_REMOVED lines=8> */
[----:B0-----:R-:W-:-:S04]  /*235e0*/  SEL R3, R4, RZ, P3 ;  /* 0x000000ff04037207 */ /* 0x001fc80001800000 */
[----:B------:R-:W-:-:S05]  /*235f0*/  IADD3 R3, R8, R3, RZ ;  /* 0x0000000308037210 */ /* 0x000fca0007ffe0ff */
[----:B------:R-:W0:Y:S02]  /*23600*/  SHFL.UP PT, R2, R3, 0x8, RZ ;  /* 0x0500000003027989 */ /* 0x000e2400000e00ff */
[----:B0-----:R-:W-:-:S05]  /*23610*/  SEL R2, R2, RZ, P4 ;  /* 0x000000ff02027207 */ /* 0x001fca0002000000 */
[----:B------:R-:W-:-:S05]  /*23620*/  IMAD.IADD R2, R3, 0x1, R2 ;  /* 0x0000000103027824 */ /* 0x000fca00078e0202 */
[----:B------:R-:W0:Y:S02]  /*23630*/  SHFL.UP PT, R4, R2, 0x10, RZ ;  /* 0x0600000002047989 */ /* 0x000e2400000e00ff */
[----:B0-----:R-:W-:-:S05]  /*23640*/  SEL R5, R4, RZ, P5 ;  /* 0x000000ff04057207 */ /* 0x001fca0002800000 */
[----:B------:R-:W-:-:S05]  /*23650*/  IMAD.IADD R5, R2, 0x1, R5 ;  /* 0x0000000102057824 */ /* 0x000fca00078e0205 */
[----:B------:R-:W0:Y:S02]  /*23660*/  SHFL.IDX PT, R6, R5, 0x1f, 0x1f ;  /* 0x03e01f0005067f89 */ /* 0x000e2400000e0000 */
[----:B0-----:R-:W-:-:S05]  /*23670*/  IMAD R6, R6, UR5, RZ ;  /* 0x0000000506067c24 */ /* 0x001fca000f8e02ff */
[----:B---3--:R-:W-:Y:S01]  /*23680*/  ISETP.GT.AND P6, PT, R6, UR6, PT ;  /* 0x0000000606007c0c */ /* 0x008fe2000bfc4270 */
[----:B------:R-:W-:-:S12]  /*23690*/  IMAD.MOV.U32 R3, RZ, RZ, R6 ;  /* 0x000000ffff037224 */ /* 0x000fd800078e0006 */
[----:B------:R-:W-:Y:S05]  /*236a0*/  @P6 BRA `(.L_x_637) ;  /* 0x0000000000a06947 */ /* 0x000fea0003800000 */
[----:B------:R-:W-:Y:S01]  /*236b0*/  IMAD.MOV.U32 R6, RZ, RZ, R3 ;  /* 0x000000ffff067224 */ /* 0x000fe200078e0003 */
[----:B------:R-:W-:Y:S01]  /*236c0*/  UMOV UR4, URZ ;  /* 0x0000003f00047c82 */ /* 0x000fe20008000000 */
[----:B------:R-:W-:-:S05]  /*236d0*/  ULDC UR5, c[0x0][0xc38] ;  /* 0x00030e0000057ab9 */ /* 0x000fca0000000800 */
.L_x_639:
[----:B------:R-:W0:Y:S01]  /*236e0*/  LDC R0, c[0x0][0xc3c] ;  /* 0x00030f00ff007b82 */ /* 0x000e220000000800 */
[----:B------:R-:W-:Y:S01]  /*236f0*/  UIADD3 UR4, UR4, 0x1f, URZ ;  /* 0x0000001f04047890 */ /* 0x000fe2000fffe03f */
[----:B------:R-:W-:Y:S02]  /*23700*/  ULDC UR7, c[0x0][0xc3c] ;  /* 0x00030f0000077ab9 */ /* 0x000fe40000000800 */
[----:B-1----:R-:W-:-:S03]  /*23710*/  MOV R19, UR7 ;  /* 0x0000000700137c02 */ /* 0x002fc60008000f00 */
[----:B0-----:R-:W-:-:S13]  /*23720*/  ISETP.LE.AND P6, PT, R0, UR4, PT ;  /* 0x0000000400007c0c */ /* 0x001fda000bfc3270 */
[----:B------:R-:W-:Y:S05]  /*23730*/  @P6 BRA `(.L_x_638) ;  /* 0x0000000400a86947 */ /* 0x000fea0003800000 */
[----:B------:R-:W-:-:S05]  /*23740*/  VIADD R9, R7, UR4 ;  /* 0x0000000407097c36 */ /* 0x000fca0008000000 */
[----:B------:R-:W-:Y:S01]  /*23750*/  ISETP.GE.OR P6, PT, R9, R0, !P0 ;  /* 0x000000000900720c */ /* 0x000fe200047c6670 */
[----:B------:R-:W-:-:S12]  /*23760*/  IMAD.MOV.U32 R0, RZ, RZ, RZ ;  /* 0x000000ffff007224 */ /* 0x000fd800078e00ff */
[----:B------:R-:W0:Y:S08]  /*23770*/  @!P6 LDC.64 R4, c[0x0][0xc80] ;  /* 0x00032000ff04eb82 */ /* 0x000e300000000a00 */
[----:B------:R-:W1:Y:S01]  /*23780*/  @!P6 LDC.64 R2, c[0x0][0xc78] ;  /* 0x00031e00ff02eb82 */ /* 0x000e620000000a00 */
[----:B0-----:R-:W-:-:S05]  /*23790*/  @!P6 IMAD.WIDE R4, R9, 0x4, R4 ;  /* 0x000000040904e825 */ /* 0x001fca00078e0204 */
[----:B------:R-:W2:Y:S01]  /*237a0*/  @!P6 LDG.E R0, desc[UR50][R4.64] ;  /* 0x000000320400e981 */ /* 0x000ea2000c1e1900 */
[----:B-1----:R-:W-:-:S04]  /*237b0*/  @!P6 IMAD.WIDE R2, R9, 0x4, R2 ;  /* 0x000000040902e825 */ /* 0x002fc800078e0202 */
[----:B------:R-:W-:-:S06]  /*237c0*/  IMAD.MOV.U32 R9, RZ, RZ, RZ ;  /* 0x000000ffff097224 */ /* 0x000fcc00078e00ff */
[----:B------:R-:W2:Y:S02]  /*237d0*/  @!P6 LDG.E R9, desc[UR50][R2.64] ;  /* 0x000000320209e981 */ /* 0x000ea4000c1e1900 */
[----:B--2---:R-:W-:-:S05]  /*237e0*/  IMAD R13, R0, R9, RZ ;  /* 0x00000009000d7224 */ /* 0x004fca00078e02ff */
        /* <DEDUP_REMOVED lines=15> */
[----:B------:R-:W0:Y:S02]  /*238e0*/  SHFL.IDX PT, R2, R5, 0x1f, 0x1f ;  /* 0x03e01f0005027f89 */ /* 0x000e2400000e0000 */
[----:B0-----:R-:W-:-:S04]  /*238f0*/  IMAD R3, R2, UR5, RZ ;  /* 0x0000000502037c24 */ /* 0x001fc8000f8e02ff */
[----:B------:R-:W-:-:S05]  /*23900*/  IMAD.IADD R6, R3, 0x1, R6 ;  /* 0x0000000103067824 */ /* 0x000fca00078e0206 */
[----:B------:R-:W-:-:S13]  /*23910*/  ISETP.GT.AND P6, PT, R6, UR6, PT ;  /* 0x0000000606007c0c */ /* 0x000fda000bfc4270 */
[----:B------:R-:W-:Y:S05]  /*23920*/  @!P6 BRA `(.L_x_639) ;  /* 0xfffffffc006ce947 */ /* 0x000fea000383ffff */
.L_x_637:
[----:B------:R-:W-:Y:S01]  /*23930*/  IADD3 R10, -R3, R6, RZ ;  /* 0x00000006030a7210 */ /* 0x000fe20007ffe1ff */
[----:B-1----:R-:W-:-:S04]  /*23940*/  IMAD.MOV.U32 R16, RZ, RZ, RZ ;  /* 0x000000ffff107224 */ /* 0x002fc800078e00ff */
[----:B------:R-:W-:-:S05]  /*23950*/  IMAD R2, R5, UR5, R10 ;  /* 0x0000000505027c24 */ /* 0x000fca000f8e020a */
[----:B------:R-:W-:-:S13]  /*23960*/  ISETP.GT.AND P0, PT, R2, UR6, PT ;  /* 0x0000000602007c0c */ /* 0x000fda000bf04270 */
[----:B------:R-:W-:-:S04]  /*23970*/  VOTE.ANY R6, PT, !P0 ;  /* 0x0000000000067806 */ /* 0x000fc800040e0100 */
[----:B------:R-:W0:Y:S01]  /*23980*/  POPC R19, R6 ;  /* 0x0000000600137309 */ /* 0x000e220000000000 */
[----:B------:R-:W-:Y:S01]  /*23990*/  ISETP.NE.AND P0, PT, R6, RZ, PT ;  /* 0x000000ff0600720c */ /* 0x000fe20003f05270 */
[----:B0-----:R-:W0:Y:S04]  /*239a0*/  SHFL.IDX PT, R0, R0, R19, 0x1f ;  /* 0x00001f1300007589 */ /* 0x001e2800000e0000 */
        /* <DEDUP_REMOVED lines=8> */
[----:B------:R-:W-:-:S06]  /*23a30*/  VIADD R16, R19, 0xffffffff ;  /* 0xffffffff13107836 */ /* 0x000fcc0000000000 */
[----:B------:R0:W1:Y:S02]  /*23a40*/  SHFL.IDX PT, R16, R5, R16, 0x1f ;  /* 0x00001f1005107589 */ /* 0x00006400000e0000 */
.L_x_640:
[----:B-1----:R-:W-:Y:S01]  /*23a50*/  IMAD R16, R16, UR5, R10 ;  /* 0x0000000510107c24 */ /* 0x002fe2000f8e020a */
[----:B------:R-:W-:Y:S01]  /*23a60*/  MOV R2, RZ ;  /* 0x000000ff00027202 */ /* 0x000fe20000000f00 */
[----:B------:R-:W-:Y:S01]  /*23a70*/  IMAD R11, R11, R4, RZ ;  /* 0x000000040b0b7224 */ /* 0x000fe200078e02ff */
[----:B------:R-:W-:Y:S01]  /*23a80*/  IABS R10, R0 ;  /* 0x00000000000a7213 */ /* 0x000fe20000000000 */
[----:B------:R-:W-:Y:S01]  /*23a90*/  VIADD R19, R19, UR4 ;  /* 0x0000000413137c36 */ /* 0x000fe20008000000 */
[----:B------:R-:W-:Y:S01]  /*23aa0*/  IADD3 R17, -R16, UR6, RZ ;  /* 0x0000000610117c10 */ /* 0x000fe2000fffe1ff */
[----:B------:R-:W-:Y:S01]  /*23ab0*/  IMAD.HI.U32 R2, R3, R11, R2 ;  /* 0x0000000b03027227 */ /* 0x000fe200078e0002 */
[----:B0-----:R-:W-:Y:S02]  /*23ac0*/  IABS R5, R9 ;  /* 0x0000000900057213 */ /* 0x001fe40000000000 */
[----:B------:R-:W-:Y:S01]  /*23ad0*/  IABS R8, R17 ;  /* 0x0000001100087213 */ /* 0x000fe20000000000 */
[----:B------:R-:W-:Y:S01]  /*23ae0*/  IMAD.MOV R10, RZ, RZ, -R10 ;  /* 0x000000ffff0a7224 */ /* 0x000fe200078e0a0a */
[----:B------:R-:W0:Y:S03]  /*23af0*/  I2F.RP R6, R5 ;  /* 0x0000000500067306 */ /* 0x000e260000209400 */
[----:B------:R-:W-:-:S02]  /*23b00*/  IMAD.MOV.U32 R3, RZ, RZ, R8 ;  /* 0x000000ffff037224 */ /* 0x000fc400078e0008 */
[----:B------:R-:W-:Y:S02]  /*23b10*/  IMAD.MOV.U32 R8, RZ, RZ, R10 ;  /* 0x000000ffff087224 */ /* 0x000fe400078e000a */
[----:B------:R-:W-:-:S04]  /*23b20*/  IMAD.HI.U32 R2, R2, R3, RZ ;  /* 0x0000000302027227 */ /* 0x000fc800078e00ff */
[----:B------:R-:W-:Y:S01]  /*23b30*/  IMAD R3, R2, R8, R3 ;  /* 0x0000000802037224 */ /* 0x000fe200078e0203 */
[----:B0-----:R-:W0:Y:S04]  /*23b40*/  MUFU.RCP R6, R6 ;  /* 0x0000000600067308 */ /* 0x001e280000001000 */
[----:B------:R-:W-:-:S13]  /*23b50*/  ISETP.GT.U32.AND P1, PT, R4, R3, PT ;  /* 0x000000030400720c */ /* 0x000fda0003f24070 */
[----:B------:R-:W-:Y:S02]  /*23b60*/  @!P1 IMAD.IADD R3, R3, 0x1, -R4 ;  /* 0x0000000103039824 */ /* 0x000fe400078e0a04 */
[----:B------:R-:W-:Y:S01]  /*23b70*/  @!P1 VIADD R2, R2, 0x1 ;  /* 0x0000000102029836 */ /* 0x000fe20000000000 */
[----:B0-----:R-:W-:Y:S02]  /*23b80*/  IADD3 R8, R6, 0xffffffe, RZ ;  /* 0x0ffffffe06087810 */ /* 0x001fe40007ffe0ff */
[----:B------:R-:W-:Y:S02]  /*23b90*/  ISETP.GE.U32.AND P0, PT, R3, R4, PT ;  /* 0x000000040300720c */ /* 0x000fe40003f06070 */
[----:B------:R-:W-:Y:S01]  /*23ba0*/  LOP3.LUT R4, R17, R0, RZ, 0x3c, !PT ;  /* 0x0000000011047212 */ /* 0x000fe200078e3cff */
[----:B------:R0:W1:Y:S01]  /*23bb0*/  F2I.FTZ.U32.TRUNC.NTZ R3, R8 ;  /* 0x0000000800037305 */ /* 0x000062000021f000 */
[----:B------:R-:W-:Y:S02]  /*23bc0*/  ISETP.NE.AND P1, PT, R0, RZ, PT ;  /* 0x000000ff0000720c */ /* 0x000fe40003f25270 */
[----:B------:R-:W-:-:S02]  /*23bd0*/  ISETP.GE.AND P2, PT, R4, RZ, PT ;  /* 0x000000ff0400720c */ /* 0x000fc40003f46270 */
[----:B0-----:R-:W-:-:S05]  /*23be0*/  IABS R8, R9 ;  /* 0x0000000900087213 */ /* 0x001fca0000000000 */
[----:B------:R-:W-:-:S04]  /*23bf0*/  @P0 VIADD R2, R2, 0x1 ;  /* 0x0000000102020836 */ /* 0x000fc80000000000 */
[----:B------:R-:W-:Y:S02]  /*23c00*/  IMAD.MOV.U32 R6, RZ, RZ, R2 ;  /* 0x000000ffff067224 */ /* 0x000fe400078e0002 */
[----:B-1----:R-:W-:Y:S02]  /*23c10*/  IMAD.MOV R2, RZ, RZ, -R3 ;  /* 0x000000ffff027224 */ /* 0x002fe400078e0a03 */
[----:B------:R-:W-:Y:S01]  /*23c20*/  IMAD.MOV R8, RZ, RZ, -R8 ;  /* 0x000000ffff087224 */ /* 0x000fe200078e0a08 */
[----:B------:R-:W-:Y:S01]  /*23c30*/  @!P2 IADD3 R6, -R6, RZ, RZ ;  /* 0x000000ff0606a210 */ /* 0x000fe20007ffe1ff */
[----:B------:R-:W-:Y:S01]  /*23c40*/  IMAD R11, R2, R5, RZ ;  /* 0x00000005020b7224 */ /* 0x000fe200078e02ff */
[----:B------:R-:W-:Y:S01]  /*23c50*/  @!P1 LOP3.LUT R6, RZ, R0, RZ, 0x33, !PT ;  /* 0x00000000ff069212 */ /* 0x000fe200078e33ff */
[----:B------:R-:W-:-:S03]  /*23c60*/  IMAD.MOV.U32 R2, RZ, RZ, RZ ;  /* 0x000000ffff027224 */ /* 0x000fc600078e00ff */
[----:B------:R-:W-:Y:S01]  /*23c70*/  IABS R4, R6 ;  /* 0x0000000600047213 */ /* 0x000fe20000000000 */
[----:B------:R-:W-:-:S04]  /*23c80*/  IMAD.HI.U32 R2, R3, R11, R2 ;  /* 0x0000000b03027227 */ /* 0x000fc800078e0002 */
[----:B------:R-:W-:Y:S02]  /*23c90*/  IMAD.MOV.U32 R3, RZ, RZ, R4 ;  /* 0x000000ffff037224 */ /* 0x000fe400078e0004 */
[----:B------:R-:W-:Y:S02]  /*23ca0*/  IMAD.MOV.U32 R4, RZ, RZ, R8 ;  /* 0x000000ffff047224 */ /* 0x000fe400078e0008 */
[----:B------:R-:W-:-:S04]  /*23cb0*/  IMAD.HI.U32 R2, R2, R3, RZ ;  /* 0x0000000302027227 */ /* 0x000fc800078e00ff */
[----:B------:R-:W-:Y:S01]  /*23cc0*/  IMAD R4, R2, R4, R3 ;  /* 0x0000000402047224 */ /* 0x000fe200078e0203 */
[----:B------:R-:W-:Y:S01]  /*23cd0*/  LOP3.LUT R3, R6, R9, RZ, 0x3c, !PT ;  /* 0x0000000906037212 */ /* 0x000fe200078e3cff */
[----:B------:R-:W-:-:S03]  /*23ce0*/  IMAD R0, R0, R6, RZ ;  /* 0x0000000600007224 */ /* 0x000fc600078e02ff */
[----:B------:R-:W-:Y:S01]  /*23cf0*/  ISETP.GT.U32.AND P1, PT, R5, R4, PT ;  /* 0x000000040500720c */ /* 0x000fe20003f24070 */
[----:B------:R-:W-:Y:S01]  /*23d00*/  IMAD.IADD R17, R17, 0x1, -R0 ;  /* 0x0000000111117824 */ /* 0x000fe200078e0a00 */
[----:B------:R-:W-:-:S11]  /*23d10*/  ISETP.GE.AND P2, PT, R3, RZ, PT ;  /* 0x000000ff0300720c */ /* 0x000fd60003f46270 */
[-C--:B------:R-:W-:Y:S01]  /*23d20*/  @!P1 IADD3 R4, R4, -R5.reuse, RZ ;  /* 0x8000000504049210 */ /* 0x080fe20007ffe0ff */
[----:B------:R-:W-:Y:S01]  /*23d30*/  @!P1 VIADD R2, R2, 0x1 ;  /* 0x0000000102029836 */ /* 0x000fe20000000000 */
[----:B------:R-:W-:Y:S02]  /*23d40*/  ISETP.NE.AND P1, PT, R9, RZ, PT ;  /* 0x000000ff0900720c */ /* 0x000fe40003f25270 */
[----:B------:R-:W-:-:S13]  /*23d50*/  ISETP.GE.U32.AND P0, PT, R4, R5, PT ;  /* 0x000000050400720c */ /* 0x000fda0003f06070 */
[----:B------:R-:W-:-:S04]  /*23d60*/  @P0 VIADD R2, R2, 0x1 ;  /* 0x0000000102020836 */ /* 0x000fc80000000000 */
[----:B------:R-:W-:Y:S01]  /*23d70*/  @!P2 IMAD.MOV R2, RZ, RZ, -R2 ;  /* 0x000000ffff02a224 */ /* 0x000fe200078e0a02 */
[----:B------:R-:W-:-:S05]  /*23d80*/  @!P1 LOP3.LUT R2, RZ, R9, RZ, 0x33, !PT ;  /* 0x00000009ff029212 */ /* 0x000fca00078e33ff */
[----:B------:R-:W-:-:S04]  /*23d90*/  IMAD.MOV R18, RZ, RZ, -R2 ;  /* 0x000000ffff127224 */ /* 0x000fc800078e0a02 */
[C---:B------:R-:W-:Y:S01]  /*23da0*/  IMAD R18, R9.reuse, R18, R6 ;  /* 0x0000001209127224 */ /* 0x040fe200078e0206 */
[----:B------:R-:W-:-:S05]  /*23db0*/  LEA R9, R9, R2, 0x18 ;  /* 0x0000000209097211 */ /* 0x000fca00078ec0ff */
[----:B------:R-:W-:Y:S01]  /*23dc0*/  IMAD R18, R18, 0x10000, R9 ;  /* 0x0001000012127824 */ /* 0x000fe200078e0209 */
[----:B------:R-:W-:Y:S06]  /*23dd0*/  BRA `(.L_x_641) ;  /* 0x00000000000c7947 */ /* 0x000fec0003800000 */
.L_x_638:
[----:B------:R-:W-:Y:S01]  /*23de0*/  IMAD.MOV.U32 R17, RZ, RZ, RZ ;  /* 0x000000ffff117224 */ /* 0x000fe200078e00ff */
[----:B------:R-:W-:Y:S01]  /*23df0*/  MOV R16, UR6 ;  /* 0x0000000600107c02 */ /* 0x000fe20008000f00 */
[----:B------:R-:W-:-:S07]  /*23e00*/  IMAD.MOV.U32 R18, RZ, RZ, RZ ;  /* 0x000000ffff127224 */ /* 0x000fce00078e00ff */
.L_x_641:
[----:B------:R-:W-:-:S13]  /*23e10*/  ISETP.NE.AND P0, PT, R7, RZ, PT ;  /* 0x000000ff0700720c */ /* 0x000fda0003f05270 */
[----:B------:R-:W0:Y:S01]  /*23e20*/  @!P0 S2R R3, SR_CgaCtaId ;  /* 0x0000000000038919 */ /* 0x000e220000008800 */
[----:B------:R-:W-:-:S04]  /*23e30*/  @!P0 MOV R0, 0x400 ;  /* 0x0000040000008802 */ /* 0x000fc80000000f00 */
[----:B0-----:R-:W-:-:S05]  /*23e40*/  @!P0 LEA R0, R3, R0, 0x18 ;  /* 0x0000000003008211 */ /* 0x001fca00078ec0ff */
[----:B------:R2:W-:Y:S01]  /*23e50*/  @!P0 STS.128 [R0+0x298d0], R16 ;  /* 0x0298d01000008388 */ /* 0x0005e20000000c00 */
[----:B------:R-:W-:Y:S06]  /*23e60*/  BAR.ARV 0x5, 0x180 ;  /* 0x0146000000007b1d */ /* 0x000fec0000002000 */
.L_x_636:
[----:B------:R3:W-:Y:S01]  /*23e70*/  STL [R1+0x38], RZ ;  /* 0x000038ff01007387 */ /* 0x0007e20000100800 */
[----:B------:R-:W-:Y:S01]  /*23e80*/  ULDC UR4, c[0x0][0xc3c] ;  /* 0x00030f0000047ab9 */ /* 0x000fe20000000800 */
[----:B------:R-:W-:Y:S01]  /*23e90*/  IMAD.MOV.U32 R34, RZ, RZ, 0x1 ;  /* 0x00000001ff227424 */ /* 0x000fe200078e00ff */
[----:B-1----:R-:W-:Y:S01]  /*23ea0*/  ISETP.GE.AND P0, PT, R19, UR4, PT ;  /* 0x0000000413007c0c */ /* 0x002fe2000bf06270 */
[----:B------:R-:W-:-:S12]  /*23eb0*/  IMAD.MOV.U32 R23, RZ, RZ, RZ ;  /* 0x000000ffff177224 */ /* 0x000fd800078e00ff */
[----:B---3--:R-:W-:Y:S05]  /*23ec0*/  @P0 BRA `(.L_x_642) ;  /* 0x0000007000bc0947 */ /* 0x008fea0003800000 */
[----:B------:R-:W1:Y:S01]  /*23ed0*/  S2R R12, SR_TID.X ;  /* 0x00000000000c7919 */ /* 0x000e620000002100 */
[----:B------:R-:W3:Y:S01]  /*23ee0*/  S2UR UR4, SR_CgaCtaId ;  /* 0x00000000000479c3 */ /* 0x000ee20000008800 */
[----:B------:R-:W-:Y:S01]  /*23ef0*/  MOV R37, 0x40 ;  /* 0x0000004000257802 */ /* 0x000fe20000000f00 */
[----:B------:R-:W-:Y:S01]  /*23f00*/  BSSY B7, `(.L_x_642) ;  /* 0x000072b000077945 */ /* 0x000fe20003800000 */
[----:B------:R-:W-:Y:S01]  /*23f10*/  MOV R22, 0x400 ;  /* 0x0000040000167802 */ /* 0x000fe20000000f00 */
[----:B------:R-:W-:Y:S01]  /*23f20*/  IMAD.MOV.U32 R35, RZ, RZ, 0x1 ;  /* 0x00000001ff237424 */ /* 0x000fe200078e00ff */
[----:B------:R-:W-:Y:S01]  /*23f30*/  MOV R23, RZ ;  /* 0x000000ff00177202 */ /* 0x000fe20000000f00 */
[----:B------:R-:W-:Y:S01]  /*23f40*/  IMAD.MOV.U32 R28, RZ, RZ, RZ ;  /* 0x000000ffff1c7224 */ /* 0x000fe200078e00ff */
[----:B------:R-:W-:Y:S01]  /*23f50*/  ULDC.64 UR40, c[0x0][0x198] ;  /* 0x0000660000287ab9 */ /* 0x000fe20000000a00 */
[----:B------:R-:W-:Y:S01]  /*23f60*/  IMAD.MOV.U32 R34, RZ, RZ, 0x1 ;  /* 0x00000001ff227424 */ /* 0x000fe200078e00ff */
[----:B------:R-:W-:-:S02]  /*23f70*/  ULOP3.LUT UR39, UR36, 0x2, URZ, 0xfc, !UPT ;  /* 0x0000000224277892 */ /* 0x000fc4000f8efc3f */
[----:B------:R-:W-:Y:S01]  /*23f80*/  ULOP3.LUT UR37, UR36, 0x1, URZ, 0xfc, !UPT ;  /* 0x0000000124257892 */ /* 0x000fe2000f8efc3f */
[----:B------:R-:W-:Y:S01]  /*23f90*/  ULDC UR38, c[0x0][0xc] ;  /* 0x0000030000267ab9 */ /* 0x000fe20000000800 */
[C---:B-1----:R-:W-:Y:S01]  /*23fa0*/  LOP3.LUT R10, R12.reuse, 0x7f, RZ, 0xc0, !PT ;  /* 0x0000007f0c0a7812 */ /* 0x042fe200078ec0ff */
[C---:B0-----:R-:W-:Y:S01]  /*23fb0*/  IMAD.SHL.U32 R2, R12.reuse, 0x10, RZ ;  /* 0x000000100c027824 */ /* 0x041fe200078e00ff */
[C---:B------:R-:W-:Y:S01]  /*23fc0*/  SHF.L.U32 R3, R12.reuse, 0x7, RZ ;  /* 0x000000070c037819 */ /* 0x040fe200000006ff */
[C---:B------:R-:W-:Y:S01]  /*23fd0*/  IMAD.SHL.U32 R11, R12.reuse, 0x2, RZ ;  /* 0x000000020c0b7824 */ /* 0x040fe200078e00ff */
[----:B------:R-:W-:Y:S01]  /*23fe0*/  SHF.R.U32.HI R7, RZ, 0x5, R10 ;  /* 0x00000005ff077819 */ /* 0x000fe2000001160a */
[----:B------:R-:W-:Y:S01]  /*23ff0*/  IMAD.SHL.U32 R36, R12, 0x4, RZ ;  /* 0x000000040c247824 */ /* 0x000fe200078e00ff */
[----:B--2---:R-:W-:Y:S02]  /*24000*/  LOP3.LUT R0, R2, 0x1b0, RZ, 0xc0, !PT ;  /* 0x000001b002007812 */ /* 0x004fe400078ec0ff */
[----:B------:R-:W-:Y:S01]  /*24010*/  SHF.R.U32.HI R5, RZ, 0x1, R12 ;  /* 0x00000001ff057819 */ /* 0x000fe2000001160c */
[----:B------:R-:W-:Y:S01]  /*24020*/  IMAD.SHL.U32 R9, R7, 0x200, RZ ;  /* 0x0000020007097824 */ /* 0x000fe200078e00ff */
[----:B------:R-:W-:Y:S01]  /*24030*/  LOP3.LUT R11, R0, 0x30, R11, 0x78, !PT ;  /* 0x00000030000b7812 */ /* 0x000fe200078e780b */
[----:B------:R-:W-:Y:S01]  /*24040*/  IMAD.SHL.U32 R0, R12, 0x20, RZ ;  /* 0x000000200c007824 */ /* 0x000fe200078e00ff */
[----:B------:R-:W-:-:S02]  /*24050*/  LOP3.LUT R4, R3, 0x380, RZ, 0xc0, !PT ;  /* 0x0000038003047812 */ /* 0x000fc400078ec0ff */
[C---:B------:R-:W-:Y:S02]  /*24060*/  LOP3.LUT R6, R9.reuse, 0x40, R2, 0xf8, !PT ;  /* 0x0000004009067812 */ /* 0x040fe400078ef802 */
[----:B------:R-:W-:Y:S02]  /*24070*/  LOP3.LUT R5, R4, 0x30, R5, 0xf8, !PT ;  /* 0x0000003004057812 */ /* 0x000fe400078ef805 */
[----:B------:R-:W-:Y:S02]  /*24080*/  LOP3.LUT R4, R0, 0x80, RZ, 0xc0, !PT ;  /* 0x0000008000047812 */ /* 0x000fe400078ec0ff */
[----:B------:R-:W-:Y:S02]  /*24090*/  LOP3.LUT R8, R6, R11, RZ, 0xfc, !PT ;  /* 0x0000000b06087212 */ /* 0x000fe400078efcff */
[----:B------:R-:W-:Y:S02]  /*240a0*/  LOP3.LUT R6, R4, 0x10, R12, 0xf8, !PT ;  /* 0x0000001004067812 */ /* 0x000fe400078ef80c */
[----:B------:R-:W-:Y:S01]  /*240b0*/  LOP3.LUT R9, R9, 0x60, R0, 0xf8, !PT ;  /* 0x0000006009097812 */ /* 0x000fe200078ef800 */
[----:B------:R-:W-:Y:S01]  /*240c0*/  STL [R1+0x14], R8 ;  /* 0x0000140801007387 */ /* 0x000fe20000100800 */
[----:B------:R-:W-:Y:S01]  /*240d0*/  LOP3.LUT R4, R5, 0x70, R2, 0x78, !PT ;  /* 0x0000007005047812 */ /* 0x000fe200078e7802 */
[----:B------:R-:W-:Y:S01]  /*240e0*/  IMAD.SHL.U32 R5, R7, 0x400, RZ ;  /* 0x0000040007057824 */ /* 0x000fe200078e00ff */
[----:B------:R-:W-:-:S02]  /*240f0*/  LOP3.LUT R6, R6, 0x10, R36, 0x78, !PT ;  /* 0x0000001006067812 */ /* 0x000fc400078e7824 */
[----:B------:R-:W-:Y:S02]  /*24100*/  LOP3.LUT R9, R9, 0x100, R0, 0xf8, !PT ;  /* 0x0000010009097812 */ /* 0x000fe400078ef800 */
[----:B------:R-:W-:Y:S02]  /*24110*/  LOP3.LUT R4, R4, 0xc00, R3, 0xf8, !PT ;  /* 0x00000c0004047812 */ /* 0x000fe400078ef803 */
[----:B------:R-:W-:Y:S02]  /*24120*/  LOP3.LUT R3, R9, R6, RZ, 0xfc, !PT ;  /* 0x0000000609037212 */ /* 0x000fe400078efcff */
[----:B------:R-:W-:Y:S01]  /*24130*/  R2P PR, R12, 0x14 ;  /* 0x000000140c007804 */ /* 0x000fe20000000000 */
[----:B------:R0:W-:Y:S01]  /*24140*/  STL [R1+0x1c], R4 ;  /* 0x00001c0401007387 */ /* 0x0001e20000100800 */
[----:B------:R-:W-:-:S03]  /*24150*/  LOP3.LUT R11, R0, 0x380, RZ, 0xc0, !PT ;  /* 0x00000380000b7812 */ /* 0x000fc600078ec0ff */
[----:B------:R3:W-:Y:S01]  /*24160*/  STL [R1+0x18], R3 ;  /* 0x0000180301007387 */ /* 0x0007e20000100800 */
[----:B------:R-:W-:Y:S02]  /*24170*/  SEL R5, R37, 0xffffffc0, !P2 ;  /* 0xffffffc025057807 */ /* 0x000fe40005000000 */
[----:B------:R-:W-:Y:S02]  /*24180*/  LOP3.LUT R11, R11, 0x30, R2, 0xf8, !PT ;  /* 0x000000300b0b7812 */ /* 0x000fe400078ef802 */
[----:B------:R-:W-:Y:S01]  /*24190*/  LOP3.LUT R2, R2, 0x30, RZ, 0xc0, !PT ;  /* 0x0000003002027812 */ /* 0x000fe200078ec0ff */
[----:B------:R-:W-:Y:S01]  /*241a0*/  STL [R1+0x20], R5 ;  /* 0x0000200501007387 */ /* 0x000fe20000100800 */
[----:B0-----:R-:W-:Y:S02]  /*241b0*/  SHF.R.U32.HI R4, RZ, 0x2, R10 ;  /* 0x00000002ff047819 */ /* 0x001fe4000001160a */
[----:B------:R-:W-:Y:S01]  /*241c0*/  LOP3.LUT R36, R11, 0x70, R36, 0x78, !PT ;  /* 0x000000700b247812 */ /* 0x000fe200078e7824 */
[----:B---3--:R-:W-:Y:S01]  /*241d0*/  IMAD.U32 R3, RZ, RZ, UR4 ;  /* 0x00000004ff037e24 */ /* 0x008fe2000f8e00ff */
[----:B------:R-:W-:-:S02]  /*241e0*/  LOP3.LUT R0, R4, 0x60, R0, 0xf8, !PT ;  /* 0x0000006004007812 */ /* 0x000fc400078ef800 */
[----:B------:R-:W-:Y:S02]  /*241f0*/  LOP3.LUT R4, R2, 0x40, RZ, 0xfc, !PT ;  /* 0x0000004002047812 */ /* 0x000fe400078efcff */
[----:B------:R-:W-:Y:S01]  /*24200*/  LEA R22, R3, R22, 0x18 ;  /* 0x0000001603167211 */ /* 0x000fe200078ec0ff */
[----:B------:R0:W-:Y:S01]  /*24210*/  STL [R1+0x10], R3 ;  /* 0x0000100301007387 */ /* 0x0001e20000100800 */
[----:B------:R-:W-:-:S03]  /*24220*/  SEL R37, R37, 0xffffffc0, !P4 ;  /* 0xffffffc025257807 */ /* 0x000fc60006000000 */
[----:B------:R1:W-:Y:S01]  /*24230*/  STL [R1+0x38], RZ ;  /* 0x000038ff01007387 */ /* 0x0003e20000100800 */
[----:B0-----:R-:W-:Y:S02]  /*24240*/  LOP3.LUT R3, R2, 0x80, RZ, 0xfc, !PT ;  /* 0x0000008002037812 */ /* 0x001fe400078efcff */
[----:B------:R-:W-:Y:S01]  /*24250*/  LOP3.LUT R2, R0, 0x80, RZ, 0xfc, !PT ;  /* 0x0000008000027812 */ /* 0x000fe200078efcff */
[----:B------:R-:W-:-:S05]  /*24260*/  IMAD.IADD R0, R22, 0x1, R8 ;  /* 0x0000000116007824 */ /* 0x000fca00078e0208 */
[----:B------:R1:W-:Y:S02]  /*24270*/  STL [R1+0x24], R0 ;  /* 0x0000240001007387 */ /* 0x0003e40000100800 */
.L_x_760:
[----:B0-----:R-:W0:Y:S02]  /*24280*/  LDC.64 R24, c[0x0][0xc88] ;  /* 0x00032200ff187b82 */ /* 0x001e240000000a00 */
[----:B0-----:R-:W-:-:S06]  /*24290*/  IMAD.WIDE R24, R19, 0x4, R24 ;  /* 0x0000000413187825 */ /* 0x001fcc00078e0218 */
[----:B-1----:R-:W1:Y:S01]  /*242a0*/  LDG.E R24, desc[UR50][R24.64] ;  /* 0x0000003218187981 */ /* 0x002e62000c1e1900 */
[----:B------:R-:W-:Y:S05]  /*242b0*/  YIELD ;  /* 0x0000000000007946 */ /* 0x000fea0003800000 */
[----:B------:R-:W-:Y:S01]  /*242c0*/  ULDC.64 UR4, c[0x0][0xa28] ;  /* 0x00028a0000047ab9 */ /* 0x000fe20000000a00 */
[----:B------:R-:W-:Y:S01]  /*242d0*/  ULDC.64 UR8, c[0x0][0xa18] ;  /* 0x0002860000087ab9 */ /* 0x000fe20000000a00 */
[----:B------:R-:W-:Y:S01]  /*242e0*/  ISETP.NE.U32.AND P0, PT, RZ, UR4, PT ;  /* 0x00000004ff007c0c */ /* 0x000fe2000bf05070 */
[----:B------:R-:W-:Y:S01]  /*242f0*/  IMAD.MOV.U32 R9, RZ, RZ, RZ ;  /* 0x000000ffff097224 */ /* 0x000fe200078e00ff */
[----:B------:R-:W-:-:S02]  /*24300*/  ULDC.64 UR6, c[0x0][0xa10] ;  /* 0x0002840000067ab9 */ /* 0x000fc40000000a00 */
[----:B------:R-:W-:Y:S02]  /*24310*/  ISETP.NE.AND.EX P0, PT, RZ, UR5, PT, P0 ;  /* 0x00000005ff007c0c */ /* 0x000fe4000bf05300 */
[----:B------:R-:W-:-:S04]  /*24320*/  ISETP.NE.U32.AND P2, PT, RZ, UR6, PT ;  /* 0x00000006ff007c0c */ /* 0x000fc8000bf45070 */
[----:B------:R-:W-:Y:S02]  /*24330*/  ISETP.NE.AND.EX P2, PT, RZ, UR7, PT, P2 ;  /* 0x00000007ff007c0c */ /* 0x000fe4000bf45320 */
[----:B------:R-:W-:Y:S02]  /*24340*/  MOV R30, RZ ;  /* 0x000000ff001e7202 */ /* 0x000fe40000000f00 */
[----:B-1-3--:R-:W-:-:S03]  /*24350*/  SHF.R.S32.HI R0, RZ, 0x1f, R24 ;  /* 0x0000001fff007819 */ /* 0x00afc60000011418 */
[C---:B--2---:R-:W-:Y:S01]  /*24360*/  @P0 LEA R2, P1, R24.reuse, UR4, 0x2 ;  /* 0x0000000418020c11 */ /* 0x044fe2000f8210ff */
[C---:B------:R-:W-:Y:S01]  /*24370*/  IMAD.SHL.U32 R25, R24.reuse, 0x4, RZ ;  /* 0x0000000418197824 */ /* 0x040fe200078e00ff */
[C-C-:B------:R-:W-:Y:S01]  /*24380*/  SHF.L.U64.HI R26, R24.reuse, 0x2, R0.reuse ;  /* 0x00000002181a7819 */ /* 0x140fe20000010200 */
[----:B------:R0:W-:Y:S01]  /*24390*/  STL [R1+0x30], R0 ;  /* 0x0000300001007387 */ /* 0x0001e20000100800 */
[----:B------:R-:W-:Y:S01]  /*243a0*/  @P0 LEA.HI.X R3, R24, UR5, R0, 0x2, P1 ;  /* 0x0000000518030c11 */ /* 0x000fe200088f1400 */
[----:B------:R-:W-:Y:S01]  /*243b0*/  ULDC.64 UR4, c[0x0][0xa00] ;  /* 0x0002800000047ab9 */ /* 0x000fe20000000a00 */
[----:B------:R-:W-:-:S03]  /*243c0*/  ISETP.NE.U32.AND P1, PT, RZ, UR8, PT ;  /* 0x00000008ff007c0c */ /* 0x000fc6000bf25070 */
[----:B------:R1:W2:Y:S01]  /*243d0*/  @P0 LDG.E R9, desc[UR50][R2.64] ;  /* 0x0000003202090981 */ /* 0x0002a2000c1e1900 */
[----:B------:R-:W-:Y:S02]  /*243e0*/  ISETP.NE.AND.EX P1, PT, RZ, UR9, PT, P1 ;  /* 0x00000009ff007c0c */ /* 0x000fe4000bf25310 */
[----:B------:R-:W-:Y:S01]  /*243f0*/  ISETP.NE.U32.AND P0, PT, RZ, UR4, PT ;  /* 0x00000004ff007c0c */ /* 0x000fe2000bf05070 */
[----:B0-----:R-:W-:Y:S01]  /*24400*/  IMAD.MOV.U32 R0, RZ, RZ, RZ ;  /* 0x000000ffff007224 */ /* 0x001fe200078e00ff */
[C---:B------:R-:W-:Y:S02]  /*24410*/  IADD3 R4, P4, R25.reuse, UR6, RZ ;  /* 0x0000000619047c10 */ /* 0x040fe4000ff9e0ff */
[----:B------:R-:W-:Y:S02]  /*24420*/  ISETP.NE.AND.EX P0, PT, RZ, UR5, PT, P0 ;  /* 0x00000005ff007c0c */ /* 0x000fe4000bf05300 */
[----:B------:R-:W-:Y:S02]  /*24430*/  IADD3.X R5, R26, UR7, RZ, P4, !PT ;  /* 0x000000071a057c10 */ /* 0x000fe4000a7fe4ff */
[----:B-1----:R-:W-:Y:S01]  /*24440*/  IADD3 R2, P3, R25, UR4, RZ ;  /* 0x0000000419027c10 */ /* 0x002fe2000ff7e0ff */
[----:B------:R-:W-:-:S02]  /*24450*/  ULDC UR4, c[0x0][0x288] ;  /* 0x0000a20000047ab9 */ /* 0x000fc40000000800 */
[----:B------:R-:W5:Y:S01]  /*24460*/  @P2 LDG.E R0, desc[UR50][R4.64] ;  /* 0x0000003204002981 */ /* 0x000f62000c1e1900 */
[C---:B------:R-:W-:Y:S02]  /*24470*/  IADD3.X R3, R26.reuse, UR5, RZ, P3, !PT ;  /* 0x000000051a037c10 */ /* 0x040fe40009ffe4ff */
[----:B------:R-:W-:Y:S01]  /*24480*/  @P1 IADD3 R6, P3, R25, UR8, RZ ;  /* 0x0000000819061c10 */ /* 0x000fe2000ff7e0ff */
[----:B------:R-:W-:Y:S01]  /*24490*/  IMAD.U32 R8, RZ, RZ, UR4 ;  /* 0x00000004ff087e24 */ /* 0x000fe2000f8e00ff */
[----:B------:R-:W-:Y:S01]  /*244a0*/  ULDC.64 UR4, c[0x0][0x418] ;  /* 0x0001060000047ab9 */ /* 0x000fe20000000a00 */
[----:B------:R-:W5:Y:S01]  /*244b0*/  @P0 LDG.E R30, desc[UR50][R2.64] ;  /* 0x00000032021e0981 */ /* 0x000f62000c1e1900 */
[----:B------:R-:W-:-:S05]  /*244c0*/  @P1 IADD3.X R7, R26, UR9, RZ, P3, !PT ;  /* 0x000000091a071c10 */ /* 0x000fca0009ffe4ff */
[----:B------:R0:W3:Y:S01]  /*244d0*/  @P1 LDG.E R8, desc[UR50][R6.64] ;  /* 0x0000003206081981 */ /* 0x0000e2000c1e1900 */
[----:B------:R-:W-:-:S03]  /*244e0*/  UISETP.NE.U32.AND UP0, UPT, UR4, URZ, UPT ;  /* 0x0000003f0400728c */ /* 0x000fc6000bf05070 */
[----:B------:R-:W-:Y:S01]  /*244f0*/  ULDC UR4, c[0x0][0x424] ;  /* 0x0001090000047ab9 */ /* 0x000fe20000000800 */
[----:B------:R-:W-:-:S03]  /*24500*/  UISETP.NE.AND.EX UP0, UPT, UR5, URZ, UPT, UP0 ;  /* 0x0000003f0500728c */ /* 0x000fc6000bf05300 */
[----:B------:R-:W-:Y:S01]  /*24510*/  ULDC UR5, c[0x0][0x2f0] ;  /* 0x0000bc0000057ab9 */ /* 0x000fe20000000800 */
[----:B------:R-:W-:-:S04]  /*24520*/  USEL UR4, UR4, 0x1, UP0 ;  /* 0x0000000104047887 */ /* 0x000fc80008000000 */
[----:B------:R-:W-:-:S03]  /*24530*/  UIMAD UR4, UR4, UR5, URZ ;  /* 0x00000005040472a4 */ /* 0x000fc6000f8e023f */
[----:B------:R-:W-:Y:S02]  /*24540*/  ULDC UR5, c[0x0][0x348] ;  /* 0x0000d20000057ab9 */ /* 0x000fe40000000800 */
[----:B0-----:R-:W-:Y:S01]  /*24550*/  IMAD.U32 R6, RZ, RZ, UR5 ;  /* 0x00000005ff067e24 */ /* 0x001fe2000f8e00ff */
[----:B--2---:R-:W-:Y:S04]  /*24560*/  STL [R1+0x4], R9 ;  /* 0x0000040901007387 */ /* 0x004fe80000100800 */
[----:B---3--:R0:W-:Y:S02]  /*24570*/  STL [R1+0x34], R8 ;  /* 0x0000340801007387 */ /* 0x0081e40000100800 */
[----:B0-----:R-:W-:Y:S01]  /*24580*/  IMAD.U32 R8, RZ, RZ, UR4 ;  /* 0x00000004ff087e24 */ /* 0x001fe2000f8e00ff */
[----:B------:R-:W-:Y:S06]  /*24590*/  @P1 BRA `(.L_x_643) ;  /* 0x0000000000141947 */ /* 0x000fec0003800000 */
[----:B------:R-:W-:Y:S05]  /*245a0*/  @!P0 BRA `(.L_x_643) ;  /* 0x0000000000108947 */ /* 0x000fea0003800000 */
[----:B------:R-:W2:Y:S04]  /*245b0*/  LDG.E R7, desc[UR50][R2.64] ;  /* 0x0000003202077981 */ /* 0x000ea8000c1e1900 */
[----:B------:R-:W2:Y:S02]  /*245c0*/  LDG.E R2, desc[UR50][R2.64+0x4] ;  /* 0x0000043202027981 */ /* 0x000ea4000c1e1900 */
[----:B--2---:R-:W-:-:S05]  /*245d0*/  IADD3 R2, -R7, R2, RZ ;  /* 0x0000000207027210 */ /* 0x004fca0007ffe1ff */
[----:B------:R0:W-:Y:S02]  /*245e0*/  STL [R1+0x34], R2 ;  /* 0x0000340201007387 */ /* 0x0001e40000100800 */
.L_x_643:
[----:B------:R-:W-:Y:S01]  /*245f0*/  ULDC.64 UR4, c[0x0][0xa20] ;  /* 0x0002880000047ab9 */ /* 0x000fe20000000a00 */
[C---:B------:R-:W-:Y:S01]  /*24600*/  LOP3.LUT R7, R18.reuse, 0xff000000, RZ, 0xc0, !PT ;  /* 0xff00000012077812 */ /* 0x040fe200078ec0ff */
[----:B------:R-:W-:Y:S01]  /*24610*/  IMAD.MOV.U32 R33, RZ, RZ, R24 ;  /* 0x000000ffff217224 */ /* 0x000fe200078e0018 */
[----:B------:R-:W-:Y:S02]  /*24620*/  ISETP.NE.U32.AND P0, PT, RZ, UR4, PT ;  /* 0x00000004ff007c0c */ /* 0x000fe4000bf05070 */
[----:B------:R-:W-:Y:S02]  /*24630*/  SHF.R.U32.HI R7, RZ, 0x8, R7 ;  /* 0x00000008ff077819 */ /* 0x000fe40000011607 */
[----:B------:R-:W-:Y:S02]  /*24640*/  ISETP.NE.AND.EX P0, PT, RZ, UR5, PT, P0 ;  /* 0x00000005ff007c0c */ /* 0x000fe4000bf05300 */
[C---:B0-----:R-:W-:Y:S02]  /*24650*/  LOP3.LUT R2, R18.reuse, 0xff0000, RZ, 0xc0, !PT ;  /* 0x00ff000012027812 */ /* 0x041fe400078ec0ff */
[----:B------:R-:W-:-:S02]  /*24660*/  LOP3.LUT R18, R18, 0xffff, RZ, 0xc0, !PT ;  /* 0x0000ffff12127812 */ /* 0x000fc400078ec0ff */
[----:B------:R-:W-:-:S07]  /*24670*/  LEA.HI R7, R2, R7, RZ, 0x10 ;  /* 0x0000000702077211 */ /* 0x000fce00078f80ff */
[----:B------:R-:W-:Y:S05]  /*24680*/  @!P0 BRA `(.L_x_644) ;  /* 0x0000000000108947 */ /* 0x000fea0003800000 */
[----:B------:R-:W-:-:S04]  /*24690*/  IADD3 R2, P0, R25, UR4, RZ ;  /* 0x0000000419027c10 */ /* 0x000fc8000ff1e0ff */
[----:B------:R-:W-:-:S05]  /*246a0*/  IADD3.X R3, R26, UR5, RZ, P0, !PT ;  /* 0x000000051a037c10 */ /* 0x000fca00087fe4ff */
[----:B------:R0:W5:Y:S01]  /*246b0*/  LDG.E R8, desc[UR50][R2.64] ;  /* 0x0000003202087981 */ /* 0x000162000c1e1900 */
[----:B------:R-:W-:Y:S05]  /*246c0*/  BRA `(.L_x_645) ;  /* 0x0000000000247947 */ /* 0x000fea0003800000 */
.L_x_644:
        /* <DEDUP_REMOVED lines=9> */
.L_x_645:
[----:B0-----:R-:W2:Y:S04]  /*24760*/  @P2 LDG.E R2, desc[UR50][R4.64] ;  /* 0x0000003204022981 */ /* 0x001ea8000c1e1900 */
[----:B------:R0:W2:Y:S01]  /*24770*/  @P2 LDG.E R4, desc[UR50][R4.64+0x4] ;  /* 0x0000043204042981 */ /* 0x0000a2000c1e1900 */
[----:B-----5:R-:W-:Y:S01]  /*24780*/  IMAD.IADD R8, R8, 0x1, -R9 ;  /* 0x0000000108087824 */ /* 0x020fe200078e0a09 */
[----:B------:R-:W-:Y:S01]  /*24790*/  BSSY B0, `(.L_x_646) ;  /* 0x000002a000007945 */ /* 0x000fe20003800000 */
[----:B------:R-:W-:Y:S01]  /*247a0*/  LOP3.LUT R20, R7, 0xff, RZ, 0xc0, !PT ;  /* 0x000000ff07147812 */ /* 0x000fe200078ec0ff */
[----:B------:R-:W-:Y:S01]  /*247b0*/  IMAD.MOV.U32 R3, RZ, RZ, RZ ;  /* 0x000000ffff037224 */ /* 0x000fe200078e00ff */
[----:B0-----:R-:W-:Y:S01]  /*247c0*/  SHF.R.U32.HI R5, RZ, 0x10, R7 ;  /* 0x00000010ff057819 */ /* 0x001fe20000011607 */
[----:B--2---:R-:W-:-:S05]  /*247d0*/  @P2 IMAD.IADD R6, R4, 0x1, -R2 ;  /* 0x0000000104062824 */ /* 0x004fca00078e0a02 */
[----:B------:R-:W-:-:S04]  /*247e0*/  IADD3 R27, R8, R6, RZ ;  /* 0x00000006081b7210 */ /* 0x000fc80007ffe0ff */
[C---:B------:R-:W-:Y:S01]  /*247f0*/  ISETP.GE.AND P1, PT, R27.reuse, 0x1, PT ;  /* 0x000000011b00780c */ /* 0x040fe20003f26270 */
[----:B------:R-:W-:-:S04]  /*24800*/  VIADD R4, R27, 0x9f ;  /* 0x0000009f1b047836 */ /* 0x000fc80000000000 */
[----:B------:R-:W-:-:S05]  /*24810*/  IMAD.HI R4, R4, 0x66666667, RZ ;  /* 0x6666666704047827 */ /* 0x000fca00078e02ff */
[----:B------:R-:W-:-:S04]  /*24820*/  SHF.R.U32.HI R2, RZ, 0x1f, R4 ;  /* 0x0000001fff027819 */ /* 0x000fc80000011604 */
[----:B------:R-:W-:Y:S01]  /*24830*/  LEA.HI.SX32 R4, R4, R2, 0x1a ;  /* 0x0000000204047211 */ /* 0x000fe200078fd2ff */
[----:B------:R-:W-:Y:S06]  /*24840*/  @!P1 BRA `(.L_x_647) ;  /* 0x0000000000789947 */ /* 0x000fec0003800000 */
[----:B------:R-:W-:Y:S01]  /*24850*/  ISETP.NE.AND P0, PT, R5, RZ, PT ;  /* 0x000000ff0500720c */ /* 0x000fe20003f05270 */
[----:B------:R-:W-:-:S03]  /*24860*/  ULDC UR4, c[0x0][0x9f0] ;  /* 0x00027c0000047ab9 */ /* 0x000fc60000000800 */
[----:B------:R-:W-:-:S04]  /*24870*/  SEL R7, R5, UR4, P0 ;  /* 0x0000000405077c07 */ /* 0x000fc80008000000 */
[----:B------:R-:W-:Y:S02]  /*24880*/  IABS R9, R7 ;  /* 0x0000000700097213 */ /* 0x000fe40000000000 */
[----:B------:R-:W-:Y:S02]  /*24890*/  IADD3 R10, R7, -0x1, R4 ;  /* 0xffffffff070a7810 */ /* 0x000fe40007ffe004 */
[----:B------:R-:W0:Y:S08]  /*248a0*/  I2F.RP R2, R9 ;  /* 0x0000000900027306 */ /* 0x000e300000209400 */
[----:B0-----:R-:W0:Y:S02]  /*248b0*/  MUFU.RCP R2, R2 ;  /* 0x0000000200027308 */ /* 0x001e240000001000 */
[----:B0-----:R-:W-:-:S06]  /*248c0*/  VIADD R2, R2, 0xffffffe ;  /* 0x0ffffffe02027836 */ /* 0x001fcc0000000000 */
[----:B------:R0:W1:Y:S02]  /*248d0*/  F2I.FTZ.U32.TRUNC.NTZ R3, R2 ;  /* 0x0000000200037305 */ /* 0x000064000021f000 */
[----:B0-----:R-:W-:-:S04]  /*248e0*/  LOP3.LUT R2, R10, R7, RZ, 0x3c, !PT ;  /* 0x000000070a027212 */ /* 0x001fc800078e3cff */
[----:B------:R-:W-:Y:S01]  /*248f0*/  ISETP.GE.AND P4, PT, R2, RZ, PT ;  /* 0x000000ff0200720c */ /* 0x000fe20003f86270 */
[----:B-1----:R-:W-:-:S04]  /*24900*/  IMAD.MOV R2, RZ, RZ, -R3 ;  /* 0x000000ffff027224 */ /* 0x002fc800078e0a03 */
[----:B------:R-:W-:Y:S01]  /*24910*/  IMAD R11, R2, R9, RZ ;  /* 0x00000009020b7224 */ /* 0x000fe200078e02ff */
[----:B------:R-:W-:-:S05]  /*24920*/  MOV R2, RZ ;  /* 0x000000ff00027202 */ /* 0x000fca0000000f00 */
[----:B------:R-:W-:Y:S01]  /*24930*/  IMAD.HI.U32 R11, R3, R11, R2 ;  /* 0x0000000b030b7227 */ /* 0x000fe200078e0002 */
[----:B------:R-:W-:Y:S02]  /*24940*/  IABS R2, R7 ;  /* 0x0000000700027213 */ /* 0x000fe40000000000 */
[----:B------:R-:W-:-:S03]  /*24950*/  IABS R3, R10 ;  /* 0x0000000a00037213 */ /* 0x000fc60000000000 */
[----:B------:R-:W-:-:S04]  /*24960*/  IMAD.MOV R2, RZ, RZ, -R2 ;  /* 0x000000ffff027224 */ /* 0x000fc800078e0a02 */
[----:B------:R-:W-:Y:S02]  /*24970*/  IMAD.MOV.U32 R10, RZ, RZ, R2 ;  /* 0x000000ffff0a7224 */ /* 0x000fe400078e0002 */
[----:B------:R-:W-:-:S04]  /*24980*/  IMAD.HI.U32 R2, R11, R3, RZ ;  /* 0x000000030b027227 */ /* 0x000fc800078e00ff */
[----:B------:R-:W-:-:S05]  /*24990*/  IMAD R3, R2, R10, R3 ;  /* 0x0000000a02037224 */ /* 0x000fca00078e0203 */
[----:B------:R-:W-:-:S13]  /*249a0*/  ISETP.GT.U32.AND P3, PT, R9, R3, PT ;  /* 0x000000030900720c */ /* 0x000fda0003f64070 */
[----:B------:R-:W-:Y:S02]  /*249b0*/  @!P3 IMAD.IADD R3, R3, 0x1, -R9 ;  /* 0x000000010303b824 */ /* 0x000fe400078e0a09 */
[----:B------:R-:W-:Y:S01]  /*249c0*/  @!P3 VIADD R2, R2, 0x1 ;  /* 0x000000010202b836 */ /* 0x000fe20000000000 */
[----:B------:R-:W-:Y:S02]  /*249d0*/  ISETP.NE.AND P3, PT, R7, RZ, PT ;  /* 0x000000ff0700720c */ /* 0x000fe40003f65270 */
[----:B------:R-:W-:-:S13]  /*249e0*/  ISETP.GE.U32.AND P0, PT, R3, R9, PT ;  /* 0x000000090300720c */ /* 0x000fda0003f06070 */
[----:B------:R-:W-:-:S05]  /*249f0*/  @P0 IADD3 R2, R2, 0x1, RZ ;  /* 0x0000000102020810 */ /* 0x000fca0007ffe0ff */
[----:B------:R-:W-:Y:S01]  /*24a00*/  @!P4 IMAD.MOV R2, RZ, RZ, -R2 ;  /* 0x000000ffff02c224 */ /* 0x000fe200078e0a02 */
[----:B------:R-:W-:-:S05]  /*24a10*/  @!P3 LOP3.LUT R2, RZ, R7, RZ, 0x33, !PT ;  /* 0x00000007ff02b212 */ /* 0x000fca00078e33ff */
[----:B------:R-:W-:-:S07]  /*24a20*/  IMAD.MOV.U32 R3, RZ, RZ, R2 ;  /* 0x000000ffff037224 */ /* 0x000fce00078e0002 */
.L_x_647:
[----:B------:R-:W-:Y:S05]  /*24a30*/  BSYNC B0 ;  /* 0x0000000000007941 */ /* 0x000fea0003800000 */
.L_x_646:
[-C--:B------:R-:W-:Y:S01]  /*24a40*/  IMAD R2, R20, R3.reuse, RZ ;  /* 0x0000000314027224 */ /* 0x080fe200078e02ff */
[----:B------:R-:W-:Y:S04]  /*24a50*/  BSSY B0, `(.L_x_648) ;  /* 0x0000113000007945 */ /* 0x000fe80003800000 */
[C---:B------:R-:W-:Y:S01]  /*24a60*/  VIADDMNMX R3, R2.reuse, R3, R4, PT ;  /* 0x0000000302037246 */ /* 0x040fe20003800104 */
[----:B------:R-:W-:-:S04]  /*24a70*/  IMAD R2, R2, 0xa0, -R8 ;  /* 0x000000a002027824 */ /* 0x000fc800078e0a08 */
[----:B------:R-:W-:Y:S01]  /*24a80*/  IMAD R3, R3, 0xa0, -R8 ;  /* 0x000000a003037824 */ /* 0x000fe200078e0a08 */
[----:B------:R-:W-:-:S04]  /*24a90*/  VIMNMX R2, RZ, R2, !PT ;  /* 0x00000002ff027248 */ /* 0x000fc80007fe0100 */
[----:B------:R-:W-:-:S04]  /*24aa0*/  VIMNMX R3, R3, R6, PT ;  /* 0x0000000603037248 */ /* 0x000fc80003fe0100 */
[----:B------:R-:W-:-:S13]  /*24ab0*/  ISETP.GT.AND P0, PT, R3, R2, PT ;  /* 0x000000020300720c */ /* 0x000fda0003f04270 */
[----:B------:R-:W-:Y:S02]  /*24ac0*/  @P0 VIADD R6, R3, 0x9f ;  /* 0x0000009f03060836 */ /* 0x000fe40000000000 */
[----:B------:R-:W-:-:S04]  /*24ad0*/  IMAD.WIDE.U32 R2, R2, -0x33333333, RZ ;  /* 0xcccccccd02027825 */ /* 0x000fc800078e00ff */
[----:B------:R-:W-:Y:S01]  /*24ae0*/  @P0 IMAD.HI R2, R6, 0x66666667, RZ ;  /* 0x6666666706020827 */ /* 0x000fe200078e02ff */
[----:B------:R-:W-:-:S04]  /*24af0*/  SHF.R.U32.HI R3, RZ, 0x7, R3 ;  /* 0x00000007ff037819 */ /* 0x000fc80000011603 */
[----:B------:R-:W-:Y:S01]  /*24b00*/  @P0 SHF.R.U32.HI R7, RZ, 0x1f, R2 ;  /* 0x0000001fff070819 */ /* 0x000fe20000011602 */
[----:B------:R-:W-:-:S03]  /*24b10*/  IMAD.MOV.U32 R6, RZ, RZ, R3 ;  /* 0x000000ffff067224 */ /* 0x000fc600078e0003 */
[----:B------:R-:W-:Y:S02]  /*24b20*/  @P0 LEA.HI.SX32 R6, R2, R7, 0x1a ;  /* 0x0000000702060211 */ /* 0x000fe400078fd2ff */
[----:B------:R-:W-:Y:S02]  /*24b30*/  PLOP3.LUT P0, PT, PT, PT, PT, 0x80, 0x0 ;  /* 0x000000000000781c */ /* 0x000fe40003f0f070 */
[----:B------:R-:W-:-:S13]  /*24b40*/  ISETP.GT.AND P3, PT, R6, R3, PT ;  /* 0x000000030600720c */ /* 0x000fda0003f64270 */
[----:B------:R-:W-:Y:S05]  /*24b50*/  @!P3 BRA `(.L_x_649) ;  /* 0x000000100008b947 */ /* 0x000fea0003800000 */
[----:B------:R-:W-:Y:S01]  /*24b60*/  UMOV UR4, 0xffffffff ;  /* 0xffffffff00047882 */ /* 0x000fe20000000000 */
[----:B------:R-:W-:Y:S02]  /*24b70*/  SEL R2, R33, RZ, !P2 ;  /* 0x000000ff21027207 */ /* 0x000fe40005000000 */
[----:B------:R-:W-:Y:S05]  /*24b80*/  BRA.DIV UR4, `(.L_x_650) ;  /* 0x000000a204587947 */ /* 0x000fea000b800000 */
[----:B------:R-:W0:Y:S02]  /*24b90*/  S2R R7, SR_TID.X ;  /* 0x0000000000077919 */ /* 0x000e240000002100 */
[----:B0-----:R-:W-:-:S04]  /*24ba0*/  SHF.R.U32.HI R7, RZ, 0x5, R7 ;  /* 0x00000005ff077819 */ /* 0x001fc80000011607 */
[----:B------:R-:W-:-:S05]  /*24bb0*/  LOP3.LUT R7, R7, 0x3, RZ, 0xc0, !PT ;  /* 0x0000000307077812 */ /* 0x000fca00078ec0ff */
[----:B------:R0:W1:Y:S02]  /*24bc0*/  SHFL.IDX PT, R14, R7, RZ, 0x1f ;  /* 0x00001fff070e7589 */ /* 0x00006400000e0000 */
.L_x_925:
[----:B-1----:R-:W-:Y:S02]  /*24bd0*/  ISETP.NE.AND P0, PT, R14, RZ, PT ;  /* 0x000000ff0e00720c */ /* 0x002fe40003f05270 */
[----:B------:R-:W-:-:S11]  /*24be0*/  PLOP3.LUT P6, PT, PT, PT, PT, 0x8, 0x0 ;  /* 0x000000000000781c */ /* 0x000fd60003fce170 */
[----:B------:R-:W-:Y:S05]  /*24bf0*/  @P0 BRA `(.L_x_651) ;  /* 0x00000000000c0947 */ /* 0x000fea0003800000 */
[----:B------:R-:W-:-:S03]  /*24c00*/  UMOV UR4, 0xffffffff ;  /* 0xffffffff00047882 */ /* 0x000fc60000000000 */
[----:B------:R-:W-:Y:S05]  /*24c10*/  BRA.DIV UR4, `(.L_x_652) ;  /* 0x000000a204687947 */ /* 0x000fea000b800000 */
[----:B------:R-:W-:-:S13]  /*24c20*/  ELECT P6, URZ, PT ;  /* 0x00000000003f782f */ /* 0x000fda00038c0000 */
.L_x_651:
[----:B0-----:R-:W2:Y:S01]  /*24c30*/  LDL R7, [R1+0x38] ;  /* 0x0000380001077983 */ /* 0x001ea20000100800 */
[----:B------:R-:W-:Y:S01]  /*24c40*/  BSSY B1, `(.L_x_653) ;  /* 0x0000008000017945 */ /* 0x000fe20003800000 */
[----:B--2---:R-:W-:-:S04]  /*24c50*/  IADD3 R7, R7, 0x1, RZ ;  /* 0x0000000107077810 */ /* 0x004fc80007ffe0ff */
[----:B------:R-:W-:-:S04]  /*24c60*/  LEA.HI R8, R7, R7, RZ, 0x1 ;  /* 0x0000000707087211 */ /* 0x000fc800078f08ff */
[----:B------:R-:W-:-:S05]  /*24c70*/  LOP3.LUT R8, R8, 0xfffffffe, RZ, 0xc0, !PT ;  /* 0xfffffffe08087812 */ /* 0x000fca00078ec0ff */
[----:B------:R-:W-:-:S05]  /*24c80*/  IMAD.IADD R7, R7, 0x1, -R8 ;  /* 0x0000000107077824 */ /* 0x000fca00078e0a08 */
[----:B------:R-:W-:-:S04]  /*24c90*/  SHF.L.U32 R7, R7, 0x1f, RZ ;  /* 0x0000001f07077819 */ /* 0x000fc800000006ff */
[----:B------:R-:W0:Y:S02]  /*24ca0*/  SYNCS.PHASECHK.TRANS64.TRYWAIT P0, [R22+URZ+0x29820], R7 ;  /* 0x02982007160075a7 */ /* 0x000e24000800017f */
[----:B0-----:R-:W-:Y:S05]  /*24cb0*/  @!P0 BRA `(.L_x_654) ;  /* 0x000000a000608947 */ /* 0x001fea0003800000 */
.L_x_928:
[----:B------:R-:W-:Y:S05]  /*24cc0*/  BSYNC B1 ;  /* 0x0000000000017941 */ /* 0x000fea0003800000 */
.L_x_653:
[----:B------:R-:W-:Y:S04]  /*24cd0*/  BSSY B1, `(.L_x_655) ;  /* 0x000006c000017945 */ /* 0x000fe80003800000 */
[----:B------:R-:W-:Y:S05]  /*24ce0*/  @!P6 BRA `(.L_x_656) ;  /* 0x0000000400a8e947 */ /* 0x000fea0003800000 */
[----:B------:R-:W-:Y:S01]  /*24cf0*/  IMAD R10, R28, 0x8, R22 ;  /* 0x000000081c0a7824 */ /* 0x000fe200078e0216 */
[----:B------:R-:W-:Y:S01]  /*24d00*/  SHF.L.U32 R12, R35, 0x1f, RZ ;  /* 0x0000001f230c7819 */ /* 0x000fe200000006ff */
[----:B------:R-:W1:Y:S01]  /*24d10*/  S2R R8, SR_TID.X ;  /* 0x0000000000087919 */ /* 0x000e620000002100 */
[----:B------:R-:W-:Y:S02]  /*24d20*/  BSSY B2, `(.L_x_657) ;  /* 0x0000005000027945 */ /* 0x000fe40003800000 */
[----:B------:R-:W2:Y:S01]  /*24d30*/  SYNCS.PHASECHK.TRANS64.TRYWAIT P0, [R10+URZ+0x298a0], R12 ;  /* 0x0298a00c0a0075a7 */ /* 0x000ea2000800017f */
[----:B-1----:R-:W-:-:S04]  /*24d40*/  LOP3.LUT R8, R8, 0x7f, RZ, 0xc0, !PT ;  /* 0x0000007f08087812 */ /* 0x002fc800078ec0ff */
[----:B------:R-:W-:Y:S01]  /*24d50*/  ISETP.NE.AND P2, PT, R8, RZ, PT ;  /* 0x000000ff0800720c */ /* 0x000fe20003f45270 */
[----:B--2---:R-:W-:-:S12]  /*24d60*/  @!P0 BRA `(.L_x_658) ;  /* 0x000000a000488947 */ /* 0x004fd80003800000 */
.L_x_929:
[----:B------:R-:W-:Y:S05]  /*24d70*/  BSYNC B2 ;  /* 0x0000000000027941 */ /* 0x000fea0003800000 */
.L_x_657:
[----:B------:R-:W-:Y:S04]  /*24d80*/  BSSY B2, `(.L_x_659) ;  /* 0x0000009000027945 */ /* 0x000fe80003800000 */
[----:B------:R-:W-:Y:S05]  /*24d90*/  @P2 BRA `(.L_x_660) ;  /* 0x00000000001c2947 */ /* 0x000fea0003800000 */
[----:B0-----:R-:W0:Y:S02]  /*24da0*/  S2R R7, SR_TID.X ;  /* 0x0000000000077919 */ /* 0x001e240000002100 */
[----:B0-----:R-:W-:Y:S01]  /*24db0*/  LOP3.LUT R8, R7, 0x1f, RZ, 0xc0, !PT ;  /* 0x0000001f07087812 */ /* 0x001fe200078ec0ff */
[----:B------:R-:W-:-:S03]  /*24dc0*/  IMAD.MOV.U32 R7, RZ, RZ, 0x7800 ;  /* 0x00007800ff077424 */ /* 0x000fc600078e00ff */
[----:B------:R-:W-:Y:S01]  /*24dd0*/  ISETP.NE.AND P0, PT, R8, RZ, PT ;  /* 0x000000ff0800720c */ /* 0x000fe20003f05270 */
[----:B------:R2:W-:-:S12]  /*24de0*/  SYNCS.ARRIVE.TRANS64 RZ, [R10+URZ+0x29890], R7 ;  /* 0x029890070aff79a7 */ /* 0x0005d8000800003f */
[----:B--2---:R-:W-:Y:S05]  /*24df0*/  @!P0 BRA `(.L_x_660) ;  /* 0x0000000000048947 */ /* 0x004fea0003800000 */
[----:B------:R-:W-:Y:S01]  /*24e00*/  BPT.TRAP 0x1 ;  /* 0x000000040000795c */ /* 0x000fe20000300000 */
.L_x_660:
[----:B------:R-:W-:Y:S05]  /*24e10*/  BSYNC B2 ;  /* 0x0000000000027941 */ /* 0x000fea0003800000 */
.L_x_659:
[----:B------:R-:W-:Y:S01]  /*24e20*/  IMAD.MOV.U32 R13, RZ, RZ, RZ ;  /* 0x000000ffff0d7224 */ /* 0x000fe200078e00ff */
[----:B------:R-:W-:Y:S01]  /*24e30*/  UIADD3 UR4, UP0, UR40, 0x570, URZ ;  /* 0x0000057028047890 */ /* 0x000fe2000ff1e03f */
[----:B------:R-:W-:Y:S01]  /*24e40*/  IMAD R8, R6, 0xa0, R0 ;  /* 0x000000a006087824 */ /* 0x000fe200078e0200 */
[----:B------:R-:W-:Y:S01]  /*24e50*/  PLOP3.LUT P0, PT, PT, PT, PT, 0x80, 0x0 ;  /* 0x000000000000781c */ /* 0x000fe20003f0f070 */
[----:B------:R-:W-:Y:S01]  /*24e60*/  IMAD R9, R28, 0x7800, R22 ;  /* 0x000078001c097824 */ /* 0x000fe200078e0216 */
[----:B------:R-:W-:Y:S01]  /*24e70*/  R2UR UR10, R13 ;  /* 0x000000000d0a72ca */ /* 0x000fe200000e0000 */
[----:B0-----:R-:W-:Y:S01]  /*24e80*/  VIADD R7, R10, 0x29890 ;  /* 0x000298900a077836 */ /* 0x001fe20000000000 */
[----:B------:R-:W-:Y:S01]  /*24e90*/  IADD3 R8, R8, -0xa0, RZ ;  /* 0xffffff6008087810 */ /* 0x000fe20007ffe0ff */
[----:B------:R-:W-:Y:S01]  /*24ea0*/  VIADD R11, R9, 0x1a400 ;  /* 0x0001a400090b7836 */ /* 0x000fe20000000000 */
[----:B------:R-:W-:Y:S01]  /*24eb0*/  UIADD3.X UR5, URZ, UR41, URZ, UP0, !UPT ;  /* 0x000000293f057290 */ /* 0x000fe200087fe43f */
[----:B------:R-:W-:Y:S01]  /*24ec0*/  UMOV UR6, 0x0 ;  /* 0x0000000000067882 */ /* 0x000fe20000000000 */
[----:B------:R-:W-:-:S10]  /*24ed0*/  UMOV UR7, 0x12f00000 ;  /* 0x12f0000000077882 */ /* 0x000fd40000000000 */
.L_x_661:
[----:B------:R-:W-:-:S13]  /*24ee0*/  @P0 ELECT P3, URZ, PT ;  /* 0x00000000003f082f */ /* 0x000fda0003860000 */
[----:B------:R-:W-:Y:S02]  /*24ef0*/  @P3 R2UR UR13, R2 ;  /* 0x00000000020d32ca */ /* 0x000fe400000e0000 */
[----:B------:R-:W-:Y:S02]  /*24f00*/  @P3 R2UR UR12, R18 ;  /* 0x00000000120c32ca */ /* 0x000fe400000e0000 */
[----:B------:R-:W-:Y:S02]  /*24f10*/  @P3 R2UR UR11, R8 ;  /* 0x00000000080b32ca */ /* 0x000fe400000e0000 */
[----:B------:R-:W-:Y:S02]  /*24f20*/  @P3 R2UR UR9, R7 ;  /* 0x00000000070932ca */ /* 0x000fe400000e0000 */
[----:B------:R-:W-:Y:S02]  /*24f30*/  @P3 R2UR UR8, R11 ;  /* 0x000000000b0832ca */ /* 0x000fe400000e0000 */
[----:B------:R-:W-:-:S02]  /*24f40*/  @P3 PLOP3.LUT P0, PT, P3, PT, PT, 0x8, 0x0 ;  /* 0x000000000000381c */ /* 0x000fc40001f0e170 */
[----:B------:R-:W-:-:S09]  /*24f50*/  PLOP3.LUT P3, PT, PT, PT, PT, 0x8, 0x0 ;  /* 0x000000000000781c */ /* 0x000fd20003f6e170 */
[----:B------:R0:W-:Y:S02]  /*24f60*/  UTMALDG.4D [UR8], [UR4], desc[UR6] ;  /* 0x00000608040075b4 */ /* 0x0001e40008019000 */
[----:B0-----:R-:W-:Y:S05]  /*24f70*/  @P0 BRA.U.ANY `(.L_x_661) ;  /* 0xfffffffd00d80947 */ /* 0x001fea000393ffff */
[----:B------:R-:W-:Y:S01]  /*24f80*/  PLOP3.LUT P0, PT, PT, PT, PT, 0x80, 0x0 ;  /* 0x000000000000781c */ /* 0x000fe20003f0f070 */
[----:B------:R-:W-:Y:S01]  /*24f90*/  VIADD R11, R9, 0x1cc00 ;  /* 0x0001cc00090b7836 */ /* 0x000fe20000000000 */
[----:B------:R-:W-:Y:S01]  /*24fa0*/  UMOV UR6, 0x0 ;  /* 0x0000000000067882 */ /* 0x000fe20000000000 */
[----:B------:R-:W-:Y:S01]  /*24fb0*/  UMOV UR7, 0x12f00000 ;  /* 0x12f0000000077882 */ /* 0x000fe20000000000 */
[----:B------:R-:W-:-:S09]  /*24fc0*/  UMOV UR10, 0x40 ;  /* 0x00000040000a7882 */ /* 0x000fd20000000000 */
.L_x_662:
        /* <DEDUP_REMOVED lines=15> */
.L_x_663:
        /* <DEDUP_REMOVED lines=10> */
[----:B------:R-:W0:Y:S01]  /*25160*/  SYNCS.PHASECHK.TRANS64.TRYWAIT P0, [R10+URZ+0x298c0], R12 ;  /* 0x0298c00c0a0075a7 */ /* 0x000e22000800017f */
[----:B------:R-:W-:Y:S04]  /*25170*/  BSSY B2, `(.L_x_664) ;  /* 0x0000002000027945 */ /* 0x000fe80003800000 */
[----:B0-----:R-:W-:Y:S05]  /*25180*/  @!P0 BRA `(.L_x_665) ;  /* 0x0000009c00548947 */ /* 0x001fea0003800000 */
.L_x_930:
[----:B------:R-:W-:Y:S05]  /*25190*/  BSYNC B2 ;  /* 0x0000000000027941 */ /* 0x000fea0003800000 */
.L_x_664:
[----:B------:R-:W-:Y:S01]  /*251a0*/  BSSY B2, `(.L_x_666) ;  /* 0x000000b000027945 */ /* 0x000fe20003800000 */
[----:B------:R-:W-:Y:S01]  /*251b0*/  MOV R14, 0x0 ;  /* 0x00000000000e7802 */ /* 0x000fe20000000f00 */
[----:B------:R-:W-:Y:S02]  /*251c0*/  IMAD.MOV.U32 R15, RZ, RZ, 0x12f00000 ;  /* 0x12f00000ff0f7424 */ /* 0x000fe400078e00ff */
[----:B------:R-:W-:Y:S05]  /*251d0*/  @P2 BRA `(.L_x_667) ;  /* 0x00000000001c2947 */ /* 0x000fea0003800000 */
[----:B------:R-:W2:Y:S02]  /*251e0*/  S2R R7, SR_TID.X ;  /* 0x0000000000077919 */ /* 0x000ea40000002100 */
[----:B--2---:R-:W-:Y:S01]  /*251f0*/  LOP3.LUT R9, R7, 0x1f, RZ, 0xc0, !PT ;  /* 0x0000001f07097812 */ /* 0x004fe200078ec0ff */
[----:B------:R-:W-:-:S03]  /*25200*/  IMAD.MOV.U32 R7, RZ, RZ, 0x5000 ;  /* 0x00005000ff077424 */ /* 0x000fc600078e00ff */
[----:B------:R-:W-:Y:S01]  /*25210*/  ISETP.NE.AND P0, PT, R9, RZ, PT ;  /* 0x000000ff0900720c */ /* 0x000fe20003f05270 */
[----:B------:R2:W-:-:S12]  /*25220*/  SYNCS.ARRIVE.TRANS64 RZ, [R10+URZ+0x298b0], R7 ;  /* 0x0298b0070aff79a7 */ /* 0x0005d8000800003f */
[----:B--2---:R-:W-:Y:S05]  /*25230*/  @!P0 BRA `(.L_x_667) ;  /* 0x0000000000048947 */ /* 0x004fea0003800000 */
[----:B------:R-:W-:Y:S01]  /*25240*/  BPT.TRAP 0x1 ;  /* 0x000000040000795c */ /* 0x000fe20000300000 */
.L_x_667:
[----:B------:R-:W-:Y:S05]  /*25250*/  BSYNC B2 ;  /* 0x0000000000027941 */ /* 0x000fea0003800000 */
.L_x_666:
[----:B------:R-:W-:Y:S01]  /*25260*/  R2UR UR10, R13 ;  /* 0x000000000d0a72ca */ /* 0x000fe200000e0000 */
[----:B------:R-:W-:Y:S01]  /*25270*/  IMAD R7, R28, 0x5000, R22 ;  /* 0x000050001c077824 */ /* 0x000fe200078e0216 */
[----:B------:R-:W-:Y:S01]  /*25280*/  R2UR UR6, R14 ;  /* 0x000000000e0672ca */ /* 0x000fe200000e0000 */
[----:B------:R-:W-:Y:S01]  /*25290*/  UIADD3 UR4, UP0, UR40, 0x670, URZ ;  /* 0x0000067028047890 */ /* 0x000fe2000ff1e03f */
[----:B------:R-:W-:Y:S01]  /*252a0*/  R2UR UR7, R15 ;  /* 0x000000000f0772ca */ /* 0x000fe200000e0000 */
[----:B01----:R-:W-:Y:S01]  /*252b0*/  VIADD R10, R10, 0x298b0 ;  /* 0x000298b00a0a7836 */ /* 0x003fe20000000000 */
[----:B------:R-:W-:Y:S01]  /*252c0*/  PLOP3.LUT P0, PT, PT, PT, PT, 0x80, 0x0 ;  /* 0x000000000000781c */ /* 0x000fe20003f0f070 */
[----:B------:R-:W-:Y:S01]  /*252d0*/  VIADD R7, R7, 0xa400 ;  /* 0x0000a40007077836 */ /* 0x000fe20000000000 */
[----:B------:R-:W-:-:S12]  /*252e0*/  UIADD3.X UR5, URZ, UR41, URZ, UP0, !UPT ;  /* 0x000000293f057290 */ /* 0x000fd800087fe43f */
.L_x_668:
        /* <DEDUP_REMOVED lines=9> */
[----:B-1----:R-:W-:Y:S05]  /*25380*/  @P0 BRA.U.ANY `(.L_x_668) ;  /* 0xfffffffd00d80947 */ /* 0x002fea000393ffff */
.L_x_656:
[----:B------:R-:W-:Y:S05]  /*25390*/  BSYNC B1 ;  /* 0x0000000000017941 */ /* 0x000fea0003800000 */
.L_x_655:
[----:B------:R-:W-:Y:S01]  /*253a0*/  VIADD R11, R6, 0xfffffffe ;  /* 0xfffffffe060b7836 */ /* 0x000fe20000000000 */
[----:B------:R-:W-:Y:S02]  /*253b0*/  IADD3 R28, R28, 0x1, RZ ;  /* 0x000000011c1c7810 */ /* 0x000fe40007ffe0ff */
[----:B------:R-:W-:Y:S02]  /*253c0*/  PLOP3.LUT P0, PT, PT, PT, PT, 0x8, 0x0 ;  /* 0x000000000000781c */ /* 0x000fe40003f0e170 */
[----:B------:R-:W-:Y:S02]  /*253d0*/  ISETP.GE.AND P3, PT, R11, R3, PT ;  /* 0x000000030b00720c */ /* 0x000fe40003f66270 */
[----:B------:R-:W-:-:S04]  /*253e0*/  ISETP.NE.AND P2, PT, R28, 0x2, PT ;  /* 0x000000021c00780c */ /* 0x000fc80003f45270 */
[----:B------:R-:W-:Y:S02]  /*253f0*/  SEL R6, RZ, 0x1, P2 ;  /* 0x00000001ff067807 */ /* 0x000fe40001000000 */
[----:B------:R-:W-:Y:S02]  /*25400*/  SEL R28, R28, RZ, P2 ;  /* 0x000000ff1c1c7207 */ /* 0x000fe40001000000 */
[----:B------:R-:W-:-:S03]  /*25410*/  LOP3.LUT R35, R35, R6, RZ, 0x3c, !PT ;  /* 0x0000000623237212 */ /* 0x000fc600078e3cff */
[----:B------:R-:W-:Y:S05]  /*25420*/  @!P3 BRA `(.L_x_649) ;  /* 0x0000000400d4b947 */ /* 0x000fea0003800000 */
.L_x_683:
[----:B------:R-:W-:Y:S05]  /*25430*/  YIELD ;  /* 0x0000000000007946 */ /* 0x000fea0003800000 */
        /* <DEDUP_REMOVED lines=10> */
.L_x_931:
[----:B------:R-:W-:Y:S05]  /*254e0*/  BSYNC B2 ;  /* 0x0000000000027941 */ /* 0x000fea0003800000 */
.L_x_671:
[----:B------:R-:W-:Y:S04]  /*254f0*/  BSSY B2, `(.L_x_673) ;  /* 0x0000009000027945 */ /* 0x000fe80003800000 */
[----:B------:R-:W-:Y:S05]  /*25500*/  @P3 BRA `(.L_x_674) ;  /* 0x00000000001c3947 */ /* 0x000fea0003800000 */
[----:B------:R-:W0:Y:S02]  /*25510*/  S2R R6, SR_TID.X ;  /* 0x0000000000067919 */ /* 0x000e240000002100 */
[----:B0-----:R-:W-:Y:S01]  /*25520*/  LOP3.LUT R7, R6, 0x1f, RZ, 0xc0, !PT ;  /* 0x0000001f06077812 */ /* 0x001fe200078ec0ff */
[----:B------:R-:W-:-:S03]  /*25530*/  IMAD.MOV.U32 R6, RZ, RZ, 0x7800 ;  /* 0x00007800ff067424 */ /* 0x000fc600078e00ff */
[----:B------:R-:W-:Y:S01]  /*25540*/  ISETP.NE.AND P2, PT, R7, RZ, PT ;  /* 0x000000ff0700720c */ /* 0x000fe20003f45270 */
[----:B------:R2:W-:-:S12]  /*25550*/  SYNCS.ARRIVE.TRANS64 RZ, [R10+URZ+0x29890], R6 ;  /* 0x029890060aff79a7 */ /* 0x0005d8000800003f */
[----:B--2---:R-:W-:Y:S05]  /*25560*/  @!P2 BRA `(.L_x_674) ;  /* 0x000000000004a947 */ /* 0x004fea0003800000 */
[----:B------:R-:W-:Y:S01]  /*25570*/  BPT.TRAP 0x1 ;  /* 0x000000040000795c */ /* 0x000fe20000300000 */
.L_x_674:
[----:B------:R-:W-:Y:S05]  /*25580*/  BSYNC B2 ;  /* 0x0000000000027941 */ /* 0x000fea0003800000 */
.L_x_673:
[----:B------:R-:W-:Y:S01]  /*25590*/  IMAD.MOV.U32 R13, RZ, RZ, RZ ;  /* 0x000000ffff0d7224 */ /* 0x000fe200078e00ff */
[----:B------:R-:W-:Y:S01]  /*255a0*/  UIADD3 UR4, UP0, UR40, 0x570, URZ ;  /* 0x0000057028047890 */ /* 0x000fe2000ff1e03f */
[----:B------:R-:W-:Y:S01]  /*255b0*/  IMAD R8, R28, 0x7800, R22 ;  /* 0x000078001c087824 */ /* 0x000fe200078e0216 */
[----:B------:R-:W-:Y:S01]  /*255c0*/  PLOP3.LUT P2, PT, PT, PT, PT, 0x80, 0x0 ;  /* 0x000000000000781c */ /* 0x000fe20003f4f070 */
[----:B0-----:R-:W-:Y:S01]  /*255d0*/  IMAD R7, R11, 0xa0, R0 ;  /* 0x000000a00b077824 */ /* 0x001fe200078e0200 */
[----:B------:R-:W-:Y:S01]  /*255e0*/  R2UR UR10, R13 ;  /* 0x000000000d0a72ca */ /* 0x000fe200000e0000 */
[----:B------:R-:W-:Y:S01]  /*255f0*/  VIADD R12, R8, 0x1a400 ;  /* 0x0001a400080c7836 */ /* 0x000fe20000000000 */
[----:B------:R-:W-:Y:S01]  /*25600*/  IADD3 R6, R10, 0x29890, RZ ;  /* 0x000298900a067810 */ /* 0x000fe20007ffe0ff */
[----:B------:R-:W-:Y:S01]  /*25610*/  UIADD3.X UR5, URZ, UR41, URZ, UP0, !UPT ;  /* 0x000000293f057290 */ /* 0x000fe200087fe43f */
[----:B------:R-:W-:Y:S01]  /*25620*/  UMOV UR6, 0x0 ;  /* 0x0000000000067882 */ /* 0x000fe20000000000 */
[----:B------:R-:W-:-:S10]  /*25630*/  UMOV UR7, 0x12f00000 ;  /* 0x12f0000000077882 */ /* 0x000fd40000000000 */
.L_x_675:
        /* <DEDUP_REMOVED lines=15> */
.L_x_676:
        /* <DEDUP_REMOVED lines=15> */
.L_x_677:
        /* <DEDUP_REMOVED lines=13> */
.L_x_932:
[----:B------:R-:W-:Y:S05]  /*258f0*/  BSYNC B2 ;  /* 0x0000000000027941 */ /* 0x000fea0003800000 */
.L_x_678:
[----:B------:R-:W-:Y:S01]  /*25900*/  BSSY B2, `(.L_x_680) ;  /* 0x000000b000027945 */ /* 0x000fe20003800000 */
[----:B------:R-:W-:Y:S01]  /*25910*/  IMAD.MOV.U32 R8, RZ, RZ, 0x0 ;  /* 0x00000000ff087424 */ /* 0x000fe200078e00ff */
[----:B01----:R-:W-:Y:S02]  /*25920*/  MOV R9, 0x12f00000 ;  /* 0x12f0000000097802 */ /* 0x003fe40000000f00 */
[----:B------:R-:W-:Y:S05]  /*25930*/  @P3 BRA `(.L_x_681) ;  /* 0x00000000001c3947 */ /* 0x000fea0003800000 */
[----:B------:R-:W0:Y:S02]  /*25940*/  S2R R6, SR_TID.X ;  /* 0x0000000000067919 */ /* 0x000e240000002100 */
[----:B0-----:R-:W-:Y:S01]  /*25950*/  LOP3.LUT R12, R6, 0x1f, RZ, 0xc0, !PT ;  /* 0x0000001f060c7812 */ /* 0x001fe200078ec0ff */
[----:B------:R-:W-:-:S03]  /*25960*/  IMAD.MOV.U32 R6, RZ, RZ, 0x5000 ;  /* 0x00005000ff067424 */ /* 0x000fc600078e00ff */
[----:B------:R-:W-:Y:S01]  /*25970*/  ISETP.NE.AND P2, PT, R12, RZ, PT ;  /* 0x000000ff0c00720c */ /* 0x000fe20003f45270 */
[----:B------:R0:W-:-:S12]  /*25980*/  SYNCS.ARRIVE.TRANS64 RZ, [R10+URZ+0x298b0], R6 ;  /* 0x0298b0060aff79a7 */ /* 0x0001d8000800003f */
[----:B0-----:R-:W-:Y:S05]  /*25990*/  @!P2 BRA `(.L_x_681) ;  /* 0x000000000004a947 */ /* 0x001fea0003800000 */
[----:B------:R-:W-:Y:S01]  /*259a0*/  BPT.TRAP 0x1 ;  /* 0x000000040000795c */ /* 0x000fe20000300000 */
.L_x_681:
[----:B------:R-:W-:Y:S05]  /*259b0*/  BSYNC B2 ;  /* 0x0000000000027941 */ /* 0x000fea0003800000 */
.L_x_680:
[----:B------:R-:W-:Y:S01]  /*259c0*/  R2UR UR10, R13 ;  /* 0x000000000d0a72ca */ /* 0x000fe200000e0000 */
[----:B------:R-:W-:Y:S01]  /*259d0*/  IMAD R6, R28, 0x5000, R22 ;  /* 0x000050001c067824 */ /* 0x000fe200078e0216 */
[----:B------:R-:W-:Y:S01]  /*259e0*/  R2UR UR6, R8 ;  /* 0x00000000080672ca */ /* 0x000fe200000e0000 */
[----:B------:R-:W-:Y:S01]  /*259f0*/  UIADD3 UR4, UP0, UR40, 0x670, URZ ;  /* 0x0000067028047890 */ /* 0x000fe2000ff1e03f */
[----:B------:R-:W-:Y:S01]  /*25a00*/  R2UR UR7, R9 ;  /* 0x00000000090772ca */ /* 0x000fe200000e0000 */
[----:B------:R-:W-:Y:S01]  /*25a10*/  VIADD R10, R10, 0x298b0 ;  /* 0x000298b00a0a7836 */ /* 0x000fe20000000000 */
[----:B------:R-:W-:Y:S01]  /*25a20*/  PLOP3.LUT P2, PT, PT, PT, PT, 0x80, 0x0 ;  /* 0x000000000000781c */ /* 0x000fe20003f4f070 */
[----:B------:R-:W-:Y:S01]  /*25a30*/  VIADD R6, R6, 0xa400 ;  /* 0x0000a40006067836 */ /* 0x000fe20000000000 */
[----:B------:R-:W-:-:S12]  /*25a40*/  UIADD3.X UR5, URZ, UR41, URZ, UP0, !UPT ;  /* 0x000000293f057290 */ /* 0x000fd800087fe43f */
.L_x_682:
        /* <DEDUP_REMOVED lines=10> */
.L_x_670:
[----:B------:R-:W-:Y:S05]  /*25af0*/  BSYNC B1 ;  /* 0x0000000000017941 */ /* 0x000fea0003800000 */
.L_x_669:
[C---:B------:R-:W-:Y:S01]  /*25b00*/  ISETP.GT.AND P3, PT, R11.reuse, R3, PT ;  /* 0x000000030b00720c */ /* 0x040fe20003f64270 */
[----:B------:R-:W-:Y:S01]  /*25b10*/  VIADD R28, R28, 0x1 ;  /* 0x000000011c1c7836 */ /* 0x000fe20000000000 */
[----:B------:R-:W-:-:S04]  /*25b20*/  IADD3 R11, R11, -0x1, RZ ;  /* 0xffffffff0b0b7810 */ /* 0x000fc80007ffe0ff */
[----:B------:R-:W-:-:S04]  /*25b30*/  ISETP.NE.AND P2, PT, R28, 0x2, PT ;  /* 0x000000021c00780c */ /* 0x000fc80003f45270 */
[----:B------:R-:W-:Y:S02]  /*25b40*/  SEL R6, RZ, 0x1, P2 ;  /* 0x00000001ff067807 */ /* 0x000fe40001000000 */
[----:B------:R-:W-:Y:S02]  /*25b50*/  SEL R28, R28, RZ, P2 ;  /* 0x000000ff1c1c7207 */ /* 0x000fe40001000000 */
[----:B------:R-:W-:Y:S01]  /*25b60*/  LOP3.LUT R35, R35, R6, RZ, 0x3c, !PT ;  /* 0x0000000623237212 */ /* 0x000fe200078e3cff */
[----:B------:R-:W-:Y:S06]  /*25b70*/  @P3 BRA `(.L_x_683) ;  /* 0xfffffff8002c3947 */ /* 0x000fec000383ffff */
.L_x_649:
[----:B------:R-:W-:Y:S05]  /*25b80*/  BSYNC B0 ;  /* 0x0000000000007941 */ /* 0x000fea0003800000 */
.L_x_648:
[----:B------:R-:W-:Y:S05]  /*25b90*/  @!P0 WARPSYNC.ALL ;  /* 0x0000000000008948 */ /* 0x000fea0003800000 */
[----:B------:R-:W-:Y:S01]  /*25ba0*/  @!P0 BAR.SYNC.DEFER_BLOCKING 0xc, 0x180 ;  /* 0x0306000000008b1d */ /* 0x000fe20000010000 */
[----:B------:R-:W-:-:S05]  /*25bb0*/  IMAD.MOV.U32 R29, RZ, RZ, RZ ;  /* 0x000000ffff1d7224 */ /* 0x000fca00078e00ff */
[----:B------:R-:W-:Y:S04]  /*25bc0*/  BSSY B0, `(.L_x_684) ;  /* 0x000001e000007945 */ /* 0x000fe80003800000 */
[----:B------:R-:W-:Y:S05]  /*25bd0*/  @!P1 BRA `(.L_x_685) ;  /* 0x0000000000709947 */ /* 0x000fea0003800000 */
[----:B------:R-:W-:-:S13]  /*25be0*/  ISETP.NE.AND P0, PT, R5, RZ, PT ;  /* 0x000000ff0500720c */ /* 0x000fda0003f05270 */
[----:B------:R-:W1:Y:S02]  /*25bf0*/  @!P0 LDC R5, c[0x0][0x9f0] ;  /* 0x00027c00ff058b82 */ /* 0x000e640000000800 */
[-C--:B-1----:R-:W-:Y:S02]  /*25c00*/  IABS R0, R5.reuse ;  /* 0x0000000500007213 */ /* 0x082fe40000000000 */
[----:B0-----:R-:W-:Y:S02]  /*25c10*/  IABS R7, R5 ;  /* 0x0000000500077213 */ /* 0x001fe40000000000 */
[----:B------:R-:W0:Y:S02]  /*25c20*/  I2F.RP R2, R0 ;  /* 0x0000000000027306 */ /* 0x000e240000209400 */
[----:B------:R-:W-:-:S06]  /*25c30*/  IADD3 R7, RZ, -R7, RZ ;  /* 0x80000007ff077210 */ /* 0x000fcc0007ffe0ff */
[----:B0-----:R-:W0:Y:S02]  /*25c40*/  MUFU.RCP R2, R2 ;  /* 0x0000000200027308 */ /* 0x001e240000001000 */
[----:B0-----:R-:W-:-:S06]  /*25c50*/  VIADD R2, R2, 0xffffffe ;  /* 0x0ffffffe02027836 */ /* 0x001fcc0000000000 */
[----:B------:R-:W0:Y:S02]  /*25c60*/  F2I.FTZ.U32.TRUNC.NTZ R3, R2 ;  /* 0x0000000200037305 */ /* 0x000e24000021f000 */
[----:B0-----:R-:W-:-:S04]  /*25c70*/  IMAD.MOV R2, RZ, RZ, -R3 ;  /* 0x000000ffff027224 */ /* 0x001fc800078e0a03 */
[----:B------:R-:W-:Y:S02]  /*25c80*/  IMAD R6, R2, R0, RZ ;  /* 0x0000000002067224 */ /* 0x000fe400078e02ff */
[----:B------:R-:W-:-:S04]  /*25c90*/  IMAD.MOV.U32 R2, RZ, RZ, RZ ;  /* 0x000000ffff027224 */ /* 0x000fc800078e00ff */
[----:B------:R-:W-:Y:S01]  /*25ca0*/  IMAD.HI.U32 R6, R3, R6, R2 ;  /* 0x0000000603067227 */ /* 0x000fe200078e0002 */
[----:B------:R-:W-:-:S04]  /*25cb0*/  IADD3 R3, R4, -0x1, R5 ;  /* 0xffffffff04037810 */ /* 0x000fc80007ffe005 */
[----:B------:R-:W-:Y:S02]  /*25cc0*/  IABS R2, R3 ;  /* 0x0000000300027213 */ /* 0x000fe40000000000 */
[----:B------:R-:W-:-:S03]  /*25cd0*/  LOP3.LUT R3, R3, R5, RZ, 0x3c, !PT ;  /* 0x0000000503037212 */ /* 0x000fc600078e3cff */
[----:B------:R-:W-:Y:S01]  /*25ce0*/  IMAD.HI.U32 R6, R6, R2, RZ ;  /* 0x0000000206067227 */ /* 0x000fe200078e00ff */
[----:B------:R-:W-:-:S03]  /*25cf0*/  ISETP.GE.AND P2, PT, R3, RZ, PT ;  /* 0x000000ff0300720c */ /* 0x000fc60003f46270 */
        /* <DEDUP_REMOVED lines=10> */
.L_x_685:
[----:B------:R-:W-:Y:S05]  /*25da0*/  BSYNC B0 ;  /* 0x0000000000007941 */ /* 0x000fea0003800000 */
.L_x_684:
[----:B------:R-:W-:-:S05]  /*25db0*/  IMAD R0, R20, R29, RZ ;  /* 0x0000001d14007224 */ /* 0x000fca00078e02ff */
[----:B------:R1:W-:Y:S01]  /*25dc0*/  STL [R1+0xc], R0 ;  /* 0x00000c0001007387 */ /* 0x0003e20000100800 */
[----:B------:R-:W-:-:S04]  /*25dd0*/  VIADDMNMX R29, R0, R29, R4, PT ;  /* 0x0000001d001d7246 */ /* 0x000fc80003800104 */
[----:B------:R-:W-:-:S13]  /*25de0*/  ISETP.GT.AND P0, PT, R29, R0, PT ;  /* 0x000000001d00720c */ /* 0x000fda0003f04270 */
[----:B-1----:R-:W-:Y:S05]  /*25df0*/  @P0 BRA `(.L_x_686) ;  /* 0x0000000000440947 */ /* 0x002fea0003800000 */
[----:B------:R-:W1:Y:S02]  /*25e00*/  S2R R0, SR_TID.X ;  /* 0x0000000000007919 */ /* 0x000e640000002100 */
[----:B-1----:R-:W-:-:S04]  /*25e10*/  LOP3.LUT R0, R0, 0x7f, RZ, 0xc0, !PT ;  /* 0x0000007f00007812 */ /* 0x002fc800078ec0ff */
[----:B------:R-:W-:-:S13]  /*25e20*/  ISETP.NE.AND P0, PT, R0, RZ, PT ;  /* 0x000000ff0000720c */ /* 0x000fda0003f05270 */
[----:B------:R-:W-:Y:S05]  /*25e30*/  @P0 BRA `(.L_x_687) ;  /* 0x0000004400c40947 */ /* 0x000fea0003800000 */
[----:B------:R-:W1:Y:S01]  /*25e40*/  S2R R5, SR_LANEID ;  /* 0x0000000000057919 */ /* 0x000e620000000000 */
[----:B------:R-:W-:Y:S01]  /*25e50*/  VOTEU.ANY UR4, UPT, PT ;  /* 0x0000000000047886 */ /* 0x000fe200038e0100 */
[----:B------:R-:W2:Y:S01]  /*25e60*/  LDC.64 R2, c[0x0][0xc60] ;  /* 0x00031800ff027b82 */ /* 0x000ea20000000a00 */
[----:B------:R-:W1:Y:S02]  /*25e70*/  FLO.U32 R0, UR4 ;  /* 0x0000000400007d00 */ /* 0x000e6400080e0000 */
[----:B-1----:R-:W-:-:S06]  /*25e80*/  ISETP.EQ.U32.AND P0, PT, R0, R5, PT ;  /* 0x000000050000720c */ /* 0x002fcc0003f02070 */
[----:B------:R-:W2:Y:S07]  /*25e90*/  POPC R5, UR4 ;  /* 0x0000000400057d09 */ /* 0x000eae0008000000 */
[----:B--2---:R-:W2:Y:S01]  /*25ea0*/  @P0 ATOMG.E.ADD.STRONG.GPU PT, R3, desc[UR50][R2.64], R5 ;  /* 0x00000005020309a8 */ /* 0x004ea200081ee1f2 */
[----:B------:R-:W1:Y:S02]  /*25eb0*/  S2R R4, SR_LTMASK ;  /* 0x0000000000047919 */ /* 0x000e640000003900 */
[----:B-1----:R-:W-:-:S04]  /*25ec0*/  LOP3.LUT R4, R4, UR4, RZ, 0xc0, !PT ;  /* 0x0000000404047c12 */ /* 0x002fc8000f8ec0ff */
[----:B0-----:R-:W0:Y:S01]  /*25ed0*/  POPC R7, R4 ;  /* 0x0000000400077309 */ /* 0x001e220000000000 */
[----:B--2---:R-:W0:Y:S02]  /*25ee0*/  SHFL.IDX PT, R0, R3, R0, 0x1f ;  /* 0x00001f0003007589 */ /* 0x004e2400000e0000 */
[----:B0-----:R-:W-:Y:S01]  /*25ef0*/  IADD3 R16, R0, UR38, R7 ;  /* 0x0000002600107c10 */ /* 0x001fe2000fffe007 */
[----:B------:R-:W-:Y:S06]  /*25f00*/  BRA `(.L_x_687) ;  /* 0x0000004400907947 */ /* 0x000fec0003800000 */
.L_x_686:
        /* <DEDUP_REMOVED lines=8> */
[----:B------:R-:W-:Y:S01]  /*25f90*/  IMAD.U32 R4, RZ, RZ, UR6 ;  /* 0x00000006ff047e24 */ /* 0x000fe2000f8e00ff */
[----:B0-----:R-:W-:Y:S01]  /*25fa0*/  MOV R7, UR9 ;  /* 0x0000000900077c02 */ /* 0x001fe20008000f00 */
[----:B------:R-:W0:Y:S01]  /*25fb0*/  LDC.64 R2, c[0x4][R2] ;  /* 0x0100000002027b82 */ /* 0x000e220000000a00 */
[----:B------:R-:W-:Y:S01]  /*25fc0*/  IMAD.U32 R5, RZ, RZ, UR7 ;  /* 0x00000007ff057e24 */ /* 0x000fe2000f8e00ff */
[----:B------:R-:W-:Y:S01]  /*25fd0*/  MOV R13, RZ ;  /* 0x000000ff000d7202 */ /* 0x000fe20000000f00 */
[----:B------:R-:W-:Y:S02]  /*25fe0*/  IMAD.U32 R6, RZ, RZ, UR8 ;  /* 0x00000008ff067e24 */ /* 0x000fe4000f8e00ff */
[----:B------:R-:W-:-:S02]  /*25ff0*/  IMAD.U32 R10, RZ, RZ, UR4 ;  /* 0x00000004ff0a7e24 */ /* 0x000fc4000f8e00ff */
[----:B------:R-:W-:Y:S02]  /*26000*/  IMAD.U32 R11, RZ, RZ, UR5 ;  /* 0x00000005ff0b7e24 */ /* 0x000fe4000f8e00ff */
[----:B------:R-:W-:Y:S02]  /*26010*/  IMAD.MOV.U32 R8, RZ, RZ, 0x70 ;  /* 0x00000070ff087424 */ /* 0x000fe400078e00ff */
[----:B------:R-:W-:-:S07]  /*26020*/  IMAD.MOV.U32 R12, RZ, RZ, 0x1 ;  /* 0x00000001ff0c7424 */ /* 0x000fce00078e00ff */
[----:B------:R-:W-:-:S07]  /*26030*/  LEPC R20, `(.L_x_689) ;  /* 0x000000001014794e */ /* 0x000fce0000000000 */
[----:B0-----:R-:W-:Y:S05]  /*26040*/  CALL.ABS.NOINC R2 ;  /* 0x0000000002007343 */ /* 0x001fea0003c00000 */
.L_x_689:
[----:B------:R-:W-:Y:S05]  /*26050*/  BSYNC B6 ;  /* 0x0000000000067941 */ /* 0x000fea0003800000 */
.L_x_688:
[----:B------:R-:W2:Y:S01]  /*26060*/  LDL.LU R31, [R1] ;  /* 0x00000000011f7983 */ /* 0x000ea20000300800 */
[----:B------:R-:W-:Y:S01]  /*26070*/  VIADD R0, R22, 0xa400 ;  /* 0x0000a40016007836 */ /* 0x000fe20000000000 */
[----:B------:R-:W-:Y:S04]  /*26080*/  BSSY B6, `(.L_x_690) ;  /* 0x0000016000067945 */ /* 0x000fe80003800000 */
[----:B------:R-:W-:Y:S02]  /*26090*/  LOP3.LUT P0, RZ, R0, 0x3ff, RZ, 0xc0, !PT ;  /* 0x000003ff00ff7812 */ /* 0x000fe4000780c0ff */
[----:B--2---:R-:W-:-:S11]  /*260a0*/  LOP3.LUT R31, R31, 0xfffffffe, RZ, 0xc0, !PT ;  /* 0xfffffffe1f1f7812 */ /* 0x004fd600078ec0ff */
[----:B------:R-:W-:-:S05]  /*260b0*/  @P0 LOP3.LUT R31, R31, 0x1, RZ, 0xfc, !PT ;  /* 0x000000011f1f0812 */ /* 0x000fca00078efcff */
[----:B------:R1:W-:Y:S01]  /*260c0*/  STL [R1], R31 ;  /* 0x0000001f01007387 */ /* 0x0003e20000100800 */
        /* <DEDUP_REMOVED lines=16> */
[----:B01----:R-:W-:Y:S05]  /*261d0*/  CALL.ABS.NOINC R2 ;  /* 0x0000000002007343 */ /* 0x003fea0003c00000 */
.L_x_691:
[----:B------:R-:W-:Y:S05]  /*261e0*/  BSYNC B6 ;  /* 0x0000000000067941 */ /* 0x000fea0003800000 */
.L_x_690:
        /* <DEDUP_REMOVED lines=20> */
.L_x_693:
[----:B------:R-:W-:Y:S05]  /*26330*/  BSYNC B6 ;  /* 0x0000000000067941 */ /* 0x000fea0003800000 */
.L_x_692:
[----:B------:R-:W-:Y:S01]  /*26340*/  LOP3.LUT P6, RZ, R31, 0x1, RZ, 0xc0, !PT ;  /* 0x000000011fff7812 */ /* 0x000fe200078cc0ff */
[----:B------:R-:W-:-:S12]  /*26350*/  BSSY B6, `(.L_x_694) ;  /* 0x0000012000067945 */ /* 0x000fd80003800000 */
[----:B------:R-:W-:Y:S05]  /*26360*/  @!P6 BRA `(.L_x_695) ;  /* 0x000000000040e947 */ /* 0x000fea0003800000 */
[----:B------:R-:W-:Y:S01]  /*26370*/  MOV R2, 0x0 ;  /* 0x0000000000027802 */ /* 0x000fe20000000f00 */
[----:B------:R-:W-:Y:S01]  /*26380*/  ULDC.64 UR4, c[0x4][0xc8] ;  /* 0x0100320000047ab9 */ /* 0x000fe20000000a00 */
[----:B------:R-:W-:Y:S01]  /*26390*/  ULDC.64 UR6, c[0x4][0xd0] ;  /* 0x0100340000067ab9 */ /* 0x000fe20000000a00 */
[----:B------:R-:W-:Y:S01]  /*263a0*/  ULDC.64 UR8, c[0x4][0x20] ;  /* 0x0100080000087ab9 */ /* 0x000fe20000000a00 */
[----:B------:R-:W-:Y:S01]  /*263b0*/  IMAD.U32 R4, RZ, RZ, UR4 ;  /* 0x00000004ff047e24 */ /* 0x000fe2000f8e00ff */
[----:B------:R-:W-:Y:S01]  /*263c0*/  MOV R10, UR8 ;  /* 0x00000008000a7c02 */ /* 0x000fe20008000f00 */
[----:B------:R-:W2:Y:S01]  /*263d0*/  LDC.64 R2, c[0x4][R2] ;  /* 0x0100000002027b82 */ /* 0x000ea20000000a00 */
[----:B------:R-:W-:Y:S02]  /*263e0*/  IMAD.U32 R5, RZ, RZ, UR5 ;  /* 0x00000005ff057e24 */ /* 0x000fe4000f8e00ff */
[----:B------:R-:W-:Y:S02]  /*263f0*/  IMAD.U32 R6, RZ, RZ, UR6 ;  /* 0x00000006ff067e24 */ /* 0x000fe4000f8e00ff */
[----:B0-----:R-:W-:-:S02]  /*26400*/  IMAD.U32 R7, RZ, RZ, UR7 ;  /* 0x00000007ff077e24 */ /* 0x001fc4000f8e00ff */
[----:B------:R-:W-:Y:S02]  /*26410*/  IMAD.U32 R11, RZ, RZ, UR9 ;  /* 0x00000009ff0b7e24 */ /* 0x000fe4000f8e00ff */
[----:B------:R-:W-:Y:S02]  /*26420*/  IMAD.MOV.U32 R8, RZ, RZ, 0x70 ;  /* 0x00000070ff087424 */ /* 0x000fe400078e00ff */
[----:B------:R-:W-:Y:S02]  /*26430*/  IMAD.MOV.U32 R12, RZ, RZ, 0x1 ;  /* 0x00000001ff0c7424 */ /* 0x000fe400078e00ff */
[----:B------:R-:W-:-:S07]  /*26440*/  IMAD.MOV.U32 R13, RZ, RZ, RZ ;  /* 0x000000ffff0d7224 */ /* 0x000fce00078e00ff */
[----:B------:R-:W-:-:S07]  /*26450*/  LEPC R20, `(.L_x_695) ;  /* 0x000000001014794e */ /* 0x000fce0000000000 */
[----:B-12---:R-:W-:Y:S05]  /*26460*/  CALL.ABS.NOINC R2 ;  /* 0x0000000002007343 */ /* 0x006fea0003c00000 */
.L_x_695:
[----:B------:R-:W-:Y:S05]  /*26470*/  BSYNC B6 ;  /* 0x0000000000067941 */ /* 0x000fea0003800000 */
.L_x_694:
[----:B------:R-:W2:Y:S01]  /*26480*/  LDL R32, [R1+0x4] ;  /* 0x0000040001207983 */ /* 0x000ea20000100800 */
[----:B------:R-:W-:Y:S01]  /*26490*/  ULDC.64 UR4, c[0x0][0x9f8] ;  /* 0x00027e0000047ab9 */ /* 0x000fe20000000a00 */
[----:B------:R-:W3:Y:S01]  /*264a0*/  LDC R11, c[0x0][0x430] ;  /* 0x00010c00ff0b7b82 */ /* 0x000ee20000000800 */
[----:B------:R-:W-:Y:S01]  /*264b0*/  ISETP.NE.U32.AND P0, PT, RZ, UR4, PT ;  /* 0x00000004ff007c0c */ /* 0x000fe2000bf05070 */
[----:B------:R-:W4:Y:S03]  /*264c0*/  S2R R20, SR_TID.X ;  /* 0x0000000000147919 */ /* 0x000f260000002100 */
[----:B------:R-:W-:-:S13]  /*264d0*/  ISETP.NE.AND.EX P0, PT, RZ, UR5, PT, P0 ;  /* 0x00000005ff007c0c */ /* 0x000fda000bf05300 */
[----:B------:R-:W-:Y:S01]  /*264e0*/  @P0 IADD3 R2, P1, R25, UR4, RZ ;  /* 0x0000000419020c10 */ /* 0x000fe2000ff3e0ff */
[----:B------:R-:W-:Y:S01]  /*264f0*/  IMAD.MOV.U32 R8, RZ, RZ, 0xa0 ;  /* 0x000000a0ff087424 */ /* 0x000fe200078e00ff */
[----:B------:R-:W-:Y:S02]  /*26500*/  ULDC UR4, c[0x0][0x2f4] ;  /* 0x0000bd0000047ab9 */ /* 0x000fe40000000800 */
[----:B------:R-:W-:Y:S02]  /*26510*/  @P0 IADD3.X R3, R26, UR5, RZ, P1, !PT ;  /* 0x000000051a030c10 */ /* 0x000fe40008ffe4ff */
[----:B---3--:R-:W-:Y:S01]  /*26520*/  ISETP.NE.AND P2, PT, R11, 0x1, PT ;  /* 0x000000010b00780c */ /* 0x008fe20003f45270 */
[----:B------:R-:W-:Y:S01]  /*26530*/  IMAD R8, R29, R8, -0xa0 ;  /* 0xffffff601d087424 */ /* 0x000fe200078e0208 */
[----:B-1----:R-:W-:Y:S01]  /*26540*/  LOP3.LUT R31, R31, 0xffffffbf, RZ, 0xc0, !PT ;  /* 0xffffffbf1f1f7812 */ /* 0x002fe200078ec0ff */
[----:B------:R1:W3:Y:S01]  /*26550*/  @P0 LDG.E R33, desc[UR50][R2.64] ;  /* 0x0000003202210981 */ /* 0x0002e2000c1e1900 */
[----:B------:R-:W-:Y:S01]  /*26560*/  ULDC UR5, c[0x0][0x320] ;  /* 0x0000c80000057ab9 */ /* 0x000fe20000000800 */
[----:B----4-:R-:W-:-:S08]  /*26570*/  LOP3.LUT R21, R20, 0x7f, RZ, 0xc0, !PT ;  /* 0x0000007f14157812 */ /* 0x010fd000078ec0ff */
[----:B-1----:R-:W1:Y:S01]  /*26580*/  @P2 LDC R3, c[0x0][0x434] ;  /* 0x00010d00ff032b82 */ /* 0x002e620000000800 */
[----:B------:R-:W-:Y:S02]  /*26590*/  SHF.R.U32.HI R21, RZ, 0x2, R21 ;  /* 0x00000002ff157819 */ /* 0x000fe40000011615 */
[----:B------:R-:W-:-:S05]  /*265a0*/  SHF.L.U32 R20, R20, 0x5, RZ ;  /* 0x0000000514147819 */ /* 0x000fca00000006ff */
[----:B------:R-:W4:Y:S01]  /*265b0*/  @P2 LDC R2, c[0x0][0x438] ;  /* 0x00010e00ff022b82 */ /* 0x000f220000000800 */
[----:B------:R-:W-:-:S05]  /*265c0*/  LOP3.LUT R20, R21, 0x60, R20, 0xf8, !PT ;  /* 0x0000006015147812 */ /* 0x000fca00078ef814 */
[----:B------:R-:W-:-:S05]  /*265d0*/  IMAD.IADD R9, R20, 0x1, R8 ;  /* 0x0000000114097824 */ /* 0x000fca00078e0208 */
[----:B------:R-:W-:Y:S01]  /*265e0*/  ISETP.GE.AND P1, PT, R9, R27, PT ;  /* 0x0000001b0900720c */ /* 0x000fe20003f26270 */
[----:B------:R-:W0:Y:S01]  /*265f0*/  S2R R20, SR_TID.X ;  /* 0x0000000000147919 */ /* 0x000e220000002100 */
[----:B------:R-:W1:Y:S11]  /*26600*/  S2R R21, SR_TID.X ;  /* 0x0000000000157919 */ /* 0x000e760000002100 */
[----:B------:R-:W3:Y:S01]  /*26610*/  @!P1 LDC.64 R4, c[0x0][0x418] ;  /* 0x00010600ff049b82 */ /* 0x000ee20000000a00 */
[----:B0-----:R-:W-:-:S04]  /*26620*/  LOP3.LUT R20, R20, 0x7f, RZ, 0xc0, !PT ;  /* 0x0000007f14147812 */ /* 0x001fc800078ec0ff */
[----:B------:R-:W-:Y:S01]  /*26630*/  SHF.R.U32.HI R10, RZ, 0x2, R20 ;  /* 0x00000002ff0a7819 */ /* 0x000fe20000011614 */
[----:B-1----:R-:W-:-:S05]  /*26640*/  IMAD.SHL.U32 R20, R21, 0x20, RZ ;  /* 0x0000002015147824 */ /* 0x002fca00078e00ff */
[----:B------:R-:W-:-:S04]  /*26650*/  LOP3.LUT R20, R10, 0x60, R20, 0xf8, !PT ;  /* 0x000000600a147812 */ /* 0x000fc800078ef814 */
[----:B------:R-:W-:-:S05]  /*26660*/  LOP3.LUT R20, R20, 0x80, RZ, 0xfc, !PT ;  /* 0x0000008014147812 */ /* 0x000fca00078efcff */
[----:B------:R-:W-:Y:S02]  /*26670*/  IMAD.IADD R8, R20, 0x1, R8 ;  /* 0x0000000114087824 */ /* 0x000fe400078e0208 */
[----:B--2---:R-:W-:-:S04]  /*26680*/  IMAD.IADD R9, R9, 0x1, R32 ;  /* 0x0000000109097824 */ /* 0x004fc800078e0220 */
[----:B------:R-:W-:-:S04]  /*26690*/  @P2 IMAD.HI.U32 R3, R9, R3, RZ ;  /* 0x0000000309032227 */ /* 0x000fc800078e00ff */
[----:B------:R-:W-:Y:S01]  /*266a0*/  IMAD.MOV.U32 R0, RZ, RZ, R9 ;  /* 0x000000ffff007224 */ /* 0x000fe200078e0009 */
[----:B----4-:R-:W-:Y:S02]  /*266b0*/  @P2 SHF.R.U32.HI R0, RZ, R2, R3 ;  /* 0x00000002ff002219 */ /* 0x010fe40000011603 */
[----:B------:R-:W0:Y:S02]  /*266c0*/  @!P1 LDC.64 R2, c[0x0][0x428] ;  /* 0x00010a00ff029b82 */ /* 0x000e240000000a00 */
[----:B------:R-:W-:Y:S02]  /*266d0*/  @!P1 SHF.R.S32.HI R7, RZ, 0x1f, R0 ;  /* 0x0000001fff079819 */ /* 0x000fe40000011400 */
[----:B------:R-:W-:Y:S02]  /*266e0*/  @!P1 MOV R6, R0 ;  /* 0x0000000000069202 */ /* 0x000fe40000000f00 */
[----:B---3--:R-:W-:-:S03]  /*266f0*/  SHF.R.S32.HI R14, RZ, 0x1f, R33 ;  /* 0x0000001fff0e7819 */ /* 0x008fc60000011421 */
[----:B0-----:R-:W-:-:S04]  /*26700*/  @!P1 IMAD.WIDE.U32 R6, R33, R2, R6 ;  /* 0x0000000221069225 */ /* 0x001fc800078e0006 */
[----:B------:R-:W-:-:S04]  /*26710*/  @!P1 IMAD R2, R14, R2, RZ ;  /* 0x000000020e029224 */ /* 0x000fc800078e02ff */
[----:B------:R-:W-:Y:S02]  /*26720*/  @!P1 IMAD R2, R33, R3, R2 ;  /* 0x0000000321029224 */ /* 0x000fe400078e0202 */
[----:B------:R-:W0:Y:S01]  /*26730*/  @P2 LDC R3, c[0x0][0x434] ;  /* 0x00010d00ff032b82 */ /* 0x000e220000000800 */
[----:B------:R-:W-:-:S07]  /*26740*/  @!P1 LEA R12, P0, R6, R4, 0x2 ;  /* 0x00000004060c9211 */ /* 0x000fce00078010ff */
[----:B------:R-:W1:Y:S01]  /*26750*/  @P2 LDC R4, c[0x0][0x438] ;  /* 0x00010e00ff042b82 */ /* 0x000e620000000800 */
[----:B------:R-:W-:-:S05]  /*26760*/  @!P1 IMAD.IADD R2, R7, 0x1, R2 ;  /* 0x0000000107029824 */ /* 0x000fca00078e0202 */
[----:B------:R-:W-:Y:S01]  /*26770*/  @!P1 LEA.HI.X R13, R6, R5, R2, 0x2, P0 ;  /* 0x00000005060d9211 */ /* 0x000fe200000f1402 */
[C---:B------:R-:W-:Y:S01]  /*26780*/  IMAD.IADD R2, R8.reuse, 0x1, R32 ;  /* 0x0000000108027824 */ /* 0x040fe200078e0220 */
[----:B------:R-:W-:-:S04]  /*26790*/  ISETP.GE.AND P0, PT, R8, R27, PT ;  /* 0x0000001b0800720c */ /* 0x000fc80003f06270 */
[----:B------:R-:W-:Y:S01]  /*267a0*/  ISETP.GT.U32.OR P0, PT, R20, 0x9f, P0 ;  /* 0x0000009f1400780c */ /* 0x000fe20000704470 */
[----:B0-----:R-:W-:Y:S01]  /*267b0*/  @P2 IMAD.HI.U32 R3, R2, R3, RZ ;  /* 0x0000000302032227 */ /* 0x001fe200078e00ff */
[----:B------:R-:W-:-:S04]  /*267c0*/  MOV R6, R2 ;  /* 0x0000000200067202 */ /* 0x000fc80000000f00 */
[----:B-1----:R-:W-:Y:S01]  /*267d0*/  @P2 SHF.R.U32.HI R6, RZ, R4, R3 ;  /* 0x00000004ff062219 */ /* 0x002fe20000011603 */
[----:B------:R0:W-:Y:S06]  /*267e0*/  STL [R1+0x8], R14 ;  /* 0x0000080e01007387 */ /* 0x0001ec0000100800 */
[----:B------:R-:W1:Y:S01]  /*267f0*/  @!P0 LDC.64 R4, c[0x0][0x418] ;  /* 0x00010600ff048b82 */ /* 0x000e620000000a00 */
[----:B------:R-:W-:-:S04]  /*26800*/  IMAD.MOV R10, RZ, RZ, -R6 ;  /* 0x000000ffff0a7224 */ /* 0x000fc800078e0a06 */
[----:B------:R-:W-:-:S03]  /*26810*/  IMAD R10, R11, R10, R2 ;  /* 0x0000000a0b0a7224 */ /* 0x000fc600078e0202 */
[----:B------:R-:W2:Y:S01]  /*26820*/  @!P0 LDC.64 R2, c[0x0][0x428] ;  /* 0x00010a00ff028b82 */ /* 0x000ea20000000a00 */
[----:B------:R-:W-:Y:S01]  /*26830*/  @!P0 SHF.R.S32.HI R7, RZ, 0x1f, R6 ;  /* 0x0000001fff078819 */ /* 0x000fe20000011406 */
[----:B------:R-:W-:Y:S02]  /*26840*/  IMAD.MOV R0, RZ, RZ, -R0 ;  /* 0x000000ffff007224 */ /* 0x000fe400078e0a00 */
[----:B--2---:R-:W-:-:S04]  /*26850*/  @!P0 IMAD.WIDE.U32 R6, R33, R2, R6 ;  /* 0x0000000221068225 */ /* 0x004fc800078e0006 */
[----:B------:R-:W-:Y:S02]  /*26860*/  @!P0 IMAD R2, R14, R2, RZ ;  /* 0x000000020e028224 */ /* 0x000fe400078e02ff */
[----:B0-----:R-:W0:Y:S01]  /*26870*/  S2R R14, SR_TID.X ;  /* 0x00000000000e7919 */ /* 0x001e220000002100 */
[----:B------:R-:W-:Y:S02]  /*26880*/  IMAD R9, R11, R0, R9 ;  /* 0x000000000b097224 */ /* 0x000fe400078e0209 */
[----:B------:R-:W-:Y:S01]  /*26890*/  @!P0 IMAD R0, R33, R3, R2 ;  /* 0x0000000321008224 */ /* 0x000fe200078e0202 */
[----:B-1----:R-:W-:Y:S01]  /*268a0*/  @!P0 LEA R4, P2, R6, R4, 0x2 ;  /* 0x0000000406048211 */ /* 0x002fe200078410ff */
[----:B------:R-:W-:Y:S02]  /*268b0*/  IMAD.U32 R8, RZ, RZ, UR39 ;  /* 0x00000027ff087e24 */ /* 0x000fe4000f8e00ff */
[----:B------:R-:W-:-:S03]  /*268c0*/  @!P0 IMAD.IADD R0, R0, 0x1, R7 ;  /* 0x0000000100008824 */ /* 0x000fc600078e0207 */
[----:B------:R-:W-:Y:S02]  /*268d0*/  ISETP.NE.AND P3, PT, R8, 0x3, PT ;  /* 0x000000030800780c */ /* 0x000fe40003f65270 */
[----:B------:R-:W-:Y:S02]  /*268e0*/  @!P0 LEA.HI.X R5, R6, R5, R0, 0x2, P2 ;  /* 0x0000000506058211 */ /* 0x000fe400010f1400 */
[----:B------:R-:W-:-:S06]  /*268f0*/  CS2R R6, SRZ ;  /* 0x0000000000067805 */ /* 0x000fcc000001ff00 */
[----:B------:R1:W5:Y:S01]  /*26900*/  @!P1 LDG.E R6, desc[UR50][R12.64] ;  /* 0x000000320c069981 */ /* 0x000362000c1e1900 */
[C---:B0-----:R-:W-:Y:S01]  /*26910*/  SHF.L.U32 R32, R14.reuse, 0x4, RZ ;  /* 0x000000040e207819 */ /* 0x041fe200000006ff */
[----:B------:R-:W-:Y:S01]  /*26920*/  IMAD.SHL.U32 R15, R14, 0x10, RZ ;  /* 0x000000100e0f7824 */ /* 0x000fe200078e00ff */
[----:B------:R-:W-:Y:S01]  /*26930*/  @P3 LOP3.LUT R31, R31, 0x40, RZ, 0xfc, !PT ;  /* 0x000000401f1f3812 */ /* 0x000fe200078efcff */
[----:B------:R1:W5:Y:S01]  /*26940*/  @!P0 LDG.E R7, desc[UR50][R4.64] ;  /* 0x0000003204078981 */ /* 0x000362000c1e1900 */
[----:B------:R-:W-:-:S04]  /*26950*/  LOP3.LUT R32, R32, 0x30, RZ, 0xc0, !PT ;  /* 0x0000003020207812 */ /* 0x000fc800078ec0ff */
[C---:B------:R-:W-:Y:S02]  /*26960*/  ISETP.GE.AND P1, PT, R32.reuse, UR4, PT ;  /* 0x0000000420007c0c */ /* 0x040fe4000bf26270 */
[----:B------:R-:W-:Y:S02]  /*26970*/  LOP3.LUT R14, R32, 0x40, RZ, 0xfc, !PT ;  /* 0x00000040200e7812 */ /* 0x000fe400078efcff */
[----:B------:R-:W-:Y:S02]  /*26980*/  LOP3.LUT R15, R15, 0x30, RZ, 0xc0, !PT ;  /* 0x000000300f0f7812 */ /* 0x000fe400078ec0ff */
[----:B------:R-:W-:Y:S02]  /*26990*/  ISETP.GE.AND P0, PT, R14, UR4, PT ;  /* 0x000000040e007c0c */ /* 0x000fe4000bf06270 */
[----:B------:R-:W-:Y:S02]  /*269a0*/  LOP3.LUT R31, R31, 0xffffffef, RZ, 0xc0, !PT ;  /* 0xffffffef1f1f7812 */ /* 0x000fe400078ec0ff */
[----:B------:R-:W-:-:S03]  /*269b0*/  LOP3.LUT R15, R15, 0x80, RZ, 0xfc, !PT ;  /* 0x000000800f0f7812 */ /* 0x000fc600078efcff */
[----:B------:R-:W-:Y:S02]  /*269c0*/  @P1 LOP3.LUT R31, R31, 0x10, RZ, 0xfc, !PT ;  /* 0x000000101f1f1812 */ /* 0x000fe400078efcff */
[----:B------:R-:W-:Y:S02]  /*269d0*/  ISETP.GE.AND P2, PT, R15, UR4, PT ;  /* 0x000000040f007c0c */ /* 0x000fe4000bf46270 */
[----:B------:R-:W-:-:S04]  /*269e0*/  LOP3.LUT R31, R31, 0xfffffff7, RZ, 0xc0, !PT ;  /* 0xfffffff71f1f7812 */ /* 0x000fc800078ec0ff */
[----:B------:R-:W-:-:S04]  /*269f0*/  @P0 LOP3.LUT R31, R31, 0x8, RZ, 0xfc, !PT ;  /* 0x000000081f1f0812 */ /* 0x000fc800078efcff */
[----:B------:R-:W-:Y:S02]  /*26a00*/  LOP3.LUT R31, R31, 0xfffffffb, RZ, 0xc0, !PT ;  /* 0xfffffffb1f1f7812 */ /* 0x000fe400078ec0ff */
[----:B------:R-:W-:Y:S02]  /*26a10*/  ISETP.GE.AND P1, PT, R32, UR5, PT ;  /* 0x0000000520007c0c */ /* 0x000fe4000bf26270 */
[----:B------:R-:W-:Y:S02]  /*26a20*/  @P2 LOP3.LUT R31, R31, 0x4, RZ, 0xfc, !PT ;  /* 0x000000041f1f2812 */ /* 0x000fe400078efcff */
[----:B------:R-:W-:Y:S02]  /*26a30*/  ISETP.GE.AND P0, PT, R14, UR5, PT ;  /* 0x000000050e007c0c */ /* 0x000fe4000bf06270 */
[----:B------:R-:W-:-:S04]  /*26a40*/  LOP3.LUT R31, R31, 0xfffffffe, RZ, 0xc0, !PT ;  /* 0xfffffffe1f1f7812 */ /* 0x000fc800078ec0ff */
[----:B------:R-:W-:-:S04]  /*26a50*/  LOP3.LUT R31, R31, 0xfffffffd, RZ, 0xc0, !PT ;  /* 0xfffffffd1f1f7812 */ /* 0x000fc800078ec0ff */
[----:B------:R-:W-:-:S04]  /*26a60*/  @P1 LOP3.LUT R31, R31, 0x2, RZ, 0xfc, !PT ;  /* 0x000000021f1f1812 */ /* 0x000fc800078efcff */
[----:B------:R-:W-:-:S05]  /*26a70*/  @P0 LOP3.LUT R31, R31, 0x1, RZ, 0xfc, !PT ;  /* 0x000000011f1f0812 */ /* 0x000fca00078efcff */
[----:B------:R1:W-:Y:S01]  /*26a80*/  STL [R1], R31 ;  /* 0x0000001f01007387 */ /* 0x0003e20000100800 */
[----:B------:R-:W-:-:S03]  /*26a90*/  UMOV UR6, 0xffffffff ;  /* 0xffffffff00067882 */ /* 0x000fc60000000000 */
[----:B------:R-:W-:Y:S05]  /*26aa0*/  BRA.DIV UR6, `(.L_x_696) ;  /* 0x0000008606487947 */ /* 0x000fea000b800000 */
.L_x_935:
[----:B------:R-:W-:Y:S01]  /*26ab0*/  ISETP.GT.U32.AND P0, PT, R20, 0x9f, PT ;  /* 0x0000009f1400780c */ /* 0x000fe20003f04070 */
[----:B------:R-:W-:Y:S02]  /*26ac0*/  IMAD.MOV.U32 R0, RZ, RZ, R31 ;  /* 0x000000ffff007224 */ /* 0x000fe400078e001f */
[----:B-1----:R-:W-:-:S03]  /*26ad0*/  VIADD R5, R29, 0xffffffff ;  /* 0xffffffff1d057836 */ /* 0x002fc60000000000 */
[----:B------:R-:W-:-:S07]  /*26ae0*/  LOP3.LUT R0, R0, 0xffffffdf, RZ, 0xc0, !PT ;  /* 0xffffffdf00007812 */ /* 0x000fce00078ec0ff */
[----:B------:R-:W-:-:S05]  /*26af0*/  @P0 LOP3.LUT R0, R0, 0x20, RZ, 0xfc, !PT ;  /* 0x0000002000000812 */ /* 0x000fca00078efcff */
[----:B------:R0:W-:Y:S01]  /*26b00*/  STL [R1], R0 ;  /* 0x0000000001007387 */ /* 0x0001e20000100800 */
[----:B------:R-:W-:Y:S05]  /*26b10*/  @!P3 BRA `(.L_x_697) ;  /* 0x000000000004b947 */ /* 0x000fea0003800000 */
[----:B------:R-:W-:Y:S01]  /*26b20*/  BPT.TRAP 0x1 ;  /* 0x000000040000795c */ /* 0x000fe20000300000 */
.L_x_697:
[----:B0-----:R-:W-:Y:S01]  /*26b30*/  IMAD R0, R23, 0x8, R22 ;  /* 0x0000000817007824 */ /* 0x001fe200078e0216 */
[----:B------:R-:W-:Y:S01]  /*26b40*/  SHF.L.U32 R2, R34, 0x1f, RZ ;  /* 0x0000001f22027819 */ /* 0x000fe200000006ff */
[----:B------:R-:W-:Y:S01]  /*26b50*/  BSSY B0, `(.L_x_698) ;  /* 0x0000005000007945 */ /* 0x000fe20003800000 */
[----:B------:R-:W-:Y:S02]  /*26b60*/  SHF.R.S32.HI R31, RZ, 0x1f, R9 ;  /* 0x0000001fff1f7819 */ /* 0x000fe40000011409 */
[----:B------:R-:W0:Y:S01]  /*26b70*/  SYNCS.PHASECHK.TRANS64.TRYWAIT P0, [R0+URZ+0x29880], R2 ;  /* 0x02988002000075a7 */ /* 0x000e22000800017f */
[----:B------:R1:W-:Y:S02]  /*26b80*/  STL [R1+0x2c], R2 ;  /* 0x00002c0201007387 */ /* 0x0003e40000100800 */
[----:B01----:R-:W-:Y:S05]  /*26b90*/  @!P0 BRA `(.L_x_699) ;  /* 0x00000084003c8947 */ /* 0x003fea0003800000 */
.L_x_936:
[----:B------:R-:W-:Y:S05]  /*26ba0*/  BSYNC B0 ;  /* 0x0000000000007941 */ /* 0x000fea0003800000 */
.L_x_698:
[----:B------:R-:W2:Y:S01]  /*26bb0*/  LDL R20, [R1] ;  /* 0x0000000001147983 */ /* 0x000ea20000100800 */
[----:B------:R-:W-:Y:S01]  /*26bc0*/  ULDC.64 UR4, c[0x0][0x328] ;  /* 0x0000ca0000047ab9 */ /* 0x000fe20000000a00 */
[----:B-----5:R-:W-:Y:S01]  /*26bd0*/  SHF.R.S32.HI R32, RZ, 0x1f, R6 ;  /* 0x0000001fff207819 */ /* 0x020fe20000011406 */
[----:B------:R-:W-:Y:S01]  /*26be0*/  IMAD R4, R31, UR4, RZ ;  /* 0x000000041f047c24 */ /* 0x000fe2000f8e02ff */
[----:B------:R-:W-:Y:S01]  /*26bf0*/  ULDC.64 UR6, c[0x0][0x338] ;  /* 0x0000ce0000067ab9 */ /* 0x000fe20000000a00 */
[C---:B0-----:R-:W-:Y:S01]  /*26c00*/  IMAD.WIDE.U32 R2, R9.reuse, UR4, RZ ;  /* 0x0000000409027c25 */ /* 0x041fe2000f8e00ff */
[----:B------:R-:W0:Y:S01]  /*26c10*/  S2R R14, SR_TID.X ;  /* 0x00000000000e7919 */ /* 0x000e220000002100 */
[----:B------:R-:W-:Y:S02]  /*26c20*/  SHF.R.S32.HI R8, RZ, 0x1f, R7 ;  /* 0x0000001fff087819 */ /* 0x000fe40000011407 */
[----:B------:R-:W-:Y:S02]  /*26c30*/  IMAD R4, R9, UR5, R4 ;  /* 0x0000000509047c24 */ /* 0x000fe4000f8e0204 */
[----:B------:R-:W-:Y:S01]  /*26c40*/  IMAD R11, R5, -0xa0, R27 ;  /* 0xffffff60050b7824 */ /* 0x000fe200078e021b */
[----:B------:R-:W-:Y:S01]  /*26c50*/  SHF.R.S32.HI R27, RZ, 0x1f, R10 ;  /* 0x0000001fff1b7819 */ /* 0x000fe2000001140a */
[----:B------:R1:W-:Y:S01]  /*26c60*/  STL [R1+0x28], R8 ;  /* 0x0000280801007387 */ /* 0x0003e20000100800 */
[----:B------:R-:W-:Y:S01]  /*26c70*/  IADD3 R3, R3, R4, RZ ;  /* 0x0000000403037210 */ /* 0x000fe20007ffe0ff */
[----:B------:R-:W-:-:S02]  /*26c80*/  IMAD R4, R32, UR6, RZ ;  /* 0x0000000620047c24 */ /* 0x000fc4000f8e02ff */
[----:B------:R-:W-:-:S04]  /*26c90*/  IMAD.WIDE.U32 R2, R6, UR6, R2 ;  /* 0x0000000606027c25 */ /* 0x000fc8000f8e0002 */
[----:B------:R-:W-:Y:S02]  /*26ca0*/  IMAD R4, R6, UR7, R4 ;  /* 0x0000000706047c24 */ /* 0x000fe4000f8e0204 */
[----:B------:R-:W-:Y:S02]  /*26cb0*/  IMAD.MOV.U32 R12, RZ, RZ, R2 ;  /* 0x000000ffff0c7224 */ /* 0x000fe400078e0002 */
[----:B------:R-:W-:Y:S02]  /*26cc0*/  IMAD R2, R27, UR4, RZ ;  /* 0x000000041b027c24 */ /* 0x000fe4000f8e02ff */
[----:B------:R-:W-:Y:S02]  /*26cd0*/  IMAD.IADD R13, R3, 0x1, R4 ;  /* 0x00000001030d7824 */ /* 0x000fe400078e0204 */
[C---:B------:R-:W-:Y:S02]  /*26ce0*/  IMAD R4, R10.reuse, UR5, R2 ;  /* 0x000000050a047c24 */ /* 0x040fe4000f8e0202 */
[----:B------:R-:W-:Y:S01]  /*26cf0*/  IMAD.WIDE.U32 R2, R10, UR4, RZ ;  /* 0x000000040a027c25 */ /* 0x000fe2000f8e00ff */
[----:B------:R-:W-:-:S03]  /*26d00*/  ULDC.64 UR4, c[0x0][0x330] ;  /* 0x0000cc0000047ab9 */ /* 0x000fc60000000a00 */
[----:B------:R-:W-:Y:S01]  /*26d10*/  IMAD.IADD R3, R3, 0x1, R4 ;  /* 0x0000000103037824 */ /* 0x000fe200078e0204 */
[----:B0-----:R-:W-:Y:S01]  /*26d20*/  LOP3.LUT R14, R14, 0x7f, RZ, 0xc0, !PT ;  /* 0x0000007f0e0e7812 */ /* 0x001fe200078ec0ff */
[----:B------:R-:W-:Y:S02]  /*26d30*/  IMAD R4, R8, UR6, RZ ;  /* 0x0000000608047c24 */ /* 0x000fe4000f8e02ff */
[C---:B------:R-:W-:Y:S01]  /*26d40*/  IMAD.WIDE.U32 R2, R7.reuse, UR6, R2 ;  /* 0x0000000607027c25 */ /* 0x040fe2000f8e0002 */
[--C-:B------:R-:W-:Y:S02]  /*26d50*/  SHF.R.U32.HI R15, RZ, 0x2, R14.reuse ;  /* 0x00000002ff0f7819 */ /* 0x100fe4000001160e */
[----:B------:R-:W-:Y:S01]  /*26d60*/  SHF.R.U32.HI R14, RZ, 0x5, R14 ;  /* 0x00000005ff0e7819 */ /* 0x000fe2000001160e */
[----:B------:R-:W-:Y:S01]  /*26d70*/  IMAD R4, R7, UR7, R4 ;  /* 0x0000000707047c24 */ /* 0x000fe2000f8e0204 */
[----:B------:R-:W-:Y:S01]  /*26d80*/  ULDC.64 UR6, c[0x0][0x318] ;  /* 0x0000c60000067ab9 */ /* 0x000fe20000000a00 */
[----:B------:R-:W-:-:S04]  /*26d90*/  IMAD.WIDE.U32 R12, R18, UR4, R12 ;  /* 0x00000004120c7c25 */ /* 0x000fc8000f8e000c */
[----:B------:R-:W-:Y:S01]  /*26da0*/  IMAD.IADD R5, R3, 0x1, R4 ;  /* 0x0000000103057824 */ /* 0x000fe200078e0204 */
[----:B------:R-:W-:Y:S01]  /*26db0*/  MOV R4, R2 ;  /* 0x0000000200047202 */ /* 0x000fe20000000f00 */
[----:B-1----:R-:W-:Y:S01]  /*26dc0*/  IMAD R8, R18, UR5, RZ ;  /* 0x0000000512087c24 */ /* 0x002fe2000f8e02ff */
[----:B------:R-:W-:Y:S01]  /*26dd0*/  IADD3 R2, P0, R12, UR6, RZ ;  /* 0x000000060c027c10 */ /* 0x000fe2000ff1e0ff */
[----:B------:R-:W-:Y:S02]  /*26de0*/  IMAD.SHL.U32 R14, R14, 0x400, RZ ;  /* 0x000004000e0e7824 */ /* 0x000fe400078e00ff */
[----:B------:R-:W-:Y:S01]  /*26df0*/  IMAD.WIDE.U32 R4, R18, UR4, R4 ;  /* 0x0000000412047c25 */ /* 0x000fe2000f8e0004 */
[----:B------:R-:W-:Y:S01]  /*26e00*/  IADD3.X R3, R13, UR7, R8, P0, !PT ;  /* 0x000000070d037c10 */ /* 0x000fe200087fe408 */
[----:B------:R-:W-:Y:S01]  /*26e10*/  UMOV UR4, 0xffffffff ;  /* 0xffffffff00047882 */ /* 0x000fe20000000000 */
[----:B------:R-:W-:-:S04]  /*26e20*/  IADD3 R26, P0, R4, UR6, RZ ;  /* 0x00000006041a7c10 */ /* 0x000fc8000ff1e0ff */
[----:B------:R-:W-:Y:S01]  /*26e30*/  IADD3.X R25, R8, UR7, R5, P0, !PT ;  /* 0x0000000708197c10 */ /* 0x000fe200087fe405 */
[----:B------:R-:W-:Y:S02]  /*26e40*/  IMAD.IADD R8, R11, 0x1, -R15 ;  /* 0x000000010b087824 */ /* 0x000fe400078e0a0f */
[----:B------:R-:W-:-:S03]  /*26e50*/  IMAD R5, R23, 0x5000, R14 ;  /* 0x0000500017057824 */ /* 0x000fc600078e020e */
[----:B------:R-:W-:Y:S02]  /*26e60*/  ISETP.GE.AND P5, PT, R8, 0x1, PT ;  /* 0x000000010800780c */ /* 0x000fe40003fa6270 */
[----:B--2---:R-:W-:Y:S01]  /*26e70*/  LOP3.LUT P1, RZ, R20, 0x1, RZ, 0xc0, !PT ;  /* 0x0000000114ff7812 */ /* 0x004fe2000782c0ff */
[----:B------:R-:W-:-:S12]  /*26e80*/  BRA.DIV UR4, `(.L_x_700) ;  /* 0x0000008204987947 */ /* 0x000fd8000b800000 */
[----:B------:R-:W2:Y:S01]  /*26e90*/  LDL.LU R11, [R1] ;  /* 0x00000000010b7983 */ /* 0x000ea20000300800 */
[----:B------:R-:W0:Y:S03]  /*26ea0*/  S2R R12, SR_TID.X ;  /* 0x00000000000c7919 */ /* 0x000e260000002100 */
[----:B------:R-:W-:Y:S01]  /*26eb0*/  SHFL.IDX PT, R4, R3, RZ, 0x1c1f ;  /* 0x001c1fff03047589 */ /* 0x000fe200000e0000 */
[----:B0-----:R-:W-:-:S03]  /*26ec0*/  IMAD.SHL.U32 R14, R12, 0x10, RZ ;  /* 0x000000100c0e7824 */ /* 0x001fc600078e00ff */
[----:B------:R-:W0:Y:S02]  /*26ed0*/  SHFL.IDX PT, R12, R2, RZ, 0x1c1f ;  /* 0x001c1fff020c7589 */ /* 0x000e2400000e0000 */
[----:B------:R-:W-:-:S04]  /*26ee0*/  LOP3.LUT R14, R14, 0x30, RZ, 0xc0, !PT ;  /* 0x000000300e0e7812 */ /* 0x000fc800078ec0ff */
[----:B0-----:R-:W-:-:S05]  /*26ef0*/  IADD3 R12, P0, R14, R12, RZ ;  /* 0x0000000c0e0c7210 */ /* 0x001fca0007f1e0ff */
[----:B------:R-:W-:Y:S01]  /*26f00*/  IMAD.X R13, RZ, RZ, R4, P0 ;  /* 0x000000ffff0d7224 */ /* 0x000fe200000e0604 */
[----:B------:R-:W-:-:S04]  /*26f10*/  IADD3 R4, R22, R5, R36 ;  /* 0x0000000516047210 */ /* 0x000fc80007ffe024 */
[----:B------:R-:W-:Y:S01]  /*26f20*/  IADD3 R5, R37, R4, RZ ;  /* 0x0000000425057210 */ /* 0x000fe20007ffe0ff */
[----:B------:R-:W-:Y:S01]  /*26f30*/  SHFL.IDX PT, R21, R3, 0x1, 0x1c1f ;  /* 0x003c1f0003157f89 */ /* 0x000fe200000e0000 */
[C---:B------:R-:W-:Y:S02]  /*26f40*/  ISETP.GE.AND P4, PT, R8.reuse, 0x21, PT ;  /* 0x000000210800780c */ /* 0x040fe40003f86270 */
[C---:B------:R-:W-:Y:S02]  /*26f50*/  ISETP.GE.AND P3, PT, R8.reuse, 0x41, PT ;  /* 0x000000410800780c */ /* 0x040fe40003f66270 */
[----:B------:R-:W-:Y:S02]  /*26f60*/  ISETP.GE.AND P2, PT, R8, 0x61, PT ;  /* 0x000000610800780c */ /* 0x000fe40003f46270 */
[----:B--2---:R-:W-:-:S04]  /*26f70*/  LOP3.LUT P6, RZ, R11, 0x2, RZ, 0xc0, !PT ;  /* 0x000000020bff7812 */ /* 0x004fc800078cc0ff */
[----:B------:R-:W-:-:S13]  /*26f80*/  ISETP.LT.OR P0, PT, R8, 0x1, P6 ;  /* 0x000000010800780c */ /* 0x000fda0003701670 */
[----:B------:R-:W-:Y:S01]  /*26f90*/  LDGSTS.E.BYPASS.LTC128B.128 [R4+0xa400], desc[UR50][R12.64], !P0 ;  /* 0x0a4000000c047fae */ /* 0x000fe2000c101d72 */
[----:B------:R-:W-:-:S13]  /*26fa0*/  ISETP.LT.OR P0, PT, R8, 0x1, P1 ;  /* 0x000000010800780c */ /* 0x000fda0000f01670 */
[----:B------:R0:W-:Y:S04]  /*26fb0*/  LDGSTS.E.BYPASS.LTC128B.128 [R5+0xa400], desc[UR50][R12.64+0x40], !P0 ;  /* 0x0a4000400c057fae */ /* 0x0001e8000c101d72 */
[----:B0-----:R-:W0:Y:S02]  /*26fc0*/  SHFL.IDX PT, R12, R2, 0x1, 0x1c1f ;  /* 0x003c1f00020c7f89 */ /* 0x001e2400000e0000 */
[----:B0-----:R-:W-:-:S05]  /*26fd0*/  IADD3 R12, P0, R14, R12, RZ ;  /* 0x0000000c0e0c7210 */ /* 0x001fca0007f1e0ff */
[----:B------:R-:W-:Y:S01]  /*26fe0*/  IMAD.X R13, RZ, RZ, R21, P0 ;  /* 0x000000ffff0d7224 */ /* 0x000fe200000e0615 */
[----:B------:R-:W-:-:S13]  /*26ff0*/  ISETP.LT.OR P0, PT, R8, 0x21, P6 ;  /* 0x000000210800780c */ /* 0x000fda0003701670 */
[----:B------:R-:W-:Y:S01]  /*27000*/  LDGSTS.E.BYPASS.LTC128B.128 [R4+0xb400], desc[UR50][R12.64], !P0 ;  /* 0x0b4000000c047fae */ /* 0x000fe2000c101d72 */
[----:B------:R-:W-:-:S03]  /*27010*/  ISETP.LT.OR P0, PT, R8, 0x21, P1 ;  /* 0x000000210800780c */ /* 0x000fc60000f01670 */
[----:B------:R-:W-:Y:S10]  /*27020*/  SHFL.IDX PT, R21, R3, 0x2, 0x1c1f ;  /* 0x005c1f0003157f89 */ /* 0x000ff400000e0000 */
[----:B------:R0:W-:Y:S04]  /*27030*/  LDGSTS.E.BYPASS.LTC128B.128 [R5+0xb400], desc[UR50][R12.64+0x40], !P0 ;  /* 0x0b4000400c057fae */ /* 0x0001e8000c101d72 */
[----:B0-----:R-:W0:Y:S04]  /*27040*/  SHFL.IDX PT, R12, R2, 0x2, 0x1c1f ;  /* 0x005c1f00020c7f89 */ /* 0x001e2800000e0000 */
[----:B------:R-:W1:Y:S04]  /*27050*/  SHFL.IDX PT, R2, R2, 0x3, 0x1c1f ;  /* 0x007c1f0002027f89 */ /* 0x000e6800000e0000 */
[----:B------:R-:W2:Y:S01]  /*27060*/  SHFL.IDX PT, R3, R3, 0x3, 0x1c1f ;  /* 0x007c1f0003037f89 */ /* 0x000ea200000e0000 */
[----:B0-----:R-:W-:-:S05]  /*27070*/  IADD3 R12, P0, R14, R12, RZ ;  /* 0x0000000c0e0c7210 */ /* 0x001fca0007f1e0ff */
[----:B------:R-:W-:Y:S01]  /*27080*/  IMAD.X R13, RZ, RZ, R21, P0 ;  /* 0x000000ffff0d7224 */ /* 0x000fe200000e0615 */
[----:B------:R-:W-:-:S13]  /*27090*/  ISETP.LT.OR P0, PT, R8, 0x41, P6 ;  /* 0x000000410800780c */ /* 0x000fda0003701670 */
[----:B------:R-:W-:Y:S01]  /*270a0*/  LDGSTS.E.BYPASS.LTC128B.128 [R4+0xc400], desc[UR50][R12.64], !P0 ;  /* 0x0c4000000c047fae */ /* 0x000fe2000c101d72 */
[----:B------:R-:W-:-:S13]  /*270b0*/  ISETP.LT.OR P0, PT, R8, 0x41, P1 ;  /* 0x000000410800780c */ /* 0x000fda0000f01670 */
[----:B------:R-:W-:Y:S01]  /*270c0*/  LDGSTS.E.BYPASS.LTC128B.128 [R5+0xc400], desc[UR50][R12.64+0x40], !P0 ;  /* 0x0c4000400c057fae */ /* 0x000fe2000c101d72 */
[----:B-1----:R-:W-:-:S05]  /*270d0*/  IADD3 R2, P0, R14, R2, RZ ;  /* 0x000000020e027210 */ /* 0x002fca0007f1e0ff */
[----:B--2---:R-:W-:Y:S01]  /*270e0*/  IMAD.X R3, RZ, RZ, R3, P0 ;  /* 0x000000ffff037224 */ /* 0x004fe200000e0603 */
[----:B------:R-:W-:-:S13]  /*270f0*/  ISETP.LT.OR P0, PT, R8, 0x61, P6 ;  /* 0x000000610800780c */ /* 0x000fda0003701670 */
[----:B------:R-:W-:Y:S01]  /*27100*/  LDGSTS.E.BYPASS.LTC128B.128 [R4+0xd400], desc[UR50][R2.64], !P0 ;  /* 0x0d40000002047fae */ /* 0x000fe2000c101d72 */
[----:B------:R-:W-:Y:S02]  /*27110*/  ISETP.LT.OR P0, PT, R8, 0x61, P1 ;  /* 0x000000610800780c */ /* 0x000fe40000f01670 */
[----:B------:R-:W-:-:S11]  /*27120*/  LOP3.LUT R11, R11, 0xffffff7f, RZ, 0xc0, !PT ;  /* 0xffffff7f0b0b7812 */ /* 0x000fd600078ec0ff */
[----:B------:R0:W-:Y:S01]  /*27130*/  LDGSTS.E.BYPASS.LTC128B.128 [R5+0xd400], desc[UR50][R2.64+0x40], !P0 ;  /* 0x0d40004002057fae */ /* 0x0001e2000c101d72 */
[----:B------:R-:W-:-:S13]  /*27140*/  ISETP.GE.AND P0, PT, R8, 0x81, PT ;  /* 0x000000810800780c */ /* 0x000fda0003f06270 */
[----:B------:R-:W-:Y:S01]  /*27150*/  @P0 LOP3.LUT R11, R11, 0x80, RZ, 0xfc, !PT ;  /* 0x000000800b0b0812 */ /* 0x000fe200078efcff */
[----:B0-----:R0:W1:Y:S04]  /*27160*/  SHFL.IDX PT, R3, R25, RZ, 0x1c1f ;  /* 0x001c1fff19037589 */ /* 0x00106800000e0000 */
[----:B------:R0:W2:Y:S04]  /*27170*/  SHFL.IDX PT, R2, R26, RZ, 0x1c1f ;  /* 0x001c1fff1a027589 */ /* 0x0000a800000e0000 */
[----:B------:R0:W-:Y:S02]  /*27180*/  STL [R1], R11 ;  /* 0x0000000b01007387 */ /* 0x0001e40000100800 */
.L_x_948:
[----:B------:R-:W4:Y:S01]  /*27190*/  LDL R12, [R1] ;  /* 0x00000000010c7983 */ /* 0x000f220000100800 */
[----:B0-----:R-:W0:Y:S02]  /*271a0*/  S2R R11, SR_TID.X ;  /* 0x00000000000b7919 */ /* 0x001e240000002100 */
[----:B0-----:R-:W-:-:S05]  /*271b0*/  IMAD.SHL.U32 R11, R11, 0x10, RZ ;  /* 0x000000100b0b7824 */ /* 0x001fca00078e00ff */
[----:B------:R-:W-:-:S04]  /*271c0*/  LOP3.LUT R11, R11, 0x30, RZ, 0xc0, !PT ;  /* 0x000000300b0b7812 */ /* 0x000fc800078ec0ff */
[----:B--2---:R-:W-:-:S04]  /*271d0*/  IADD3 R2, P0, R11, R2, RZ ;  /* 0x000000020b027210 */ /* 0x004fc80007f1e0ff */
[----:B-1----:R-:W-:Y:S02]  /*271e0*/  IADD3.X R3, RZ, R3, RZ, P0, !PT ;  /* 0x00000003ff037210 */ /* 0x002fe400007fe4ff */
[----:B----4-:R-:W-:-:S04]  /*271f0*/  LOP3.LUT P6, RZ, R12, 0x2, RZ, 0xc0, !PT ;  /* 0x000000020cff7812 */ /* 0x010fc800078cc0ff */
        /* <DEDUP_REMOVED lines=9> */
.L_x_701:
        /* <DEDUP_REMOVED lines=11> */
.L_x_702:
[----:B------:R0:W-:Y:S01]  /*27340*/  SYNCS.ARRIVE.TRANS64.A1T0 RZ, [R0+URZ+0x29870], RZ ;  /* 0x029870ff00ff79a7 */ /* 0x0001e2000810003f */
[----:B------:R-:W-:Y:S05]  /*27350*/  @!P6 BRA `(.L_x_703) ;  /* 0x000000000004e947 */ /* 0x000fea0003800000 */
[----:B------:R-:W-:Y:S01]  /*27360*/  BPT.TRAP 0x1 ;  /* 0x000000040000795c */ /* 0x000fe20000300000 */
.L_x_703:
[----:B------:R-:W2:Y:S01]  /*27370*/  LDL R2, [R1+0x2c] ;  /* 0x00002c0001027983 */ /* 0x000ea20000100800 */
[----:B------:R-:W-:Y:S01]  /*27380*/  BSSY B0, `(.L_x_704) ;  /* 0x0000003000007945 */ /* 0x000fe20003800000 */
[----:B--2---:R-:W1:Y:S03]  /*27390*/  SYNCS.PHASECHK.TRANS64.TRYWAIT P0, [R0+URZ+0x29840], R2 ;  /* 0x02984002000075a7 */ /* 0x004e66000800017f */
[----:B-1----:R-:W-:Y:S05]  /*273a0*/  @!P0 BRA `(.L_x_705) ;  /* 0x0000008400388947 */ /* 0x002fea0003800000 */
.L_x_949:
[----:B------:R-:W-:Y:S05]  /*273b0*/  BSYNC B0 ;  /* 0x0000000000007941 */ /* 0x000fea0003800000 */
.L_x_704:
[----:B------:R-:W2:Y:S01]  /*273c0*/  LDL.LU R8, [R1+0x28] ;  /* 0x0000280001087983 */ /* 0x000ea20000300800 */
[----:B------:R-:W-:Y:S01]  /*273d0*/  ULDC.64 UR4, c[0x0][0x300] ;  /* 0x0000c00000047ab9 */ /* 0x000fe20000000a00 */
[----:B------:R-:W-:Y:S02]  /*273e0*/  ULDC.64 UR6, c[0x0][0x310] ;  /* 0x0000c40000067ab9 */ /* 0x000fe40000000a00 */
[----:B------:R-:W4:Y:S04]  /*273f0*/  LDL R11, [R1+0x14] ;  /* 0x00001400010b7983 */ /* 0x000f280000100800 */
[----:B------:R0:W5:Y:S01]  /*27400*/  LDL R20, [R1] ;  /* 0x0000000001147983 */ /* 0x0001620000100800 */
[----:B------:R-:W-:Y:S02]  /*27410*/  IMAD R4, R31, UR4, RZ ;  /* 0x000000041f047c24 */ /* 0x000fe4000f8e02ff */
[----:B-1----:R-:W-:-:S04]  /*27420*/  IMAD.WIDE.U32 R2, R9, UR4, RZ ;  /* 0x0000000409027c25 */ /* 0x002fc8000f8e00ff */
[----:B------:R-:W-:Y:S02]  /*27430*/  IMAD R4, R9, UR5, R4 ;  /* 0x0000000509047c24 */ /* 0x000fe4000f8e0204 */
[----:B------:R-:W-:Y:S02]  /*27440*/  IMAD R32, R32, UR6, RZ ;  /* 0x0000000620207c24 */ /* 0x000fe4000f8e02ff */
[----:B------:R-:W-:Y:S02]  /*27450*/  IMAD.IADD R3, R3, 0x1, R4 ;  /* 0x0000000103037824 */ /* 0x000fe400078e0204 */
[C---:B------:R-:W-:Y:S02]  /*27460*/  IMAD R32, R6.reuse, UR7, R32 ;  /* 0x0000000706207c24 */ /* 0x040fe4000f8e0220 */
[----:B------:R-:W-:-:S04]  /*27470*/  IMAD.WIDE.U32 R2, R6, UR6, R2 ;  /* 0x0000000606027c25 */ /* 0x000fc8000f8e0002 */
[----:B------:R-:W-:Y:S02]  /*27480*/  IMAD R6, R27, UR4, RZ ;  /* 0x000000041b067c24 */ /* 0x000fe4000f8e02ff */
[----:B------:R-:W-:Y:S02]  /*27490*/  IMAD.IADD R5, R3, 0x1, R32 ;  /* 0x0000000103057824 */ /* 0x000fe400078e0220 */
[----:B------:R-:W-:Y:S02]  /*274a0*/  IMAD.MOV.U32 R4, RZ, RZ, R2 ;  /* 0x000000ffff047224 */ /* 0x000fe400078e0002 */
[C---:B------:R-:W-:Y:S02]  /*274b0*/  IMAD R6, R10.reuse, UR5, R6 ;  /* 0x000000050a067c24 */ /* 0x040fe4000f8e0206 */
[----:B------:R-:W-:Y:S01]  /*274c0*/  IMAD.WIDE.U32 R2, R10, UR4, RZ ;  /* 0x000000040a027c25 */ /* 0x000fe2000f8e00ff */
[----:B------:R-:W-:-:S04]  /*274d0*/  ULDC.64 UR4, c[0x0][0x308] ;  /* 0x0000c20000047ab9 */ /* 0x000fc80000000a00 */
[----:B------:R-:W-:-:S03]  /*274e0*/  IADD3 R3, R3, R6, RZ ;  /* 0x0000000603037210 */ /* 0x000fc60007ffe0ff */
[----:B------:R-:W-:-:S04]  /*274f0*/  IMAD.WIDE.U32 R2, R7, UR6, R2 ;  /* 0x0000000607027c25 */ /* 0x000fc8000f8e0002 */
[----:B--2---:R-:W-:-:S04]  /*27500*/  IMAD R8, R8, UR6, RZ ;  /* 0x0000000608087c24 */ /* 0x004fc8000f8e02ff */
        /* <DEDUP_REMOVED lines=12> */
[----:B0-----:R-:W-:Y:S07]  /*275d0*/  BRA.DIV UR4, `(.L_x_706) ;  /* 0x0000008204c47947 */ /* 0x001fee000b800000 */
[----:B------:R-:W0:Y:S01]  /*275e0*/  S2R R3, SR_TID.X ;  /* 0x0000000000037919 */ /* 0x000e220000002100 */
[----:B-----5:R-:W-:Y:S01]  /*275f0*/  LOP3.LUT P6, RZ, R20, 0x8, RZ, 0xc0, !PT ;  /* 0x0000000814ff7812 */ /* 0x020fe200078cc0ff */
[--C-:B------:R-:W-:Y:S01]  /*27600*/  @P5 IMAD.IADD R9, R22, 0x1, R4.reuse ;  /* 0x0000000116095824 */ /* 0x100fe200078e0204 */
[----:B------:R-:W-:Y:S01]  /*27610*/  LOP3.LUT P1, RZ, R20, 0x4, RZ, 0xc0, !PT ;  /* 0x0000000414ff7812 */ /* 0x000fe2000782c0ff */
[----:B------:R-:W-:Y:S01]  /*27620*/  SHFL.IDX PT, R2, R6, RZ, 0x1c1f ;  /* 0x001c1fff06027589 */ /* 0x000fe200000e0000 */
[----:B---3--:R-:W-:-:S03]  /*27630*/  @P4 IMAD.IADD R21, R22, 0x1, R4 ;  /* 0x0000000116154824 */ /* 0x008fc600078e0204 */
[----:B------:R-:W-:Y:S01]  /*27640*/  SHFL.IDX PT, R7, R7, RZ, 0x1c1f ;  /* 0x001c1fff07077589 */ /* 0x000fe200000e0000 */
[----:B0-----:R-:W-:-:S03]  /*27650*/  IMAD.SHL.U32 R10, R3, 0x10, RZ ;  /* 0x00000010030a7824 */ /* 0x001fc600078e00ff */
[----:B------:R-:W0:Y:S02]  /*27660*/  SHFL.IDX PT, R3, R5, RZ, 0x1c1f ;  /* 0x001c1fff05037589 */ /* 0x000e2400000e0000 */
[----:B------:R-:W-:-:S04]  /*27670*/  LOP3.LUT R10, R10, 0x30, RZ, 0xc0, !PT ;  /* 0x000000300a0a7812 */ /* 0x000fc800078ec0ff */
[----:B0-----:R-:W-:-:S05]  /*27680*/  @P5 IADD3 R3, P0, R10, R3, RZ ;  /* 0x000000030a035210 */ /* 0x001fca0007f1e0ff */
[----:B------:R-:W-:Y:S01]  /*27690*/  @P5 IMAD.X R2, RZ, RZ, R2, P0 ;  /* 0x000000ffff025224 */ /* 0x000fe200000e0602 */
        /* <DEDUP_REMOVED lines=8> */
[----:B0-----:R-:W0:Y:S01]  /*27720*/  SHFL.IDX PT, R3, R5, 0x1, 0x1c1f ;  /* 0x003c1f0005037f89 */ /* 0x001e2200000e0000 */
[----:B------:R-:W-:-:S03]  /*27730*/  @P3 IMAD.IADD R9, R22, 0x1, R4 ;  /* 0x0000000116093824 */ /* 0x000fc600078e0204 */
[----:B------:R-:W1:Y:S01]  /*27740*/  SHFL.IDX PT, R2, R6, 0x1, 0x1c1f ;  /* 0x003c1f0006027f89 */ /* 0x000e6200000e0000 */
[----:B0-----:R-:W-:-:S04]  /*27750*/  @P4 IADD3 R3, P0, R10, R3, RZ ;  /* 0x000000030a034210 */ /* 0x001fc80007f1e0ff */
[----:B-1----:R-:W-:-:S04]  /*27760*/  @P4 IADD3.X R2, RZ, R2, RZ, P0, !PT ;  /* 0x00000002ff024210 */ /* 0x002fc800007fe4ff */
[----:B------:R-:W-:-:S04]  /*27770*/  @P4 LOP3.LUT R3, R3, R2, RZ, 0x3c, !PT ;  /* 0x0000000203034212 */ /* 0x000fc800078e3cff */
[----:B------:R-:W-:-:S04]  /*27780*/  @P4 LOP3.LUT R2, R3, R2, RZ, 0x3c, !PT ;  /* 0x0000000203024212 */ /* 0x000fc800078e3cff */
[----:B------:R-:W-:-:S05]  /*27790*/  @P4 LOP3.LUT R3, R3, R2, RZ, 0x3c, !PT ;  /* 0x0000000203034212 */ /* 0x000fca00078e3cff */
[----:B------:R-:W-:Y:S04]  /*277a0*/  @P4 LDGSTS.E.BYPASS.LTC128B.128 [R21+0x1ac00], desc[UR50][R2.64], !P5 ;  /* 0x1ac0000002154fae */ /* 0x000fe8000e901d72 */
[----:B------:R-:W-:Y:S04]  /*277b0*/  @P4 LDGSTS.E.BYPASS.LTC128B.128 [R21+0x1d400], desc[UR50][R2.64+0x40], !P6 ;  /* 0x1d40004002154fae */ /* 0x000fe8000f101d72 */
[----:B------:R0:W-:Y:S04]  /*277c0*/  @P4 LDGSTS.E.BYPASS.LTC128B.128 [R21+0x1fc00], desc[UR50][R2.64+0x80], !P1 ;  /* 0x1fc0008002154fae */ /* 0x0001e8000c901d72 */
[----:B0-----:R-:W0:Y:S01]  /*277d0*/  SHFL.IDX PT, R3, R5, 0x2, 0x1c1f ;  /* 0x005c1f0005037f89 */ /* 0x001e2200000e0000 */
[----:B------:R-:W-:-:S03]  /*277e0*/  @P2 IADD3 R21, R22, R4, RZ ;  /* 0x0000000416152210 */ /* 0x000fc60007ffe0ff */
[----:B------:R-:W1:Y:S04]  /*277f0*/  SHFL.IDX PT, R2, R6, 0x2, 0x1c1f ;  /* 0x005c1f0006027f89 */ /* 0x000e6800000e0000 */
[----:B------:R-:W-:Y:S01]  /*27800*/  SHFL.IDX PT, R6, R6, 0x3, 0x1c1f ;  /* 0x007c1f0006067f89 */ /* 0x000fe200000e0000 */
[----:B0-----:R-:W-:-:S05]  /*27810*/  @P3 IADD3 R3, P0, R10, R3, RZ ;  /* 0x000000030a033210 */ /* 0x001fca0007f1e0ff */
[----:B-1----:R-:W-:-:S05]  /*27820*/  @P3 IMAD.X R2, RZ, RZ, R2, P0 ;  /* 0x000000ffff023224 */ /* 0x002fca00000e0602 */
[----:B------:R-:W-:-:S04]  /*27830*/  @P3 LOP3.LUT R3, R3, R2, RZ, 0x3c, !PT ;  /* 0x0000000203033212 */ /* 0x000fc800078e3cff */
[----:B------:R-:W-:-:S04]  /*27840*/  @P3 LOP3.LUT R2, R3, R2, RZ, 0x3c, !PT ;  /* 0x0000000203023212 */ /* 0x000fc800078e3cff */
[----:B------:R-:W-:-:S05]  /*27850*/  @P3 LOP3.LUT R3, R3, R2, RZ, 0x3c, !PT ;  /* 0x0000000203033212 */ /* 0x000fca00078e3cff */
[----:B------:R-:W-:Y:S04]  /*27860*/  @P3 LDGSTS.E.BYPASS.LTC128B.128 [R9+0x1b400], desc[UR50][R2.64], !P5 ;  /* 0x1b40000002093fae */ /* 0x000fe8000e901d72 */
[----:B------:R-:W-:Y:S04]  /*27870*/  @P3 LDGSTS.E.BYPASS.LTC128B.128 [R9+0x1dc00], desc[UR50][R2.64+0x40], !P6 ;  /* 0x1dc0004002093fae */ /* 0x000fe8000f101d72 */
[----:B------:R0:W-:Y:S04]  /*27880*/  @P3 LDGSTS.E.BYPASS.LTC128B.128 [R9+0x20400], desc[UR50][R2.64+0x80], !P1 ;  /* 0x2040008002093fae */ /* 0x0001e8000c901d72 */
[----:B0-----:R-:W0:Y:S02]  /*27890*/  SHFL.IDX PT, R2, R5, 0x3, 0x1c1f ;  /* 0x007c1f0005027f89 */ /* 0x001e2400000e0000 */
[----:B0-----:R-:W-:-:S05]  /*278a0*/  @P2 IADD3 R2, P0, R10, R2, RZ ;  /* 0x000000020a022210 */ /* 0x001fca0007f1e0ff */
[----:B------:R-:W-:-:S05]  /*278b0*/  @P2 IMAD.X R3, RZ, RZ, R6, P0 ;  /* 0x000000ffff032224 */ /* 0x000fca00000e0606 */
[----:B------:R-:W-:Y:S04]  /*278c0*/  @P2 LDGSTS.E.BYPASS.LTC128B.128 [R21+0x1bc00], desc[UR50][R2.64], !P5 ;  /* 0x1bc0000002152fae */ /* 0x000fe8000e901d72 */
[----:B------:R-:W-:Y:S04]  /*278d0*/  @P2 LDGSTS.E.BYPASS.LTC128B.128 [R21+0x1e400], desc[UR50][R2.64+0x40], !P6 ;  /* 0x1e40004002152fae */ /* 0x000fe8000f101d72 */
[----:B------:R0:W-:Y:S04]  /*278e0*/  @P2 LDGSTS.E.BYPASS.LTC128B.128 [R21+0x20c00], desc[UR50][R2.64+0x80], !P1 ;  /* 0x20c0008002152fae */ /* 0x0001e8000c901d72 */
[----:B0-----:R0:W1:Y:S02]  /*278f0*/  SHFL.IDX PT, R2, R8, RZ, 0x1c1f ;  /* 0x001c1fff08027589 */ /* 0x00106400000e0000 */
.L_x_961:
[----:B------:R-:W-:Y:S01]  /*27900*/  LOP3.LUT P0, RZ, R20, 0x80, RZ, 0xc0, !PT ;  /* 0x0000008014ff7812 */ /* 0x000fe2000780c0ff */
[----:B------:R-:W-:-:S12]  /*27910*/  BSSY B0, `(.L_x_707) ;  /* 0x0000011000007945 */ /* 0x000fd80003800000 */
[----:B------:R-:W-:Y:S05]  /*27920*/  @!P0 BRA `(.L_x_708) ;  /* 0x00000000003c8947 */ /* 0x000fea0003800000 */
[----:B------:R-:W2:Y:S01]  /*27930*/  S2R R3, SR_TID.X ;  /* 0x0000000000037919 */ /* 0x000ea20000002100 */
[----:B------:R-:W-:Y:S01]  /*27940*/  LOP3.LUT P3, RZ, R20, 0x10, RZ, 0xc0, !PT ;  /* 0x0000001014ff7812 */ /* 0x000fe2000786c0ff */
[----:B------:R-:W-:Y:S01]  /*27950*/  IMAD.IADD R4, R22, 0x1, R4 ;  /* 0x0000000116047824 */ /* 0x000fe200078e0204 */
[C---:B------:R-:W-:Y:S02]  /*27960*/  LOP3.LUT P2, RZ, R20.reuse, 0x8, RZ, 0xc0, !PT ;  /* 0x0000000814ff7812 */ /* 0x040fe4000784c0ff */
[----:B------:R-:W-:Y:S01]  /*27970*/  LOP3.LUT P1, RZ, R20, 0x4, RZ, 0xc0, !PT ;  /* 0x0000000414ff7812 */ /* 0x000fe2000782c0ff */
[----:B--2---:R-:W-:-:S05]  /*27980*/  IMAD.SHL.U32 R3, R3, 0x10, RZ ;  /* 0x0000001003037824 */ /* 0x004fca00078e00ff */
[----:B------:R-:W-:-:S04]  /*27990*/  LOP3.LUT R3, R3, 0x30, RZ, 0xc0, !PT ;  /* 0x0000003003037812 */ /* 0x000fc800078ec0ff */
[----:B-1----:R-:W-:-:S05]  /*279a0*/  IADD3 R2, P0, R3, R2, RZ ;  /* 0x0000000203027210 */ /* 0x002fca0007f1e0ff */
[----:B------:R-:W-:-:S05]  /*279b0*/  IMAD.X R3, RZ, RZ, R7, P0 ;  /* 0x000000ffff037224 */ /* 0x000fca00000e0607 */
[----:B------:R-:W-:Y:S01]  /*279c0*/  @!PT LDS RZ, [RZ] ;  /* 0x00000000fffff984 */ /* 0x000fe20000000800 */
[----:B------:R-:W-:Y:S01]  /*279d0*/  @!PT LDS RZ, [RZ] ;  /* 0x00000000fffff984 */ /* 0x000fe20000000800 */
[----:B------:R-:W-:Y:S01]  /*279e0*/  @!PT LDS RZ, [RZ] ;  /* 0x00000000fffff984 */ /* 0x000fe20000000800 */
[----:B------:R2:W-:Y:S04]  /*279f0*/  LDGSTS.E.BYPASS.LTC128B.128 [R4+0x1c400], desc[UR50][R2.64], !P3 ;  /* 0x1c40000002047fae */ /* 0x0005e8000d901d72 */
[----:B------:R2:W-:Y:S04]  /*27a00*/  LDGSTS.E.BYPASS.LTC128B.128 [R4+0x1ec00], desc[UR50][R2.64+0x40], !P2 ;  /* 0x1ec0004002047fae */ /* 0x0005e8000d101d72 */
[----:B------:R2:W-:Y:S02]  /*27a10*/  LDGSTS.E.BYPASS.LTC128B.128 [R4+0x21400], desc[UR50][R2.64+0x80], !P1 ;  /* 0x2140008002047fae */ /* 0x0005e4000c901d72 */
.L_x_708:
[----:B------:R-:W-:Y:S05]  /*27a20*/  BSYNC B0 ;  /* 0x0000000000007941 */ /* 0x000fea0003800000 */
.L_x_707:
[----:B------:R-:W-:Y:S01]  /*27a30*/  NOP ;  /* 0x0000000000007918 */ /* 0x000fe20000000000 */
[----:B------:R-:W-:-:S13]  /*27a40*/  PLOP3.LUT P0, PT, PT, PT, PT, 0x80, 0x0 ;  /* 0x000000000000781c */ /* 0x000fda0003f0f070 */
.L_x_709:
[----:B------:R-:W-:Y:S02]  /*27a50*/  PLOP3.LUT P1, PT, P1, P0, PT, 0xa2, 0x0 ;  /* 0x000000000000781c */ /* 0x000fe40000f21472 */
[----:B------:R-:W-:-:S08]  /*27a60*/  @P0 R2UR P1, UR4, R0 ;  /* 0x00000000000402ca */ /* 0x000fd00000020000 */
[----:B------:R-:W-:-:S05]  /*27a70*/  @P0 PLOP3.LUT P0, PT, P1, PT, PT, 0x80, 0x0 ;  /* 0x000000000000081c */ /* 0x000fca0000f0f070 */
[----:B------:R-:W-:Y:S01]  /*27a80*/  @!P1 SYNCS.ARRIVE.TRANS64.RED.A0T1 RZ, [UR4+0x29830], RZ ;  /* 0x029830ffffff99a7 */ /* 0x000fe20008200404 */
[----:B------:R-:W-:Y:S07]  /*27a90*/  @!P1 ARRIVES.LDGSTSBAR.64.TRANSCNT [UR4+0x29830] ;  /* 0x02983000ff0099b0 */ /* 0x000fee0008000a84 */
[----:B------:R-:W-:Y:S05]  /*27aa0*/  @P0 BRA.U.ANY `(.L_x_709) ;  /* 0xfffffffd00e80947 */ /* 0x000fea000393ffff */
[----:B------:R-:W-:Y:S01]  /*27ab0*/  NOP ;  /* 0x0000000000007918 */ /* 0x000fe20000000000 */
[----:B-12---:R-:W-:-:S05]  /*27ac0*/  IMAD.U32 R2, RZ, RZ, UR39 ;  /* 0x00000027ff027e24 */ /* 0x006fca000f8e00ff */
[----:B------:R-:W-:-:S13]  /*27ad0*/  ISETP.NE.AND P2, PT, R2, 0x3, PT ;  /* 0x000000030200780c */ /* 0x000fda0003f45270 */
[----:B------:R-:W-:Y:S05]  /*27ae0*/  @!P2 BRA `(.L_x_710) ;  /* 0x000000000004a947 */ /* 0x000fea0003800000 */
[----:B------:R-:W-:Y:S01]  /*27af0*/  BPT.TRAP 0x1 ;  /* 0x000000040000795c */ /* 0x000fe20000300000 */
.L_x_710:
[----:B------:R1:W5:Y:S01]  /*27b00*/  LDL.LU R2, [R1+0x30] ;  /* 0x0000300001027983 */ /* 0x0003620000300800 */
[----:B------:R1:W-:Y:S02]  /*27b10*/  SYNCS.ARRIVE.TRANS64.A1T0 RZ, [R0+URZ+0x29830], RZ ;  /* 0x029830ff00ff79a7 */ /* 0x0003e4000810003f */
[----:B------:R-:W-:Y:S05]  /*27b20*/  WARPSYNC.ALL ;  /* 0x0000000000007948 */ /* 0x000fea0003800000 */
[----:B------:R-:W-:Y:S01]  /*27b30*/  ULDC.64 UR4, c[0x0][0xa00] ;  /* 0x0002800000047ab9 */ /* 0x000fe20000000a00 */
[----:B------:R-:W-:Y:S01]  /*27b40*/  SHF.R.S32.HI R27, RZ, 0x1f, R30 ;  /* 0x0000001fff1b7819 */ /* 0x000fe2000001141e */
[----:B------:R-:W-:Y:S01]  /*27b50*/  BSSY B6, `(.L_x_711) ;  /* 0x000001e000067945 */ /* 0x000fe20003800000 */
[----:B------:R-:W-:Y:S01]  /*27b60*/  BAR.SYNC.DEFER_BLOCKING 0x8, 0x180 ;  /* 0x0206000000007b1d */ /* 0x000fe20000010000 */
[----:B------:R-:W-:Y:S02]  /*27b70*/  ISETP.NE.U32.AND P0, PT, RZ, UR4, PT ;  /* 0x00000004ff007c0c */ /* 0x000fe4000bf05070 */
[----:B-1----:R-:W-:-:S02]  /*27b80*/  IADD3 R0, R22, 0x14400, RZ ;  /* 0x0001440016007810 */ /* 0x002fc40007ffe0ff */
[----:B------:R-:W-:Y:S01]  /*27b90*/  ISETP.NE.AND.EX P0, PT, RZ, UR5, PT, P0 ;  /* 0x00000005ff007c0c */ /* 0x000fe2000bf05300 */
[----:B------:R-:W-:Y:S02]  /*27ba0*/  ULDC.64 UR4, c[0x0][0x298] ;  /* 0x0000a60000047ab9 */ /* 0x000fe40000000a00 */
[----:B------:R-:W-:Y:S01]  /*27bb0*/  IMAD R27, R27, UR4, RZ ;  /* 0x000000041b1b7c24 */ /* 0x000fe2000f8e02ff */
[----:B------:R-:W-:Y:S01]  /*27bc0*/  SEL R26, R24, RZ, !P0 ;  /* 0x000000ff181a7207 */ /* 0x000fe20004000000 */
[----:B------:R-:W-:-:S04]  /*27bd0*/  IMAD.WIDE.U32 R24, R30, UR4, RZ ;  /* 0x000000041e187c25 */ /* 0x000fc8000f8e00ff */
[----:B------:R-:W-:-:S04]  /*27be0*/  IMAD R27, R30, UR5, R27 ;  /* 0x000000051e1b7c24 */ /* 0x000fc8000f8e021b */
[----:B------:R-:W-:Y:S01]  /*27bf0*/  IMAD.IADD R27, R25, 0x1, R27 ;  /* 0x00000001191b7824 */ /* 0x000fe200078e021b */
[----:B-----5:R-:W-:Y:S02]  /*27c00*/  SEL R31, R2, RZ, !P0 ;  /* 0x000000ff021f7207 */ /* 0x020fe40004000000 */
[----:B------:R-:W-:-:S13]  /*27c10*/  LOP3.LUT P0, RZ, R0, 0x1bf, RZ, 0xc0, !PT ;  /* 0x000001bf00ff7812 */ /* 0x000fda000780c0ff */
[----:B------:R-:W-:Y:S05]  /*27c20*/  @!P0 BRA `(.L_x_712) ;  /* 0x0000000000408947 */ /* 0x000fea0003800000 */
[----:B------:R-:W-:Y:S01]  /*27c30*/  MOV R2, 0x0 ;  /* 0x0000000000027802 */ /* 0x000fe20000000f00 */
[----:B------:R-:W-:Y:S01]  /*27c40*/  ULDC.64 UR4, c[0x4][0xc8] ;  /* 0x0100320000047ab9 */ /* 0x000fe20000000a00 */
[----:B------:R-:W-:Y:S01]  /*27c50*/  ULDC.64 UR6, c[0x4][0xd0] ;  /* 0x0100340000067ab9 */ /* 0x000fe20000000a00 */
[----:B------:R-:W-:Y:S01]  /*27c60*/  ULDC.64 UR8, c[0x4][0x28] ;  /* 0x01000a0000087ab9 */ /* 0x000fe20000000a00 */
[----:B------:R-:W-:Y:S01]  /*27c70*/  IMAD.U32 R4, RZ, RZ, UR4 ;  /* 0x00000004ff047e24 */ /* 0x000fe2000f8e00ff */
[----:B------:R-:W-:Y:S01]  /*27c80*/  MOV R7, UR7 ;  /* 0x0000000700077c02 */ /* 0x000fe20008000f00 */
[----:B------:R-:W1:Y:S01]  /*27c90*/  LDC.64 R2, c[0x4][R2] ;  /* 0x0100000002027b82 */ /* 0x000e620000000a00 */
[----:B------:R-:W-:Y:S01]  /*27ca0*/  IMAD.U32 R5, RZ, RZ, UR5 ;  /* 0x00000005ff057e24 */ /* 0x000fe2000f8e00ff */
[----:B------:R-:W-:Y:S01]  /*27cb0*/  MOV R13, RZ ;  /* 0x000000ff000d7202 */ /* 0x000fe20000000f00 */
[----:B------:R-:W-:Y:S02]  /*27cc0*/  IMAD.U32 R6, RZ, RZ, UR6 ;  /* 0x00000006ff067e24 */ /* 0x000fe4000f8e00ff */
[----:B------:R-:W-:-:S02]  /*27cd0*/  IMAD.U32 R10, RZ, RZ, UR8 ;  /* 0x00000008ff0a7e24 */ /* 0x000fc4000f8e00ff */
[----:B------:R-:W-:Y:S02]  /*27ce0*/  IMAD.U32 R11, RZ, RZ, UR9 ;  /* 0x00000009ff0b7e24 */ /* 0x000fe4000f8e00ff */
[----:B0-----:R-:W-:Y:S02]  /*27cf0*/  IMAD.MOV.U32 R8, RZ, RZ, 0x70 ;  /* 0x00000070ff087424 */ /* 0x001fe400078e00ff */
[----:B------:R-:W-:-:S07]  /*27d00*/  IMAD.MOV.U32 R12, RZ, RZ, 0x1 ;  /* 0x00000001ff0c7424 */ /* 0x000fce00078e00ff */
[----:B------:R-:W-:-:S07]  /*27d10*/  LEPC R20, `(.L_x_712) ;  /* 0x000000001014794e */ /* 0x000fce0000000000 */
[----:B-1----:R-:W-:Y:S05]  /*27d20*/  CALL.ABS.NOINC R2 ;  /* 0x0000000002007343 */ /* 0x002fea0003c00000 */
.L_x_712:
[----:B------:R-:W-:Y:S05]  /*27d30*/  BSYNC B6 ;  /* 0x0000000000067941 */ /* 0x000fea0003800000 */
.L_x_711:
[----:B------:R-:W-:Y:S01]  /*27d40*/  SHF.L.U32 R5, R17, 0x7, RZ ;  /* 0x0000000711057819 */ /* 0x000fe200000006ff */
[----:B------:R1:W5:Y:S01]  /*27d50*/  LDL R9, [R1+0x24] ;  /* 0x0000240001097983 */ /* 0x0003620000100800 */
[----:B0-----:R-:W0:Y:S01]  /*27d60*/  LDC R8, c[0x0][0x448] ;  /* 0x00011200ff087b82 */ /* 0x001e220000000800 */
[----:B------:R-:W-:Y:S01]  /*27d70*/  IMAD.MOV.U32 R2, RZ, RZ, R24 ;  /* 0x000000ffff027224 */ /* 0x000fe200078e0018 */
[----:B------:R-:W-:Y:S01]  /*27d80*/  ULDC.64 UR4, c[0x0][0x2d8] ;  /* 0x0000b60000047ab9 */ /* 0x000fe20000000a00 */
[----:B------:R1:W5:Y:S01]  /*27d90*/  LDL R17, [R1+0x34] ;  /* 0x0000340001117983 */ /* 0x0003620000100800 */
[----:B------:R-:W-:Y:S01]  /*27da0*/  IMAD.MOV.U32 R3, RZ, RZ, R27 ;  /* 0x000000ffff037224 */ /* 0x000fe200078e001b */
[----:B------:R-:W2:Y:S01]  /*27db0*/  S2R R20, SR_TID.X ;  /* 0x0000000000147919 */ /* 0x000ea20000002100 */
[----:B------:R-:W-:-:S04]  /*27dc0*/  IMAD.WIDE.U32 R2, R18, UR4, R2 ;  /* 0x0000000412027c25 */ /* 0x000fc8000f8e0002 */
[----:B------:R-:W-:Y:S01]  /*27dd0*/  IMAD R3, R18, UR5, R3 ;  /* 0x0000000512037c24 */ /* 0x000fe2000f8e0203 */
[----:B------:R-:W-:Y:S02]  /*27de0*/  ULDC.64 UR4, c[0x0][0x2e0] ;  /* 0x0000b80000047ab9 */ /* 0x000fe40000000a00 */
[----:B------:R-:W-:Y:S02]  /*27df0*/  IMAD R0, R31, UR4, RZ ;  /* 0x000000041f007c24 */ /* 0x000fe4000f8e02ff */
[----:B------:R-:W-:-:S04]  /*27e00*/  IMAD.WIDE.U32 R2, R26, UR4, R2 ;  /* 0x000000041a027c25 */ /* 0x000fc8000f8e0002 */
[----:B------:R-:W-:Y:S01]  /*27e10*/  IMAD R0, R26, UR5, R0 ;  /* 0x000000051a007c24 */ /* 0x000fe2000f8e0200 */
[----:B------:R-:W3:Y:S01]  /*27e20*/  S2R R30, SR_TID.X ;  /* 0x00000000001e7919 */ /* 0x000ee20000002100 */
[----:B------:R-:W-:Y:S01]  /*27e30*/  ULDC.64 UR4, c[0x0][0x2d0] ;  /* 0x0000b40000047ab9 */ /* 0x000fe20000000a00 */
[----:B0-----:R-:W-:Y:S01]  /*27e40*/  ISETP.NE.AND P0, PT, R8, 0x1, PT ;  /* 0x000000010800780c */ /* 0x001fe20003f05270 */
[----:B------:R-:W-:-:S12]  /*27e50*/  IMAD.IADD R3, R3, 0x1, R0 ;  /* 0x0000000103037824 */ /* 0x000fd800078e0200 */
[----:B------:R-:W0:Y:S01]  /*27e60*/  @P0 LDC R4, c[0x0][0x44c] ;  /* 0x00011300ff040b82 */ /* 0x000e220000000800 */
[C---:B--2---:R-:W-:Y:S01]  /*27e70*/  LOP3.LUT R21, R20.reuse, 0x7f, RZ, 0xc0, !PT ;  /* 0x0000007f14157812 */ /* 0x044fe200078ec0ff */
[----:B------:R-:W-:-:S03]  /*27e80*/  IMAD.SHL.U32 R20, R20, 0x20, RZ ;  /* 0x0000002014147824 */ /* 0x000fc600078e00ff */
[----:B------:R-:W-:-:S03]  /*27e90*/  SHF.R.U32.HI R21, RZ, 0x2, R21 ;  /* 0x00000002ff157819 */ /* 0x000fc60000011615 */
[----:B------:R-:W2:Y:S01]  /*27ea0*/  @P0 LDC R0, c[0x0][0x450] ;  /* 0x00011400ff000b82 */ /* 0x000ea20000000800 */
[----:B------:R-:W-:-:S04]  /*27eb0*/  LOP3.LUT R20, R21, 0x60, R20, 0xf8, !PT ;  /* 0x0000006015147812 */ /* 0x000fc800078ef814 */
[----:B------:R-:W-:-:S05]  /*27ec0*/  LOP3.LUT R6, R20, R5, RZ, 0xfc, !PT ;  /* 0x0000000514067212 */ /* 0x000fca00078efcff */
[----:B0-----:R-:W-:-:S04]  /*27ed0*/  @P0 IMAD.HI.U32 R7, R6, R4, RZ ;  /* 0x0000000406070227 */ /* 0x001fc800078e00ff */
[----:B------:R-:W-:Y:S01]  /*27ee0*/  IMAD.MOV.U32 R4, RZ, RZ, R6 ;  /* 0x000000ffff047224 */ /* 0x000fe200078e0006 */
[----:B--2---:R-:W-:-:S05]  /*27ef0*/  @P0 SHF.R.U32.HI R4, RZ, R0, R7 ;  /* 0x00000000ff040219 */ /* 0x004fca0000011607 */
[----:B------:R-:W-:-:S04]  /*27f00*/  IMAD.MOV R0, RZ, RZ, -R4 ;  /* 0x000000ffff007224 */ /* 0x000fc800078e0a04 */
[----:B------:R-:W-:Y:S01]  /*27f10*/  IMAD R0, R8, R0, R6 ;  /* 0x0000000008007224 */ /* 0x000fe200078e0206 */
[----:B------:R-:W-:Y:S01]  /*27f20*/  SHF.R.S32.HI R6, RZ, 0x1f, R4 ;  /* 0x0000001fff067819 */ /* 0x000fe20000011404 */
[----:B------:R-:W-:-:S04]  /*27f30*/  IMAD.WIDE.U32 R2, R4, UR4, R2 ;  /* 0x0000000404027c25 */ /* 0x000fc8000f8e0002 */
[----:B------:R-:W-:-:S04]  /*27f40*/  IMAD R6, R6, UR4, RZ ;  /* 0x0000000406067c24 */ /* 0x000fc8000f8e02ff */
[----:B------:R-:W-:Y:S01]  /*27f50*/  IMAD R6, R4, UR5, R6 ;  /* 0x0000000504067c24 */ /* 0x000fe2000f8e0206 */
[----:B------:R-:W-:Y:S01]  /*27f60*/  SHF.R.S32.HI R4, RZ, 0x1f, R0 ;  /* 0x0000001fff047819 */ /* 0x000fe20000011400 */
[----:B------:R-:W-:Y:S02]  /*27f70*/  ULDC.64 UR4, c[0x0][0x2c8] ;  /* 0x0000b20000047ab9 */ /* 0x000fe40000000a00 */
[----:B------:R-:W-:Y:S01]  /*27f80*/  IMAD.IADD R3, R3, 0x1, R6 ;  /* 0x0000000103037824 */ /* 0x000fe200078e0206 */
[----:B---3--:R-:W-:Y:S01]  /*27f90*/  SHF.L.U32 R21, R30, 0x4, RZ ;  /* 0x000000041e157819 */ /* 0x008fe200000006ff */
[----:B------:R-:W-:Y:S02]  /*27fa0*/  IMAD R4, R4, UR4, RZ ;  /* 0x0000000404047c24 */ /* 0x000fe4000f8e02ff */
[----:B------:R-:W-:Y:S01]  /*27fb0*/  IMAD.WIDE.U32 R2, R0, UR4, R2 ;  /* 0x0000000400027c25 */ /* 0x000fe2000f8e0002 */
[----:B------:R-:W-:-:S03]  /*27fc0*/  LOP3.LUT R21, R21, 0x30, RZ, 0xc0, !PT ;  /* 0x0000003015157812 */ /* 0x000fc600078ec0ff */
[----:B------:R-:W-:Y:S01]  /*27fd0*/  IMAD R4, R0, UR5, R4 ;  /* 0x0000000500047c24 */ /* 0x000fe2000f8e0204 */
[----:B------:R-:W-:Y:S01]  /*27fe0*/  ULDC.64 UR4, c[0x0][0x280] ;  /* 0x0000a00000047ab9 */ /* 0x000fe20000000a00 */
[----:B------:R-:W-:Y:S01]  /*27ff0*/  IMAD.SHL.U32 R20, R30, 0x10, RZ ;  /* 0x000000101e147824 */ /* 0x000fe200078e00ff */
[----:B------:R-:W-:Y:S01]  /*28000*/  IADD3 R0, P0, R2, UR4, RZ ;  /* 0x0000000402007c10 */ /* 0x000fe2000ff1e0ff */
[----:B------:R-:W-:Y:S01]  /*28010*/  ULDC UR4, c[0x0][0x2b8] ;  /* 0x0000ae0000047ab9 */ /* 0x000fe20000000800 */
[C---:B------:R-:W-:Y:S02]  /*28020*/  LOP3.LUT R32, R21.reuse, 0x40, RZ, 0xfc, !PT ;  /* 0x0000004015207812 */ /* 0x040fe400078efcff */
[----:B------:R-:W-:Y:S02]  /*28030*/  LOP3.LUT R20, R20, 0x30, RZ, 0xc0, !PT ;  /* 0x0000003014147812 */ /* 0x000fe400078ec0ff */
[----:B------:R-:W-:Y:S02]  /*28040*/  LOP3.LUT R21, R21, 0x80, RZ, 0xfc, !PT ;  /* 0x0000008015157812 */ /* 0x000fe400078efcff */
[----:B------:R-:W-:Y:S01]  /*28050*/  IADD3.X R4, R3, UR5, R4, P0, !PT ;  /* 0x0000000503047c10 */ /* 0x000fe200087fe404 */
[----:B------:R-:W-:Y:S01]  /*28060*/  UMOV UR5, 0xffffffff ;  /* 0xffffffff00057882 */ /* 0x000fe20000000000 */
[----:B------:R-:W-:-:S02]  /*28070*/  LOP3.LUT R30, R30, 0x7f, RZ, 0xc0, !PT ;  /* 0x0000007f1e1e7812 */ /* 0x000fc400078ec0ff */
[----:B------:R-:W-:Y:S02]  /*28080*/  ISETP.GE.AND P3, PT, R20, UR4, PT ;  /* 0x0000000414007c0c */ /* 0x000fe4000bf66270 */
[----:B------:R-:W-:Y:S02]  /*28090*/  ISETP.GE.AND P2, PT, R32, UR4, PT ;  /* 0x0000000420007c0c */ /* 0x000fe4000bf46270 */
[----:B------:R-:W-:Y:S02]  /*280a0*/  ISETP.GE.AND P1, PT, R21, UR4, PT ;  /* 0x0000000415007c0c */ /* 0x000fe4000bf26270 */
[----:B------:R-:W-:Y:S01]  /*280b0*/  SHF.R.U32.HI R10, RZ, 0x2, R30 ;  /* 0x00000002ff0a7819 */ /* 0x000fe2000001161e */
[----:B-1----:R-:W-:Y:S10]  /*280c0*/  BRA.DIV UR5, `(.L_x_713) ;  /* 0x0000007e05f47947 */ /* 0x002ff4000b800000 */
[----:B------:R-:W0:Y:S01]  /*280d0*/  SHFL.IDX PT, R3, R0, RZ, 0x1c1f ;  /* 0x001c1fff00037589 */ /* 0x000e2200000e0000 */
[----:B-----5:R-:W-:Y:S02]  /*280e0*/  IMAD R6, R17, R8, RZ ;  /* 0x0000000811067224 */ /* 0x020fe400078e02ff */
[----:B------:R-:W-:Y:S01]  /*280f0*/  IMAD.IADD R5, R10, 0x1, R5 ;  /* 0x000000010a057824 */ /* 0x000fe200078e0205 */
[----:B------:R-:W1:Y:S04]  /*28100*/  SHFL.IDX PT, R2, R4, RZ, 0x1c1f ;  /* 0x001c1fff04027589 */ /* 0x000e6800000e0000 */
[----:B------:R-:W-:-:S13]  /*28110*/  ISETP.GE.AND P0, PT, R5, R6, PT ;  /* 0x000000060500720c */ /* 0x000fda0003f06270 */
[----:B0-----:R-:W-:-:S05]  /*28120*/  @!P0 IADD3 R3, P4, R20, R3, RZ ;  /* 0x0000000314038210 */ /* 0x001fca0007f9e0ff */
[----:B-1----:R-:W-:-:S05]  /*28130*/  @!P0 IMAD.X R2, RZ, RZ, R2, P4 ;  /* 0x000000ffff028224 */ /* 0x002fca00020e0602 */
[----:B------:R-:W-:-:S04]  /*28140*/  @!P0 LOP3.LUT R3, R3, R2, RZ, 0x3c, !PT ;  /* 0x0000000203038212 */ /* 0x000fc800078e3cff */
[----:B------:R-:W-:-:S04]  /*28150*/  @!P0 LOP3.LUT R2, R3, R2, RZ, 0x3c, !PT ;  /* 0x0000000203028212 */ /* 0x000fc800078e3cff */
[----:B------:R-:W-:-:S05]  /*28160*/  @!P0 LOP3.LUT R3, R3, R2, RZ, 0x3c, !PT ;  /* 0x0000000203038212 */ /* 0x000fca00078e3cff */
[----:B------:R-:W-:Y:S01]  /*28170*/  @!PT LDS RZ, [RZ] ;  /* 0x00000000fffff984 */ /* 0x000fe20000000800 */
[----:B------:R-:W-:Y:S04]  /*28180*/  @!P0 LDGSTS.E.BYPASS.LTC128B.128 [R9+0x14400], desc[UR50][R2.64], !P3 ;  /* 0x1440000002098fae */ /* 0x000fe8000d901d72 */
[----:B------:R-:W-:Y:S04]  /*28190*/  @!P0 LDGSTS.E.BYPASS.LTC128B.128 [R9+0x16400], desc[UR50][R2.64+0x40], !P2 ;  /* 0x1640004002098fae */ /* 0x000fe8000d101d72 */
[----:B------:R0:W-:Y:S02]  /*281a0*/  @!P0 LDGSTS.E.BYPASS.LTC128B.128 [R9+0x18400], desc[UR50][R2.64+0x80], !P1 ;  /* 0x1840008002098fae */ /* 0x0001e4000c901d72 */
[----:B0-----:R-:W-:-:S02]  /*281b0*/  VIADD R2, R5, 0x20 ;  /* 0x0000002005027836 */ /* 0x001fc40000000000 */
[----:B------:R-:W0:Y:S03]  /*281c0*/  SHFL.IDX PT, R3, R0, 0x1, 0x1c1f ;  /* 0x003c1f0000037f89 */ /* 0x000e2600000e0000 */
[----:B------:R-:W-:Y:S02]  /*281d0*/  ISETP.GE.AND P0, PT, R2, R6, PT ;  /* 0x000000060200720c */ /* 0x000fe40003f06270 */
[----:B------:R-:W1:Y:S11]  /*281e0*/  SHFL.IDX PT, R2, R4, 0x1, 0x1c1f ;  /* 0x003c1f0004027f89 */ /* 0x000e7600000e0000 */
[----:B0-----:R-:W-:-:S05]  /*281f0*/  @!P0 IADD3 R3, P4, R20, R3, RZ ;  /* 0x0000000314038210 */ /* 0x001fca0007f9e0ff */
[----:B-1----:R-:W-:-:S05]  /*28200*/  @!P0 IMAD.X R2, RZ, RZ, R2, P4 ;  /* 0x000000ffff028224 */ /* 0x002fca00020e0602 */
[----:B------:R-:W-:-:S04]  /*28210*/  @!P0 LOP3.LUT R3, R3, R2, RZ, 0x3c, !PT ;  /* 0x0000000203038212 */ /* 0x000fc800078e3cff */
[----:B------:R-:W-:-:S04]  /*28220*/  @!P0 LOP3.LUT R2, R3, R2, RZ, 0x3c, !PT ;  /* 0x0000000203028212 */ /* 0x000fc800078e3cff */
[----:B------:R-:W-:-:S05]  /*28230*/  @!P0 LOP3.LUT R3, R3, R2, RZ, 0x3c, !PT ;  /* 0x0000000203038212 */ /* 0x000fca00078e3cff */
[----:B------:R-:W-:Y:S04]  /*28240*/  @!P0 LDGSTS.E.BYPASS.LTC128B.128 [R9+0x14c00], desc[UR50][R2.64], !P3 ;  /* 0x14c0000002098fae */ /* 0x000fe8000d901d72 */
[----:B------:R-:W-:Y:S04]  /*28250*/  @!P0 LDGSTS.E.BYPASS.LTC128B.128 [R9+0x16c00], desc[UR50][R2.64+0x40], !P2 ;  /* 0x16c0004002098fae */ /* 0x000fe8000d101d72 */
[----:B------:R0:W-:Y:S02]  /*28260*/  @!P0 LDGSTS.E.BYPASS.LTC128B.128 [R9+0x18c00], desc[UR50][R2.64+0x80], !P1 ;  /* 0x18c0008002098fae */ /* 0x0001e4000c901d72 */
[----:B0-----:R-:W-:-:S02]  /*28270*/  IADD3 R2, R5, 0x40, RZ ;  /* 0x0000004005027810 */ /* 0x001fc40007ffe0ff */
[----:B------:R-:W0:Y:S02]  /*28280*/  SHFL.IDX PT, R3, R0, 0x2, 0x1c1f ;  /* 0x005c1f0000037f89 */ /* 0x000e2400000e0000 */
[----:B------:R-:W-:Y:S02]  /*28290*/  ISETP.GE.AND P0, PT, R2, R6, PT ;  /* 0x000000060200720c */ /* 0x000fe40003f06270 */
[----:B------:R-:W-:Y:S04]  /*282a0*/  SHFL.IDX PT, R0, R0, 0x3, 0x1c1f ;  /* 0x007c1f0000007f89 */ /* 0x000fe800000e0000 */
[----:B------:R-:W1:Y:S04]  /*282b0*/  SHFL.IDX PT, R2, R4, 0x2, 0x1c1f ;  /* 0x005c1f0004027f89 */ /* 0x000e6800000e0000 */
[----:B------:R-:W2:Y:S03]  /*282c0*/  SHFL.IDX PT, R4, R4, 0x3, 0x1c1f ;  /* 0x007c1f0004047f89 */ /* 0x000ea600000e0000 */
[----:B0-----:R-:W-:-:S05]  /*282d0*/  @!P0 IADD3 R3, P4, R20, R3, RZ ;  /* 0x0000000314038210 */ /* 0x001fca0007f9e0ff */
[----:B-1----:R-:W-:-:S05]  /*282e0*/  @!P0 IMAD.X R2, RZ, RZ, R2, P4 ;  /* 0x000000ffff028224 */ /* 0x002fca00020e0602 */
[----:B------:R-:W-:-:S04]  /*282f0*/  @!P0 LOP3.LUT R3, R3, R2, RZ, 0x3c, !PT ;  /* 0x0000000203038212 */ /* 0x000fc800078e3cff */
[----:B------:R-:W-:-:S04]  /*28300*/  @!P0 LOP3.LUT R2, R3, R2, RZ, 0x3c, !PT ;  /* 0x0000000203028212 */ /* 0x000fc800078e3cff */
[----:B------:R-:W-:-:S05]  /*28310*/  @!P0 LOP3.LUT R3, R3, R2, RZ, 0x3c, !PT ;  /* 0x0000000203038212 */ /* 0x000fca00078e3cff */
[----:B------:R0:W-:Y:S04]  /*28320*/  @!P0 LDGSTS.E.BYPASS.LTC128B.128 [R9+0x15400], desc[UR50][R2.64], !P3 ;  /* 0x1540000002098fae */ /* 0x0001e8000d901d72 */
[----:B------:R0:W-:Y:S04]  /*28330*/  @!P0 LDGSTS.E.BYPASS.LTC128B.128 [R9+0x17400], desc[UR50][R2.64+0x40], !P2 ;  /* 0x1740004002098fae */ /* 0x0001e8000d101d72 */
[----:B--2---:R0:W-:Y:S02]  /*28340*/  @!P0 LDGSTS.E.BYPASS.LTC128B.128 [R9+0x19400], desc[UR50][R2.64+0x80], !P1 ;  /* 0x1940008002098fae */ /* 0x0041e4000c901d72 */
.L_x_970:
[----:B------:R-:W-:Y:S01]  /*28350*/  VIADD R5, R5, 0x60 ;  /* 0x0000006005057836 */ /* 0x000fe20000000000 */
[----:B------:R-:W-:Y:S04]  /*28360*/  BSSY B0, `(.L_x_714) ;  /* 0x000000b000007945 */ /* 0x000fe80003800000 */
[----:B------:R-:W-:-:S13]  /*28370*/  ISETP.GE.AND P0, PT, R5, R6, PT ;  /* 0x000000060500720c */ /* 0x000fda0003f06270 */
[----:B------:R-:W-:Y:S05]  /*28380*/  @P0 BRA `(.L_x_715) ;  /* 0x0000000000200947 */ /* 0x000fea0003800000 */
[----:B01----:R-:W-:-:S05]  /*28390*/  IADD3 R2, P0, R20, R0, RZ ;  /* 0x0000000014027210 */ /* 0x003fca0007f1e0ff */
[----:B------:R-:W-:-:S05]  /*283a0*/  IMAD.X R3, RZ, RZ, R4, P0 ;  /* 0x000000ffff037224 */ /* 0x000fca00000e0604 */
[----:B------:R-:W-:Y:S01]  /*283b0*/  @!PT LDS RZ, [RZ] ;  /* 0x00000000fffff984 */ /* 0x000fe20000000800 */
[----:B------:R-:W-:Y:S01]  /*283c0*/  @!PT LDS RZ, [RZ] ;  /* 0x00000000fffff984 */ /* 0x000fe20000000800 */
[----:B------:R-:W-:Y:S01]  /*283d0*/  @!PT LDS RZ, [RZ] ;  /* 0x00000000fffff984 */ /* 0x000fe20000000800 */
[----:B------:R2:W-:Y:S04]  /*283e0*/  LDGSTS.E.BYPASS.LTC128B.128 [R9+0x15c00], desc[UR50][R2.64], !P3 ;  /* 0x15c0000002097fae */ /* 0x0005e8000d901d72 */
[----:B------:R2:W-:Y:S04]  /*283f0*/  LDGSTS.E.BYPASS.LTC128B.128 [R9+0x17c00], desc[UR50][R2.64+0x40], !P2 ;  /* 0x17c0004002097fae */ /* 0x0005e8000d101d72 */
[----:B------:R2:W-:Y:S02]  /*28400*/  LDGSTS.E.BYPASS.LTC128B.128 [R9+0x19c00], desc[UR50][R2.64+0x80], !P1 ;  /* 0x19c0008002097fae */ /* 0x0005e4000c901d72 */
.L_x_715:
[----:B------:R-:W-:Y:S05]  /*28410*/  BSYNC B0 ;  /* 0x0000000000007941 */ /* 0x000fea0003800000 */
.L_x_714:
[----:B------:R-:W-:Y:S01]  /*28420*/  NOP ;  /* 0x0000000000007918 */ /* 0x000fe20000000000 */
[----:B------:R-:W-:-:S13]  /*28430*/  PLOP3.LUT P0, PT, PT, PT, PT, 0x80, 0x0 ;  /* 0x000000000000781c */ /* 0x000fda0003f0f070 */
.L_x_716:
[----:B------:R-:W-:Y:S02]  /*28440*/  PLOP3.LUT P1, PT, P1, P0, PT, 0xa2, 0x0 ;  /* 0x000000000000781c */ /* 0x000fe40000f21472 */
[----:B------:R-:W-:-:S08]  /*28450*/  @P0 R2UR P1, UR4, R22 ;  /* 0x00000000160402ca */ /* 0x000fd00000020000 */
[----:B------:R-:W-:-:S05]  /*28460*/  @P0 PLOP3.LUT P0, PT, P1, PT, PT, 0x80, 0x0 ;  /* 0x000000000000081c */ /* 0x000fca0000f0f070 */
[----:B------:R-:W-:Y:S01]  /*28470*/  @!P1 SYNCS.ARRIVE.TRANS64.RED.A0T1 RZ, [UR4+0x29800], RZ ;  /* 0x029800ffffff99a7 */ /* 0x000fe20008200404 */
[----:B------:R-:W-:Y:S07]  /*28480*/  @!P1 ARRIVES.LDGSTSBAR.64.TRANSCNT [UR4+0x29800] ;  /* 0x02980000ff0099b0 */ /* 0x000fee0008000a84 */
[----:B------:R-:W-:Y:S05]  /*28490*/  @P0 BRA.U.ANY `(.L_x_716) ;  /* 0xfffffffd00e80947 */ /* 0x000fea000393ffff */
[----:B012---:R-:W2:Y:S01]  /*284a0*/  LDL.LU R2, [R1+0x38] ;  /* 0x0000380001027983 */ /* 0x007ea20000300800 */
[----:B------:R-:W-:Y:S02]  /*284b0*/  VIADD R32, R29, 0xfffffffe ;  /* 0xfffffffe1d207836 */ /* 0x000fe40000000000 */
[----:B--2---:R-:W-:-:S05]  /*284c0*/  VIADD R2, R2, 0x1 ;  /* 0x0000000102027836 */ /* 0x004fca0000000000 */
[----:B------:R0:W-:Y:S01]  /*284d0*/  STL [R1+0x38], R2 ;  /* 0x0000380201007387 */ /* 0x0001e20000100800 */
[----:B------:R-:W-:-:S04]  /*284e0*/  LEA.HI R0, R2, R2, RZ, 0x1 ;  /* 0x0000000202007211 */ /* 0x000fc800078f08ff */
[----:B------:R-:W-:-:S04]  /*284f0*/  LOP3.LUT R0, R0, 0xfffffffe, RZ, 0xc0, !PT ;  /* 0xfffffffe00007812 */ /* 0x000fc800078ec0ff */
[----:B------:R-:W-:-:S04]  /*28500*/  IADD3 R0, R2, -R0, RZ ;  /* 0x8000000002007210 */ /* 0x000fc80007ffe0ff */
[----:B------:R-:W-:Y:S01]  /*28510*/  SHF.L.U32 R3, R0, 0x1f, RZ ;  /* 0x0000001f00037819 */ /* 0x000fe200000006ff */
[----:B------:R-:W-:Y:S01]  /*28520*/  NOP ;  /* 0x0000000000007918 */ /* 0x000fe20000000000 */
[----:B------:R0:W-:Y:S01]  /*28530*/  SYNCS.ARRIVE.TRANS64.A1T0 RZ, [R22+URZ+0x29800], RZ ;  /* 0x029800ff16ff79a7 */ /* 0x0001e2000810003f */
[----:B------:R-:W-:Y:S01]  /*28540*/  BSSY B0, `(.L_x_717) ;  /* 0x0000003000007945 */ /* 0x000fe20003800000 */
[----:B------:R-:W1:Y:S03]  /*28550*/  SYNCS.PHASECHK.TRANS64.TRYWAIT P0, [R22+URZ+0x29820], R3 ;  /* 0x02982003160075a7 */ /* 0x000e66000800017f */
[----:B01----:R-:W-:Y:S05]  /*28560*/  @!P0 BRA `(.L_x_718) ;  /* 0x0000008000288947 */ /* 0x003fea0003800000 */
.L_x_971:
[----:B------:R-:W-:Y:S05]  /*28570*/  BSYNC B0 ;  /* 0x0000000000007941 */ /* 0x000fea0003800000 */
.L_x_717:
[----:B------:R-:W2:Y:S02]  /*28580*/  LDL R0, [R1+0xc] ;  /* 0x00000c0001007983 */ /* 0x000ea40000100800 */
[----:B--2---:R-:W-:-:S13]  /*28590*/  ISETP.GE.AND P0, PT, R32, R0, PT ;  /* 0x000000002000720c */ /* 0x004fda0003f06270 */
[----:B------:R-:W-:Y:S05]  /*285a0*/  @!P0 BRA `(.L_x_719) ;  /* 0x0000001400e48947 */ /* 0x000fea0003800000 */
[----:B------:R-:W-:Y:S02]  /*285b0*/  IMAD.MOV.U32 R17, RZ, RZ, R23 ;  /* 0x000000ffff117224 */ /* 0x000fe400078e0017 */
[----:B------:R-:W-:-:S07]  /*285c0*/  IMAD.MOV.U32 R21, RZ, RZ, R34 ;  /* 0x000000ffff157224 */ /* 0x000fce00078e0022 */
.L_x_739:
[----:B------:R-:W2:Y:S01]  /*285d0*/  LDL R0, [R1+0x4] ;  /* 0x0000040001007983 */ /* 0x000ea20000100800 */
[----:B-1----:R-:W1:Y:S03]  /*285e0*/  LDC R4, c[0x0][0x430] ;  /* 0x00010c00ff047b82 */ /* 0x002e660000000800 */
[----:B------:R-:W3:Y:S01]  /*285f0*/  LDL R10, [R1+0x8] ;  /* 0x00000800010a7983 */ /* 0x000ee20000100800 */
[----:B------:R-:W0:Y:S03]  /*28600*/  S2R R2, SR_TID.X ;  /* 0x0000000000027919 */ /* 0x000e260000002100 */
[----:B------:R-:W4:Y:S01]  /*28610*/  LDL R9, [R1+0xc] ;  /* 0x00000c0001097983 */ /* 0x000f220000100800 */
[----:B-1----:R-:W-:Y:S01]  /*28620*/  ISETP.NE.AND P0, PT, R4, 0x1, PT ;  /* 0x000000010400780c */ /* 0x002fe20003f05270 */
[----:B------:R-:W1:-:S12]  /*28630*/  S2R R7, SR_TID.X ;  /* 0x0000000000077919 */ /* 0x000e580000002100 */
[----:B------:R-:W2:Y:S01]  /*28640*/  @P0 LDC R6, c[0x0][0x434] ;  /* 0x00010d00ff060b82 */ /* 0x000ea20000000800 */
[C---:B0-----:R-:W-:Y:S01]  /*28650*/  LOP3.LUT R3, R2.reuse, 0x7f, RZ, 0xc0, !PT ;  /* 0x0000007f02037812 */ /* 0x041fe200078ec0ff */
[----:B------:R-:W-:-:S03]  /*28660*/  IMAD.SHL.U32 R5, R2, 0x20, RZ ;  /* 0x0000002002057824 */ /* 0x000fc600078e00ff */
[----:B------:R-:W-:-:S04]  /*28670*/  SHF.R.U32.HI R3, RZ, 0x2, R3 ;  /* 0x00000002ff037819 */ /* 0x000fc80000011603 */
[----:B------:R-:W-:Y:S02]  /*28680*/  LOP3.LUT R5, R3, 0x60, R5, 0xf8, !PT ;  /* 0x0000006003057812 */ /* 0x000fe400078ef805 */
[----:B------:R-:W0:Y:S01]  /*28690*/  @P0 LDC R3, c[0x0][0x438] ;  /* 0x00010e00ff030b82 */ /* 0x000e220000000800 */
[----:B------:R-:W-:-:S04]  /*286a0*/  LOP3.LUT R2, R2, 0x7f, RZ, 0xc0, !PT ;  /* 0x0000007f02027812 */ /* 0x000fc800078ec0ff */
[----:B------:R-:W-:Y:S01]  /*286b0*/  SHF.R.U32.HI R8, RZ, 0x2, R2 ;  /* 0x00000002ff087819 */ /* 0x000fe20000011602 */
[----:B-1----:R-:W-:-:S05]  /*286c0*/  IMAD.SHL.U32 R7, R7, 0x20, RZ ;  /* 0x0000002007077824 */ /* 0x002fca00078e00ff */
[----:B------:R-:W-:-:S04]  /*286d0*/  LOP3.LUT R7, R8, 0x60, R7, 0xf8, !PT ;  /* 0x0000006008077812 */ /* 0x000fc800078ef807 */
[----:B------:R-:W-:Y:S01]  /*286e0*/  LOP3.LUT R7, R7, 0x80, RZ, 0xfc, !PT ;  /* 0x0000008007077812 */ /* 0x000fe200078efcff */
[----:B------:R-:W-:Y:S05]  /*286f0*/  YIELD ;  /* 0x0000000000007946 */ /* 0x000fea0003800000 */
[----:B------:R-:W-:Y:S01]  /*28700*/  ULDC.64 UR4, c[0x0][0x428] ;  /* 0x00010a0000047ab9 */ /* 0x000fe20000000a00 */
[----:B------:R-:W-:Y:S01]  /*28710*/  ULDC.64 UR6, c[0x0][0x418] ;  /* 0x0001060000067ab9 */ /* 0x000fe20000000a00 */
[----:B------:R-:W-:Y:S01]  /*28720*/  ISETP.GT.U32.AND P1, PT, R7, 0x9f, PT ;  /* 0x0000009f0700780c */ /* 0x000fe20003f24070 */
[----:B--2---:R-:W-:-:S05]  /*28730*/  IMAD R0, R32, 0xa0, R0 ;  /* 0x000000a020007824 */ /* 0x004fca00078e0200 */
[----:B------:R-:W-:-:S05]  /*28740*/  IADD3 R5, R5, R0, RZ ;  /* 0x0000000005057210 */ /* 0x000fca0007ffe0ff */
[----:B------:R-:W-:-:S04]  /*28750*/  @P0 IMAD.HI.U32 R6, R5, R6, RZ ;  /* 0x0000000605060227 */ /* 0x000fc800078e00ff */
[----:B------:R-:W-:Y:S01]  /*28760*/  IMAD.MOV.U32 R2, RZ, RZ, R5 ;  /* 0x000000ffff027224 */ /* 0x000fe200078e0005 */
[----:B0-----:R-:W-:Y:S02]  /*28770*/  @P0 SHF.R.U32.HI R2, RZ, R3, R6 ;  /* 0x00000003ff020219 */ /* 0x001fe40000011606 */
[----:B------:R-:W0:Y:S08]  /*28780*/  @P0 LDC R6, c[0x0][0x434] ;  /* 0x00010d00ff060b82 */ /* 0x000e300000000800 */
[----:B------:R-:W1:Y:S01]  /*28790*/  @P0 LDC R3, c[0x0][0x438] ;  /* 0x00010e00ff030b82 */ /* 0x000e620000000800 */
[----:B------:R-:W-:-:S04]  /*287a0*/  IMAD.IADD R0, R7, 0x1, R0 ;  /* 0x0000000107007824 */ /* 0x000fc800078e0200 */
[----:B------:R-:W-:Y:S02]  /*287b0*/  IMAD.MOV.U32 R8, RZ, RZ, R0 ;  /* 0x000000ffff087224 */ /* 0x000fe400078e0000 */
[----:B0-----:R-:W-:-:S05]  /*287c0*/  @P0 IMAD.HI.U32 R6, R0, R6, RZ ;  /* 0x0000000600060227 */ /* 0x001fca00078e00ff */
[----:B-1----:R-:W-:Y:S02]  /*287d0*/  @P0 SHF.R.U32.HI R8, RZ, R3, R6 ;  /* 0x00000003ff080219 */ /* 0x002fe40000011606 */
[----:B------:R-:W-:-:S03]  /*287e0*/  IADD3 R6, -R2, RZ, RZ ;  /* 0x000000ff02067210 */ /* 0x000fc60007ffe1ff */
[----:B------:R-:W-:Y:S02]  /*287f0*/  IMAD.MOV R3, RZ, RZ, -R8 ;  /* 0x000000ffff037224 */ /* 0x000fe400078e0a08 */
[C---:B------:R-:W-:Y:S02]  /*28800*/  IMAD R5, R4.reuse, R6, R5 ;  /* 0x0000000604057224 */ /* 0x040fe400078e0205 */
[----:B------:R-:W-:Y:S01]  /*28810*/  IMAD R4, R4, R3, R0 ;  /* 0x0000000304047224 */ /* 0x000fe200078e0200 */
[----:B------:R-:W-:Y:S01]  /*28820*/  SHF.R.S32.HI R3, RZ, 0x1f, R2 ;  /* 0x0000001fff037819 */ /* 0x000fe20000011402 */
[----:B---3--:R-:W-:-:S04]  /*28830*/  IMAD R0, R10, UR4, RZ ;  /* 0x000000040a007c24 */ /* 0x008fc8000f8e02ff */
[C---:B------:R-:W-:Y:S02]  /*28840*/  IMAD R0, R33.reuse, UR5, R0 ;  /* 0x0000000521007c24 */ /* 0x040fe4000f8e0200 */
[----:B------:R-:W-:-:S04]  /*28850*/  IMAD.WIDE.U32 R2, R33, UR4, R2 ;  /* 0x0000000421027c25 */ /* 0x000fc8000f8e0002 */
[----:B------:R-:W-:Y:S01]  /*28860*/  IMAD.IADD R3, R0, 0x1, R3 ;  /* 0x0000000100037824 */ /* 0x000fe200078e0203 */
[----:B------:R-:W-:-:S04]  /*28870*/  LEA R6, P0, R2, UR6, 0x2 ;  /* 0x0000000602067c11 */ /* 0x000fc8000f8010ff */
[----:B------:R-:W-:-:S05]  /*28880*/  LEA.HI.X R7, R2, UR7, R3, 0x2, P0 ;  /* 0x0000000702077c11 */ /* 0x000fca00080f1403 */
[----:B------:R-:W2:Y:S01]  /*28890*/  LDG.E R6, desc[UR50][R6.64] ;  /* 0x0000003206067981 */ /* 0x000ea2000c1e1900 */
[--C-:B------:R-:W-:Y:S01]  /*288a0*/  @!P1 SHF.R.S32.HI R3, RZ, 0x1f, R8.reuse ;  /* 0x0000001fff039819 */ /* 0x100fe20000011408 */
[----:B------:R-:W-:-:S04]  /*288b0*/  @!P1 IMAD.MOV.U32 R2, RZ, RZ, R8 ;  /* 0x000000ffff029224 */ /* 0x000fc800078e0008 */
[----:B------:R-:W-:-:S04]  /*288c0*/  @!P1 IMAD.WIDE.U32 R2, R33, UR4, R2 ;  /* 0x0000000421029c25 */ /* 0x000fc8000f8e0002 */
[----:B------:R-:W-:Y:S01]  /*288d0*/  @!P1 IMAD.IADD R0, R0, 0x1, R3 ;  /* 0x0000000100009824 */ /* 0x000fe200078e0203 */
[C---:B------:R-:W-:Y:S01]  /*288e0*/  @!P1 LEA R10, P0, R2.reuse, UR6, 0x2 ;  /* 0x00000006020a9c11 */ /* 0x040fe2000f8010ff */
[----:B------:R-:W-:Y:S02]  /*288f0*/  IMAD.MOV.U32 R8, RZ, RZ, RZ ;  /* 0x000000ffff087224 */ /* 0x000fe400078e00ff */
[----:B------:R-:W-:Y:S01]  /*28900*/  IMAD.U32 R12, RZ, RZ, UR39 ;  /* 0x00000027ff0c7e24 */ /* 0x000fe2000f8e00ff */
[----:B------:R-:W-:-:S05]  /*28910*/  @!P1 LEA.HI.X R11, R2, UR7, R0, 0x2, P0 ;  /* 0x00000007020b9c11 */ /* 0x000fca00080f1400 */
[----:B------:R0:W5:Y:S01]  /*28920*/  @!P1 LDG.E R8, desc[UR50][R10.64] ;  /* 0x000000320a089981 */ /* 0x000162000c1e1900 */
[----:B------:R-:W-:Y:S02]  /*28930*/  ISETP.NE.AND P1, PT, R12, 0x3, PT ;  /* 0x000000030c00780c */ /* 0x000fe40003f25270 */
[----:B------:R-:W-:Y:S01]  /*28940*/  IADD3 R23, R17, 0x1, RZ ;  /* 0x0000000111177810 */ /* 0x000fe20007ffe0ff */
[----:B------:R-:W-:-:S03]  /*28950*/  IMAD.MOV.U32 R0, RZ, RZ, R32 ;  /* 0x000000ffff007224 */ /* 0x000fc600078e0020 */
[----:B------:R-:W-:-:S04]  /*28960*/  ISETP.NE.AND P0, PT, R23, 0x2, PT ;  /* 0x000000021700780c */ /* 0x000fc80003f05270 */
[----:B------:R-:W-:Y:S01]  /*28970*/  SEL R34, RZ, 0x1, P0 ;  /* 0x00000001ff227807 */ /* 0x000fe20000000000 */
[----:B------:R-:W-:Y:S01]  /*28980*/  VIADD R32, R32, 0xffffffff ;  /* 0xffffffff20207836 */ /* 0x000fe20000000000 */
[----:B------:R-:W-:Y:S02]  /*28990*/  SEL R23, R23, RZ, P0 ;  /* 0x000000ff17177207 */ /* 0x000fe40000000000 */
[----:B------:R-:W-:Y:S02]  /*289a0*/  LOP3.LUT R34, R21, R34, RZ, 0x3c, !PT ;  /* 0x0000002215227212 */ /* 0x000fe400078e3cff */
[----:B----4-:R-:W-:Y:S02]  /*289b0*/  ISETP.GT.AND P2, PT, R0, R9, PT ;  /* 0x000000090000720c */ /* 0x010fe40003f44270 */
[----:B--2---:R-:W-:Y:S01]  /*289c0*/  SHF.R.S32.HI R30, RZ, 0x1f, R6 ;  /* 0x0000001fff1e7819 */ /* 0x004fe20000011406 */
[----:B0-----:R-:W-:Y:S10]  /*289d0*/  @!P1 BRA `(.L_x_720) ;  /* 0x0000000000049947 */ /* 0x001ff40003800000 */
[----:B------:R-:W-:Y:S01]  /*289e0*/  BPT.TRAP 0x1 ;  /* 0x000000040000795c */ /* 0x000fe20000300000 */
.L_x_720:
[----:B------:R-:W-:Y:S01]  /*289f0*/  LEA R0, R23, R22, 0x3 ;  /* 0x0000001617007211 */ /* 0x000fe200078e18ff */
[----:B------:R-:W-:Y:S01]  /*28a00*/  BSSY B0, `(.L_x_721) ;  /* 0x0000005000007945 */ /* 0x000fe20003800000 */
[----:B------:R-:W-:Y:S02]  /*28a10*/  SHF.L.U32 R31, R34, 0x1f, RZ ;  /* 0x0000001f221f7819 */ /* 0x000fe400000006ff */
[----:B------:R-:W-:Y:S02]  /*28a20*/  SHF.R.S32.HI R26, RZ, 0x1f, R5 ;  /* 0x0000001fff1a7819 */ /* 0x000fe40000011405 */
[----:B------:R-:W0:Y:S02]  /*28a30*/  SYNCS.PHASECHK.TRANS64.TRYWAIT P0, [R0+URZ+0x29880], R31 ;  /* 0x0298801f000075a7 */ /* 0x000e24000800017f */
[----:B0-----:R-:W-:Y:S05]  /*28a40*/  @!P0 BRA `(.L_x_722) ;  /* 0x0000007c00048947 */ /* 0x001fea0003800000 */
.L_x_972:
[----:B------:R-:W-:Y:S05]  /*28a50*/  BSYNC B0 ;  /* 0x0000000000007941 */ /* 0x000fea0003800000 */
.L_x_721:
[----:B------:R-:W2:Y:S01]  /*28a60*/  LDL R2, [R1] ;  /* 0x0000000001027983 */ /* 0x000ea20000100800 */
[----:B------:R-:W-:Y:S01]  /*28a70*/  ULDC.64 UR4, c[0x0][0x328] ;  /* 0x0000ca0000047ab9 */ /* 0x000fe20000000a00 */
[----:B------:R-:W-:Y:S01]  /*28a80*/  ULDC.64 UR6, c[0x0][0x338] ;  /* 0x0000ce0000067ab9 */ /* 0x000fe20000000a00 */
[----:B------:R-:W-:Y:S01]  /*28a90*/  IMAD R7, R26, UR4, RZ ;  /* 0x000000041a077c24 */ /* 0x000fe2000f8e02ff */
[----:B------:R-:W1:Y:S01]  /*28aa0*/  S2R R9, SR_TID.X ;  /* 0x0000000000097919 */ /* 0x000e620000002100 */
[----:B------:R-:W-:Y:S01]  /*28ab0*/  IMAD R10, R30, UR6, RZ ;  /* 0x000000061e0a7c24 */ /* 0x000fe2000f8e02ff */
[----:B------:R-:W-:Y:S01]  /*28ac0*/  SHF.R.S32.HI R27, RZ, 0x1f, R4 ;  /* 0x0000001fff1b7819 */ /* 0x000fe20000011404 */
[----:B------:R-:W-:Y:S01]  /*28ad0*/  IMAD R7, R5, UR5, R7 ;  /* 0x0000000505077c24 */ /* 0x000fe2000f8e0207 */
[----:B-----5:R-:W-:Y:S01]  /*28ae0*/  SHF.R.S32.HI R29, RZ, 0x1f, R8 ;  /* 0x0000001fff1d7819 */ /* 0x020fe20000011408 */
[----:B------:R-:W-:Y:S01]  /*28af0*/  IMAD R10, R6, UR7, R10 ;  /* 0x00000007060a7c24 */ /* 0x000fe2000f8e020a */
[----:B-1----:R-:W-:-:S04]  /*28b00*/  LOP3.LUT R9, R9, 0x7f, RZ, 0xc0, !PT ;  /* 0x0000007f09097812 */ /* 0x002fc800078ec0ff */
[----:B------:R-:W-:-:S05]  /*28b10*/  SHF.R.U32.HI R9, RZ, 0x5, R9 ;  /* 0x00000005ff097819 */ /* 0x000fca0000011609 */
[----:B------:R-:W-:-:S04]  /*28b20*/  IMAD.SHL.U32 R9, R9, 0x400, RZ ;  /* 0x0000040009097824 */ /* 0x000fc800078e00ff */
[----:B------:R-:W-:Y:S01]  /*28b30*/  IMAD R9, R23, 0x5000, R9 ;  /* 0x0000500017097824 */ /* 0x000fe200078e0209 */
[C---:B--2---:R-:W-:Y:S02]  /*28b40*/  LOP3.LUT P3, RZ, R2.reuse, 0x2, RZ, 0xc0, !PT ;  /* 0x0000000202ff7812 */ /* 0x044fe4000786c0ff */
[----:B------:R-:W-:Y:S01]  /*28b50*/  LOP3.LUT P1, RZ, R2, 0x1, RZ, 0xc0, !PT ;  /* 0x0000000102ff7812 */ /* 0x000fe2000782c0ff */
[----:B------:R-:W-:-:S04]  /*28b60*/  IMAD.WIDE.U32 R2, R5, UR4, RZ ;  /* 0x0000000405027c25 */ /* 0x000fc8000f8e00ff */
[----:B------:R-:W-:Y:S02]  /*28b70*/  IMAD.IADD R3, R3, 0x1, R7 ;  /* 0x0000000103037824 */ /* 0x000fe400078e0207 */
[----:B------:R-:W-:Y:S02]  /*28b80*/  IMAD R7, R27, UR4, RZ ;  /* 0x000000041b077c24 */ /* 0x000fe4000f8e02ff */
[----:B------:R-:W-:-:S04]  /*28b90*/  IMAD.WIDE.U32 R2, R6, UR6, R2 ;  /* 0x0000000606027c25 */ /* 0x000fc8000f8e0002 */
[----:B------:R-:W-:Y:S02]  /*28ba0*/  IMAD.IADD R11, R3, 0x1, R10 ;  /* 0x00000001030b7824 */ /* 0x000fe400078e020a */
[----:B------:R-:W-:Y:S02]  /*28bb0*/  IMAD.MOV.U32 R10, RZ, RZ, R2 ;  /* 0x000000ffff0a7224 */ /* 0x000fe400078e0002 */
[C---:B------:R-:W-:Y:S02]  /*28bc0*/  IMAD R7, R4.reuse, UR5, R7 ;  /* 0x0000000504077c24 */ /* 0x040fe4000f8e0207 */
[----:B------:R-:W-:Y:S01]  /*28bd0*/  IMAD.WIDE.U32 R2, R4, UR4, RZ ;  /* 0x0000000404027c25 */ /* 0x000fe2000f8e00ff */
[----:B------:R-:W-:-:S03]  /*28be0*/  ULDC.64 UR4, c[0x0][0x330] ;  /* 0x0000cc0000047ab9 */ /* 0x000fc60000000a00 */
[----:B------:R-:W-:Y:S02]  /*28bf0*/  IMAD.IADD R3, R3, 0x1, R7 ;  /* 0x0000000103037824 */ /* 0x000fe400078e0207 */
[----:B------:R-:W-:Y:S02]  /*28c00*/  IMAD R7, R29, UR6, RZ ;  /* 0x000000061d077c24 */ /* 0x000fe4000f8e02ff */
[----:B------:R-:W-:-:S04]  /*28c10*/  IMAD.WIDE.U32 R2, R8, UR6, R2 ;  /* 0x0000000608027c25 */ /* 0x000fc8000f8e0002 */
[----:B------:R-:W-:Y:S01]  /*28c20*/  IMAD R7, R8, UR7, R7 ;  /* 0x0000000708077c24 */ /* 0x000fe2000f8e0207 */
[----:B------:R-:W-:Y:S01]  /*28c30*/  ULDC.64 UR6, c[0x0][0x318] ;  /* 0x0000c60000067ab9 */ /* 0x000fe20000000a00 */
[----:B------:R-:W-:-:S03]  /*28c40*/  IMAD.WIDE.U32 R10, R18, UR4, R10 ;  /* 0x00000004120a7c25 */ /* 0x000fc6000f8e000a */
[----:B------:R-:W-:Y:S01]  /*28c50*/  IADD3 R3, R3, R7, RZ ;  /* 0x0000000703037210 */ /* 0x000fe20007ffe0ff */
[----:B------:R-:W-:Y:S01]  /*28c60*/  IMAD R24, R18, UR5, RZ ;  /* 0x0000000512187c24 */ /* 0x000fe2000f8e02ff */
[----:B------:R-:W-:Y:S01]  /*28c70*/  IADD3 R7, P0, R10, UR6, RZ ;  /* 0x000000060a077c10 */ /* 0x000fe2000ff1e0ff */
[----:B------:R-:W-:-:S03]  /*28c80*/  IMAD.WIDE.U32 R2, R18, UR4, R2 ;  /* 0x0000000412027c25 */ /* 0x000fc6000f8e0002 */
[----:B------:R-:W-:Y:S01]  /*28c90*/  IADD3.X R20, R24, UR7, R11, P0, !PT ;  /* 0x0000000718147c10 */ /* 0x000fe200087fe40b */
[----:B------:R-:W-:Y:S01]  /*28ca0*/  UMOV UR4, 0xffffffff ;  /* 0xffffffff00047882 */ /* 0x000fe20000000000 */
[----:B------:R-:W-:-:S04]  /*28cb0*/  IADD3 R25, P0, R2, UR6, RZ ;  /* 0x0000000602197c10 */ /* 0x000fc8000ff1e0ff */
[----:B------:R-:W-:Y:S01]  /*28cc0*/  IADD3.X R24, R24, UR7, R3, P0, !PT ;  /* 0x0000000718187c10 */ /* 0x000fe200087fe403 */
[----:B------:R-:W-:Y:S08]  /*28cd0*/  BRA.DIV UR4, `(.L_x_723) ;  /* 0x0000007a04747947 */ /* 0x000ff0000b800000 */
[----:B------:R-:W1:Y:S01]  /*28ce0*/  S2R R3, SR_TID.X ;  /* 0x0000000000037919 */ /* 0x000e620000002100 */
[----:B------:R-:W-:Y:S01]  /*28cf0*/  IADD3 R9, R22, R9, R36 ;  /* 0x0000000916097210 */ /* 0x000fe20007ffe024 */
[----:B------:R-:W2:Y:S04]  /*28d00*/  SHFL.IDX PT, R2, R7, RZ, 0x1c1f ;  /* 0x001c1fff07027589 */ /* 0x000ea800000e0000 */
[----:B------:R-:W-:Y:S01]  /*28d10*/  IMAD.IADD R10, R37, 0x1, R9 ;  /* 0x00000001250a7824 */ /* 0x000fe200078e0209 */
[----:B------:R-:W-:Y:S01]  /*28d20*/  SHFL.IDX PT, R24, R24, RZ, 0x1c1f ;  /* 0x001c1fff18187589 */ /* 0x000fe200000e0000 */
[----:B-1----:R-:W-:-:S03]  /*28d30*/  IMAD.SHL.U32 R11, R3, 0x10, RZ ;  /* 0x00000010030b7824 */ /* 0x002fc600078e00ff */
[----:B------:R-:W1:Y:S02]  /*28d40*/  SHFL.IDX PT, R3, R20, RZ, 0x1c1f ;  /* 0x001c1fff14037589 */ /* 0x000e6400000e0000 */
[----:B------:R-:W-:-:S04]  /*28d50*/  LOP3.LUT R11, R11, 0x30, RZ, 0xc0, !PT ;  /* 0x000000300b0b7812 */ /* 0x000fc800078ec0ff */
[----:B--2---:R-:W-:-:S05]  /*28d60*/  IADD3 R2, P0, R11, R2, RZ ;  /* 0x000000020b027210 */ /* 0x004fca0007f1e0ff */
[----:B-1----:R-:W-:-:S05]  /*28d70*/  IMAD.X R3, RZ, RZ, R3, P0 ;  /* 0x000000ffff037224 */ /* 0x002fca00000e0603 */
[----:B------:R-:W-:Y:S04]  /*28d80*/  LDGSTS.E.BYPASS.LTC128B.128 [R9+0xa400], desc[UR50][R2.64], !P3 ;  /* 0x0a40000002097fae */ /* 0x000fe8000d901d72 */
[----:B------:R1:W-:Y:S04]  /*28d90*/  LDGSTS.E.BYPASS.LTC128B.128 [R10+0xa400], desc[UR50][R2.64+0x40], !P1 ;  /* 0x0a400040020a7fae */ /* 0x0003e8000c901d72 */
[----:B-1----:R-:W1:Y:S04]  /*28da0*/  SHFL.IDX PT, R2, R7, 0x1, 0x1c1f ;  /* 0x003c1f0007027f89 */ /* 0x002e6800000e0000 */
[----:B------:R-:W2:Y:S01]  /*28db0*/  SHFL.IDX PT, R3, R20, 0x1, 0x1c1f ;  /* 0x003c1f0014037f89 */ /* 0x000ea200000e0000 */
[----:B-1----:R-:W-:-:S04]  /*28dc0*/  IADD3 R2, P0, R11, R2, RZ ;  /* 0x000000020b027210 */ /* 0x002fc80007f1e0ff */
[----:B--2---:R-:W-:-:S05]  /*28dd0*/  IADD3.X R3, RZ, R3, RZ, P0, !PT ;  /* 0x00000003ff037210 */ /* 0x004fca00007fe4ff */
        /* <DEDUP_REMOVED lines=15> */
.L_x_984:
[----:B------:R-:W3:Y:S02]  /*28ed0*/  S2R R3, SR_TID.X ;  /* 0x0000000000037919 */ /* 0x000ee40000002100 */
[----:B---3--:R-:W-:-:S05]  /*28ee0*/  IMAD.SHL.U32 R3, R3, 0x10, RZ ;  /* 0x0000001003037824 */ /* 0x008fca00078e00ff */
[----:B------:R-:W-:-:S04]  /*28ef0*/  LOP3.LUT R3, R3, 0x30, RZ, 0xc0, !PT ;  /* 0x0000003003037812 */ /* 0x000fc800078ec0ff */
        /* <DEDUP_REMOVED lines=9> */
.L_x_724:
[----:B------:R-:W-:Y:S02]  /*28f90*/  PLOP3.LUT P1, PT, P1, P0, PT, 0xa2, 0x0 ;  /* 0x000000000000781c */ /* 0x000fe40000f21472 */
[----:B------:R-:W-:-:S08]  /*28fa0*/  @P0 R2UR P1, UR4, R0 ;  /* 0x00000000000402ca */ /* 0x000fd00000020000 */
[----:B------:R-:W-:-:S05]  /*28fb0*/  @P0 PLOP3.LUT P0, PT, P1, PT, PT, 0x80, 0x0 ;  /* 0x000000000000081c */ /* 0x000fca0000f0f070 */
[----:B------:R-:W-:Y:S01]  /*28fc0*/  @!P1 SYNCS.ARRIVE.TRANS64.RED.A0T1 RZ, [UR4+0x29870], RZ ;  /* 0x029870ffffff99a7 */ /* 0x000fe20008200404 */
[----:B------:R-:W-:Y:S07]  /*28fd0*/  @!P1 ARRIVES.LDGSTSBAR.64.TRANSCNT [UR4+0x29870] ;  /* 0x02987000ff0099b0 */ /* 0x000fee0008000a84 */
[----:B------:R-:W-:Y:S05]  /*28fe0*/  @P0 BRA.U.ANY `(.L_x_724) ;  /* 0xfffffffd00e80947 */ /* 0x000fea000393ffff */
[----:B------:R-:W-:Y:S01]  /*28ff0*/  NOP ;  /* 0x0000000000007918 */ /* 0x000fe20000000000 */
[----:B--2---:R-:W-:-:S04]  /*29000*/  MOV R2, UR39 ;  /* 0x0000002700027c02 */ /* 0x004fc80008000f00 */
[----:B------:R-:W-:-:S13]  /*29010*/  ISETP.NE.AND P3, PT, R2, 0x3, PT ;  /* 0x000000030200780c */ /* 0x000fda0003f65270 */
[----:B------:R-:W-:Y:S05]  /*29020*/  @!P3 BRA `(.L_x_725) ;  /* 0x000000000004b947 */ /* 0x000fea0003800000 */
[----:B------:R-:W-:Y:S01]  /*29030*/  BPT.TRAP 0x1 ;  /* 0x000000040000795c */ /* 0x000fe20000300000 */
.L_x_725:
[----:B------:R2:W-:Y:S01]  /*29040*/  SYNCS.ARRIVE.TRANS64.A1T0 RZ, [R0+URZ+0x29870], RZ ;  /* 0x029870ff00ff79a7 */ /* 0x0005e2000810003f */
[----:B------:R-:W-:Y:S05]  /*29050*/  @!P3 BRA `(.L_x_726) ;  /* 0x000000000004b947 */ /* 0x000fea0003800000 */
[----:B------:R-:W-:Y:S01]  /*29060*/  BPT.TRAP 0x1 ;  /* 0x000000040000795c */ /* 0x000fe20000300000 */
.L_x_726:
[----:B------:R-:W3:Y:S01]  /*29070*/  SYNCS.PHASECHK.TRANS64.TRYWAIT P0, [R0+URZ+0x29840], R31 ;  /* 0x0298401f000075a7 */ /* 0x000ee2000800017f */
[----:B------:R-:W-:Y:S04]  /*29080*/  BSSY B0, `(.L_x_727) ;  /* 0x0000002000007945 */ /* 0x000fe80003800000 */
[----:B---3--:R-:W-:Y:S05]  /*29090*/  @!P0 BRA `(.L_x_728) ;  /* 0x0000007c00308947 */ /* 0x008fea0003800000 */
.L_x_985:
[----:B------:R-:W-:Y:S05]  /*290a0*/  BSYNC B0 ;  /* 0x0000000000007941 */ /* 0x000fea0003800000 */
.L_x_727:
[----:B------:R-:W4:Y:S01]  /*290b0*/  LDL R2, [R1] ;  /* 0x0000000001027983 */ /* 0x000f220000100800 */
[----:B------:R-:W-:Y:S01]  /*290c0*/  ULDC.64 UR4, c[0x0][0x300] ;  /* 0x0000c00000047ab9 */ /* 0x000fe20000000a00 */
[----:B------:R-:W-:Y:S02]  /*290d0*/  ULDC.64 UR6, c[0x0][0x310] ;  /* 0x0000c40000067ab9 */ /* 0x000fe40000000a00 */
[----:B------:R-:W5:Y:S01]  /*290e0*/  LDL R10, [R1+0x14] ;  /* 0x00001400010a7983 */ /* 0x000f620000100800 */
[----:B------:R-:W-:-:S04]  /*290f0*/  IMAD R7, R26, UR4, RZ ;  /* 0x000000041a077c24 */ /* 0x000fc8000f8e02ff */
[C---:B------:R-:W-:Y:S02]  /*29100*/  IMAD R7, R5.reuse, UR5, R7 ;  /* 0x0000000505077c24 */ /* 0x040fe4000f8e0207 */
[----:B------:R-:W-:Y:S01]  /*29110*/  IMAD R30, R30, UR6, RZ ;  /* 0x000000061e1e7c24 */ /* 0x000fe2000f8e02ff */
[----:B------:R-:W0:Y:S01]  /*29120*/  S2R R9, SR_TID.X ;  /* 0x0000000000097919 */ /* 0x000e220000002100 */
[C---:B----4-:R-:W-:Y:S02]  /*29130*/  LOP3.LUT P4, RZ, R2.reuse, 0x10, RZ, 0xc0, !PT ;  /* 0x0000001002ff7812 */ /* 0x050fe4000788c0ff */
[C---:B------:R-:W-:Y:S02]  /*29140*/  LOP3.LUT P3, RZ, R2.reuse, 0x8, RZ, 0xc0, !PT ;  /* 0x0000000802ff7812 */ /* 0x040fe4000786c0ff */
[----:B------:R-:W-:Y:S01]  /*29150*/  LOP3.LUT P1, RZ, R2, 0x4, RZ, 0xc0, !PT ;  /* 0x0000000402ff7812 */ /* 0x000fe2000782c0ff */
[----:B------:R-:W-:-:S04]  /*29160*/  IMAD.WIDE.U32 R2, R5, UR4, RZ ;  /* 0x0000000405027c25 */ /* 0x000fc8000f8e00ff */
[----:B------:R-:W-:Y:S02]  /*29170*/  IMAD.IADD R3, R3, 0x1, R7 ;  /* 0x0000000103037824 */ /* 0x000fe400078e0207 */
[----:B------:R-:W-:-:S04]  /*29180*/  IMAD.WIDE.U32 R2, R6, UR6, R2 ;  /* 0x0000000606027c25 */ /* 0x000fc8000f8e0002 */
[----:B------:R-:W-:Y:S02]  /*29190*/  IMAD R6, R6, UR7, R30 ;  /* 0x0000000706067c24 */ /* 0x000fe4000f8e021e */
[----:B------:R-:W-:Y:S02]  /*291a0*/  IMAD R5, R27, UR4, RZ ;  /* 0x000000041b057c24 */ /* 0x000fe4000f8e02ff */
        /* <DEDUP_REMOVED lines=17> */
[----:B-----5:R-:W-:Y:S01]  /*292c0*/  IMAD R7, R23, 0x7800, R10 ;  /* 0x0000780017077824 */ /* 0x020fe200078e020a */
[----:B------:R-:W-:Y:S01]  /*292d0*/  IADD3 R5, P0, R2, UR6, RZ ;  /* 0x0000000602057c10 */ /* 0x000fe2000ff1e0ff */
[----:B0-----:R-:W-:-:S03]  /*292e0*/  IMAD.SHL.U32 R10, R9, 0x10, RZ ;  /* 0x00000010090a7824 */ /* 0x001fc600078e00ff */
[----:B------:R-:W-:Y:S02]  /*292f0*/  IADD3.X R8, R8, UR7, R3, P0, !PT ;  /* 0x0000000708087c10 */ /* 0x000fe400087fe403 */
[----:B------:R-:W-:Y:S01]  /*29300*/  LOP3.LUT R10, R10, 0x30, RZ, 0xc0, !PT ;  /* 0x000000300a0a7812 */ /* 0x000fe200078ec0ff */
[----:B------:R-:W-:Y:S06]  /*29310*/  BRA.DIV UR4, `(.L_x_729) ;  /* 0x0000007a04a47947 */ /* 0x000fec000b800000 */
[----:B------:R-:W0:Y:S01]  /*29320*/  SHFL.IDX PT, R2, R4, RZ, 0x1c1f ;  /* 0x001c1fff04027589 */ /* 0x000e2200000e0000 */
[----:B------:R-:W-:-:S03]  /*29330*/  IMAD.IADD R7, R22, 0x1, R7 ;  /* 0x0000000116077824 */ /* 0x000fc600078e0207 */
[----:B------:R-:W4:Y:S04]  /*29340*/  SHFL.IDX PT, R3, R6, RZ, 0x1c1f ;  /* 0x001c1fff06037589 */ /* 0x000f2800000e0000 */
[----:B------:R-:W-:Y:S04]  /*29350*/  SHFL.IDX PT, R9, R6, 0x2, 0x1c1f ;  /* 0x005c1f0006097f89 */ /* 0x000fe800000e0000 */
[----:B------:R-:W-:Y:S01]  /*29360*/  SHFL.IDX PT, R8, R8, RZ, 0x1c1f ;  /* 0x001c1fff08087589 */ /* 0x000fe200000e0000 */
[----:B0-----:R-:W-:-:S05]  /*29370*/  IADD3 R2, P0, R10, R2, RZ ;  /* 0x000000020a027210 */ /* 0x001fca0007f1e0ff */
[----:B----4-:R-:W-:-:S05]  /*29380*/  IMAD.X R3, RZ, RZ, R3, P0 ;  /* 0x000000ffff037224 */ /* 0x010fca00000e0603 */
[----:B------:R-:W-:Y:S04]  /*29390*/  LDGSTS.E.BYPASS.LTC128B.128 [R7+0x1a400], desc[UR50][R2.64], !P4 ;  /* 0x1a40000002077fae */ /* 0x000fe8000e101d72 */
[----:B------:R-:W-:Y:S04]  /*293a0*/  LDGSTS.E.BYPASS.LTC128B.128 [R7+0x1cc00], desc[UR50][R2.64+0x40], !P3 ;  /* 0x1cc0004002077fae */ /* 0x000fe8000d901d72 */
[----:B------:R0:W-:Y:S04]  /*293b0*/  LDGSTS.E.BYPASS.LTC128B.128 [R7+0x1f400], desc[UR50][R2.64+0x80], !P1 ;  /* 0x1f40008002077fae */ /* 0x0001e8000c901d72 */
[----:B0-----:R-:W0:Y:S04]  /*293c0*/  SHFL.IDX PT, R2, R4, 0x1, 0x1c1f ;  /* 0x003c1f0004027f89 */ /* 0x001e2800000e0000 */
[----:B------:R-:W4:Y:S01]  /*293d0*/  SHFL.IDX PT, R3, R6, 0x1, 0x1c1f ;  /* 0x003c1f0006037f89 */ /* 0x000f2200000e0000 */
[----:B0-----:R-:W-:-:S05]  /*293e0*/  IADD3 R2, P0, R10, R2, RZ ;  /* 0x000000020a027210 */ /* 0x001fca0007f1e0ff */
[----:B----4-:R-:W-:-:S05]  /*293f0*/  IMAD.X R3, RZ, RZ, R3, P0 ;  /* 0x000000ffff037224 */ /* 0x010fca00000e0603 */
[----:B------:R-:W-:Y:S04]  /*29400*/  LDGSTS.E.BYPASS.LTC128B.128 [R7+0x1ac00], desc[UR50][R2.64], !P4 ;  /* 0x1ac0000002077fae */ /* 0x000fe8000e101d72 */
[----:B------:R-:W-:Y:S04]  /*29410*/  LDGSTS.E.BYPASS.LTC128B.128 [R7+0x1d400], desc[UR50][R2.64+0x40], !P3 ;  /* 0x1d40004002077fae */ /* 0x000fe8000d901d72 */
[----:B------:R0:W-:Y:S04]  /*29420*/  LDGSTS.E.BYPASS.LTC128B.128 [R7+0x1fc00], desc[UR50][R2.64+0x80], !P1 ;  /* 0x1fc0008002077fae */ /* 0x0001e8000c901d72 */
[----:B0-----:R-:W0:Y:S02]  /*29430*/  SHFL.IDX PT, R2, R4, 0x2, 0x1c1f ;  /* 0x005c1f0004027f89 */ /* 0x001e2400000e0000 */
[----:B0-----:R-:W-:-:S04]  /*29440*/  IADD3 R2, P0, R10, R2, RZ ;  /* 0x000000020a027210 */ /* 0x001fc80007f1e0ff */
[----:B------:R-:W-:Y:S02]  /*29450*/  IADD3.X R3, RZ, R9, RZ, P0, !PT ;  /* 0x00000009ff037210 */ /* 0x000fe400007fe4ff */
[----:B------:R-:W-:Y:S04]  /*29460*/  SHFL.IDX PT, R9, R6, 0x3, 0x1c1f ;  /* 0x007c1f0006097f89 */ /* 0x000fe800000e0000 */
[----:B------:R-:W-:Y:S04]  /*29470*/  LDGSTS.E.BYPASS.LTC128B.128 [R7+0x1b400], desc[UR50][R2.64], !P4 ;  /* 0x1b40000002077fae */ /* 0x000fe8000e101d72 */
[----:B------:R-:W-:Y:S04]  /*29480*/  LDGSTS.E.BYPASS.LTC128B.128 [R7+0x1dc00], desc[UR50][R2.64+0x40], !P3 ;  /* 0x1dc0004002077fae */ /* 0x000fe8000d901d72 */
[----:B------:R0:W-:Y:S04]  /*29490*/  LDGSTS.E.BYPASS.LTC128B.128 [R7+0x20400], desc[UR50][R2.64+0x80], !P1 ;  /* 0x2040008002077fae */ /* 0x0001e8000c901d72 */
[----:B0-----:R-:W0:Y:S02]  /*294a0*/  SHFL.IDX PT, R2, R4, 0x3, 0x1c1f ;  /* 0x007c1f0004027f89 */ /* 0x001e2400000e0000 */
[----:B0-----:R-:W-:-:S05]  /*294b0*/  IADD3 R2, P0, R10, R2, RZ ;  /* 0x000000020a027210 */ /* 0x001fca0007f1e0ff */
[----:B------:R-:W-:-:S05]  /*294c0*/  IMAD.X R3, RZ, RZ, R9, P0 ;  /* 0x000000ffff037224 */ /* 0x000fca00000e0609 */
[----:B------:R-:W-:Y:S04]  /*294d0*/  LDGSTS.E.BYPASS.LTC128B.128 [R7+0x1bc00], desc[UR50][R2.64], !P4 ;  /* 0x1bc0000002077fae */ /* 0x000fe8000e101d72 */
[----:B------:R-:W-:Y:S04]  /*294e0*/  LDGSTS.E.BYPASS.LTC128B.128 [R7+0x1e400], desc[UR50][R2.64+0x40], !P3 ;  /* 0x1e40004002077fae */ /* 0x000fe8000d901d72 */
[----:B------:R0:W-:Y:S04]  /*294f0*/  LDGSTS.E.BYPASS.LTC128B.128 [R7+0x20c00], desc[UR50][R2.64+0x80], !P1 ;  /* 0x20c0008002077fae */ /* 0x0001e8000c901d72 */
[----:B0-----:R0:W4:Y:S02]  /*29500*/  SHFL.IDX PT, R2, R5, RZ, 0x1c1f ;  /* 0x001c1fff05027589 */ /* 0x00112400000e0000 */
.L_x_997:
[----:B----4-:R-:W-:-:S05]  /*29510*/  IADD3 R2, P0, R10, R2, RZ ;  /* 0x000000020a027210 */ /* 0x010fca0007f1e0ff */
        /* <DEDUP_REMOVED lines=9> */
.L_x_730:
        /* <DEDUP_REMOVED lines=11> */
.L_x_731:
[----:B------:R2:W-:Y:S02]  /*29660*/  SYNCS.ARRIVE.TRANS64.A1T0 RZ, [R0+URZ+0x29830], RZ ;  /* 0x029830ff00ff79a7 */ /* 0x0005e4000810003f */
[----:B--23--:R-:W-:-:S05]  /*29670*/  IMAD.U32 R0, RZ, RZ, UR37 ;  /* 0x00000025ff007e24 */ /* 0x00cfca000f8e00ff */
[----:B------:R-:W-:-:S13]  /*29680*/  ISETP.NE.AND P1, PT, R0, 0x3, PT ;  /* 0x000000030000780c */ /* 0x000fda0003f25270 */
[----:B------:R-:W-:Y:S05]  /*29690*/  @!P1 BRA `(.L_x_732) ;  /* 0x0000000000049947 */ /* 0x000fea0003800000 */
[----:B------:R-:W-:Y:S01]  /*296a0*/  BPT.TRAP 0x1 ;  /* 0x000000040000795c */ /* 0x000fe20000300000 */
.L_x_732:
[----:B------:R-:W-:Y:S01]  /*296b0*/  LOP3.LUT R0, R21, 0x1, RZ, 0x3c, !PT ;  /* 0x0000000115007812 */ /* 0x000fe200078e3cff */
[----:B------:R-:W-:Y:S01]  /*296c0*/  BSSY B0, `(.L_x_733) ;  /* 0x0000005000007945 */ /* 0x000fe20003800000 */
[----:B------:R-:W-:Y:S02]  /*296d0*/  LEA R3, R17, R22, 0x3 ;  /* 0x0000001611037211 */ /* 0x000fe400078e18ff */
[----:B------:R-:W-:-:S04]  /*296e0*/  SHF.L.U32 R0, R0, 0x1f, RZ ;  /* 0x0000001f00007819 */ /* 0x000fc800000006ff */
[----:B------:R-:W2:Y:S02]  /*296f0*/  SYNCS.PHASECHK.TRANS64.TRYWAIT P0, [R3+URZ+0x29870], R0 ;  /* 0x02987000030075a7 */ /* 0x000ea4000800017f */
[----:B--2---:R-:W-:Y:S05]  /*29700*/  @!P0 BRA `(.L_x_734) ;  /* 0x0000007c00288947 */ /* 0x004fea0003800000 */
.L_x_998:
[----:B------:R-:W-:Y:S05]  /*29710*/  BSYNC B0 ;  /* 0x0000000000007941 */ /* 0x000fea0003800000 */
.L_x_733:
[----:B------:R-:W-:-:S05]  /*29720*/  IMAD.U32 R2, RZ, RZ, UR39 ;  /* 0x00000027ff027e24 */ /* 0x000fca000f8e00ff */
[----:B------:R-:W-:-:S13]  /*29730*/  ISETP.NE.AND P0, PT, R2, 0x3, PT ;  /* 0x000000030200780c */ /* 0x000fda0003f05270 */
[----:B------:R-:W-:Y:S05]  /*29740*/  @!P0 BRA `(.L_x_735) ;  /* 0x0000000000048947 */ /* 0x000fea0003800000 */
[----:B------:R-:W-:Y:S01]  /*29750*/  BPT.TRAP 0x1 ;  /* 0x000000040000795c */ /* 0x000fe20000300000 */
.L_x_735:
[----:B--2---:R-:W-:Y:S01]  /*29760*/  SHF.L.U32 R0, R21, 0x1f, RZ ;  /* 0x0000001f15007819 */ /* 0x004fe200000006ff */
[----:B------:R-:W-:-:S03]  /*29770*/  IMAD R12, R17, 0x5000, RZ ;  /* 0x00005000110c7824 */ /* 0x000fc600078e02ff */
[----:B------:R-:W2:Y:S02]  /*29780*/  SYNCS.PHASECHK.TRANS64.TRYWAIT P0, [R3+URZ+0x29860], R0 ;  /* 0x02986000030075a7 */ /* 0x000ea4000800017f */
[----:B--2---:R-:W-:Y:S05]  /*29790*/  @!P0 BRA `(.L_x_736) ;  /* 0x0000007c00188947 */ /* 0x004fea0003800000 */
.L_x_999:
[----:B------:R-:W0:Y:S04]  /*297a0*/  LDL R4, [R1+0x1c] ;  /* 0x00001c0001047983 */ /* 0x000e280000100800 */
[----:B------:R-:W3:Y:S04]  /*297b0*/  LDL R2, [R1+0x20] ;  /* 0x0000200001027983 */ /* 0x000ee80000100800 */
[----:B------:R-:W4:Y:S01]  /*297c0*/  LDL R13, [R1+0x18] ;  /* 0x00001800010d7983 */ /* 0x000f220000100800 */
[----:B------:R-:W-:Y:S05]  /*297d0*/  WARPSYNC.ALL ;  /* 0x0000000000007948 */ /* 0x000fea0003800000 */
[----:B------:R-:W-:-:S04]  /*297e0*/  MOV R20, UR39 ;  /* 0x0000002700147c02 */ /* 0x000fc80008000f00 */
[----:B------:R-:W-:Y:S02]  /*297f0*/  ISETP.NE.AND P0, PT, R20, 0x3, PT ;  /* 0x000000031400780c */ /* 0x000fe40003f05270 */
[----:B0-----:R-:W-:-:S05]  /*29800*/  LOP3.LUT R5, R12, R4, RZ, 0xfc, !PT ;  /* 0x000000040c057212 */ /* 0x001fca00078efcff */
[----:B--2---:R-:W-:Y:S01]  /*29810*/  IMAD.IADD R0, R22, 0x1, R5 ;  /* 0x0000000116007824 */ /* 0x004fe200078e0205 */
[----:B----4-:R-:W-:-:S03]  /*29820*/  LOP3.LUT R17, R12, R13, RZ, 0xfc, !PT ;  /* 0x0000000d0c117212 */ /* 0x010fc600078efcff */
[----:B---3--:R-:W-:Y:S01]  /*29830*/  IMAD.IADD R2, R2, 0x1, R0 ;  /* 0x0000000102027824 */ /* 0x008fe200078e0200 */
[----:B------:R-:W0:Y:S01]  /*29840*/  LDSM.16.MT88.4 R4, [R0+0xa400] ;  /* 0x00a400000004783b */ /* 0x000e220000004200 */
        /* <DEDUP_REMOVED lines=20> */
[----:B-1----:R-:W-:Y:S02]  /*29990*/  PRMT R25, R8, 0x7531, R9 ;  /* 0x0000753108197816 */ /* 0x002fe40000000009 */
        /* <DEDUP_REMOVED lines=47> */
.L_x_737:
[----:B-1----:R1:W-:Y:S01]  /*29c90*/  SYNCS.ARRIVE.TRANS64.A1T0 RZ, [R3+URZ+0x29850], RZ ;  /* 0x029850ff03ff79a7 */ /* 0x0023e2000810003f */
[----:B------:R-:W-:Y:S06]  /*29ca0*/  BAR.SYNC.DEFER_BLOCKING 0x2, 0x80 ;  /* 0x0082000000007b1d */ /* 0x000fec0000010000 */
[----:B------:R-:W-:Y:S05]  /*29cb0*/  @!P1 BRA `(.L_x_738) ;  /* 0x0000000000049947 */ /* 0x000fea0003800000 */
[----:B------:R-:W-:Y:S01]  /*29cc0*/  BPT.TRAP 0x1 ;  /* 0x000000040000795c */ /* 0x000fe20000300000 */
.L_x_738:
[----:B------:R-:W2:Y:S01]  /*29cd0*/  LDL R0, [R1+0x10] ;  /* 0x0000100001007983 */ /* 0x000ea20000100800 */
[----:B-1----:R-:W-:Y:S02]  /*29ce0*/  VIADD R3, R3, 0x29880 ;  /* 0x0002988003037836 */ /* 0x002fe40000000000 */
[----:B0-----:R-:W-:Y:S02]  /*29cf0*/  IMAD.MOV.U32 R17, RZ, RZ, R23 ;  /* 0x000000ffff117224 */ /* 0x001fe400078e0017 */
[----:B------:R-:W-:Y:S01]  /*29d00*/  IMAD.MOV.U32 R21, RZ, RZ, R34 ;  /* 0x000000ffff157224 */ /* 0x000fe200078e0022 */
[----:B--2---:R-:W-:-:S04]  /*29d10*/  PRMT R3, R0, 0x654, R3 ;  /* 0x0000065400037816 */ /* 0x004fc80000000003 */
[----:B------:R1:W-:Y:S01]  /*29d20*/  SYNCS.ARRIVE.TRANS64.RED.A1T0 RZ, [R3+URZ], RZ ;  /* 0x000000ff03ff79a7 */ /* 0x0003e2000810043f */
[----:B------:R-:W-:Y:S05]  /*29d30*/  @P2 BRA `(.L_x_739) ;  /* 0xffffffe800242947 */ /* 0x000fea000383ffff */
.L_x_719:
[----:B------:R-:W2:Y:S01]  /*29d40*/  S2R R0, SR_TID.X ;  /* 0x0000000000007919 */ /* 0x000ea20000002100 */
        /* <DEDUP_REMOVED lines=8> */
[----:B01----:R-:W0:Y:S01]  /*29dd0*/  LDC.64 R2, c[0x0][0xc60] ;  /* 0x00031800ff027b82 */ /* 0x003e220000000a00 */
        /* <DEDUP_REMOVED lines=8> */
[----:B0-----:R-:W-:-:S07]  /*29e60*/  IADD3 R16, R0, UR38, R7 ;  /* 0x0000002600107c10 */ /* 0x001fce000fffe007 */
.L_x_741:
[----:B------:R-:W-:Y:S05]  /*29e70*/  BSYNC B0 ;  /* 0x0000000000007941 */ /* 0x000fea0003800000 */
.L_x_740:
[----:B------:R-:W-:Y:S05]  /*29e80*/  @!P0 BRA `(.L_x_742) ;  /* 0x0000000000048947 */ /* 0x000fea0003800000 */
[----:B------:R-:W-:Y:S01]  /*29e90*/  BPT.TRAP 0x1 ;  /* 0x000000040000795c */ /* 0x000fe20000300000 */
.L_x_742:
[----:B------:R-:W-:Y:S01]  /*29ea0*/  LOP3.LUT R0, R34, 0x1, RZ, 0x3c, !PT ;  /* 0x0000000122007812 */ /* 0x000fe200078e3cff */
[----:B------:R-:W-:Y:S01]  /*29eb0*/  BSSY B0, `(.L_x_743) ;  /* 0x0000005000007945 */ /* 0x000fe20003800000 */
[----:B------:R-:W-:Y:S02]  /*29ec0*/  LEA R17, R23, R22, 0x3 ;  /* 0x0000001617117211 */ /* 0x000fe400078e18ff */
[----:B------:R-:W-:-:S04]  /*29ed0*/  SHF.L.U32 R0, R0, 0x1f, RZ ;  /* 0x0000001f00007819 */ /* 0x000fc800000006ff */
[----:B------:R-:W2:Y:S02]  /*29ee0*/  SYNCS.PHASECHK.TRANS64.TRYWAIT P1, [R17+URZ+0x29870], R0 ;  /* 0x02987000110075a7 */ /* 0x000ea4000802017f */
[----:B--2---:R-:W-:Y:S05]  /*29ef0*/  @!P1 BRA `(.L_x_744) ;  /* 0x0000007400549947 */ /* 0x004fea0003800000 */
.L_x_1000:
[----:B------:R-:W-:Y:S05]  /*29f00*/  BSYNC B0 ;  /* 0x0000000000007941 */ /* 0x000fea0003800000 */
.L_x_743:
[----:B------:R-:W-:-:S05]  /*29f10*/  IMAD.U32 R2, RZ, RZ, UR39 ;  /* 0x00000027ff027e24 */ /* 0x000fca000f8e00ff */
[----:B------:R-:W-:-:S13]  /*29f20*/  ISETP.NE.AND P1, PT, R2, 0x3, PT ;  /* 0x000000030200780c */ /* 0x000fda0003f25270 */
[----:B------:R-:W-:Y:S05]  /*29f30*/  @!P1 BRA `(.L_x_745) ;  /* 0x0000000000049947 */ /* 0x000fea0003800000 */
[----:B------:R-:W-:Y:S01]  /*29f40*/  BPT.TRAP 0x1 ;  /* 0x000000040000795c */ /* 0x000fe20000300000 */
.L_x_745:
[----:B--2---:R-:W-:-:S04]  /*29f50*/  SHF.L.U32 R0, R34, 0x1f, RZ ;  /* 0x0000001f22007819 */ /* 0x004fc800000006ff */
[----:B------:R-:W2:Y:S02]  /*29f60*/  SYNCS.PHASECHK.TRANS64.TRYWAIT P1, [R17+URZ+0x29860], R0 ;  /* 0x02986000110075a7 */ /* 0x000ea4000802017f */
[----:B--2---:R-:W-:Y:S05]  /*29f70*/  @!P1 BRA `(.L_x_746) ;  /* 0x0000007400489947 */ /* 0x004fea0003800000 */
.L_x_1001:
[----:B------:R-:W0:Y:S04]  /*29f80*/  LDL R2, [R1+0x1c] ;  /* 0x00001c0001027983 */ /* 0x000e280000100800 */
[----:B------:R-:W3:Y:S04]  /*29f90*/  LDL R13, [R1+0x20] ;  /* 0x00002000010d7983 */ /* 0x000ee80000100800 */
[----:B------:R-:W4:Y:S01]  /*29fa0*/  LDL R12, [R1+0x18] ;  /* 0x00001800010c7983 */ /* 0x000f220000100800 */
[----:B--2---:R-:W-:Y:S01]  /*29fb0*/  IMAD R0, R23, 0x5000, RZ ;  /* 0x0000500017007824 */ /* 0x004fe200078e02ff */
[----:B------:R-:W-:Y:S05]  /*29fc0*/  WARPSYNC.ALL ;  /* 0x0000000000007948 */ /* 0x000fea0003800000 */
[----:B------:R-:W-:-:S04]  /*29fd0*/  MOV R18, UR39 ;  /* 0x0000002700127c02 */ /* 0x000fc80008000f00 */
[----:B------:R-:W-:Y:S02]  /*29fe0*/  ISETP.NE.AND P1, PT, R18, 0x3, PT ;  /* 0x000000031200780c */ /* 0x000fe40003f25270 */
[----:B01----:R-:W-:-:S05]  /*29ff0*/  LOP3.LUT R3, R0, R2, RZ, 0xfc, !PT ;  /* 0x0000000200037212 */ /* 0x003fca00078efcff */
[----:B------:R-:W-:Y:S01]  /*2a000*/  IMAD.IADD R2, R22, 0x1, R3 ;  /* 0x0000000116027824 */ /* 0x000fe200078e0203 */
        /* <DEDUP_REMOVED lines=9> */
[----:B------:R0:W-:Y:S02]  /*2a0a0*/  STSM.16.M88.4 [R0+0x400], R8 ;  /* 0x0004000800007844 */ /* 0x0001e40000000200 */
        /* <DEDUP_REMOVED lines=47> */
[----:B------:R1:W-:Y:S01]  /*2a3a0*/  STSM.16.M88.4 [R0+0x4400], R12 ;  /* 0x0044000c00007844 */ /* 0x0003e20000000200 */
[C-C-:B0-----:R-:W-:Y:S02]  /*2a3b0*/  PRMT R8, R4.reuse, 0x6420, R5.reuse ;  /* 0x0000642004087816 */ /* 0x141fe40000000005 */
[----:B------:R-:W-:Y:S02]  /*2a3c0*/  PRMT R9, R4, 0x7531, R5 ;  /* 0x0000753104097816 */ /* 0x000fe40000000005 */
[----:B------:R-:W-:-:S02]  /*2a3d0*/  PRMT R10, R6, 0x6420, R7 ;  /* 0x00006420060a7816 */ /* 0x000fc40000000007 */
[----:B------:R-:W-:-:S05]  /*2a3e0*/  PRMT R11, R6, 0x7531, R7 ;  /* 0x00007531060b7816 */ /* 0x000fca0000000007 */
[----:B------:R1:W-:Y:S01]  /*2a3f0*/  STSM.16.M88.4 [R0+0x4c00], R8 ;  /* 0x004c000800007844 */ /* 0x0003e20000000200 */
[----:B------:R-:W-:Y:S01]  /*2a400*/  @!PT LDS RZ, [RZ] ;  /* 0x00000000fffff984 */ /* 0x000fe20000000800 */
[----:B------:R-:W-:Y:S01]  /*2a410*/  @!PT LDS RZ, [RZ] ;  /* 0x00000000fffff984 */ /* 0x000fe20000000800 */
[----:B------:R-:W-:Y:S01]  /*2a420*/  @!PT LDS RZ, [RZ] ;  /* 0x00000000fffff984 */ /* 0x000fe20000000800 */
[----:B------:R-:W-:Y:S01]  /*2a430*/  @!PT LDS RZ, [RZ] ;  /* 0x00000000fffff984 */ /* 0x000fe20000000800 */
[----:B------:R0:W-:Y:S06]  /*2a440*/  MEMBAR.ALL.CTA ;  /* 0x0000000000007992 */ /* 0x0001ec0000008000 */
[----:B0-----:R-:W0:Y:S01]  /*2a450*/  FENCE.VIEW.ASYNC.S ;  /* 0x00000000000073c6 */ /* 0x001e220000000000 */
[----:B------:R-:W-:Y:S05]  /*2a460*/  @!P1 BRA `(.L_x_747) ;  /* 0x0000000000049947 */ /* 0x000fea0003800000 */
[----:B------:R-:W-:Y:S01]  /*2a470*/  BPT.TRAP 0x1 ;  /* 0x000000040000795c */ /* 0x000fe20000300000 */
.L_x_747:
[----:B0-----:R0:W-:Y:S01]  /*2a480*/  SYNCS.ARRIVE.TRANS64.A1T0 RZ, [R17+URZ+0x29850], RZ ;  /* 0x029850ff11ff79a7 */ /* 0x0011e2000810003f */
[----:B------:R-:W-:Y:S06]  /*2a490*/  BAR.SYNC.DEFER_BLOCKING 0x2, 0x80 ;  /* 0x0082000000007b1d */ /* 0x000fec0000010000 */
[----:B------:R-:W-:Y:S05]  /*2a4a0*/  @!P0 BRA `(.L_x_748) ;  /* 0x0000000000048947 */ /* 0x000fea0003800000 */
[----:B------:R-:W-:Y:S01]  /*2a4b0*/  BPT.TRAP 0x1 ;  /* 0x000000040000795c */ /* 0x000fe20000300000 */
.L_x_748:
[----:B-1----:R-:W2:Y:S01]  /*2a4c0*/  LDL R0, [R1+0x10] ;  /* 0x0000100001007983 */ /* 0x002ea20000100800 */
[----:B0-----:R-:W-:Y:S02]  /*2a4d0*/  VIADD R17, R17, 0x29880 ;  /* 0x0002988011117836 */ /* 0x001fe40000000000 */
[----:B------:R-:W-:-:S05]  /*2a4e0*/  VIADD R23, R23, 0x1 ;  /* 0x0000000117177836 */ /* 0x000fca0000000000 */
[----:B------:R-:W-:-:S04]  /*2a4f0*/  ISETP.NE.AND P0, PT, R23, 0x2, PT ;  /* 0x000000021700780c */ /* 0x000fc80003f05270 */
[----:B------:R-:W-:Y:S02]  /*2a500*/  SEL R3, RZ, 0x1, P0 ;  /* 0x00000001ff037807 */ /* 0x000fe40000000000 */
[----:B------:R-:W-:Y:S02]  /*2a510*/  SEL R23, R23, RZ, P0 ;  /* 0x000000ff17177207 */ /* 0x000fe40000000000 */
[----:B------:R-:W-:Y:S02]  /*2a520*/  LOP3.LUT R34, R34, R3, RZ, 0x3c, !PT ;  /* 0x0000000322227212 */ /* 0x000fe400078e3cff */
[----:B--2---:R-:W-:-:S04]  /*2a530*/  PRMT R17, R0, 0x654, R17 ;  /* 0x0000065400117816 */ /* 0x004fc80000000011 */
[----:B------:R0:W-:Y:S03]  /*2a540*/  SYNCS.ARRIVE.TRANS64.RED.A1T0 RZ, [R17+URZ], RZ ;  /* 0x000000ff11ff79a7 */ /* 0x0001e6000810043f */
.L_x_687:
[----:B------:R-:W2:Y:S02]  /*2a550*/  LDL R0, [R1] ;  /* 0x0000000001007983 */ /* 0x000ea40000100800 */
[----:B--2---:R-:W-:-:S13]  /*2a560*/  LOP3.LUT P0, RZ, R0, 0x100, RZ, 0xc0, !PT ;  /* 0x0000010000ff7812 */ /* 0x004fda000780c0ff */
[----:B------:R-:W-:Y:S05]  /*2a570*/  @!P0 BRA `(.L_x_749) ;  /* 0x0000000000288947 */ /* 0x000fea0003800000 */
[----:B------:R-:W-:Y:S05]  /*2a580*/  WARPSYNC.ALL ;  /* 0x0000000000007948 */ /* 0x000fea0003800000 */
[----:B------:R-:W1:Y:S08]  /*2a590*/  S2UR UR4, SR_CgaCtaId ;  /* 0x00000000000479c3 */ /* 0x000e700000008800 */
[----:B------:R-:W-:Y:S01]  /*2a5a0*/  BAR.SYNC.DEFER_BLOCKING 0x5, 0x180 ;  /* 0x0146000000007b1d */ /* 0x000fe20000010000 */
[----:B0-----:R-:W-:Y:S01]  /*2a5b0*/  MOV R22, 0x400 ;  /* 0x0000040000167802 */ /* 0x001fe20000000f00 */
[----:B-1----:R-:W-:-:S05]  /*2a5c0*/  IMAD.U32 R0, RZ, RZ, UR4 ;  /* 0x00000004ff007e24 */ /* 0x002fca000f8e00ff */
[----:B------:R-:W-:Y:S01]  /*2a5d0*/  LEA R22, R0, R22, 0x18 ;  /* 0x0000001600167211 */ /* 0x000fe200078ec0ff */
[----:B------:R3:W-:Y:S04]  /*2a5e0*/  STL [R1+0x10], R0 ;  /* 0x0000100001007387 */ /* 0x0007e80000100800 */
[----:B------:R3:W4:Y:S01]  /*2a5f0*/  LDS.128 R16, [R22+0x298d0] ;  /* 0x0298d00016107984 */ /* 0x0007220000000c00 */
[----:B------:R-:W-:Y:S06]  /*2a600*/  BAR.ARV 0x4, 0x180 ;  /* 0x0106000000007b1d */ /* 0x000fec0000002000 */
[----:B------:R-:W-:Y:S05]  /*2a610*/  BRA `(.L_x_750) ;  /* 0x0000000800d87947 */ /* 0x000fea0003800000 */
.L_x_749:
[----:B------:R-:W1:Y:S01]  /*2a620*/  S2R R0, SR_TID.X ;  /* 0x0000000000007919 */ /* 0x000e620000002100 */
[----:B------:R-:W-:Y:S01]  /*2a630*/  UMOV UR4, 0xffffffff ;  /* 0xffffffff00047882 */ /* 0x000fe20000000000 */
[----:B-1----:R-:W-:-:S04]  /*2a640*/  LOP3.LUT R9, R0, 0x1f, RZ, 0xc0, !PT ;  /* 0x0000001f00097812 */ /* 0x002fc800078ec0ff */
[----:B------:R-:W-:Y:S01]  /*2a650*/  ISETP.NE.AND P0, PT, R9, 0x1f, PT ;  /* 0x0000001f0900780c */ /* 0x000fe20003f05270 */
[----:B------:R-:W-:-:S12]  /*2a660*/  BRA.DIV UR4, `(.L_x_751) ;  /* 0x0000006e04a07947 */ /* 0x000fd8000b800000 */
[----:B0-----:R-:W-:Y:S01]  /*2a670*/  IMAD.IADD R7, R19, 0x1, R9 ;  /* 0x0000000113077824 */ /* 0x001fe200078e0209 */
[----:B------:R-:W-:-:S04]  /*2a680*/  ULDC UR4, c[0x0][0xc3c] ;  /* 0x00030f0000047ab9 */ /* 0x000fc80000000800 */
[----:B------:R-:W-:-:S13]  /*2a690*/  ISETP.GE.OR P1, PT, R7, UR4, !P0 ;  /* 0x0000000407007c0c */ /* 0x000fda000c726670 */
[----:B------:R-:W0:Y:S08]  /*2a6a0*/  @!P1 LDC.64 R2, c[0x0][0xc80] ;  /* 0x00032000ff029b82 */ /* 0x000e300000000a00 */
[----:B------:R-:W1:Y:S01]  /*2a6b0*/  @!P1 LDC.64 R4, c[0x0][0xc78] ;  /* 0x00031e00ff049b82 */ /* 0x000e620000000a00 */
[----:B0-----:R-:W-:-:S05]  /*2a6c0*/  @!P1 IMAD.WIDE R2, R7, 0x4, R2 ;  /* 0x0000000407029825 */ /* 0x001fca00078e0202 */
[----:B------:R1:W2:Y:S02]  /*2a6d0*/  @!P1 LDG.E R8, desc[UR50][R2.64] ;  /* 0x0000003202089981 */ /* 0x0002a4000c1e1900 */
[----:B-1----:R-:W-:-:S05]  /*2a6e0*/  @!P1 IMAD.WIDE R2, R7, 0x4, R4 ;  /* 0x0000000407029825 */ /* 0x002fca00078e0204 */
[----:B------:R-:W3:Y:S01]  /*2a6f0*/  @!P1 LDG.E R5, desc[UR50][R2.64] ;  /* 0x0000003202059981 */ /* 0x000ee2000c1e1900 */
[----:B------:R-:W-:Y:S01]  /*2a700*/  MOV R7, RZ ;  /* 0x000000ff00077202 */ /* 0x000fe20000000f00 */
[----:B------:R-:W-:Y:S01]  /*2a710*/  IMAD.MOV.U32 R4, RZ, RZ, RZ ;  /* 0x000000ffff047224 */ /* 0x000fe200078e00ff */
[C---:B------:R-:W-:Y:S01]  /*2a720*/  ISETP.GE.U32.AND P2, PT, R9.reuse, 0x2, PT ;  /* 0x000000020900780c */ /* 0x040fe20003f46070 */
[----:B------:R-:W-:Y:S01]  /*2a730*/  SHFL.IDX PT, R0, R16, RZ, 0x1f ;  /* 0x00001fff10007589 */ /* 0x000fe200000e0000 */
[C---:B------:R-:W-:Y:S02]  /*2a740*/  ISETP.GE.U32.AND P3, PT, R9.reuse, 0x4, PT ;  /* 0x000000040900780c */ /* 0x040fe40003f66070 */
[C---:B------:R-:W-:Y:S01]  /*2a750*/  ISETP.GE.U32.AND P4, PT, R9.reuse, 0x8, PT ;  /* 0x000000080900780c */ /* 0x040fe20003f86070 */
[----:B------:R0:W-:Y:S01]  /*2a760*/  SHFL.IDX PT, R6, R16, 0x1, 0x1f ;  /* 0x00201f0010067f89 */ /* 0x0001e200000e0000 */
[----:B------:R-:W-:Y:S01]  /*2a770*/  ISETP.GE.U32.AND P5, PT, R9, 0x10, PT ;  /* 0x000000100900780c */ /* 0x000fe20003fa6070 */
[----:B0-----:R-:W-:-:S02]  /*2a780*/  IMAD.MOV.U32 R16, RZ, RZ, RZ ;  /* 0x000000ffff107224 */ /* 0x001fc400078e00ff */
[----:B--2---:R-:W-:Y:S02]  /*2a790*/  @!P1 IMAD.MOV.U32 R7, RZ, RZ, R8 ;  /* 0x000000ffff079224 */ /* 0x004fe400078e0008 */
[----:B---3--:R-:W-:Y:S01]  /*2a7a0*/  @!P1 IMAD.MOV.U32 R4, RZ, RZ, R5 ;  /* 0x000000ffff049224 */ /* 0x008fe200078e0005 */
[----:B------:R-:W-:-:S03]  /*2a7b0*/  ISETP.NE.AND P1, PT, R9, RZ, PT ;  /* 0x000000ff0900720c */ /* 0x000fc60003f25270 */
[----:B------:R-:W-:-:S05]  /*2a7c0*/  IMAD R13, R4, R7, RZ ;  /* 0x00000007040d7224 */ /* 0x000fca00078e02ff */
        /* <DEDUP_REMOVED lines=15> */
[----:B------:R0:W1:Y:S02]  /*2a8c0*/  SHFL.IDX PT, R14, R3, 0x1f, 0x1f ;  /* 0x03e01f00030e7f89 */ /* 0x00006400000e0000 */
.L_x_1011:
[----:B------:R-:W-:Y:S02]  /*2a8d0*/  ULDC UR4, c[0x0][0xc38] ;  /* 0x00030e0000047ab9 */ /* 0x000fe40000000800 */
[----:B------:R-:W-:-:S05]  /*2a8e0*/  MOV R2, UR4 ;  /* 0x0000000400027c02 */ /* 0x000fca0008000f00 */
[----:B-1----:R-:W-:-:S04]  /*2a8f0*/  IMAD R5, R14, R2, RZ ;  /* 0x000000020e057224 */ /* 0x002fc800078e02ff */
[----:B------:R-:W-:-:S05]  /*2a900*/  IMAD.IADD R6, R6, 0x1, R5 ;  /* 0x0000000106067824 */ /* 0x000fca00078e0205 */
[----:B------:R-:W-:-:S13]  /*2a910*/  ISETP.GT.AND P6, PT, R6, R0, PT ;  /* 0x000000000600720c */ /* 0x000fda0003fc4270 */
[----:B------:R-:W-:Y:S05]  /*2a920*/  @P6 BRA `(.L_x_752) ;  /* 0x0000000000a46947 */ /* 0x000fea0003800000 */
.L_x_755:
[----:B------:R-:W1:Y:S01]  /*2a930*/  LDC R2, c[0x0][0xc3c] ;  /* 0x00030f00ff027b82 */ /* 0x000e620000000800 */
[----:B------:R-:W-:-:S05]  /*2a940*/  VIADD R19, R19, 0x1f ;  /* 0x0000001f13137836 */ /* 0x000fca0000000000 */
[----:B-1----:R-:W-:-:S13]  /*2a950*/  ISETP.GE.AND P6, PT, R19, R2, PT ;  /* 0x000000021300720c */ /* 0x002fda0003fc6270 */
[----:B------:R-:W-:Y:S05]  /*2a960*/  @P6 BRA `(.L_x_753) ;  /* 0x0000000400b86947 */ /* 0x000fea0003800000 */
[----:B0-----:R-:W0:Y:S01]  /*2a970*/  S2R R3, SR_TID.X ;  /* 0x0000000000037919 */ /* 0x001e220000002100 */
[----:B------:R-:W-:Y:S01]  /*2a980*/  IMAD.MOV.U32 R7, RZ, RZ, RZ ;  /* 0x000000ffff077224 */ /* 0x000fe200078e00ff */
[----:B0-----:R-:W-:-:S05]  /*2a990*/  LOP3.LUT R3, R3, 0x1f, RZ, 0xc0, !PT ;  /* 0x0000001f03037812 */ /* 0x001fca00078ec0ff */
[----:B------:R-:W-:-:S05]  /*2a9a0*/  IMAD.IADD R9, R19, 0x1, R3 ;  /* 0x0000000113097824 */ /* 0x000fca00078e0203 */
[----:B------:R-:W-:-:S13]  /*2a9b0*/  ISETP.GE.OR P6, PT, R9, R2, !P0 ;  /* 0x000000020900720c */ /* 0x000fda00047c6670 */
[----:B------:R-:W0:Y:S08]  /*2a9c0*/  @!P6 LDC.64 R2, c[0x0][0xc80] ;  /* 0x00032000ff02eb82 */ /* 0x000e300000000a00 */
[----:B------:R-:W1:Y:S01]  /*2a9d0*/  @!P6 LDC.64 R4, c[0x0][0xc78] ;  /* 0x00031e00ff04eb82 */ /* 0x000e620000000a00 */
[----:B0-----:R-:W-:-:S05]  /*2a9e0*/  @!P6 IMAD.WIDE R2, R9, 0x4, R2 ;  /* 0x000000040902e825 */ /* 0x001fca00078e0202 */
[----:B------:R1:W2:Y:S02]  /*2a9f0*/  @!P6 LDG.E R7, desc[UR50][R2.64] ;  /* 0x000000320207e981 */ /* 0x0002a4000c1e1900 */
[----:B-1----:R-:W-:Y:S01]  /*2aa00*/  @!P6 IMAD.WIDE R2, R9, 0x4, R4 ;  /* 0x000000040902e825 */ /* 0x002fe200078e0204 */
[----:B------:R-:W-:-:S06]  /*2aa10*/  MOV R4, RZ ;  /* 0x000000ff00047202 */ /* 0x000fcc0000000f00 */
[----:B------:R-:W2:Y:S01]  /*2aa20*/  @!P6 LDG.E R4, desc[UR50][R2.64] ;  /* 0x000000320204e981 */ /* 0x000ea2000c1e1900 */
[----:B------:R-:W-:Y:S01]  /*2aa30*/  UMOV UR4, 0xffffffff ;  /* 0xffffffff00047882 */ /* 0x000fe20000000000 */
[----:B--2---:R-:W-:Y:S02]  /*2aa40*/  IMAD R13, R4, R7, RZ ;  /* 0x00000007040d7224 */ /* 0x004fe400078e02ff */
[----:B------:R-:W-:Y:S05]  /*2aa50*/  BRA.DIV UR4, `(.L_x_754) ;  /* 0x0000006e04e07947 */ /* 0x000fea000b800000 */
        /* <DEDUP_REMOVED lines=15> */
[----:B------:R0:W1:Y:S02]  /*2ab50*/  SHFL.IDX PT, R14, R3, 0x1f, 0x1f ;  /* 0x03e01f00030e7f89 */ /* 0x00006400000e0000 */
.L_x_1019:
[----:B------:R-:W-:Y:S02]  /*2ab60*/  ULDC UR4, c[0x0][0xc38] ;  /* 0x00030e0000047ab9 */ /* 0x000fe40000000800 */
[----:B------:R-:W-:-:S04]  /*2ab70*/  IMAD.U32 R2, RZ, RZ, UR4 ;  /* 0x00000004ff027e24 */ /* 0x000fc8000f8e00ff */
[----:B-1----:R-:W-:-:S04]  /*2ab80*/  IMAD R5, R14, R2, RZ ;  /* 0x000000020e057224 */ /* 0x002fc800078e02ff */
[----:B------:R-:W-:-:S05]  /*2ab90*/  IMAD.IADD R6, R5, 0x1, R6 ;  /* 0x0000000105067824 */ /* 0x000fca00078e0206 */
[----:B------:R-:W-:-:S13]  /*2aba0*/  ISETP.GT.AND P6, PT, R6, R0, PT ;  /* 0x000000000600720c */ /* 0x000fda0003fc4270 */
[----:B------:R-:W-:Y:S05]  /*2abb0*/  @!P6 BRA `(.L_x_755) ;  /* 0xfffffffc005ce947 */ /* 0x000fea000383ffff */
.L_x_752:
[----:B------:R-:W-:Y:S01]  /*2abc0*/  IMAD.IADD R6, R6, 0x1, -R5 ;  /* 0x0000000106067824 */ /* 0x000fe200078e0a05 */
[----:B------:R-:W-:-:S03]  /*2abd0*/  UMOV UR4, 0xffffffff ;  /* 0xffffffff00047882 */ /* 0x000fc60000000000 */
[----:B------:R-:W-:-:S05]  /*2abe0*/  IMAD R5, R3, R2, R6 ;  /* 0x0000000203057224 */ /* 0x000fca00078e0206 */
[----:B------:R-:W-:Y:S01]  /*2abf0*/  ISETP.GT.AND P6, PT, R5, R0, PT ;  /* 0x000000000500720c */ /* 0x000fe20003fc4270 */
[----:B------:R-:W-:-:S12]  /*2ac00*/  BRA.DIV UR4, `(.L_x_756) ;  /* 0x00000072042c7947 */ /* 0x000fd8000b800000 */
[----:B------:R-:W-:-:S04]  /*2ac10*/  VOTE.ANY R8, PT, !P6 ;  /* 0x0000000000087806 */ /* 0x000fc800070e0100 */
[----:B------:R-:W1:Y:S02]  /*2ac20*/  POPC R5, R8 ;  /* 0x0000000800057309 */ /* 0x000e640000000000 */
[----:B-1----:R1:W2:Y:S04]  /*2ac30*/  SHFL.IDX PT, R7, R7, R5, 0x1f ;  /* 0x00001f0507077589 */ /* 0x0022a800000e0000 */
[----:B------:R1:W3:Y:S02]  /*2ac40*/  SHFL.IDX PT, R4, R4, R5, 0x1f ;  /* 0x00001f0504047589 */ /* 0x0002e400000e0000 */
.L_x_1024:
[----:B------:R-:W-:-:S13]  /*2ac50*/  ISETP.NE.AND P0, PT, R8, RZ, PT ;  /* 0x000000ff0800720c */ /* 0x000fda0003f05270 */
[----:B------:R-:W-:Y:S05]  /*2ac60*/  @!P0 BRA `(.L_x_757) ;  /* 0x0000000000108947 */ /* 0x000fea0003800000 */
[----:B------:R-:W-:Y:S01]  /*2ac70*/  UMOV UR4, 0xffffffff ;  /* 0xffffffff00047882 */ /* 0x000fe20000000000 */
[----:B------:R-:W-:Y:S02]  /*2ac80*/  VIADD R12, R5, 0xffffffff ;  /* 0xffffffff050c7836 */ /* 0x000fe40000000000 */
[----:B------:R-:W-:Y:S05]  /*2ac90*/  BRA.DIV UR4, `(.L_x_758) ;  /* 0x0000007204647947 */ /* 0x000fea000b800000 */
[----:B------:R4:W0:Y:S02]  /*2aca0*/  SHFL.IDX PT, R16, R3, R12, 0x1f ;  /* 0x00001f0c03107589 */ /* 0x00082400000e0000 */
.L_x_757:
[-C--:B--2---:R-:W-:Y:S01]  /*2acb0*/  IABS R8, R7.reuse ;  /* 0x0000000700087213 */ /* 0x084fe20000000000 */
[----:B0-----:R-:W-:Y:S01]  /*2acc0*/  IMAD R16, R16, R2, R6 ;  /* 0x0000000210107224 */ /* 0x001fe200078e0206 */
[----:B------:R-:W-:Y:S01]  /*2acd0*/  IABS R6, R7 ;  /* 0x0000000700067213 */ /* 0x000fe20000000000 */
[----:B------:R-:W-:Y:S01]  /*2ace0*/  IMAD.MOV.U32 R2, RZ, RZ, RZ ;  /* 0x000000ffff027224 */ /* 0x000fe200078e00ff */
[----:B------:R-:W0:Y:S01]  /*2acf0*/  I2F.RP R9, R8 ;  /* 0x0000000800097306 */ /* 0x000e220000209400 */
[----:B------:R-:W-:Y:S02]  /*2ad00*/  IMAD.IADD R0, R0, 0x1, -R16 ;  /* 0x0000000100007824 */ /* 0x000fe400078e0a10 */
[----:B------:R-:W-:Y:S02]  /*2ad10*/  IMAD.MOV R6, RZ, RZ, -R6 ;  /* 0x000000ffff067224 */ /* 0x000fe400078e0a06 */
[----:B------:R-:W-:-:S03]  /*2ad20*/  IMAD.IADD R19, R5, 0x1, R19 ;  /* 0x0000000105137824 */ /* 0x000fc600078e0213 */
[----:B0-----:R-:W4:Y:S02]  /*2ad30*/  MUFU.RCP R9, R9 ;  /* 0x0000000900097308 */ /* 0x001f240000001000 */
[----:B----4-:R-:W-:-:S06]  /*2ad40*/  IADD3 R3, R9, 0xffffffe, RZ ;  /* 0x0ffffffe09037810 */ /* 0x010fcc0007ffe0ff */
[----:B------:R-:W0:Y:S02]  /*2ad50*/  F2I.FTZ.U32.TRUNC.NTZ R3, R3 ;  /* 0x0000000300037305 */ /* 0x000e24000021f000 */
[----:B0-----:R-:W-:-:S04]  /*2ad60*/  IMAD.MOV R11, RZ, RZ, -R3 ;  /* 0x000000ffff0b7224 */ /* 0x001fc800078e0a03 */
[----:B------:R-:W-:-:S04]  /*2ad70*/  IMAD R11, R11, R8, RZ ;  /* 0x000000080b0b7224 */ /* 0x000fc800078e02ff */
[----:B------:R-:W-:Y:S01]  /*2ad80*/  IMAD.HI.U32 R2, R3, R11, R2 ;  /* 0x0000000b03027227 */ /* 0x000fe200078e0002 */
[----:B------:R-:W-:-:S05]  /*2ad90*/  IABS R3, R0 ;  /* 0x0000000000037213 */ /* 0x000fca0000000000 */
[----:B------:R-:W-:-:S04]  /*2ada0*/  IMAD.HI.U32 R9, R2, R3, RZ ;  /* 0x0000000302097227 */ /* 0x000fc800078e00ff */
[----:B------:R-:W-:Y:S01]  /*2adb0*/  IMAD R3, R9, R6, R3 ;  /* 0x0000000609037224 */ /* 0x000fe200078e0203 */
[----:B---3--:R-:W-:Y:S01]  /*2adc0*/  IABS R6, R4 ;  /* 0x0000000400067213 */ /* 0x008fe20000000000 */
[----:B------:R-:W-:-:S03]  /*2add0*/  IMAD.MOV.U32 R2, RZ, RZ, RZ ;  /* 0x000000ffff027224 */ /* 0x000fc600078e00ff */
[----:B------:R-:W-:-:S13]  /*2ade0*/  ISETP.GT.U32.AND P1, PT, R8, R3, PT ;  /* 0x000000030800720c */ /* 0x000fda0003f24070 */
[-C--:B------:R-:W-:Y:S01]  /*2adf0*/  @!P1 IADD3 R3, R3, -R8.reuse, RZ ;  /* 0x8000000803039210 */ /* 0x080fe20007ffe0ff */
[----:B------:R-:W-:Y:S01]  /*2ae00*/  @!P1 VIADD R9, R9, 0x1 ;  /* 0x0000000109099836 */ /* 0x000fe20000000000 */
[----:B------:R-:W-:Y:S02]  /*2ae10*/  ISETP.NE.AND P1, PT, R7, RZ, PT ;  /* 0x000000ff0700720c */ /* 0x000fe40003f25270 */
[----:B------:R-:W-:Y:S02]  /*2ae20*/  ISETP.GE.U32.AND P0, PT, R3, R8, PT ;  /* 0x000000080300720c */ /* 0x000fe40003f06070 */
[----:B------:R-:W0:Y:S11]  /*2ae30*/  I2F.RP R8, R6 ;  /* 0x0000000600087306 */ /* 0x000e360000209400 */
[----:B------:R-:W-:Y:S01]  /*2ae40*/  @P0 IADD3 R9, R9, 0x1, RZ ;  /* 0x0000000109090810 */ /* 0x000fe20007ffe0ff */
        /* <DEDUP_REMOVED lines=8> */
[----:B------:R-:W-:-:S04]  /*2aed0*/  LOP3.LUT R3, R0, R7, RZ, 0x3c, !PT ;  /* 0x0000000700037212 */ /* 0x000fc800078e3cff */
[----:B------:R-:W-:-:S13]  /*2aee0*/  ISETP.GE.AND P2, PT, R3, RZ, PT ;  /* 0x000000ff0300720c */ /* 0x000fda0003f46270 */
[----:B------:R-:W-:Y:S01]  /*2aef0*/  @!P2 IMAD.MOV R9, RZ, RZ, -R9 ;  /* 0x000000ffff09a224 */ /* 0x000fe200078e0a09 */
[----:B------:R-:W-:-:S04]  /*2af00*/  @!P1 LOP3.LUT R9, RZ, R7, RZ, 0x33, !PT ;  /* 0x00000007ff099212 */ /* 0x000fc800078e33ff */
[-C--:B------:R-:W-:Y:S01]  /*2af10*/  IABS R3, R9.reuse ;  /* 0x0000000900037213 */ /* 0x080fe20000000000 */
[----:B------:R-:W-:-:S04]  /*2af20*/  IMAD R7, R7, R9, RZ ;  /* 0x0000000907077224 */ /* 0x000fc800078e02ff */
[----:B------:R-:W-:Y:S01]  /*2af30*/  IMAD.HI.U32 R2, R2, R3, RZ ;  /* 0x0000000302027227 */ /* 0x000fe200078e00ff */
[----:B------:R-:W-:-:S03]  /*2af40*/  IADD3 R17, R0, -R7, RZ ;  /* 0x8000000700117210 */ /* 0x000fc60007ffe0ff */
        /* <DEDUP_REMOVED lines=8> */
[----:B------:R-:W-:-:S06]  /*2afd0*/  @P0 IADD3 R2, R2, 0x1, RZ ;  /* 0x0000000102020810 */ /* 0x000fcc0007ffe0ff */
[----:B------:R-:W-:Y:S01]  /*2afe0*/  @!P2 IMAD.MOV R2, RZ, RZ, -R2 ;  /* 0x000000ffff02a224 */ /* 0x000fe200078e0a02 */
[----:B------:R-:W-:-:S05]  /*2aff0*/  @!P1 LOP3.LUT R2, RZ, R4, RZ, 0x33, !PT ;  /* 0x00000004ff029212 */ /* 0x000fca00078e33ff */
[--C-:B------:R-:W-:Y:S02]  /*2b000*/  IMAD.MOV R3, RZ, RZ, -R2.reuse ;  /* 0x000000ffff037224 */ /* 0x100fe400078e0a02 */
[C---:B------:R-:W-:Y:S02]  /*2b010*/  IMAD R2, R4.reuse, 0x1000000, R2 ;  /* 0x0100000004027824 */ /* 0x040fe400078e0202 */
[----:B------:R-:W-:-:S04]  /*2b020*/  IMAD R9, R4, R3, R9 ;  /* 0x0000000304097224 */ /* 0x000fc800078e0209 */
[----:B------:R-:W-:Y:S01]  /*2b030*/  IMAD R18, R9, 0x10000, R2 ;  /* 0x0001000009127824 */ /* 0x000fe200078e0202 */
[----:B------:R-:W-:Y:S06]  /*2b040*/  BRA `(.L_x_759) ;  /* 0x00000000001c7947 */ /* 0x000fec0003800000 */
.L_x_753:
[----:B------:R-:W-:Y:S01]  /*2b050*/  UMOV UR4, URZ ;  /* 0x0000003f00047c82 */ /* 0x000fe20008000000 */
[----:B------:R-:W-:Y:S01]  /*2b060*/  UMOV UR5, URZ ;  /* 0x0000003f00057c82 */ /* 0x000fe20008000000 */
[----:B------:R-:W-:Y:S01]  /*2b070*/  ULDC UR6, c[0x0][0xc3c] ;  /* 0x00030f0000067ab9 */ /* 0x000fe20000000800 */
[----:B------:R-:W-:Y:S01]  /*2b080*/  IMAD.MOV.U32 R16, RZ, RZ, R0 ;  /* 0x000000ffff107224 */ /* 0x000fe200078e0000 */
[----:B------:R-:W-:Y:S01]  /*2b090*/  MOV R19, UR6 ;  /* 0x0000000600137c02 */ /* 0x000fe20008000f00 */
[----:B------:R-:W-:Y:S02]  /*2b0a0*/  IMAD.U32 R17, RZ, RZ, UR4 ;  /* 0x00000004ff117e24 */ /* 0x000fe4000f8e00ff */
[----:B------:R-:W-:-:S07]  /*2b0b0*/  IMAD.U32 R18, RZ, RZ, UR5 ;  /* 0x00000005ff127e24 */ /* 0x000fce000f8e00ff */
.L_x_759:
[----:B------:R2:W3:Y:S01]  /*2b0c0*/  LDL R2, [R1+0x10] ;  /* 0x0000100001027983 */ /* 0x0004e20000100800 */
[----:B------:R-:W4:Y:S01]  /*2b0d0*/  S2R R0, SR_TID.X ;  /* 0x0000000000007919 */ /* 0x000f220000002100 */
[----:B------:R-:W-:Y:S05]  /*2b0e0*/  WARPSYNC.ALL ;  /* 0x0000000000007948 */ /* 0x000fea0003800000 */
[----:B----4-:R-:W-:Y:S01]  /*2b0f0*/  LOP3.LUT R0, R0, 0x1f, RZ, 0xc0, !PT ;  /* 0x0000001f00007812 */ /* 0x010fe200078ec0ff */
[----:B------:R-:W-:Y:S03]  /*2b100*/  BAR.SYNC.DEFER_BLOCKING 0x4, 0x180 ;  /* 0x0106000000007b1d */ /* 0x000fe60000010000 */
[----:B------:R-:W-:-:S13]  /*2b110*/  ISETP.NE.AND P0, PT, R0, RZ, PT ;  /* 0x000000ff0000720c */ /* 0x000fda0003f05270 */
[----:B------:R-:W-:Y:S01]  /*2b120*/  @!P0 MOV R0, 0x400 ;  /* 0x0000040000008802 */ /* 0x000fe20000000f00 */
[----:B---3--:R-:W3:Y:S03]  /*2b130*/  @!P0 S2R R2, SR_CgaCtaId ;  /* 0x0000000000028919 */ /* 0x008ee60000008800 */
[----:B---3--:R-:W-:Y:S01]  /*2b140*/  @!P0 LEA R22, R2, R0, 0x18 ;  /* 0x0000000002168211 */ /* 0x008fe200078ec0ff */
[----:B------:R2:W-:Y:S04]  /*2b150*/  @!P0 STL [R1+0x10], R2 ;  /* 0x0000100201008387 */ /* 0x0005e80000100800 */
[----:B------:R2:W-:Y:S01]  /*2b160*/  @!P0 STS.128 [R22+0x298d0], R16 ;  /* 0x0298d01016008388 */ /* 0x0005e20000000c00 */
[----:B------:R-:W-:Y:S06]  /*2b170*/  BAR.ARV 0x5, 0x180 ;  /* 0x0146000000007b1d */ /* 0x000fec0000002000 */
.L_x_750:
[----:B------:R-:W-:Y:S02]  /*2b180*/  ULDC UR4, c[0x0][0xc3c] ;  /* 0x00030f0000047ab9 */ /* 0x000fe40000000800 */
[----:B----4-:R-:W-:-:S13]  /*2b190*/  ISETP.GE.AND P0, PT, R19, UR4, PT ;  /* 0x0000000413007c0c */ /* 0x010fda000bf06270 */
[----:B------:R-:W-:Y:S05]  /*2b1a0*/  @!P0 BRA `(.L_x_760) ;  /* 0xffffff9000348947 */ /* 0x000fea000383ffff */
[----:B------:R-:W-:Y:S05]  /*2b1b0*/  BSYNC B7 ;  /* 0x0000000000077941 */ /* 0x000fea0003800000 */
.L_x_642:
[----:B--23--:R-:W2:Y:S01]  /*2b1c0*/  LDL.LU R0, [R1+0x38] ;  /* 0x0000380001007983 */ /* 0x00cea20000300800 */
[----:B------:R-:W-:Y:S01]  /*2b1d0*/  BSSY B0, `(.L_x_761) ;  /* 0x000000b000007945 */ /* 0x000fe20003800000 */
[----:B-1----:R-:W1:Y:S01]  /*2b1e0*/  S2R R5, SR_CgaCtaId ;  /* 0x0000000000057919 */ /* 0x002e620000008800 */
[----:B--2---:R-:W-:-:S05]  /*2b1f0*/  VIADD R0, R0, 0x1 ;  /* 0x0000000100007836 */ /* 0x004fca0000000000 */
[----:B0-----:R-:W-:-:S04]  /*2b200*/  LEA.HI R2, R0, R0, RZ, 0x1 ;  /* 0x0000000000027211 */ /* 0x001fc800078f08ff */
[----:B------:R-:W-:Y:S02]  /*2b210*/  LOP3.LUT R3, R2, 0xfffffffe, RZ, 0xc0, !PT ;  /* 0xfffffffe02037812 */ /* 0x000fe400078ec0ff */
[----:B------:R-:W-:-:S03]  /*2b220*/  MOV R2, 0x400 ;  /* 0x0000040000027802 */ /* 0x000fc60000000f00 */
[----:B------:R-:W-:Y:S01]  /*2b230*/  IMAD.IADD R0, R0, 0x1, -R3 ;  /* 0x0000000100007824 */ /* 0x000fe200078e0a03 */
[----:B-1----:R-:W-:-:S04]  /*2b240*/  LEA R4, R5, R2, 0x18 ;  /* 0x0000000205047211 */ /* 0x002fc800078ec0ff */
[----:B------:R-:W-:-:S04]  /*2b250*/  SHF.L.U32 R0, R0, 0x1f, RZ ;  /* 0x0000001f00007819 */ /* 0x000fc800000006ff */
[----:B------:R-:W0:Y:S02]  /*2b260*/  SYNCS.PHASECHK.TRANS64.TRYWAIT P0, [R4+URZ+0x29820], R0 ;  /* 0x02982000040075a7 */ /* 0x000e24000800017f */
[----:B0-----:R-:W-:Y:S05]  /*2b270*/  @!P0 BRA `(.L_x_762) ;  /* 0x0000006c00148947 */ /* 0x001fea0003800000 */
.L_x_1027:
[----:B------:R-:W-:Y:S05]  /*2b280*/  BSYNC B0 ;  /* 0x0000000000007941 */ /* 0x000fea0003800000 */
.L_x_761:
[----:B------:R-:W-:-:S03]  /*2b290*/  UMOV UR4, 0xffffffff ;  /* 0xffffffff00047882 */ /* 0x000fc60000000000 */
[----:B------:R-:W-:Y:S05]  /*2b2a0*/  BRA.DIV UR4, `(.L_x_763) ;  /* 0x0000006e041c7947 */ /* 0x000fea000b800000 */
[----:B0-----:R-:W0:Y:S02]  /*2b2b0*/  S2R R0, SR_TID.X ;  /* 0x0000000000007919 */ /* 0x001e240000002100 */
[----:B0-----:R-:W-:-:S04]  /*2b2c0*/  SHF.R.U32.HI R0, RZ, 0x5, R0 ;  /* 0x00000005ff007819 */ /* 0x001fc80000011600 */
[----:B------:R-:W-:-:S05]  /*2b2d0*/  LOP3.LUT R0, R0, 0x3, RZ, 0xc0, !PT ;  /* 0x0000000300007812 */ /* 0x000fca00078ec0ff */
[----:B------:R0:W1:Y:S02]  /*2b2e0*/  SHFL.IDX PT, R14, R0, RZ, 0x1f ;  /* 0x00001fff000e7589 */ /* 0x00006400000e0000 */
.L_x_1030:
[----:B-1----:R-:W-:-:S13]  /*2b2f0*/  ISETP.NE.AND P0, PT, R14, RZ, PT ;  /* 0x000000ff0e00720c */ /* 0x002fda0003f05270 */
[----:B------:R-:W-:Y:S05]  /*2b300*/  @P0 BRA `(.L_x_423) ;  /* 0x0000000000a80947 */ /* 0x000fea0003800000 */
[----:B------:R-:W-:-:S03]  /*2b310*/  UMOV UR4, 0xffffffff ;  /* 0xffffffff00047882 */ /* 0x000fc60000000000 */
[----:B------:R-:W-:Y:S05]  /*2b320*/  BRA.DIV UR4, `(.L_x_764) ;  /* 0x0000006e04307947 */ /* 0x000fea000b800000 */
[----:B------:R-:W-:-:S13]  /*2b330*/  ELECT P6, URZ, PT ;  /* 0x00000000003f782f */ /* 0x000fda00038c0000 */
.L_x_1033:
[----:B------:R-:W-:Y:S05]  /*2b340*/  @!P6 BRA `(.L_x_423) ;  /* 0x000000000098e947 */ /* 0x000fea0003800000 */
[----:B------:R-:W-:-:S06]  /*2b350*/  ULOP3.LUT UR4, UR36, 0x2, URZ, 0xfc, !UPT ;  /* 0x0000000224047892 */ /* 0x000fcc000f8efc3f */
[----:B0-----:R-:W-:-:S05]  /*2b360*/  IMAD.U32 R0, RZ, RZ, UR4 ;  /* 0x00000004ff007e24 */ /* 0x001fca000f8e00ff */
[----:B------:R-:W-:-:S13]  /*2b370*/  ISETP.NE.AND P0, PT, R0, 0x3, PT ;  /* 0x000000030000780c */ /* 0x000fda0003f05270 */
[----:B------:R-:W-:Y:S05]  /*2b380*/  @!P0 BRA `(.L_x_765) ;  /* 0x0000000000048947 */ /* 0x000fea0003800000 */
[----:B------:R-:W-:Y:S01]  /*2b390*/  BPT.TRAP 0x1 ;  /* 0x000000040000795c */ /* 0x000fe20000300000 */
.L_x_765:
[C---:B------:R-:W-:Y:S01]  /*2b3a0*/  IMAD R5, R23.reuse, 0x8, R4 ;  /* 0x0000000817057824 */ /* 0x040fe200078e0204 */
[----:B------:R-:W-:Y:S02]  /*2b3b0*/  SHF.L.U32 R0, R34, 0x1f, RZ ;  /* 0x0000001f22007819 */ /* 0x000fe400000006ff */
[----:B------:R-:W-:Y:S02]  /*2b3c0*/  IADD3 R23, R23, 0x1, RZ ;  /* 0x0000000117177810 */ /* 0x000fe40007ffe0ff */
[----:B------:R-:W0:Y:S02]  /*2b3d0*/  SYNCS.PHASECHK.TRANS64.TRYWAIT P1, [R5+URZ+0x29840], R0 ;  /* 0x02984000050075a7 */ /* 0x000e24000802017f */
[----:B------:R-:W-:-:S04]  /*2b3e0*/  ISETP.NE.AND P2, PT, R23, 0x2, PT ;  /* 0x000000021700780c */ /* 0x000fc80003f45270 */
[----:B------:R-:W-:Y:S01]  /*2b3f0*/  SEL R3, RZ, 0x1, P2 ;  /* 0x00000001ff037807 */ /* 0x000fe20001000000 */
[----:B0-----:R-:W-:Y:S08]  /*2b400*/  @!P1 BRA `(.L_x_766) ;  /* 0x0000006c00189947 */ /* 0x001ff00003800000 */
.L_x_1034:
[----:B------:R-:W-:Y:S02]  /*2b410*/  SEL R23, R23, RZ, P2 ;  /* 0x000000ff17177207 */ /* 0x000fe40001000000 */
[----:B------:R-:W-:Y:S01]  /*2b420*/  LOP3.LUT R2, R34, R3, RZ, 0x3c, !PT ;  /* 0x0000000322027212 */ /* 0x000fe200078e3cff */
[----:B------:R-:W-:Y:S06]  /*2b430*/  @!P0 BRA `(.L_x_767) ;  /* 0x0000000000048947 */ /* 0x000fec0003800000 */
[----:B------:R-:W-:Y:S01]  /*2b440*/  BPT.TRAP 0x1 ;  /* 0x000000040000795c */ /* 0x000fe20000300000 */
.L_x_767:
[----:B------:R-:W-:Y:S01]  /*2b450*/  IMAD R23, R23, 0x8, R4 ;  /* 0x0000000817177824 */ /* 0x000fe200078e0204 */
[----:B------:R-:W-:-:S04]  /*2b460*/  SHF.L.U32 R2, R2, 0x1f, RZ ;  /* 0x0000001f02027819 */ /* 0x000fc800000006ff */
[----:B------:R-:W1:Y:S02]  /*2b470*/  SYNCS.PHASECHK.TRANS64.TRYWAIT P1, [R23+URZ+0x29840], R2 ;  /* 0x02984002170075a7 */ /* 0x000e64000802017f */
[----:B-1----:R-:W-:Y:S05]  /*2b480*/  @!P1 BRA `(.L_x_768) ;  /* 0x0000006c000c9947 */ /* 0x002fea0003800000 */
.L_x_1035:
[----:B------:R-:W-:Y:S05]  /*2b490*/  @!P0 BRA `(.L_x_769) ;  /* 0x0000000000048947 */ /* 0x000fea0003800000 */
[----:B------:R-:W-:Y:S01]  /*2b4a0*/  BPT.TRAP 0x1 ;  /* 0x000000040000795c */ /* 0x000fe20000300000 */
.L_x_769:
[----:B------:R-:W2:Y:S02]  /*2b4b0*/  SYNCS.PHASECHK.TRANS64.TRYWAIT P1, [R5+URZ+0x29860], R0 ;  /* 0x02986000050075a7 */ /* 0x000ea4000802017f */
[----:B--2---:R-:W-:Y:S05]  /*2b4c0*/  @!P1 BRA `(.L_x_770) ;  /* 0x0000006c00109947 */ /* 0x004fea0003800000 */
.L_x_1036:
[----:B------:R-:W-:Y:S05]  /*2b4d0*/  @!P0 BRA `(.L_x_771) ;  /* 0x0000000000048947 */ /* 0x000fea0003800000 */
[----:B------:R-:W-:Y:S01]  /*2b4e0*/  BPT.TRAP 0x1 ;  /* 0x000000040000795c */ /* 0x000fe20000300000 */
.L_x_771:
[----:B------:R-:W3:Y:S02]  /*2b4f0*/  SYNCS.PHASECHK.TRANS64.TRYWAIT P1, [R23+URZ+0x29860], R2 ;  /* 0x02986002170075a7 */ /* 0x000ee4000802017f */
[----:B---3--:R-:W-:Y:S05]  /*2b500*/  @!P1 BRA `(.L_x_772) ;  /* 0x0000006c00149947 */ /* 0x008fea0003800000 */
.L_x_1037:
[----:B------:R-:W-:Y:S05]  /*2b510*/  @!P0 BRA `(.L_x_773) ;  /* 0x0000000000048947 */ /* 0x000fea0003800000 */
[----:B------:R-:W-:Y:S01]  /*2b520*/  BPT.TRAP 0x1 ;  /* 0x000000040000795c */ /* 0x000fe20000300000 */
.L_x_773:
[----:B------:R-:W4:Y:S02]  /*2b530*/  SYNCS.PHASECHK.TRANS64.TRYWAIT P1, [R5+URZ+0x29880], R0 ;  /* 0x02988000050075a7 */ /* 0x000f24000802017f */
[----:B----4-:R-:W-:Y:S05]  /*2b540*/  @!P1 BRA `(.L_x_774) ;  /* 0x0000006c00189947 */ /* 0x010fea0003800000 */
.L_x_1038:
[----:B------:R-:W-:Y:S05]  /*2b550*/  @!P0 BRA `(.L_x_775) ;  /* 0x0000000000048947 */ /* 0x000fea0003800000 */
[----:B------:R-:W-:Y:S01]  /*2b560*/  BPT.TRAP 0x1 ;  /* 0x000000040000795c */ /* 0x000fe20000300000 */
.L_x_775:
[----:B------:R0:W0:Y:S02]  /*2b570*/  SYNCS.PHASECHK.TRANS64.TRYWAIT P0, [R23+URZ+0x29880], R2 ;  /* 0x02988002170075a7 */ /* 0x000024000800017f */
[----:B0-----:R-:W-:Y:S05]  /*2b580*/  @!P0 NANOSLEEP.SYNCS 0x989680 ;  /* 0x009896800000895d */ /* 0x001fea0003900000 */
[----:B------:R-:W0:Y:S02]  /*2b590*/  @!P0 SYNCS.PHASECHK.TRANS64 P0, [R23+URZ+0x29880], R2 ;  /* 0x02988002170085a7 */ /* 0x000e24000800007f */
[----:B0-----:R-:W-:Y:S05]  /*2b5a0*/  @!P0 BRA `(.L_x_775) ;  /* 0xfffffffc00f08947 */ /* 0x001fea000383ffff */
.L_x_423:
[----:B------:R-:W-:Y:S05]  /*2b5b0*/  BSYNC B8 ;  /* 0x0000000000087941 */ /* 0x000fea0003800000 */
.L_x_420:
[----:B------:R-:W-:Y:S05]  /*2b5c0*/  EXIT ;  /* 0x000000000000794d */ /* 0x000fea0003800000 */
.L_x_443:
[----:B-1----:R1:W2:Y:S02]  /*2b5d0*/  SYNCS.PHASECHK.TRANS64.TRYWAIT P5, [R91+URZ+0x29890], R92 ;  /* 0x0298905c5b0075a7 */ /* 0x0022a400080a017f */
[----:B--2---:R-:W-:Y:S05]  /*2b5e0*/  @!P5 NANOSLEEP.SYNCS 0x989680 ;  /* 0x009896800000d95d */ /* 0x004fea0003900000 */
[----:B------:R-:W2:Y:S02]  /*2b5f0*/  @!P5 SYNCS.PHASECHK.TRANS64 P5, [R91+URZ+0x29890], R92 ;  /* 0x0298905c5b00d5a7 */ /* 0x000ea400080a007f */
[----:B--2---:R-:W-:Y:S05]  /*2b600*/  @!P5 BRA `(.L_x_443) ;  /* 0xfffffffc00f0d947 */ /* 0x004fea000383ffff */
[----:B------:R-:W-:Y:S05]  /*2b610*/  BRA `(.L_x_776) ;  /* 0xfffffd8000bc7947 */ /* 0x000fea000383ffff */
.L_x_444:
[----:B------:R-:W-:Y:S01]  /*2b620*/  BSSY B1, `(.L_x_777) ;  /* 0x0000008000017945 */ /* 0x000fe20003800000 */
[----:B0-----:R-:W-:Y:S01]  /*2b630*/  IMAD.MOV.U32 R13, RZ, RZ, R120 ;  /* 0x000000ffff0d7224 */ /* 0x001fe200078e0078 */
[----:B------:R-:W-:Y:S01]  /*2b640*/  MOV R15, 0xffffffff ;  /* 0xffffffff000f7802 */ /* 0x000fe20000000f00 */
[----:B------:R-:W-:Y:S02]  /*2b650*/  IMAD.MOV.U32 R12, RZ, RZ, RZ ;  /* 0x000000ffff0c7224 */ /* 0x000fe400078e00ff */
[----:B------:R-:W-:-:S07]  /*2b660*/  IMAD.MOV.U32 R11, RZ, RZ, 0x1e1f ;  /* 0x00001e1fff0b7424 */ /* 0x000fce00078e00ff */
[----:B-1----:R-:W-:Y:S05]  /*2b670*/  WARPSYNC.COLLECTIVE R15, `(.L_x_778) ;  /* 0x000000000f087348 */ /* 0x002fea0003c00000 */
[----:B------:R0:W2:Y:S02]  /*2b680*/  SHFL.IDX P6, R14, R13, R12, R11 ;  /* 0x0000000c0d0e7389 */ /* 0x0000a400000c000b */
[----:B012---:R-:W-:Y:S01]  /*2b690*/  ENDCOLLECTIVE ;  /* 0x000000000000791b */ /* 0x007fe20003800000 */
.L_x_778:
[----:B------:R-:W-:Y:S05]  /*2b6a0*/  BSYNC B1 ;  /* 0x0000000000017941 */ /* 0x000fea0003800000 */
.L_x_777:
[----:B------:R-:W-:Y:S01]  /*2b6b0*/  IMAD.MOV.U32 R13, RZ, RZ, R121 ;  /* 0x000000ffff0d7224 */ /* 0x000fe200078e0079 */
[----:B------:R-:W-:Y:S01]  /*2b6c0*/  MOV R15, 0xffffffff ;  /* 0xffffffff000f7802 */ /* 0x000fe20000000f00 */
[----:B------:R-:W-:Y:S02]  /*2b6d0*/  IMAD.MOV.U32 R12, RZ, RZ, RZ ;  /* 0x000000ffff0c7224 */ /* 0x000fe400078e00ff */
[----:B------:R-:W-:Y:S02]  /*2b6e0*/  IMAD.MOV.U32 R11, RZ, RZ, 0x1e1f ;  /* 0x00001e1fff0b7424 */ /* 0x000fe400078e00ff */
[----:B------:R-:W-:-:S07]  /*2b6f0*/  IMAD.MOV.U32 R151, RZ, RZ, R14 ;  /* 0x000000ffff977224 */ /* 0x000fce00078e000e */
[----:B------:R-:W-:Y:S05]  /*2b700*/  WARPSYNC.COLLECTIVE R15, `(.L_x_779) ;  /* 0x000000000f087348 */ /* 0x000fea0003c00000 */
[----:B------:R0:W1:Y:S02]  /*2b710*/  SHFL.IDX P6, R14, R13, R12, R11 ;  /* 0x0000000c0d0e7389 */ /* 0x00006400000c000b */
[----:B01----:R-:W-:Y:S01]  /*2b720*/  ENDCOLLECTIVE ;  /* 0x000000000000791b */ /* 0x003fe20003800000 */
.L_x_779:
[----:B------:R-:W-:Y:S01]  /*2b730*/  IMAD.MOV.U32 R11, RZ, RZ, R14 ;  /* 0x000000ffff0b7224 */ /* 0x000fe200078e000e */
[----:B------:R-:W-:Y:S06]  /*2b740*/  BRA `(.L_x_780) ;  /* 0xfffffd8000847947 */ /* 0x000fec000383ffff */
.L_x_469:
[----:B------:R-:W-:Y:S01]  /*2b750*/  BSSY B1, `(.L_x_781) ;  /* 0x0000008000017945 */ /* 0x000fe20003800000 */
[----:B0-----:R-:W-:Y:S01]  /*2b760*/  IMAD.MOV.U32 R13, RZ, RZ, R120 ;  /* 0x000000ffff0d7224 */ /* 0x001fe200078e0078 */
[----:B------:R-:W-:Y:S01]  /*2b770*/  MOV R15, 0xffffffff ;  /* 0xffffffff000f7802 */ /* 0x000fe20000000f00 */
[----:B------:R-:W-:Y:S02]  /*2b780*/  IMAD.MOV.U32 R12, RZ, RZ, 0x1 ;  /* 0x00000001ff0c7424 */ /* 0x000fe400078e00ff */
[----:B----4-:R-:W-:-:S07]  /*2b790*/  IMAD.MOV.U32 R11, RZ, RZ, 0x1e1f ;  /* 0x00001e1fff0b7424 */ /* 0x010fce00078e00ff */
[----:B-123--:R-:W-:Y:S05]  /*2b7a0*/  WARPSYNC.COLLECTIVE R15, `(.L_x_782) ;  /* 0x000000000f087348 */ /* 0x00efea0003c00000 */
[----:B------:R0:W4:Y:S02]  /*2b7b0*/  SHFL.IDX P6, R14, R13, R12, R11 ;  /* 0x0000000c0d0e7389 */ /* 0x00012400000c000b */
[----:B01234-:R-:W-:Y:S01]  /*2b7c0*/  ENDCOLLECTIVE ;  /* 0x000000000000791b */ /* 0x01ffe20003800000 */
.L_x_782:
[----:B------:R-:W-:Y:S05]  /*2b7d0*/  BSYNC B1 ;  /* 0x0000000000017941 */ /* 0x000fea0003800000 */
.L_x_781:
[----:B------:R-:W-:Y:S01]  /*2b7e0*/  IMAD.MOV.U32 R13, RZ, RZ, R121 ;  /* 0x000000ffff0d7224 */ /* 0x000fe200078e0079 */
[----:B------:R-:W-:Y:S01]  /*2b7f0*/  MOV R15, 0xffffffff ;  /* 0xffffffff000f7802 */ /* 0x000fe20000000f00 */
[----:B------:R-:W-:Y:S02]  /*2b800*/  IMAD.MOV.U32 R12, RZ, RZ, 0x1 ;  /* 0x00000001ff0c7424 */ /* 0x000fe400078e00ff */
[----:B------:R-:W-:Y:S02]  /*2b810*/  IMAD.MOV.U32 R11, RZ, RZ, 0x1e1f ;  /* 0x00001e1fff0b7424 */ /* 0x000fe400078e00ff */
[----:B------:R-:W-:-:S07]  /*2b820*/  IMAD.MOV.U32 R65, RZ, RZ, R14 ;  /* 0x000000ffff417224 */ /* 0x000fce00078e000e */
[----:B------:R-:W-:Y:S05]  /*2b830*/  WARPSYNC.COLLECTIVE R15, `(.L_x_783) ;  /* 0x000000000f087348 */ /* 0x000fea0003c00000 */
[----:B------:R0:W1:Y:S02]  /*2b840*/  SHFL.IDX P6, R14, R13, R12, R11 ;  /* 0x0000000c0d0e7389 */ /* 0x00006400000c000b */
[----:B01----:R-:W-:Y:S01]  /*2b850*/  ENDCOLLECTIVE ;  /* 0x000000000000791b */ /* 0x003fe20003800000 */
.L_x_783:
[----:B------:R-:W-:Y:S01]  /*2b860*/  IMAD.MOV.U32 R121, RZ, RZ, R14 ;  /* 0x000000ffff797224 */ /* 0x000fe200078e000e */
[----:B------:R-:W-:Y:S06]  /*2b870*/  BRA `(.L_x_784) ;  /* 0xfffffdac00487947 */ /* 0x000fec000383ffff */
.L_x_499:
[----:B--2---:R2:W3:Y:S02]  /*2b880*/  SYNCS.PHASECHK.TRANS64.TRYWAIT P5, [R91+URZ+0x29890], R92 ;  /* 0x0298905c5b0075a7 */ /* 0x0044e400080a017f */
[----:B---3--:R-:W-:Y:S05]  /*2b890*/  @!P5 NANOSLEEP.SYNCS 0x989680 ;  /* 0x009896800000d95d */ /* 0x008fea0003900000 */
[----:B------:R-:W3:Y:S02]  /*2b8a0*/  @!P5 SYNCS.PHASECHK.TRANS64 P5, [R91+URZ+0x29890], R92 ;  /* 0x0298905c5b00d5a7 */ /* 0x000ee400080a007f */
[----:B---3--:R-:W-:Y:S05]  /*2b8b0*/  @!P5 BRA `(.L_x_499) ;  /* 0xfffffffc00f0d947 */ /* 0x008fea000383ffff */
[----:B------:R-:W-:Y:S05]  /*2b8c0*/  BRA `(.L_x_785) ;  /* 0xfffffde000087947 */ /* 0x000fea000383ffff */
.L_x_500:
[----:B------:R-:W-:Y:S01]  /*2b8d0*/  BSSY B1, `(.L_x_786) ;  /* 0x0000008000017945 */ /* 0x000fe20003800000 */
[----:B0-----:R-:W-:Y:S01]  /*2b8e0*/  IMAD.MOV.U32 R13, RZ, RZ, R120 ;  /* 0x000000ffff0d7224 */ /* 0x001fe200078e0078 */
[----:B------:R-:W-:Y:S01]  /*2b8f0*/  MOV R15, 0xffffffff ;  /* 0xffffffff000f7802 */ /* 0x000fe20000000f00 */
[----:B------:R-:W-:Y:S02]  /*2b900*/  IMAD.MOV.U32 R12, RZ, RZ, RZ ;  /* 0x000000ffff0c7224 */ /* 0x000fe400078e00ff */
[----:B------:R-:W-:-:S07]  /*2b910*/  IMAD.MOV.U32 R11, RZ, RZ, 0x1e1f ;  /* 0x00001e1fff0b7424 */ /* 0x000fce00078e00ff */
[----:B--2---:R-:W-:Y:S05]  /*2b920*/  WARPSYNC.COLLECTIVE R15, `(.L_x_787) ;  /* 0x000000000f087348 */ /* 0x004fea0003c00000 */
[----:B------:R0:W1:Y:S02]  /*2b930*/  SHFL.IDX P6, R14, R13, R12, R11 ;  /* 0x0000000c0d0e7389 */ /* 0x00006400000c000b */
[----:B012---:R-:W-:Y:S01]  /*2b940*/  ENDCOLLECTIVE ;  /* 0x000000000000791b */ /* 0x007fe20003800000 */
.L_x_787:
[----:B------:R-:W-:Y:S05]  /*2b950*/  BSYNC B1 ;  /* 0x0000000000017941 */ /* 0x000fea0003800000 */
.L_x_786:
        /* <DEDUP_REMOVED lines=8> */
.L_x_788:
[----:B------:R-:W-:Y:S01]  /*2b9e0*/  IMAD.MOV.U32 R11, RZ, RZ, R14 ;  /* 0x000000ffff0b7224 */ /* 0x000fe200078e000e */
[----:B------:R-:W-:Y:S06]  /*2b9f0*/  BRA `(.L_x_789) ;  /* 0xfffffddc00d47947 */ /* 0x000fec000383ffff */
.L_x_513:
        /* <DEDUP_REMOVED lines=8> */
.L_x_791:
[----:B------:R-:W-:Y:S05]  /*2ba80*/  BSYNC B1 ;  /* 0x0000000000017941 */ /* 0x000fea0003800000 */
.L_x_790:
        /* <DEDUP_REMOVED lines=8> */
.L_x_792:
[----:B------:R-:W-:Y:S01]  /*2bb10*/  IMAD.MOV.U32 R44, RZ, RZ, R14 ;  /* 0x000000ffff2c7224 */ /* 0x000fe200078e000e */
[----:B------:R-:W-:Y:S06]  /*2bb20*/  BRA `(.L_x_793) ;  /* 0xfffffe0c00087947 */ /* 0x000fec000383ffff */
.L_x_526:
[----:B-1----:R1:W2:Y:S02]  /*2bb30*/  SYNCS.PHASECHK.TRANS64.TRYWAIT P2, [R91+URZ+0x29890], R92 ;  /* 0x0298905c5b0075a7 */ /* 0x0022a4000804017f */
[----:B--2---:R-:W-:Y:S05]  /*2bb40*/  @!P2 NANOSLEEP.SYNCS 0x989680 ;  /* 0x009896800000a95d */ /* 0x004fea0003900000 */
[----:B------:R-:W2:Y:S02]  /*2bb50*/  @!P2 SYNCS.PHASECHK.TRANS64 P2, [R91+URZ+0x29890], R92 ;  /* 0x0298905c5b00a5a7 */ /* 0x000ea4000804007f */
[----:B--2---:R-:W-:Y:S05]  /*2bb60*/  @!P2 BRA `(.L_x_526) ;  /* 0xfffffffc00f0a947 */ /* 0x004fea000383ffff */
[----:B------:R-:W-:Y:S05]  /*2bb70*/  BRA `(.L_x_794) ;  /* 0xfffffe3800a47947 */ /* 0x000fea000383ffff */
.L_x_527:
[----:B------:R-:W-:Y:S01]  /*2bb80*/  BSSY B1, `(.L_x_795) ;  /* 0x0000008000017945 */ /* 0x000fe20003800000 */
[----:B------:R-:W-:Y:S01]  /*2bb90*/  IMAD.MOV.U32 R13, RZ, RZ, R46 ;  /* 0x000000ffff0d7224 */ /* 0x000fe200078e002e */
[----:B------:R-:W-:Y:S01]  /*2bba0*/  MOV R15, 0xffffffff ;  /* 0xffffffff000f7802 */ /* 0x000fe20000000f00 */
[----:B------:R-:W-:Y:S02]  /*2bbb0*/  IMAD.MOV.U32 R12, RZ, RZ, RZ ;  /* 0x000000ffff0c7224 */ /* 0x000fe400078e00ff */
[----:B------:R-:W-:-:S07]  /*2bbc0*/  IMAD.MOV.U32 R11, RZ, RZ, 0x1e1f ;  /* 0x00001e1fff0b7424 */ /* 0x000fce00078e00ff */
[----:B-1----:R-:W-:Y:S05]  /*2bbd0*/  WARPSYNC.COLLECTIVE R15, `(.L_x_796) ;  /* 0x000000000f087348 */ /* 0x002fea0003c00000 */
[----:B------:R0:W2:Y:S02]  /*2bbe0*/  SHFL.IDX P6, R14, R13, R12, R11 ;  /* 0x0000000c0d0e7389 */ /* 0x0000a400000c000b */
[----:B012---:R-:W-:Y:S01]  /*2bbf0*/  ENDCOLLECTIVE ;  /* 0x000000000000791b */ /* 0x007fe20003800000 */
.L_x_796:
[----:B------:R-:W-:Y:S05]  /*2bc00*/  BSYNC B1 ;  /* 0x0000000000017941 */ /* 0x000fea0003800000 */
.L_x_795:
        /* <DEDUP_REMOVED lines=8> */
.L_x_797:
[----:B------:R-:W-:Y:S01]  /*2bc90*/  IMAD.MOV.U32 R47, RZ, RZ, R14 ;  /* 0x000000ffff2f7224 */ /* 0x000fe200078e000e */
[----:B------:R-:W-:Y:S06]  /*2bca0*/  BRA `(.L_x_798) ;  /* 0xfffffe3800c07947 */ /* 0x000fec000383ffff */
.L_x_530:
[----:B------:R-:W-:Y:S01]  /*2bcb0*/  BSSY B1, `(.L_x_799) ;  /* 0x0000008000017945 */ /* 0x000fe20003800000 */
[----:B----4-:R-:W-:Y:S01]  /*2bcc0*/  IMAD.MOV.U32 R13, RZ, RZ, R46 ;  /* 0x000000ffff0d7224 */ /* 0x010fe200078e002e */
[----:B------:R-:W-:Y:S01]  /*2bcd0*/  MOV R15, 0xffffffff ;  /* 0xffffffff000f7802 */ /* 0x000fe20000000f00 */
[----:B------:R-:W-:Y:S02]  /*2bce0*/  IMAD.MOV.U32 R12, RZ, RZ, 0x1 ;  /* 0x00000001ff0c7424 */ /* 0x000fe400078e00ff */
[----:B------:R-:W-:-:S07]  /*2bcf0*/  IMAD.MOV.U32 R11, RZ, RZ, 0x1e1f ;  /* 0x00001e1fff0b7424 */ /* 0x000fce00078e00ff */
[----:B0123--:R-:W-:Y:S05]  /*2bd00*/  WARPSYNC.COLLECTIVE R15, `(.L_x_800) ;  /* 0x000000000f087348 */ /* 0x00ffea0003c00000 */
[----:B------:R4:W0:Y:S02]  /*2bd10*/  SHFL.IDX P6, R14, R13, R12, R11 ;  /* 0x0000000c0d0e7389 */ /* 0x00082400000c000b */
[----:B01234-:R-:W-:Y:S01]  /*2bd20*/  ENDCOLLECTIVE ;  /* 0x000000000000791b */ /* 0x01ffe20003800000 */
.L_x_800:
[----:B------:R-:W-:Y:S05]  /*2bd30*/  BSYNC B1 ;  /* 0x0000000000017941 */ /* 0x000fea0003800000 */
.L_x_799:
        /* <DEDUP_REMOVED lines=8> */
.L_x_801:
[----:B------:R-:W-:Y:S01]  /*2bdc0*/  IMAD.MOV.U32 R47, RZ, RZ, R14 ;  /* 0x000000ffff2f7224 */ /* 0x000fe200078e000e */
[----:B------:R-:W-:Y:S06]  /*2bdd0*/  BRA `(.L_x_802) ;  /* 0xfffffe3c00147947 */ /* 0x000fec000383ffff */
.L_x_534:
[----:B------:R0:W0:Y:S02]  /*2bde0*/  SYNCS.PHASECHK.TRANS64.TRYWAIT P1, [R91+URZ+0x298b0], R92 ;  /* 0x0298b05c5b0075a7 */ /* 0x000024000802017f */
[----:B0-----:R-:W-:Y:S05]  /*2bdf0*/  @!P1 NANOSLEEP.SYNCS 0x989680 ;  /* 0x009896800000995d */ /* 0x001fea0003900000 */
[----:B------:R-:W0:Y:S02]  /*2be00*/  @!P1 SYNCS.PHASECHK.TRANS64 P1, [R91+URZ+0x298b0], R92 ;  /* 0x0298b05c5b0095a7 */ /* 0x000e24000802007f */
[----:B0-----:R-:W-:Y:S05]  /*2be10*/  @!P1 BRA `(.L_x_534) ;  /* 0xfffffffc00f09947 */ /* 0x001fea000383ffff */
[----:B------:R-:W-:Y:S05]  /*2be20*/  BRA `(.L_x_803) ;  /* 0xfffffe3c00e07947 */ /* 0x000fea000383ffff */
.L_x_544:
[----:B------:R-:W0:Y:S01]  /*2be30*/  S2R R3, SR_TID.X ;  /* 0x0000000000037919 */ /* 0x000e220000002100 */
[----:B------:R-:W-:Y:S01]  /*2be40*/  BSSY B0, `(.L_x_804) ;  /* 0x000000c000007945 */ /* 0x000fe20003800000 */
[----:B------:R-:W-:Y:S01]  /*2be50*/  IMAD.MOV.U32 R12, RZ, RZ, RZ ;  /* 0x000000ffff0c7224 */ /* 0x000fe200078e00ff */
[----:B------:R-:W-:Y:S01]  /*2be60*/  MOV R11, 0x1f ;  /* 0x0000001f000b7802 */ /* 0x000fe20000000f00 */
[----:B------:R-:W-:Y:S02]  /*2be70*/  IMAD.MOV.U32 R15, RZ, RZ, -0x1 ;  /* 0xffffffffff0f7424 */ /* 0x000fe400078e00ff */
[----:B0-----:R-:W-:-:S05]  /*2be80*/  VIADD R5, R3, 0xffffff80 ;  /* 0xffffff8003057836 */ /* 0x001fca0000000000 */
[----:B------:R-:W-:-:S04]  /*2be90*/  SHF.R.S32.HI R3, RZ, 0x1f, R5 ;  /* 0x0000001fff037819 */ /* 0x000fc80000011405 */
[----:B------:R-:W-:-:S04]  /*2bea0*/  LEA.HI R3, R3, R5, RZ, 0x7 ;  /* 0x0000000503037211 */ /* 0x000fc800078f38ff */
[----:B------:R-:W-:-:S05]  /*2beb0*/  SHF.R.S32.HI R3, RZ, 0x7, R3 ;  /* 0x00000007ff037819 */ /* 0x000fca0000011403 */
[----:B------:R-:W-:-:S07]  /*2bec0*/  IMAD.MOV.U32 R13, RZ, RZ, R3 ;  /* 0x000000ffff0d7224 */ /* 0x000fce00078e0003 */
[----:B-----5:R-:W-:Y:S05]  /*2bed0*/  WARPSYNC.COLLECTIVE R15, `(.L_x_805) ;  /* 0x000000000f087348 */ /* 0x020fea0003c00000 */
[----:B------:R0:W1:Y:S02]  /*2bee0*/  SHFL.IDX P6, R14, R13, R12, R11 ;  /* 0x0000000c0d0e7389 */ /* 0x00006400000c000b */
[----:B01---5:R-:W-:Y:S01]  /*2bef0*/  ENDCOLLECTIVE ;  /* 0x000000000000791b */ /* 0x023fe20003800000 */
.L_x_805:
[----:B------:R-:W-:Y:S05]  /*2bf00*/  BSYNC B0 ;  /* 0x0000000000007941 */ /* 0x000fea0003800000 */
.L_x_804:
[----:B------:R-:W-:Y:S01]  /*2bf10*/  IMAD.MOV.U32 R212, RZ, RZ, R14 ;  /* 0x000000ffffd47224 */ /* 0x000fe200078e000e */
[----:B------:R-:W-:Y:S06]  /*2bf20*/  BRA `(.L_x_806) ;  /* 0xfffffe4c00387947 */ /* 0x000fec000383ffff */
.L_x_554:
[----:B------:R-:W-:Y:S01]  /*2bf30*/  BSSY B1, `(.L_x_807) ;  /* 0x0000008000017945 */ /* 0x000fe20003800000 */
[----:B------:R-:W-:Y:S01]  /*2bf40*/  IMAD.MOV.U32 R13, RZ, RZ, R26 ;  /* 0x000000ffff0d7224 */ /* 0x000fe200078e001a */
[----:B------:R-:W-:Y:S01]  /*2bf50*/  MOV R11, 0x1e1f ;  /* 0x00001e1f000b7802 */ /* 0x000fe20000000f00 */
[----:B------:R-:W-:Y:S02]  /*2bf60*/  IMAD.MOV.U32 R12, RZ, RZ, RZ ;  /* 0x000000ffff0c7224 */ /* 0x000fe400078e00ff */
[----:B------:R-:W-:-:S07]  /*2bf70*/  IMAD.MOV.U32 R15, RZ, RZ, -0x1 ;  /* 0xffffffffff0f7424 */ /* 0x000fce00078e00ff */
[----:B------:R-:W-:Y:S05]  /*2bf80*/  WARPSYNC.COLLECTIVE R15, `(.L_x_808) ;  /* 0x000000000f087348 */ /* 0x000fea0003c00000 */
[----:B------:R0:W1:Y:S02]  /*2bf90*/  SHFL.IDX P6, R14, R13, R12, R11 ;  /* 0x0000000c0d0e7389 */ /* 0x00006400000c000b */
[----:B01----:R-:W-:Y:S01]  /*2bfa0*/  ENDCOLLECTIVE ;  /* 0x000000000000791b */ /* 0x003fe20003800000 */
.L_x_808:
[----:B------:R-:W-:Y:S05]  /*2bfb0*/  BSYNC B1 ;  /* 0x0000000000017941 */ /* 0x000fea0003800000 */
.L_x_807:
[----:B------:R-:W-:Y:S01]  /*2bfc0*/  IMAD.MOV.U32 R13, RZ, RZ, R24 ;  /* 0x000000ffff0d7224 */ /* 0x000fe200078e0018 */
[----:B------:R-:W-:Y:S01]  /*2bfd0*/  MOV R11, 0x1e1f ;  /* 0x00001e1f000b7802 */ /* 0x000fe20000000f00 */
[----:B------:R-:W-:Y:S02]  /*2bfe0*/  IMAD.MOV.U32 R12, RZ, RZ, RZ ;  /* 0x000000ffff0c7224 */ /* 0x000fe400078e00ff */
[----:B------:R-:W-:Y:S02]  /*2bff0*/  IMAD.MOV.U32 R15, RZ, RZ, -0x1 ;  /* 0xffffffffff0f7424 */ /* 0x000fe400078e00ff */
[----:B------:R-:W-:-:S07]  /*2c000*/  IMAD.MOV.U32 R0, RZ, RZ, R14 ;  /* 0x000000ffff007224 */ /* 0x000fce00078e000e */
[----:B------:R-:W-:Y:S05]  /*2c010*/  WARPSYNC.COLLECTIVE R15, `(.L_x_809) ;  /* 0x000000000f087348 */ /* 0x000fea0003c00000 */
[----:B------:R0:W1:Y:S02]  /*2c020*/  SHFL.IDX P6, R14, R13, R12, R11 ;  /* 0x0000000c0d0e7389 */ /* 0x00006400000c000b */
[----:B01----:R-:W-:Y:S01]  /*2c030*/  ENDCOLLECTIVE ;  /* 0x000000000000791b */ /* 0x003fe20003800000 */
.L_x_809:
[----:B------:R-:W-:Y:S02]  /*2c040*/  IMAD.MOV.U32 R13, RZ, RZ, R37 ;  /* 0x000000ffff0d7224 */ /* 0x000fe400078e0025 */
[----:B------:R-:W-:-:S07]  /*2c050*/  IMAD.MOV.U32 R3, RZ, RZ, R14 ;  /* 0x000000ffff037224 */ /* 0x000fce00078e000e */
[----:B------:R-:W-:Y:S05]  /*2c060*/  WARPSYNC.COLLECTIVE R15, `(.L_x_810) ;  /* 0x000000000f087348 */ /* 0x000fea0003c00000 */
[----:B------:R0:W1:Y:S02]  /*2c070*/  SHFL.IDX P6, R14, R13, R12, R11 ;  /* 0x0000000c0d0e7389 */ /* 0x00006400000c000b */
[----:B01----:R-:W-:Y:S01]  /*2c080*/  ENDCOLLECTIVE ;  /* 0x000000000000791b */ /* 0x003fe20003800000 */
.L_x_810:
[----:B------:R-:W-:Y:S01]  /*2c090*/  MOV R13, R138 ;  /* 0x0000008a000d7202 */ /* 0x000fe20000000f00 */
[----:B------:R-:W-:-:S07]  /*2c0a0*/  IMAD.MOV.U32 R4, RZ, RZ, R14 ;  /* 0x000000ffff047224 */ /* 0x000fce00078e000e */
[----:B------:R-:W-:Y:S05]  /*2c0b0*/  WARPSYNC.COLLECTIVE R15, `(.L_x_811) ;  /* 0x000000000f087348 */ /* 0x000fea0003c00000 */
[----:B------:R0:W1:Y:S02]  /*2c0c0*/  SHFL.IDX P6, R14, R13, R12, R11 ;  /* 0x0000000c0d0e7389 */ /* 0x00006400000c000b */
[----:B01----:R-:W-:Y:S01]  /*2c0d0*/  ENDCOLLECTIVE ;  /* 0x000000000000791b */ /* 0x003fe20003800000 */
.L_x_811:
[----:B------:R-:W-:Y:S05]  /*2c0e0*/  BRA `(.L_x_812) ;  /* 0xfffffe5000247947 */ /* 0x000fea000383ffff */
.L_x_558:
[----:B-1----:R1:W3:Y:S02]  /*2c0f0*/  SYNCS.PHASECHK.TRANS64.TRYWAIT P0, [R18+URZ+0x29800], R3 ;  /* 0x02980003120075a7 */ /* 0x0022e4000800017f */
[----:B---3--:R-:W-:Y:S05]  /*2c100*/  @!P0 NANOSLEEP.SYNCS 0x989680 ;  /* 0x009896800000895d */ /* 0x008fea0003900000 */
[----:B------:R-:W3:Y:S02]  /*2c110*/  @!P0 SYNCS.PHASECHK.TRANS64 P0, [R18+URZ+0x29800], R3 ;  /* 0x02980003120085a7 */ /* 0x000ee4000800007f */
[----:B---3--:R-:W-:Y:S05]  /*2c120*/  @!P0 BRA `(.L_x_558) ;  /* 0xfffffffc00f08947 */ /* 0x008fea000383ffff */
[----:B------:R-:W-:Y:S05]  /*2c130*/  BRA `(.L_x_813) ;  /* 0xfffffe5400787947 */ /* 0x000fea000383ffff */
.L_x_570:
        /* <DEDUP_REMOVED lines=8> */
.L_x_815:
[----:B------:R-:W-:Y:S05]  /*2c1c0*/  BSYNC B1 ;  /* 0x0000000000017941 */ /* 0x000fea0003800000 */
.L_x_814:
[----:B------:R-:W-:Y:S01]  /*2c1d0*/  IMAD.MOV.U32 R13, RZ, RZ, R24 ;  /* 0x000000ffff0d7224 */ /* 0x000fe200078e0018 */
[----:B------:R-:W-:Y:S01]  /*2c1e0*/  MOV R3, R14 ;  /* 0x0000000e00037202 */ /* 0x000fe20000000f00 */
[----:B------:R-:W-:Y:S02]  /*2c1f0*/  IMAD.MOV.U32 R12, RZ, RZ, RZ ;  /* 0x000000ffff0c7224 */ /* 0x000fe400078e00ff */
[----:B------:R-:W-:Y:S02]  /*2c200*/  IMAD.MOV.U32 R11, RZ, RZ, 0x1e1f ;  /* 0x00001e1fff0b7424 */ /* 0x000fe400078e00ff */
[----:B------:R-:W-:-:S07]  /*2c210*/  IMAD.MOV.U32 R15, RZ, RZ, -0x1 ;  /* 0xffffffffff0f7424 */ /* 0x000fce00078e00ff */
[----:B------:R-:W-:Y:S05]  /*2c220*/  WARPSYNC.COLLECTIVE R15, `(.L_x_816) ;  /* 0x000000000f087348 */ /* 0x000fea0003c00000 */
[----:B------:R0:W1:Y:S02]  /*2c230*/  SHFL.IDX P6, R14, R13, R12, R11 ;  /* 0x0000000c0d0e7389 */ /* 0x00006400000c000b */
[----:B01----:R-:W-:Y:S01]  /*2c240*/  ENDCOLLECTIVE ;  /* 0x000000000000791b */ /* 0x003fe20003800000 */
.L_x_816:
[----:B------:R-:W-:Y:S01]  /*2c250*/  IMAD.MOV.U32 R13, RZ, RZ, R37 ;  /* 0x000000ffff0d7224 */ /* 0x000fe200078e0025 */
[----:B------:R-:W-:-:S07]  /*2c260*/  MOV R21, R14 ;  /* 0x0000000e00157202 */ /* 0x000fce0000000f00 */
[----:B------:R-:W-:Y:S05]  /*2c270*/  WARPSYNC.COLLECTIVE R15, `(.L_x_817) ;  /* 0x000000000f087348 */ /* 0x000fea0003c00000 */
[----:B------:R0:W1:Y:S02]  /*2c280*/  SHFL.IDX P6, R14, R13, R12, R11 ;  /* 0x0000000c0d0e7389 */ /* 0x00006400000c000b */
[----:B01----:R-:W-:Y:S01]  /*2c290*/  ENDCOLLECTIVE ;  /* 0x000000000000791b */ /* 0x003fe20003800000 */
.L_x_817:
[----:B------:R-:W-:Y:S02]  /*2c2a0*/  IMAD.MOV.U32 R13, RZ, RZ, R138 ;  /* 0x000000ffff0d7224 */ /* 0x000fe400078e008a */
[----:B------:R-:W-:-:S07]  /*2c2b0*/  IMAD.MOV.U32 R37, RZ, RZ, R14 ;  /* 0x000000ffff257224 */ /* 0x000fce00078e000e */
[----:B------:R-:W-:Y:S05]  /*2c2c0*/  WARPSYNC.COLLECTIVE R15, `(.L_x_818) ;  /* 0x000000000f087348 */ /* 0x000fea0003c00000 */
[----:B------:R0:W1:Y:S02]  /*2c2d0*/  SHFL.IDX P6, R14, R13, R12, R11 ;  /* 0x0000000c0d0e7389 */ /* 0x00006400000c000b */
[----:B01----:R-:W-:Y:S01]  /*2c2e0*/  ENDCOLLECTIVE ;  /* 0x000000000000791b */ /* 0x003fe20003800000 */
.L_x_818:
[----:B------:R-:W-:Y:S01]  /*2c2f0*/  IMAD.MOV.U32 R39, RZ, RZ, R14 ;  /* 0x000000ffff277224 */ /* 0x000fe200078e000e */
[----:B------:R-:W-:Y:S06]  /*2c300*/  BRA `(.L_x_819) ;  /* 0xfffffe8000d47947 */ /* 0x000fec000383ffff */
.L_x_574:
[----:B---3--:R3:W0:Y:S02]  /*2c310*/  SYNCS.PHASECHK.TRANS64.TRYWAIT P0, [R18+URZ+0x29800], R3 ;  /* 0x02980003120075a7 */ /* 0x008624000800017f */
[----:B0-----:R-:W-:Y:S05]  /*2c320*/  @!P0 NANOSLEEP.SYNCS 0x989680 ;  /* 0x009896800000895d */ /* 0x001fea0003900000 */
[----:B------:R-:W0:Y:S02]  /*2c330*/  @!P0 SYNCS.PHASECHK.TRANS64 P0, [R18+URZ+0x29800], R3 ;  /* 0x02980003120085a7 */ /* 0x000e24000800007f */
[----:B0-----:R-:W-:Y:S05]  /*2c340*/  @!P0 BRA `(.L_x_574) ;  /* 0xfffffffc00f08947 */ /* 0x001fea000383ffff */
[----:B------:R-:W-:Y:S05]  /*2c350*/  BRA `(.L_x_820) ;  /* 0xfffffe8400d47947 */ /* 0x000fea000383ffff */
.L_x_582:
[----:B-1----:R1:W3:Y:S02]  /*2c360*/  SYNCS.PHASECHK.TRANS64.TRYWAIT P1, [R0+URZ+0x29830], R3 ;  /* 0x02983003000075a7 */ /* 0x0022e4000802017f */
[----:B---3--:R-:W-:Y:S05]  /*2c370*/  @!P1 NANOSLEEP.SYNCS 0x989680 ;  /* 0x009896800000995d */ /* 0x008fea0003900000 */
[----:B------:R-:W3:Y:S02]  /*2c380*/  @!P1 SYNCS.PHASECHK.TRANS64 P1, [R0+URZ+0x29830], R3 ;  /* 0x02983003000095a7 */ /* 0x000ee4000802007f */
[----:B---3--:R-:W-:Y:S05]  /*2c390*/  @!P1 BRA `(.L_x_582) ;  /* 0xfffffffc00f09947 */ /* 0x008fea000383ffff */
[----:B------:R-:W-:Y:S05]  /*2c3a0*/  BRA `(.L_x_581) ;  /* 0xfffffeb8001c7947 */ /* 0x000fea000383ffff */
.L_x_589:
[----:B-1----:R1:W2:Y:S02]  /*2c3b0*/  SYNCS.PHASECHK.TRANS64.TRYWAIT P2, [R11+URZ+0x29830], R10 ;  /* 0x0298300a0b0075a7 */ /* 0x0022a4000804017f */
[----:B--2---:R-:W-:Y:S05]  /*2c3c0*/  @!P2 NANOSLEEP.SYNCS 0x989680 ;  /* 0x009896800000a95d */ /* 0x004fea0003900000 */
[----:B------:R-:W2:Y:S02]  /*2c3d0*/  @!P2 SYNCS.PHASECHK.TRANS64 P2, [R11+URZ+0x29830], R10 ;  /* 0x0298300a0b00a5a7 */ /* 0x000ea4000804007f */
[----:B--2---:R-:W-:Y:S05]  /*2c3e0*/  @!P2 BRA `(.L_x_589) ;  /* 0xfffffffc00f0a947 */ /* 0x004fea000383ffff */
[----:B------:R-:W-:Y:S05]  /*2c3f0*/  BRA `(.L_x_588) ;  /* 0xfffffef000287947 */ /* 0x000fea000383ffff */
.L_x_593:
[----:B-1----:R1:W2:Y:S02]  /*2c400*/  SYNCS.PHASECHK.TRANS64.TRYWAIT P1, [R10+URZ+0x29850], R7 ;  /* 0x029850070a0075a7 */ /* 0x0022a4000802017f */
[----:B--2---:R-:W-:Y:S05]  /*2c410*/  @!P1 NANOSLEEP.SYNCS 0x989680 ;  /* 0x009896800000995d */ /* 0x004fea0003900000 */
[----:B------:R-:W2:Y:S02]  /*2c420*/  @!P1 SYNCS.PHASECHK.TRANS64 P1, [R10+URZ+0x29850], R7 ;  /* 0x029850070a0095a7 */ /* 0x000ea4000802007f */
[----:B--2---:R-:W-:Y:S05]  /*2c430*/  @!P1 BRA `(.L_x_593) ;  /* 0xfffffffc00f09947 */ /* 0x004fea000383ffff */
[----:B------:R-:W-:Y:S05]  /*2c440*/  BRA `(.L_x_590) ;  /* 0xffffff0000647947 */ /* 0x000fea000383ffff */
.L_x_600:
[----:B-1----:R1:W2:Y:S02]  /*2c450*/  SYNCS.PHASECHK.TRANS64.TRYWAIT P1, [R15+URZ+0x29850], R4 ;  /* 0x029850040f0075a7 */ /* 0x0022a4000802017f */
[----:B--2---:R-:W-:Y:S05]  /*2c460*/  @!P1 NANOSLEEP.SYNCS 0x989680 ;  /* 0x009896800000995d */ /* 0x004fea0003900000 */
[----:B------:R-:W2:Y:S02]  /*2c470*/  @!P1 SYNCS.PHASECHK.TRANS64 P1, [R15+URZ+0x29850], R4 ;  /* 0x029850040f0095a7 */ /* 0x000ea4000802007f */
[----:B--2---:R-:W-:Y:S05]  /*2c480*/  @!P1 BRA `(.L_x_600) ;  /* 0xfffffffc00f09947 */ /* 0x004fea000383ffff */
[----:B------:R-:W-:Y:S05]  /*2c490*/  BRA `(.L_x_599) ;  /* 0xffffff2000747947 */ /* 0x000fea000383ffff */
.L_x_604:
[----:B------:R-:W-:Y:S01]  /*2c4a0*/  SEL R42, R12, R77, P0 ;  /* 0x0000004d0c2a7207 */ /* 0x000fe20000000000 */
[----:B------:R-:W-:Y:S01]  /*2c4b0*/  IMAD.MOV.U32 R11, RZ, RZ, 0x1c1f ;  /* 0x00001c1fff0b7424 */ /* 0x000fe200078e00ff */
[----:B------:R-:W-:Y:S01]  /*2c4c0*/  SEL R87, R77, R12, P0 ;  /* 0x0000000c4d577207 */ /* 0x000fe20000000000 */
[----:B------:R-:W-:Y:S01]  /*2c4d0*/  IMAD.MOV.U32 R15, RZ, RZ, -0x1 ;  /* 0xffffffffff0f7424 */ /* 0x000fe200078e00ff */
[----:B-----5:R-:W-:Y:S02]  /*2c4e0*/  MOV R12, R5 ;  /* 0x00000005000c7202 */ /* 0x020fe40000000f00 */
[----:B------:R-:W-:Y:S02]  /*2c4f0*/  SEL R46, R48, R91, P0 ;  /* 0x0000005b302e7207 */ /* 0x000fe40000000000 */
[----:B------:R-:W-:-:S07]  /*2c500*/  SEL R91, R91, R48, P0 ;  /* 0x000000305b5b7207 */ /* 0x000fce0000000000 */
[----:B-12---:R-:W-:Y:S05]  /*2c510*/  WARPSYNC.COLLECTIVE R15, `(.L_x_821) ;  /* 0x000000000f087348 */ /* 0x006fea0003c00000 */
[----:B------:R0:W3:Y:S02]  /*2c520*/  SHFL.IDX P6, R14, R13, R12, R11 ;  /* 0x0000000c0d0e7389 */ /* 0x0000e400000c000b */
[----:B0123--:R-:W-:Y:S01]  /*2c530*/  ENDCOLLECTIVE ;  /* 0x000000000000791b */ /* 0x00ffe20003800000 */
.L_x_821:
[----:B------:R-:W-:Y:S02]  /*2c540*/  SEL R48, R73, R6, P0 ;  /* 0x0000000649307207 */ /* 0x000fe40000000000 */
[----:B------:R-:W-:Y:S02]  /*2c550*/  SEL R73, R6, R73, P0 ;  /* 0x0000004906497207 */ /* 0x000fe40000000000 */
[----:B------:R-:W-:Y:S02]  /*2c560*/  LOP3.LUT R6, R5, 0x2, RZ, 0x3c, !PT ;  /* 0x0000000205067812 */ /* 0x000fe400078e3cff */
[----:B------:R-:W-:Y:S02]  /*2c570*/  SEL R34, R36, R119, P0 ;  /* 0x0000007724227207 */ /* 0x000fe40000000000 */
[----:B------:R-:W-:Y:S02]  /*2c580*/  SEL R20, R115, R112, P0 ;  /* 0x0000007073147207 */ /* 0x000fe40000000000 */
[----:B------:R-:W-:-:S02]  /*2c590*/  SEL R119, R119, R36, P0 ;  /* 0x0000002477777207 */ /* 0x000fc40000000000 */
[----:B------:R-:W-:Y:S01]  /*2c5a0*/  SEL R115, R112, R115, P0 ;  /* 0x0000007370737207 */ /* 0x000fe20000000000 */
[----:B------:R-:W-:Y:S01]  /*2c5b0*/  IMAD.MOV.U32 R13, RZ, RZ, R96 ;  /* 0x000000ffff0d7224 */ /* 0x000fe200078e0060 */
[----:B------:R-:W-:Y:S02]  /*2c5c0*/  SEL R36, R117, R0, P0 ;  /* 0x0000000075247207 */ /* 0x000fe40000000000 */
[----:B------:R-:W-:Y:S02]  /*2c5d0*/  SEL R117, R0, R117, P0 ;  /* 0x0000007500757207 */ /* 0x000fe40000000000 */
[----:B------:R-:W-:Y:S02]  /*2c5e0*/  SEL R0, R85, R40, P0 ;  /* 0x0000002855007207 */ /* 0x000fe40000000000 */
[----:B------:R-:W-:Y:S02]  /*2c5f0*/  SEL R65, R40, R85, P0 ;  /* 0x0000005528417207 */ /* 0x000fe40000000000 */
[----:B------:R-:W-:Y:S01]  /*2c600*/  SEL R70, R44, R121, P0 ;  /* 0x000000792c467207 */ /* 0x000fe20000000000 */
[----:B------:R-:W-:Y:S01]  /*2c610*/  IMAD.MOV.U32 R95, RZ, RZ, R14 ;  /* 0x000000ffff5f7224 */ /* 0x000fe200078e000e */
[----:B------:R-:W-:-:S07]  /*2c620*/  SEL R32, R113, R92, P0 ;  /* 0x0000005c71207207 */ /* 0x000fce0000000000 */
[----:B------:R-:W-:Y:S05]  /*2c630*/  WARPSYNC.COLLECTIVE R15, `(.L_x_822) ;  /* 0x000000000f087348 */ /* 0x000fea0003c00000 */
[----:B------:R0:W1:Y:S02]  /*2c640*/  SHFL.IDX P6, R14, R13, R12, R11 ;  /* 0x0000000c0d0e7389 */ /* 0x00006400000c000b */
[----:B01----:R-:W-:Y:S01]  /*2c650*/  ENDCOLLECTIVE ;  /* 0x000000000000791b */ /* 0x003fe20003800000 */
.L_x_822:
[----:B------:R-:W-:Y:S02]  /*2c660*/  SEL R121, R121, R44, P0 ;  /* 0x0000002c79797207 */ /* 0x000fe40000000000 */
[----:B------:R-:W-:Y:S02]  /*2c670*/  SEL R26, R24, R43, P0 ;  /* 0x0000002b181a7207 */ /* 0x000fe40000000000 */
[----:B------:R-:W-:Y:S02]  /*2c680*/  SEL R31, R43, R24, P0 ;  /* 0x000000182b1f7207 */ /* 0x000fe40000000000 */
[----:B------:R-:W-:Y:S02]  /*2c690*/  SEL R24, R80, R37, P0 ;  /* 0x0000002550187207 */ /* 0x000fe40000000000 */
[----:B------:R-:W-:Y:S02]  /*2c6a0*/  SEL R33, R37, R80, P0 ;  /* 0x0000005025217207 */ /* 0x000fe40000000000 */
[----:B------:R-:W-:-:S02]  /*2c6b0*/  SEL R113, R92, R113, P0 ;  /* 0x000000715c717207 */ /* 0x000fc40000000000 */
[----:B------:R-:W-:Y:S01]  /*2c6c0*/  SEL R68, R60, R111, P0 ;  /* 0x0000006f3c447207 */ /* 0x000fe20000000000 */
[----:B------:R-:W-:Y:S01]  /*2c6d0*/  IMAD.MOV.U32 R13, RZ, RZ, R99 ;  /* 0x000000ffff0d7224 */ /* 0x000fe200078e0063 */
[----:B------:R-:W-:Y:S01]  /*2c6e0*/  SEL R66, R109, R90, P0 ;  /* 0x0000005a6d427207 */ /* 0x000fe20000000000 */
[----:B------:R-:W-:Y:S01]  /*2c6f0*/  IMAD.MOV.U32 R12, RZ, RZ, R6 ;  /* 0x000000ffff0c7224 */ /* 0x000fe200078e0006 */
[----:B------:R-:W-:Y:S02]  /*2c700*/  SEL R28, R82, R39, P0 ;  /* 0x00000027521c7207 */ /* 0x000fe40000000000 */
[----:B------:R-:W-:Y:S02]  /*2c710*/  SEL R29, R39, R82, P0 ;  /* 0x00000052271d7207 */ /* 0x000fe40000000000 */
[----:B------:R-:W-:Y:S02]  /*2c720*/  SEL R111, R111, R60, P0 ;  /* 0x0000003c6f6f7207 */ /* 0x000fe40000000000 */
[----:B------:R-:W-:-:S02]  /*2c730*/  SEL R30, R41, R94, P0 ;  /* 0x0000005e291e7207 */ /* 0x000fc40000000000 */
[----:B------:R-:W-:-:S07]  /*2c740*/  MOV R96, R14 ;  /* 0x0000000e00607202 */ /* 0x000fce0000000f00 */
[----:B------:R-:W-:Y:S05]  /*2c750*/  WARPSYNC.COLLECTIVE R15, `(.L_x_823) ;  /* 0x000000000f087348 */ /* 0x000fea0003c00000 */
[----:B------:R0:W1:Y:S02]  /*2c760*/  SHFL.IDX P6, R14, R13, R12, R11 ;  /* 0x0000000c0d0e7389 */ /* 0x00006400000c000b */
[----:B01----:R-:W-:Y:S01]  /*2c770*/  ENDCOLLECTIVE ;  /* 0x000000000000791b */ /* 0x003fe20003800000 */
.L_x_823:
        /* <DEDUP_REMOVED lines=18> */
.L_x_824:
        /* <DEDUP_REMOVED lines=18> */
.L_x_825:
        /* <DEDUP_REMOVED lines=11> */
[----:B------:R-:W-:Y:S01]  /*2ca70*/  SEL R96, R67, R96, P0 ;  /* 0x0000006043607207 */ /* 0x000fe20000000000 */
[----:B------:R-:W-:-:S07]  /*2ca80*/  IMAD.MOV.U32 R75, RZ, RZ, R14 ;  /* 0x000000ffff4b7224 */ /* 0x000fce00078e000e */
[----:B------:R-:W-:Y:S05]  /*2ca90*/  WARPSYNC.COLLECTIVE R15, `(.L_x_826) ;  /* 0x000000000f087348 */ /* 0x000fea0003c00000 */
[----:B------:R0:W1:Y:S02]  /*2caa0*/  SHFL.IDX P6, R14, R13, R12, R11 ;  /* 0x0000000c0d0e7389 */ /* 0x00006400000c000b */
[----:B01----:R-:W-:Y:S01]  /*2cab0*/  ENDCOLLECTIVE ;  /* 0x000000000000791b */ /* 0x003fe20003800000 */
.L_x_826:
[----:B------:R-:W-:Y:S02]  /*2cac0*/  IMAD.MOV.U32 R13, RZ, RZ, R119 ;  /* 0x000000ffff0d7224 */ /* 0x000fe400078e0077 */
[----:B------:R-:W-:Y:S01]  /*2cad0*/  IMAD.MOV.U32 R12, RZ, RZ, R6 ;  /* 0x000000ffff0c7224 */ /* 0x000fe200078e0006 */
[----:B------:R-:W-:-:S07]  /*2cae0*/  MOV R77, R14 ;  /* 0x0000000e004d7202 */ /* 0x000fce0000000f00 */
[----:B------:R-:W-:Y:S05]  /*2caf0*/  WARPSYNC.COLLECTIVE R15, `(.L_x_827) ;  /* 0x000000000f087348 */ /* 0x000fea0003c00000 */
[----:B------:R0:W1:Y:S02]  /*2cb00*/  SHFL.IDX P6, R14, R13, R12, R11 ;  /* 0x0000000c0d0e7389 */ /* 0x00006400000c000b */
[----:B01----:R-:W-:Y:S01]  /*2cb10*/  ENDCOLLECTIVE ;  /* 0x000000000000791b */ /* 0x003fe20003800000 */
.L_x_827:
[----:B------:R-:W-:Y:S02]  /*2cb20*/  IMAD.MOV.U32 R13, RZ, RZ, R115 ;  /* 0x000000ffff0d7224 */ /* 0x000fe400078e0073 */
[----:B------:R-:W-:-:S07]  /*2cb30*/  IMAD.MOV.U32 R20, RZ, RZ, R14 ;  /* 0x000000ffff147224 */ /* 0x000fce00078e000e */
[----:B------:R-:W-:Y:S05]  /*2cb40*/  WARPSYNC.COLLECTIVE R15, `(.L_x_828) ;  /* 0x000000000f087348 */ /* 0x000fea0003c00000 */
[----:B------:R0:W1:Y:S02]  /*2cb50*/  SHFL.IDX P6, R14, R13, R12, R11 ;  /* 0x0000000c0d0e7389 */ /* 0x00006400000c000b */
[----:B01----:R-:W-:Y:S01]  /*2cb60*/  ENDCOLLECTIVE ;  /* 0x000000000000791b */ /* 0x003fe20003800000 */
.L_x_828:
[----:B------:R-:W-:Y:S02]  /*2cb70*/  SEL R74, R75, R20, P0 ;  /* 0x000000144b4a7207 */ /* 0x000fe40000000000 */
[----:B------:R-:W-:Y:S01]  /*2cb80*/  SEL R75, R20, R75, P0 ;  /* 0x0000004b144b7207 */ /* 0x000fe20000000000 */
[----:B------:R-:W-:Y:S02]  /*2cb90*/  IMAD.MOV.U32 R13, RZ, RZ, R0 ;  /* 0x000000ffff0d7224 */ /* 0x000fe400078e0000 */
[----:B------:R-:W-:Y:S01]  /*2cba0*/  IMAD.MOV.U32 R12, RZ, RZ, R5 ;  /* 0x000000ffff0c7224 */ /* 0x000fe200078e0005 */
[----:B------:R-:W-:-:S07]  /*2cbb0*/  MOV R34, R14 ;  /* 0x0000000e00227202 */ /* 0x000fce0000000f00 */
[----:B------:R-:W-:Y:S05]  /*2cbc0*/  WARPSYNC.COLLECTIVE R15, `(.L_x_829) ;  /* 0x000000000f087348 */ /* 0x000fea0003c00000 */
[----:B------:R0:W1:Y:S02]  /*2cbd0*/  SHFL.IDX P6, R14, R13, R12, R11 ;  /* 0x0000000c0d0e7389 */ /* 0x00006400000c000b */
[----:B01----:R-:W-:Y:S01]  /*2cbe0*/  ENDCOLLECTIVE ;  /* 0x000000000000791b */ /* 0x003fe20003800000 */
.L_x_829:
[----:B------:R-:W-:Y:S02]  /*2cbf0*/  SEL R76, R77, R34, P0 ;  /* 0x000000224d4c7207 */ /* 0x000fe40000000000 */
[----:B------:R-:W-:Y:S01]  /*2cc00*/  SEL R77, R34, R77, P0 ;  /* 0x0000004d224d7207 */ /* 0x000fe20000000000 */
[----:B------:R-:W-:Y:S02]  /*2cc10*/  IMAD.MOV.U32 R13, RZ, RZ, R36 ;  /* 0x000000ffff0d7224 */ /* 0x000fe400078e0024 */
[----:B------:R-:W-:-:S07]  /*2cc20*/  IMAD.MOV.U32 R0, RZ, RZ, R14 ;  /* 0x000000ffff007224 */ /* 0x000fce00078e000e */
[----:B------:R-:W-:Y:S05]  /*2cc30*/  WARPSYNC.COLLECTIVE R15, `(.L_x_830) ;  /* 0x000000000f087348 */ /* 0x000fea0003c00000 */
[----:B------:R0:W1:Y:S02]  /*2cc40*/  SHFL.IDX P6, R14, R13, R12, R11 ;  /* 0x0000000c0d0e7389 */ /* 0x00006400000c000b */
[----:B01----:R-:W-:Y:S01]  /*2cc50*/  ENDCOLLECTIVE ;  /* 0x000000000000791b */ /* 0x003fe20003800000 */
.L_x_830:
[----:B------:R-:W-:Y:S02]  /*2cc60*/  IMAD.MOV.U32 R13, RZ, RZ, R65 ;  /* 0x000000ffff0d7224 */ /* 0x000fe400078e0041 */
[----:B------:R-:W-:Y:S01]  /*2cc70*/  IMAD.MOV.U32 R12, RZ, RZ, R6 ;  /* 0x000000ffff0c7224 */ /* 0x000fe200078e0006 */
[----:B------:R-:W-:-:S07]  /*2cc80*/  MOV R3, R14 ;  /* 0x0000000e00037202 */ /* 0x000fce0000000f00 */
[----:B------:R-:W-:Y:S05]  /*2cc90*/  WARPSYNC.COLLECTIVE R15, `(.L_x_831) ;  /* 0x000000000f087348 */ /* 0x000fea0003c00000 */
[----:B------:R0:W1:Y:S02]  /*2cca0*/  SHFL.IDX P6, R14, R13, R12, R11 ;  /* 0x0000000c0d0e7389 */ /* 0x00006400000c000b */
[----:B01----:R-:W-:Y:S01]  /*2ccb0*/  ENDCOLLECTIVE ;  /* 0x000000000000791b */ /* 0x003fe20003800000 */
.L_x_831:
[----:B------:R-:W-:Y:S02]  /*2ccc0*/  IMAD.MOV.U32 R13, RZ, RZ, R117 ;  /* 0x000000ffff0d7224 */ /* 0x000fe400078e0075 */
[----:B------:R-:W-:-:S07]  /*2ccd0*/  IMAD.MOV.U32 R65, RZ, RZ, R14 ;  /* 0x000000ffff417224 */ /* 0x000fce00078e000e */
[----:B------:R-:W-:Y:S05]  /*2cce0*/  WARPSYNC.COLLECTIVE R15, `(.L_x_832) ;  /* 0x000000000f087348 */ /* 0x000fea0003c00000 */
[----:B------:R0:W1:Y:S02]  /*2ccf0*/  SHFL.IDX P6, R14, R13, R12, R11 ;  /* 0x0000000c0d0e7389 */ /* 0x00006400000c000b */
[----:B01----:R-:W-:Y:S01]  /*2cd00*/  ENDCOLLECTIVE ;  /* 0x000000000000791b */ /* 0x003fe20003800000 */
.L_x_832:
        /* <DEDUP_REMOVED lines=8> */
.L_x_833:
[----:B------:R-:W-:Y:S02]  /*2cd90*/  SEL R2, R3, R36, P0 ;  /* 0x0000002403027207 */ /* 0x000fe40000000000 */
[----:B------:R-:W-:Y:S01]  /*2cda0*/  SEL R3, R36, R3, P0 ;  /* 0x0000000324037207 */ /* 0x000fe20000000000 */
[----:B------:R-:W-:Y:S02]  /*2cdb0*/  IMAD.MOV.U32 R13, RZ, RZ, R32 ;  /* 0x000000ffff0d7224 */ /* 0x000fe400078e0020 */
[----:B------:R-:W-:-:S07]  /*2cdc0*/  IMAD.MOV.U32 R21, RZ, RZ, R14 ;  /* 0x000000ffff157224 */ /* 0x000fce00078e000e */
[----:B------:R-:W-:Y:S05]  /*2cdd0*/  WARPSYNC.COLLECTIVE R15, `(.L_x_834) ;  /* 0x000000000f087348 */ /* 0x000fea0003c00000 */
[----:B------:R0:W1:Y:S02]  /*2cde0*/  SHFL.IDX P6, R14, R13, R12, R11 ;  /* 0x0000000c0d0e7389 */ /* 0x00006400000c000b */
[----:B01----:R-:W-:Y:S01]  /*2cdf0*/  ENDCOLLECTIVE ;  /* 0x000000000000791b */ /* 0x003fe20003800000 */
.L_x_834:
[----:B------:R-:W-:Y:S02]  /*2ce00*/  IMAD.MOV.U32 R13, RZ, RZ, R121 ;  /* 0x000000ffff0d7224 */ /* 0x000fe400078e0079 */
[----:B------:R-:W-:Y:S01]  /*2ce10*/  IMAD.MOV.U32 R12, RZ, RZ, R6 ;  /* 0x000000ffff0c7224 */ /* 0x000fe200078e0006 */
[----:B------:R-:W-:-:S07]  /*2ce20*/  MOV R37, R14 ;  /* 0x0000000e00257202 */ /* 0x000fce0000000f00 */
[----:B------:R-:W-:Y:S05]  /*2ce30*/  WARPSYNC.COLLECTIVE R15, `(.L_x_835) ;  /* 0x000000000f087348 */ /* 0x000fea0003c00000 */
[----:B------:R0:W1:Y:S02]  /*2ce40*/  SHFL.IDX P6, R14, R13, R12, R11 ;  /* 0x0000000c0d0e7389 */ /* 0x00006400000c000b */
[----:B01----:R-:W-:Y:S01]  /*2ce50*/  ENDCOLLECTIVE ;  /* 0x000000000000791b */ /* 0x003fe20003800000 */
.L_x_835:
[----:B------:R-:W-:Y:S02]  /*2ce60*/  IMAD.MOV.U32 R13, RZ, RZ, R113 ;  /* 0x000000ffff0d7224 */ /* 0x000fe400078e0071 */
[----:B------:R-:W-:-:S07]  /*2ce70*/  IMAD.MOV.U32 R32, RZ, RZ, R14 ;  /* 0x000000ffff207224 */ /* 0x000fce00078e000e */
[----:B------:R-:W-:Y:S05]  /*2ce80*/  WARPSYNC.COLLECTIVE R15, `(.L_x_836) ;  /* 0x000000000f087348 */ /* 0x000fea0003c00000 */
[----:B------:R0:W1:Y:S02]  /*2ce90*/  SHFL.IDX P6, R14, R13, R12, R11 ;  /* 0x0000000c0d0e7389 */ /* 0x00006400000c000b */
[----:B01----:R-:W-:Y:S01]  /*2cea0*/  ENDCOLLECTIVE ;  /* 0x000000000000791b */ /* 0x003fe20003800000 */
.L_x_836:
        /* <DEDUP_REMOVED lines=8> */
.L_x_837:
[----:B------:R-:W-:Y:S02]  /*2cf30*/  SEL R36, R37, R80, P0 ;  /* 0x0000005025247207 */ /* 0x000fe40000000000 */
[----:B------:R-:W-:Y:S01]  /*2cf40*/  SEL R37, R80, R37, P0 ;  /* 0x0000002550257207 */ /* 0x000fe20000000000 */
[----:B------:R-:W-:Y:S02]  /*2cf50*/  IMAD.MOV.U32 R13, RZ, RZ, R66 ;  /* 0x000000ffff0d7224 */ /* 0x000fe400078e0042 */
[----:B------:R-:W-:-:S07]  /*2cf60*/  IMAD.MOV.U32 R39, RZ, RZ, R14 ;  /* 0x000000ffff277224 */ /* 0x000fce00078e000e */
[----:B------:R-:W-:Y:S05]  /*2cf70*/  WARPSYNC.COLLECTIVE R15, `(.L_x_838) ;  /* 0x000000000f087348 */ /* 0x000fea0003c00000 */
[----:B------:R0:W1:Y:S02]  /*2cf80*/  SHFL.IDX P6, R14, R13, R12, R11 ;  /* 0x0000000c0d0e7389 */ /* 0x00006400000c000b */
[----:B01----:R-:W-:Y:S01]  /*2cf90*/  ENDCOLLECTIVE ;  /* 0x000000000000791b */ /* 0x003fe20003800000 */
.L_x_838:
[----:B------:R-:W-:Y:S02]  /*2cfa0*/  IMAD.MOV.U32 R13, RZ, RZ, R111 ;  /* 0x000000ffff0d7224 */ /* 0x000fe400078e006f */
[----:B------:R-:W-:Y:S01]  /*2cfb0*/  IMAD.MOV.U32 R12, RZ, RZ, R6 ;  /* 0x000000ffff0c7224 */ /* 0x000fe200078e0006 */
[----:B------:R-:W-:-:S07]  /*2cfc0*/  MOV R41, R14 ;  /* 0x0000000e00297202 */ /* 0x000fce0000000f00 */
[----:B------:R-:W-:Y:S05]  /*2cfd0*/  WARPSYNC.COLLECTIVE R15, `(.L_x_839) ;  /* 0x000000000f087348 */ /* 0x000fea0003c00000 */
[----:B------:R0:W1:Y:S02]  /*2cfe0*/  SHFL.IDX P6, R14, R13, R12, R11 ;  /* 0x0000000c0d0e7389 */ /* 0x00006400000c000b */
[----:B01----:R-:W-:Y:S01]  /*2cff0*/  ENDCOLLECTIVE ;  /* 0x000000000000791b */ /* 0x003fe20003800000 */
.L_x_839:
[----:B------:R-:W-:Y:S02]  /*2d000*/  IMAD.MOV.U32 R13, RZ, RZ, R109 ;  /* 0x000000ffff0d7224 */ /* 0x000fe400078e006d */
[----:B------:R-:W-:-:S07]  /*2d010*/  IMAD.MOV.U32 R82, RZ, RZ, R14 ;  /* 0x000000ffff527224 */ /* 0x000fce00078e000e */
[----:B------:R-:W-:Y:S05]  /*2d020*/  WARPSYNC.COLLECTIVE R15, `(.L_x_840) ;  /* 0x000000000f087348 */ /* 0x000fea0003c00000 */
[----:B------:R0:W1:Y:S02]  /*2d030*/  SHFL.IDX P6, R14, R13, R12, R11 ;  /* 0x0000000c0d0e7389 */ /* 0x00006400000c000b */
[----:B01----:R-:W-:Y:S01]  /*2d040*/  ENDCOLLECTIVE ;  /* 0x000000000000791b */ /* 0x003fe20003800000 */
.L_x_840:
[----:B------:R-:W-:Y:S02]  /*2d050*/  IMAD.MOV.U32 R13, RZ, RZ, R60 ;  /* 0x000000ffff0d7224 */ /* 0x000fe400078e003c */
[----:B------:R-:W-:Y:S01]  /*2d060*/  IMAD.MOV.U32 R12, RZ, RZ, R5 ;  /* 0x000000ffff0c7224 */ /* 0x000fe200078e0005 */
[----:B------:R-:W-:-:S07]  /*2d070*/  MOV R84, R14 ;  /* 0x0000000e00547202 */ /* 0x000fce0000000f00 */
[----:B------:R-:W-:Y:S05]  /*2d080*/  WARPSYNC.COLLECTIVE R15, `(.L_x_841) ;  /* 0x000000000f087348 */ /* 0x000fea0003c00000 */
[----:B------:R0:W1:Y:S02]  /*2d090*/  SHFL.IDX P6, R14, R13, R12, R11 ;  /* 0x0000000c0d0e7389 */ /* 0x00006400000c000b */
[----:B01----:R-:W-:Y:S01]  /*2d0a0*/  ENDCOLLECTIVE ;  /* 0x000000000000791b */ /* 0x003fe20003800000 */
.L_x_841:
[----:B------:R-:W-:Y:S02]  /*2d0b0*/  IMAD.MOV.U32 R13, RZ, RZ, R44 ;  /* 0x000000ffff0d7224 */ /* 0x000fe400078e002c */
[----:B------:R-:W-:-:S07]  /*2d0c0*/  IMAD.MOV.U32 R43, RZ, RZ, R14 ;  /* 0x000000ffff2b7224 */ /* 0x000fce00078e000e */
[----:B------:R-:W-:Y:S05]  /*2d0d0*/  WARPSYNC.COLLECTIVE R15, `(.L_x_842) ;  /* 0x000000000f087348 */ /* 0x000fea0003c00000 */
[----:B------:R0:W1:Y:S02]  /*2d0e0*/  SHFL.IDX P6, R14, R13, R12, R11 ;  /* 0x0000000c0d0e7389 */ /* 0x00006400000c000b */
[----:B01----:R-:W-:Y:S01]  /*2d0f0*/  ENDCOLLECTIVE ;  /* 0x000000000000791b */ /* 0x003fe20003800000 */
.L_x_842:
[----:B------:R-:W-:Y:S02]  /*2d100*/  IMAD.MOV.U32 R13, RZ, RZ, R97 ;  /* 0x000000ffff0d7224 */ /* 0x000fe400078e0061 */
[----:B------:R-:W-:Y:S01]  /*2d110*/  IMAD.MOV.U32 R12, RZ, RZ, R6 ;  /* 0x000000ffff0c7224 */ /* 0x000fe200078e0006 */
[----:B------:R-:W-:-:S07]  /*2d120*/  MOV R45, R14 ;  /* 0x0000000e002d7202 */ /* 0x000fce0000000f00 */
[----:B------:R-:W-:Y:S05]  /*2d130*/  WARPSYNC.COLLECTIVE R15, `(.L_x_843) ;  /* 0x000000000f087348 */ /* 0x000fea0003c00000 */
[----:B------:R0:W1:Y:S02]  /*2d140*/  SHFL.IDX P6, R14, R13, R12, R11 ;  /* 0x0000000c0d0e7389 */ /* 0x00006400000c000b */
[----:B01----:R-:W-:Y:S01]  /*2d150*/  ENDCOLLECTIVE ;  /* 0x000000000000791b */ /* 0x003fe20003800000 */
.L_x_843:
[----:B------:R-:W-:Y:S02]  /*2d160*/  IMAD.MOV.U32 R13, RZ, RZ, R93 ;  /* 0x000000ffff0d7224 */ /* 0x000fe400078e005d */
[----:B------:R-:W-:-:S07]  /*2d170*/  IMAD.MOV.U32 R60, RZ, RZ, R14 ;  /* 0x000000ffff3c7224 */ /* 0x000fce00078e000e */
[----:B------:R-:W-:Y:S05]  /*2d180*/  WARPSYNC.COLLECTIVE R15, `(.L_x_844) ;  /* 0x000000000f087348 */ /* 0x000fea0003c00000 */
[----:B------:R0:W1:Y:S02]  /*2d190*/  SHFL.IDX P6, R14, R13, R12, R11 ;  /* 0x0000000c0d0e7389 */ /* 0x00006400000c000b */
[----:B01----:R-:W-:Y:S01]  /*2d1a0*/  ENDCOLLECTIVE ;  /* 0x000000000000791b */ /* 0x003fe20003800000 */
.L_x_844:
[----:B------:R-:W-:Y:S02]  /*2d1b0*/  IMAD.MOV.U32 R13, RZ, RZ, R46 ;  /* 0x000000ffff0d7224 */ /* 0x000fe400078e002e */
[----:B------:R-:W-:Y:S01]  /*2d1c0*/  IMAD.MOV.U32 R12, RZ, RZ, R5 ;  /* 0x000000ffff0c7224 */ /* 0x000fe200078e0005 */
[----:B------:R-:W-:-:S07]  /*2d1d0*/  MOV R108, R14 ;  /* 0x0000000e006c7202 */ /* 0x000fce0000000f00 */
[----:B------:R-:W-:Y:S05]  /*2d1e0*/  WARPSYNC.COLLECTIVE R15, `(.L_x_845) ;  /* 0x000000000f087348 */ /* 0x000fea0003c00000 */
[----:B------:R0:W1:Y:S02]  /*2d1f0*/  SHFL.IDX P6, R14, R13, R12, R11 ;  /* 0x0000000c0d0e7389 */ /* 0x00006400000c000b */
[----:B01----:R-:W-:Y:S01]  /*2d200*/  ENDCOLLECTIVE ;  /* 0x000000000000791b */ /* 0x003fe20003800000 */
.L_x_845:
[----:B------:R-:W-:Y:S02]  /*2d210*/  SEL R44, R45, R108, P0 ;  /* 0x0000006c2d2c7207 */ /* 0x000fe40000000000 */
[----:B------:R-:W-:Y:S01]  /*2d220*/  SEL R45, R108, R45, P0 ;  /* 0x0000002d6c2d7207 */ /* 0x000fe20000000000 */
[----:B------:R-:W-:Y:S01]  /*2d230*/  IMAD.MOV.U32 R13, RZ, RZ, R42 ;  /* 0x000000ffff0d7224 */ /* 0x000fe200078e002a */
[----:B------:R-:W-:Y:S02]  /*2d240*/  SEL R42, R43, R60, P0 ;  /* 0x0000003c2b2a7207 */ /* 0x000fe40000000000 */
[----:B------:R-:W-:Y:S01]  /*2d250*/  SEL R43, R60, R43, P0 ;  /* 0x0000002b3c2b7207 */ /* 0x000fe20000000000 */
[----:B------:R-:W-:-:S07]  /*2d260*/  IMAD.MOV.U32 R47, RZ, RZ, R14 ;  /* 0x000000ffff2f7224 */ /* 0x000fce00078e000e */
[----:B------:R-:W-:Y:S05]  /*2d270*/  WARPSYNC.COLLECTIVE R15, `(.L_x_846) ;  /* 0x000000000f087348 */ /* 0x000fea0003c00000 */
[----:B------:R0:W1:Y:S02]  /*2d280*/  SHFL.IDX P6, R14, R13, R12, R11 ;  /* 0x0000000c0d0e7389 */ /* 0x00006400000c000b */
[----:B01----:R-:W-:Y:S01]  /*2d290*/  ENDCOLLECTIVE ;  /* 0x000000000000791b */ /* 0x003fe20003800000 */
.L_x_846:
[----:B------:R-:W-:Y:S02]  /*2d2a0*/  IMAD.MOV.U32 R13, RZ, RZ, R91 ;  /* 0x000000ffff0d7224 */ /* 0x000fe400078e005b */
[----:B------:R-:W-:Y:S01]  /*2d2b0*/  IMAD.MOV.U32 R12, RZ, RZ, R6 ;  /* 0x000000ffff0c7224 */ /* 0x000fe200078e0006 */
[----:B------:R-:W-:-:S07]  /*2d2c0*/  MOV R79, R14 ;  /* 0x0000000e004f7202 */ /* 0x000fce0000000f00 */
[----:B------:R-:W-:Y:S05]  /*2d2d0*/  WARPSYNC.COLLECTIVE R15, `(.L_x_847) ;  /* 0x000000000f087348 */ /* 0x000fea0003c00000 */
[----:B------:R0:W1:Y:S02]  /*2d2e0*/  SHFL.IDX P6, R14, R13, R12, R11 ;  /* 0x0000000c0d0e7389 */ /* 0x00006400000c000b */
[----:B01----:R-:W-:Y:S01]  /*2d2f0*/  ENDCOLLECTIVE ;  /* 0x000000000000791b */ /* 0x003fe20003800000 */
.L_x_847:
[----:B------:R-:W-:Y:S02]  /*2d300*/  IMAD.MOV.U32 R13, RZ, RZ, R87 ;  /* 0x000000ffff0d7224 */ /* 0x000fe400078e0057 */
[----:B------:R-:W-:-:S07]  /*2d310*/  IMAD.MOV.U32 R110, RZ, RZ, R14 ;  /* 0x000000ffff6e7224 */ /* 0x000fce00078e000e */
[----:B------:R-:W-:Y:S05]  /*2d320*/  WARPSYNC.COLLECTIVE R15, `(.L_x_848) ;  /* 0x000000000f087348 */ /* 0x000fea0003c00000 */
[----:B------:R0:W1:Y:S02]  /*2d330*/  SHFL.IDX P6, R14, R13, R12, R11 ;  /* 0x0000000c0d0e7389 */ /* 0x00006400000c000b */
[----:B01----:R-:W-:Y:S01]  /*2d340*/  ENDCOLLECTIVE ;  /* 0x000000000000791b */ /* 0x003fe20003800000 */
.L_x_848:
        /* <DEDUP_REMOVED lines=8> */
.L_x_849:
        /* <DEDUP_REMOVED lines=9> */
.L_x_850:
[----:B------:R-:W-:Y:S02]  /*2d460*/  IMAD.MOV.U32 R13, RZ, RZ, R73 ;  /* 0x000000ffff0d7224 */ /* 0x000fe400078e0049 */
[----:B------:R-:W-:Y:S01]  /*2d470*/  IMAD.MOV.U32 R12, RZ, RZ, R6 ;  /* 0x000000ffff0c7224 */ /* 0x000fe200078e0006 */
[----:B------:R-:W-:-:S07]  /*2d480*/  MOV R83, R14 ;  /* 0x0000000e00537202 */ /* 0x000fce0000000f00 */
[----:B------:R-:W-:Y:S05]  /*2d490*/  WARPSYNC.COLLECTIVE R15, `(.L_x_851) ;  /* 0x000000000f087348 */ /* 0x000fea0003c00000 */
[----:B------:R0:W1:Y:S02]  /*2d4a0*/  SHFL.IDX P6, R14, R13, R12, R11 ;  /* 0x0000000c0d0e7389 */ /* 0x00006400000c000b */
[----:B01----:R-:W-:Y:S01]  /*2d4b0*/  ENDCOLLECTIVE ;  /* 0x000000000000791b */ /* 0x003fe20003800000 */
.L_x_851:
[----:B------:R-:W-:Y:S02]  /*2d4c0*/  IMAD.MOV.U32 R13, RZ, RZ, R71 ;  /* 0x000000ffff0d7224 */ /* 0x000fe400078e0047 */
[----:B------:R-:W-:-:S07]  /*2d4d0*/  IMAD.MOV.U32 R114, RZ, RZ, R14 ;  /* 0x000000ffff727224 */ /* 0x000fce00078e000e */
[----:B------:R-:W-:Y:S05]  /*2d4e0*/  WARPSYNC.COLLECTIVE R15, `(.L_x_852) ;  /* 0x000000000f087348 */ /* 0x000fea0003c00000 */
[----:B------:R0:W1:Y:S02]  /*2d4f0*/  SHFL.IDX P6, R14, R13, R12, R11 ;  /* 0x0000000c0d0e7389 */ /* 0x00006400000c000b */
[----:B01----:R-:W-:Y:S01]  /*2d500*/  ENDCOLLECTIVE ;  /* 0x000000000000791b */ /* 0x003fe20003800000 */
.L_x_852:
[----:B------:R-:W-:Y:S02]  /*2d510*/  SEL R80, R81, R114, P0 ;  /* 0x0000007251507207 */ /* 0x000fe40000000000 */
[----:B------:R-:W-:Y:S01]  /*2d520*/  SEL R81, R114, R81, P0 ;  /* 0x0000005172517207 */ /* 0x000fe20000000000 */
[----:B------:R-:W-:Y:S01]  /*2d530*/  IMAD.MOV.U32 R13, RZ, RZ, R38 ;  /* 0x000000ffff0d7224 */ /* 0x000fe200078e0026 */
[----:B------:R-:W-:Y:S01]  /*2d540*/  SEL R38, R39, R82, P0 ;  /* 0x0000005227267207 */ /* 0x000fe20000000000 */
[----:B------:R-:W-:Y:S01]  /*2d550*/  IMAD.MOV.U32 R12, RZ, RZ, R5 ;  /* 0x000000ffff0c7224 */ /* 0x000fe200078e0005 */
[----:B------:R-:W-:Y:S02]  /*2d560*/  SEL R39, R82, R39, P0 ;  /* 0x0000002752277207 */ /* 0x000fe40000000000 */
[----:B------:R-:W-:-:S07]  /*2d570*/  MOV R116, R14 ;  /* 0x0000000e00747202 */ /* 0x000fce0000000f00 */
[----:B------:R-:W-:Y:S05]  /*2d580*/  WARPSYNC.COLLECTIVE R15, `(.L_x_853) ;  /* 0x000000000f087348 */ /* 0x000fea0003c00000 */
[----:B------:R0:W1:Y:S02]  /*2d590*/  SHFL.IDX P6, R14, R13, R12, R11 ;  /* 0x0000000c0d0e7389 */ /* 0x00006400000c000b */
[----:B01----:R-:W-:Y:S01]  /*2d5a0*/  ENDCOLLECTIVE ;  /* 0x000000000000791b */ /* 0x003fe20003800000 */
.L_x_853:
[----:B------:R-:W-:Y:S02]  /*2d5b0*/  SEL R82, R83, R116, P0 ;  /* 0x0000007453527207 */ /* 0x000fe40000000000 */
[----:B------:R-:W-:Y:S01]  /*2d5c0*/  SEL R83, R116, R83, P0 ;  /* 0x0000005374537207 */ /* 0x000fe20000000000 */
[----:B------:R-:W-:Y:S02]  /*2d5d0*/  IMAD.MOV.U32 R13, RZ, RZ, R50 ;  /* 0x000000ffff0d7224 */ /* 0x000fe400078e0032 */
[----:B------:R-:W-:-:S07]  /*2d5e0*/  IMAD.MOV.U32 R85, RZ, RZ, R14 ;  /* 0x000000ffff557224 */ /* 0x000fce00078e000e */
[----:B------:R-:W-:Y:S05]  /*2d5f0*/  WARPSYNC.COLLECTIVE R15, `(.L_x_854) ;  /* 0x000000000f087348 */ /* 0x000fea0003c00000 */
[----:B------:R0:W1:Y:S02]  /*2d600*/  SHFL.IDX P6, R14, R13, R12, R11 ;  /* 0x0000000c0d0e7389 */ /* 0x00006400000c000b */
[----:B01----:R-:W-:Y:S01]  /*2d610*/  ENDCOLLECTIVE ;  /* 0x000000000000791b */ /* 0x003fe20003800000 */
.L_x_854:
[----:B------:R-:W-:Y:S02]  /*2d620*/  IMAD.MOV.U32 R13, RZ, RZ, R69 ;  /* 0x000000ffff0d7224 */ /* 0x000fe400078e0045 */
[----:B------:R-:W-:Y:S01]  /*2d630*/  IMAD.MOV.U32 R12, RZ, RZ, R6 ;  /* 0x000000ffff0c7224 */ /* 0x000fe200078e0006 */
[----:B------:R-:W-:-:S07]  /*2d640*/  MOV R50, R14 ;  /* 0x0000000e00327202 */ /* 0x000fce0000000f00 */
[----:B------:R-:W-:Y:S05]  /*2d650*/  WARPSYNC.COLLECTIVE R15, `(.L_x_855) ;  /* 0x000000000f087348 */ /* 0x000fea0003c00000 */
[----:B------:R0:W1:Y:S02]  /*2d660*/  SHFL.IDX P6, R14, R13, R12, R11 ;  /* 0x0000000c0d0e7389 */ /* 0x00006400000c000b */
[----:B01----:R-:W-:Y:S01]  /*2d670*/  ENDCOLLECTIVE ;  /* 0x000000000000791b */ /* 0x003fe20003800000 */
.L_x_855:
[----:B------:R-:W-:Y:S02]  /*2d680*/  IMAD.MOV.U32 R13, RZ, RZ, R63 ;  /* 0x000000ffff0d7224 */ /* 0x000fe400078e003f */
[----:B------:R-:W-:-:S07]  /*2d690*/  IMAD.MOV.U32 R118, RZ, RZ, R14 ;  /* 0x000000ffff767224 */ /* 0x000fce00078e000e */
[----:B------:R-:W-:Y:S05]  /*2d6a0*/  WARPSYNC.COLLECTIVE R15, `(.L_x_856) ;  /* 0x000000000f087348 */ /* 0x000fea0003c00000 */
[----:B------:R0:W1:Y:S02]  /*2d6b0*/  SHFL.IDX P6, R14, R13, R12, R11 ;  /* 0x0000000c0d0e7389 */ /* 0x00006400000c000b */
[----:B01----:R-:W-:Y:S01]  /*2d6c0*/  ENDCOLLECTIVE ;  /* 0x000000000000791b */ /* 0x003fe20003800000 */
.L_x_856:
        /* <DEDUP_REMOVED lines=8> */
.L_x_857:
[----:B------:R-:W-:Y:S02]  /*2d750*/  IMAD.MOV.U32 R13, RZ, RZ, R54 ;  /* 0x000000ffff0d7224 */ /* 0x000fe400078e0036 */
[----:B------:R-:W-:-:S07]  /*2d760*/  IMAD.MOV.U32 R52, RZ, RZ, R14 ;  /* 0x000000ffff347224 */ /* 0x000fce00078e000e */
[----:B------:R-:W-:Y:S05]  /*2d770*/  WARPSYNC.COLLECTIVE R15, `(.L_x_858) ;  /* 0x000000000f087348 */ /* 0x000fea0003c00000 */
[----:B------:R0:W1:Y:S02]  /*2d780*/  SHFL.IDX P6, R14, R13, R12, R11 ;  /* 0x0000000c0d0e7389 */ /* 0x00006400000c000b */
[----:B01----:R-:W-:Y:S01]  /*2d790*/  ENDCOLLECTIVE ;  /* 0x000000000000791b */ /* 0x003fe20003800000 */
.L_x_858:
[----:B------:R-:W-:Y:S02]  /*2d7a0*/  IMAD.MOV.U32 R13, RZ, RZ, R61 ;  /* 0x000000ffff0d7224 */ /* 0x000fe400078e003d */
[----:B------:R-:W-:Y:S01]  /*2d7b0*/  IMAD.MOV.U32 R12, RZ, RZ, R6 ;  /* 0x000000ffff0c7224 */ /* 0x000fe200078e0006 */
[----:B------:R-:W-:-:S07]  /*2d7c0*/  MOV R54, R14 ;  /* 0x0000000e00367202 */ /* 0x000fce0000000f00 */
[----:B------:R-:W-:Y:S05]  /*2d7d0*/  WARPSYNC.COLLECTIVE R15, `(.L_x_859) ;  /* 0x000000000f087348 */ /* 0x000fea0003c00000 */
[----:B------:R0:W1:Y:S02]  /*2d7e0*/  SHFL.IDX P6, R14, R13, R12, R11 ;  /* 0x0000000c0d0e7389 */ /* 0x00006400000c000b */
[----:B01----:R-:W-:Y:S01]  /*2d7f0*/  ENDCOLLECTIVE ;  /* 0x000000000000791b */ /* 0x003fe20003800000 */
.L_x_859:
[----:B------:R-:W-:Y:S02]  /*2d800*/  IMAD.MOV.U32 R13, RZ, RZ, R57 ;  /* 0x000000ffff0d7224 */ /* 0x000fe400078e0039 */
[----:B------:R-:W-:-:S07]  /*2d810*/  IMAD.MOV.U32 R61, RZ, RZ, R14 ;  /* 0x000000ffff3d7224 */ /* 0x000fce00078e000e */
[----:B------:R-:W-:Y:S05]  /*2d820*/  WARPSYNC.COLLECTIVE R15, `(.L_x_860) ;  /* 0x000000000f087348 */ /* 0x000fea0003c00000 */
[----:B------:R0:W1:Y:S02]  /*2d830*/  SHFL.IDX P6, R14, R13, R12, R11 ;  /* 0x0000000c0d0e7389 */ /* 0x00006400000c000b */
[----:B01----:R-:W-:Y:S01]  /*2d840*/  ENDCOLLECTIVE ;  /* 0x000000000000791b */ /* 0x003fe20003800000 */
.L_x_860:
[----:B------:R-:W-:Y:S02]  /*2d850*/  IMAD.MOV.U32 R13, RZ, RZ, R56 ;  /* 0x000000ffff0d7224 */ /* 0x000fe400078e0038 */
[----:B------:R-:W-:Y:S01]  /*2d860*/  IMAD.MOV.U32 R12, RZ, RZ, R5 ;  /* 0x000000ffff0c7224 */ /* 0x000fe200078e0005 */
[----:B------:R-:W-:-:S07]  /*2d870*/  MOV R57, R14 ;  /* 0x0000000e00397202 */ /* 0x000fce0000000f00 */
[----:B------:R-:W-:Y:S05]  /*2d880*/  WARPSYNC.COLLECTIVE R15, `(.L_x_861) ;  /* 0x000000000f087348 */ /* 0x000fea0003c00000 */
[----:B------:R0:W1:Y:S02]  /*2d890*/  SHFL.IDX P6, R14, R13, R12, R11 ;  /* 0x0000000c0d0e7389 */ /* 0x00006400000c000b */
[----:B01----:R-:W-:Y:S01]  /*2d8a0*/  ENDCOLLECTIVE ;  /* 0x000000000000791b */ /* 0x003fe20003800000 */
.L_x_861:
[----:B------:R-:W-:Y:S02]  /*2d8b0*/  IMAD.MOV.U32 R13, RZ, RZ, R64 ;  /* 0x000000ffff0d7224 */ /* 0x000fe400078e0040 */
[----:B------:R-:W-:-:S07]  /*2d8c0*/  IMAD.MOV.U32 R56, RZ, RZ, R14 ;  /* 0x000000ffff387224 */ /* 0x000fce00078e000e */
[----:B------:R-:W-:Y:S05]  /*2d8d0*/  WARPSYNC.COLLECTIVE R15, `(.L_x_862) ;  /* 0x000000000f087348 */ /* 0x000fea0003c00000 */
[----:B------:R0:W1:Y:S02]  /*2d8e0*/  SHFL.IDX P6, R14, R13, R12, R11 ;  /* 0x0000000c0d0e7389 */ /* 0x00006400000c000b */
[----:B01----:R-:W-:Y:S01]  /*2d8f0*/  ENDCOLLECTIVE ;  /* 0x000000000000791b */ /* 0x003fe20003800000 */
.L_x_862:
        /* <DEDUP_REMOVED lines=8> */
.L_x_863:
[----:B------:R-:W-:Y:S01]  /*2d980*/  IMAD.MOV.U32 R13, RZ, RZ, R51 ;  /* 0x000000ffff0d7224 */ /* 0x000fe200078e0033 */
[----:B------:R-:W-:Y:S02]  /*2d990*/  SEL R51, R52, R61, P0 ;  /* 0x0000003d34337207 */ /* 0x000fe40000000000 */
[----:B------:R-:W-:Y:S01]  /*2d9a0*/  SEL R52, R61, R52, P0 ;  /* 0x000000343d347207 */ /* 0x000fe20000000000 */
[----:B------:R-:W-:-:S07]  /*2d9b0*/  IMAD.MOV.U32 R109, RZ, RZ, R14 ;  /* 0x000000ffff6d7224 */ /* 0x000fce00078e000e */
[----:B------:R-:W-:Y:S05]  /*2d9c0*/  WARPSYNC.COLLECTIVE R15, `(.L_x_864) ;  /* 0x000000000f087348 */ /* 0x000fea0003c00000 */
[----:B------:R0:W1:Y:S02]  /*2d9d0*/  SHFL.IDX P6, R14, R13, R12, R11 ;  /* 0x0000000c0d0e7389 */ /* 0x00006400000c000b */
[----:B01----:R-:W-:Y:S01]  /*2d9e0*/  ENDCOLLECTIVE ;  /* 0x000000000000791b */ /* 0x003fe20003800000 */
.L_x_864:
[----:B------:R-:W-:Y:S02]  /*2d9f0*/  IMAD.MOV.U32 R13, RZ, RZ, R28 ;  /* 0x000000ffff0d7224 */ /* 0x000fe400078e001c */
[----:B------:R-:W-:Y:S01]  /*2da00*/  IMAD.MOV.U32 R12, RZ, RZ, R5 ;  /* 0x000000ffff0c7224 */ /* 0x000fe200078e0005 */
[----:B------:R-:W-:-:S07]  /*2da10*/  MOV R97, R14 ;  /* 0x0000000e00617202 */ /* 0x000fce0000000f00 */
[----:B------:R-:W-:Y:S05]  /*2da20*/  WARPSYNC.COLLECTIVE R15, `(.L_x_865) ;  /* 0x000000000f087348 */ /* 0x000fea0003c00000 */
[----:B------:R0:W1:Y:S02]  /*2da30*/  SHFL.IDX P6, R14, R13, R12, R11 ;  /* 0x0000000c0d0e7389 */ /* 0x00006400000c000b */
[----:B01----:R-:W-:Y:S01]  /*2da40*/  ENDCOLLECTIVE ;  /* 0x000000000000791b */ /* 0x003fe20003800000 */
.L_x_865:
[----:B------:R-:W-:Y:S02]  /*2da50*/  IMAD.MOV.U32 R13, RZ, RZ, R30 ;  /* 0x000000ffff0d7224 */ /* 0x000fe400078e001e */
[----:B------:R-:W-:-:S07]  /*2da60*/  IMAD.MOV.U32 R66, RZ, RZ, R14 ;  /* 0x000000ffff427224 */ /* 0x000fce00078e000e */
[----:B------:R-:W-:Y:S05]  /*2da70*/  WARPSYNC.COLLECTIVE R15, `(.L_x_866) ;  /* 0x000000000f087348 */ /* 0x000fea0003c00000 */
[----:B------:R0:W1:Y:S02]  /*2da80*/  SHFL.IDX P6, R14, R13, R12, R11 ;  /* 0x0000000c0d0e7389 */ /* 0x00006400000c000b */
[----:B01----:R-:W-:Y:S01]  /*2da90*/  ENDCOLLECTIVE ;  /* 0x000000000000791b */ /* 0x003fe20003800000 */
.L_x_866:
[----:B------:R-:W-:Y:S02]  /*2daa0*/  IMAD.MOV.U32 R13, RZ, RZ, R29 ;  /* 0x000000ffff0d7224 */ /* 0x000fe400078e001d */
[----:B------:R-:W-:Y:S01]  /*2dab0*/  IMAD.MOV.U32 R12, RZ, RZ, R6 ;  /* 0x000000ffff0c7224 */ /* 0x000fe200078e0006 */
[----:B------:R-:W-:-:S07]  /*2dac0*/  MOV R68, R14 ;  /* 0x0000000e00447202 */ /* 0x000fce0000000f00 */
[----:B------:R-:W-:Y:S05]  /*2dad0*/  WARPSYNC.COLLECTIVE R15, `(.L_x_867) ;  /* 0x000000000f087348 */ /* 0x000fea0003c00000 */
[----:B------:R0:W1:Y:S02]  /*2dae0*/  SHFL.IDX P6, R14, R13, R12, R11 ;  /* 0x0000000c0d0e7389 */ /* 0x00006400000c000b */
[----:B01----:R-:W-:Y:S01]  /*2daf0*/  ENDCOLLECTIVE ;  /* 0x000000000000791b */ /* 0x003fe20003800000 */
.L_x_867:
[----:B------:R-:W-:Y:S02]  /*2db00*/  IMAD.MOV.U32 R13, RZ, RZ, R27 ;  /* 0x000000ffff0d7224 */ /* 0x000fe400078e001b */
[----:B------:R-:W-:-:S07]  /*2db10*/  IMAD.MOV.U32 R29, RZ, RZ, R14 ;  /* 0x000000ffff1d7224 */ /* 0x000fce00078e000e */
[----:B------:R-:W-:Y:S05]  /*2db20*/  WARPSYNC.COLLECTIVE R15, `(.L_x_868) ;  /* 0x000000000f087348 */ /* 0x000fea0003c00000 */
[----:B------:R0:W1:Y:S02]  /*2db30*/  SHFL.IDX P6, R14, R13, R12, R11 ;  /* 0x0000000c0d0e7389 */ /* 0x00006400000c000b */
[----:B01----:R-:W-:Y:S01]  /*2db40*/  ENDCOLLECTIVE ;  /* 0x000000000000791b */ /* 0x003fe20003800000 */
.L_x_868:
        /* <DEDUP_REMOVED lines=8> */
.L_x_869:
[----:B------:R-:W-:Y:S02]  /*2dbd0*/  SEL R67, R68, R27, P0 ;  /* 0x0000001b44437207 */ /* 0x000fe40000000000 */
[----:B------:R-:W-:Y:S01]  /*2dbe0*/  SEL R68, R27, R68, P0 ;  /* 0x000000441b447207 */ /* 0x000fe20000000000 */
[----:B------:R-:W-:Y:S02]  /*2dbf0*/  IMAD.MOV.U32 R13, RZ, RZ, R26 ;  /* 0x000000ffff0d7224 */ /* 0x000fe400078e001a */
[----:B------:R-:W-:-:S07]  /*2dc00*/  IMAD.MOV.U32 R70, RZ, RZ, R14 ;  /* 0x000000ffff467224 */ /* 0x000fce00078e000e */
[----:B------:R-:W-:Y:S05]  /*2dc10*/  WARPSYNC.COLLECTIVE R15, `(.L_x_870) ;  /* 0x000000000f087348 */ /* 0x000fea0003c00000 */
[----:B------:R0:W1:Y:S02]  /*2dc20*/  SHFL.IDX P6, R14, R13, R12, R11 ;  /* 0x0000000c0d0e7389 */ /* 0x00006400000c000b */
[----:B01----:R-:W-:Y:S01]  /*2dc30*/  ENDCOLLECTIVE ;  /* 0x000000000000791b */ /* 0x003fe20003800000 */
.L_x_870:
[----:B------:R-:W-:Y:S02]  /*2dc40*/  IMAD.MOV.U32 R13, RZ, RZ, R33 ;  /* 0x000000ffff0d7224 */ /* 0x000fe400078e0021 */
[----:B------:R-:W-:Y:S01]  /*2dc50*/  IMAD.MOV.U32 R12, RZ, RZ, R6 ;  /* 0x000000ffff0c7224 */ /* 0x000fe200078e0006 */
[----:B------:R-:W-:-:S07]  /*2dc60*/  MOV R72, R14 ;  /* 0x0000000e00487202 */ /* 0x000fce0000000f00 */
[----:B------:R-:W-:Y:S05]  /*2dc70*/  WARPSYNC.COLLECTIVE R15, `(.L_x_871) ;  /* 0x000000000f087348 */ /* 0x000fea0003c00000 */
[----:B------:R0:W1:Y:S02]  /*2dc80*/  SHFL.IDX P6, R14, R13, R12, R11 ;  /* 0x0000000c0d0e7389 */ /* 0x00006400000c000b */
[----:B01----:R-:W-:Y:S01]  /*2dc90*/  ENDCOLLECTIVE ;  /* 0x000000000000791b */ /* 0x003fe20003800000 */
.L_x_871:
[----:B------:R-:W-:Y:S02]  /*2dca0*/  IMAD.MOV.U32 R13, RZ, RZ, R31 ;  /* 0x000000ffff0d7224 */ /* 0x000fe400078e001f */
[----:B------:R-:W-:-:S07]  /*2dcb0*/  IMAD.MOV.U32 R33, RZ, RZ, R14 ;  /* 0x000000ffff217224 */ /* 0x000fce00078e000e */
[----:B------:R-:W-:Y:S05]  /*2dcc0*/  WARPSYNC.COLLECTIVE R15, `(.L_x_872) ;  /* 0x000000000f087348 */ /* 0x000fea0003c00000 */
[----:B------:R0:W1:Y:S02]  /*2dcd0*/  SHFL.IDX P6, R14, R13, R12, R11 ;  /* 0x0000000c0d0e7389 */ /* 0x00006400000c000b */
[----:B01----:R-:W-:Y:S01]  /*2dce0*/  ENDCOLLECTIVE ;  /* 0x000000000000791b */ /* 0x003fe20003800000 */
.L_x_872:
        /* <DEDUP_REMOVED lines=8> */
.L_x_873:
[----:B------:R-:W-:Y:S02]  /*2dd70*/  SEL R71, R72, R31, P0 ;  /* 0x0000001f48477207 */ /* 0x000fe40000000000 */
[----:B------:R-:W-:Y:S01]  /*2dd80*/  SEL R72, R31, R72, P0 ;  /* 0x000000481f487207 */ /* 0x000fe20000000000 */
[----:B------:R-:W-:Y:S02]  /*2dd90*/  IMAD.MOV.U32 R13, RZ, RZ, R10 ;  /* 0x000000ffff0d7224 */ /* 0x000fe400078e000a */
[----:B------:R-:W-:-:S07]  /*2dda0*/  IMAD.MOV.U32 R86, RZ, RZ, R14 ;  /* 0x000000ffff567224 */ /* 0x000fce00078e000e */
[----:B------:R-:W-:Y:S05]  /*2ddb0*/  WARPSYNC.COLLECTIVE R15, `(.L_x_874) ;  /* 0x000000000f087348 */ /* 0x000fea0003c00000 */
[----:B------:R0:W1:Y:S02]  /*2ddc0*/  SHFL.IDX P6, R14, R13, R12, R11 ;  /* 0x0000000c0d0e7389 */ /* 0x00006400000c000b */
[----:B01----:R-:W-:Y:S01]  /*2ddd0*/  ENDCOLLECTIVE ;  /* 0x000000000000791b */ /* 0x003fe20003800000 */
.L_x_874:
[----:B------:R-:W-:Y:S01]  /*2dde0*/  IMAD.MOV.U32 R13, RZ, RZ, R53 ;  /* 0x000000ffff0d7224 */ /* 0x000fe200078e0035 */
[----:B------:R-:W-:Y:S01]  /*2ddf0*/  SEL R53, R54, R57, P0 ;  /* 0x0000003936357207 */ /* 0x000fe20000000000 */
[----:B------:R-:W-:Y:S01]  /*2de00*/  IMAD.MOV.U32 R12, RZ, RZ, R6 ;  /* 0x000000ffff0c7224 */ /* 0x000fe200078e0006 */
[----:B------:R-:W-:Y:S02]  /*2de10*/  SEL R54, R57, R54, P0 ;  /* 0x0000003639367207 */ /* 0x000fe40000000000 */
[----:B------:R-:W-:Y:S02]  /*2de20*/  SEL R57, R64, R97, P0 ;  /* 0x0000006140397207 */ /* 0x000fe40000000000 */
[----:B------:R-:W-:Y:S02]  /*2de30*/  SEL R64, R97, R64, P0 ;  /* 0x0000004061407207 */ /* 0x000fe40000000000 */
[----:B------:R-:W-:Y:S02]  /*2de40*/  MOV R97, RZ ;  /* 0x000000ff00617202 */ /* 0x000fe40000000f00 */
[----:B------:R-:W-:-:S07]  /*2de50*/  MOV R90, R14 ;  /* 0x0000000e005a7202 */ /* 0x000fce0000000f00 */
[----:B------:R-:W-:Y:S05]  /*2de60*/  WARPSYNC.COLLECTIVE R15, `(.L_x_875) ;  /* 0x000000000f087348 */ /* 0x000fea0003c00000 */
[----:B------:R0:W1:Y:S02]  /*2de70*/  SHFL.IDX P6, R14, R13, R12, R11 ;  /* 0x0000000c0d0e7389 */ /* 0x00006400000c000b */
[----:B01----:R-:W-:Y:S01]  /*2de80*/  ENDCOLLECTIVE ;  /* 0x000000000000791b */ /* 0x003fe20003800000 */
.L_x_875:
[----:B------:R-:W-:Y:S02]  /*2de90*/  IMAD.MOV.U32 R13, RZ, RZ, R35 ;  /* 0x000000ffff0d7224 */ /* 0x000fe400078e0023 */
[----:B------:R-:W-:-:S07]  /*2dea0*/  IMAD.MOV.U32 R91, RZ, RZ, R14 ;  /* 0x000000ffff5b7224 */ /* 0x000fce00078e000e */
[----:B------:R-:W-:Y:S05]  /*2deb0*/  WARPSYNC.COLLECTIVE R15, `(.L_x_876) ;  /* 0x000000000f087348 */ /* 0x000fea0003c00000 */
[----:B------:R0:W1:Y:S02]  /*2dec0*/  SHFL.IDX P6, R14, R13, R12, R11 ;  /* 0x0000000c0d0e7389 */ /* 0x00006400000c000b */
[----:B01----:R-:W-:Y:S01]  /*2ded0*/  ENDCOLLECTIVE ;  /* 0x000000000000791b */ /* 0x003fe20003800000 */
.L_x_876:
        /* <DEDUP_REMOVED lines=8> */
.L_x_877:
[----:B------:R-:W-:Y:S02]  /*2df60*/  SEL R87, R90, R35, P0 ;  /* 0x000000235a577207 */ /* 0x000fe40000000000 */
[----:B------:R-:W-:Y:S01]  /*2df70*/  SEL R90, R35, R90, P0 ;  /* 0x0000005a235a7207 */ /* 0x000fe20000000000 */
[----:B------:R-:W-:Y:S02]  /*2df80*/  IMAD.MOV.U32 R13, RZ, RZ, R94 ;  /* 0x000000ffff0d7224 */ /* 0x000fe400078e005e */
[----:B------:R-:W-:-:S07]  /*2df90*/  IMAD.MOV.U32 R92, RZ, RZ, R14 ;  /* 0x000000ffff5c7224 */ /* 0x000fce00078e000e */
[----:B------:R-:W-:Y:S05]  /*2dfa0*/  WARPSYNC.COLLECTIVE R15, `(.L_x_878) ;  /* 0x000000000f087348 */ /* 0x000fea0003c00000 */
[----:B------:R0:W1:Y:S02]  /*2dfb0*/  SHFL.IDX P6, R14, R13, R12, R11 ;  /* 0x0000000c0d0e7389 */ /* 0x00006400000c000b */
[----:B01----:R-:W-:Y:S01]  /*2dfc0*/  ENDCOLLECTIVE ;  /* 0x000000000000791b */ /* 0x003fe20003800000 */
.L_x_878:
        /* <DEDUP_REMOVED lines=8> */
.L_x_879:
[----:B------:R-:W-:Y:S02]  /*2e050*/  IMAD.MOV.U32 R13, RZ, RZ, R25 ;  /* 0x000000ffff0d7224 */ /* 0x000fe400078e0019 */
[----:B------:R-:W-:-:S07]  /*2e060*/  IMAD.MOV.U32 R111, RZ, RZ, R14 ;  /* 0x000000ffff6f7224 */ /* 0x000fce00078e000e */
[----:B------:R-:W-:Y:S05]  /*2e070*/  WARPSYNC.COLLECTIVE R15, `(.L_x_880) ;  /* 0x000000000f087348 */ /* 0x000fea0003c00000 */
[----:B------:R0:W1:Y:S02]  /*2e080*/  SHFL.IDX P6, R14, R13, R12, R11 ;  /* 0x0000000c0d0e7389 */ /* 0x00006400000c000b */
[----:B01----:R-:W-:Y:S01]  /*2e090*/  ENDCOLLECTIVE ;  /* 0x000000000000791b */ /* 0x003fe20003800000 */
.L_x_880:
        /* <DEDUP_REMOVED lines=8> */
.L_x_881:
[----:B------:R-:W-:Y:S02]  /*2e120*/  SEL R93, R94, R25, P0 ;  /* 0x000000195e5d7207 */ /* 0x000fe40000000000 */
[----:B------:R-:W-:Y:S01]  /*2e130*/  SEL R94, R25, R94, P0 ;  /* 0x0000005e195e7207 */ /* 0x000fe20000000000 */
[----:B------:R-:W-:Y:S02]  /*2e140*/  IMAD.MOV.U32 R13, RZ, RZ, R62 ;  /* 0x000000ffff0d7224 */ /* 0x000fe400078e003e */
[----:B------:R-:W-:-:S07]  /*2e150*/  IMAD.MOV.U32 R4, RZ, RZ, R14 ;  /* 0x000000ffff047224 */ /* 0x000fce00078e000e */
[----:B------:R-:W-:Y:S05]  /*2e160*/  WARPSYNC.COLLECTIVE R15, `(.L_x_882) ;  /* 0x000000000f087348 */ /* 0x000fea0003c00000 */
[----:B------:R0:W1:Y:S02]  /*2e170*/  SHFL.IDX P6, R14, R13, R12, R11 ;  /* 0x0000000c0d0e7389 */ /* 0x00006400000c000b */
[----:B01----:R-:W-:Y:S01]  /*2e180*/  ENDCOLLECTIVE ;  /* 0x000000000000791b */ /* 0x003fe20003800000 */
.L_x_882:
[----:B------:R-:W-:Y:S02]  /*2e190*/  IMAD.MOV.U32 R13, RZ, RZ, R9 ;  /* 0x000000ffff0d7224 */ /* 0x000fe400078e0009 */
[----:B------:R-:W-:Y:S01]  /*2e1a0*/  IMAD.MOV.U32 R12, RZ, RZ, R6 ;  /* 0x000000ffff0c7224 */ /* 0x000fe200078e0006 */
[----:B------:R-:W-:-:S07]  /*2e1b0*/  MOV R62, R14 ;  /* 0x0000000e003e7202 */ /* 0x000fce0000000f00 */
[----:B------:R-:W-:Y:S05]  /*2e1c0*/  WARPSYNC.COLLECTIVE R15, `(.L_x_883) ;  /* 0x000000000f087348 */ /* 0x000fea0003c00000 */
[----:B------:R0:W1:Y:S02]  /*2e1d0*/  SHFL.IDX P6, R14, R13, R12, R11 ;  /* 0x0000000c0d0e7389 */ /* 0x00006400000c000b */
[----:B01----:R-:W-:Y:S01]  /*2e1e0*/  ENDCOLLECTIVE ;  /* 0x000000000000791b */ /* 0x003fe20003800000 */
.L_x_883:
[----:B------:R-:W-:Y:S02]  /*2e1f0*/  IMAD.MOV.U32 R13, RZ, RZ, R7 ;  /* 0x000000ffff0d7224 */ /* 0x000fe400078e0007 */
[----:B------:R-:W-:-:S07]  /*2e200*/  IMAD.MOV.U32 R9, RZ, RZ, R14 ;  /* 0x000000ffff097224 */ /* 0x000fce00078e000e */
[----:B------:R-:W-:Y:S05]  /*2e210*/  WARPSYNC.COLLECTIVE R15, `(.L_x_884) ;  /* 0x000000000f087348 */ /* 0x000fea0003c00000 */
[----:B------:R0:W1:Y:S02]  /*2e220*/  SHFL.IDX P6, R14, R13, R12, R11 ;  /* 0x0000000c0d0e7389 */ /* 0x00006400000c000b */
[----:B01----:R-:W-:Y:S01]  /*2e230*/  ENDCOLLECTIVE ;  /* 0x000000000000791b */ /* 0x003fe20003800000 */
.L_x_884:
[----:B------:R-:W-:Y:S05]  /*2e240*/  BRA `(.L_x_885) ;  /* 0xffffff1c00a07947 */ /* 0x000fea000383ffff */
.L_x_607:
[----:B------:R-:W-:Y:S02]  /*2e250*/  IMAD.MOV.U32 R13, RZ, RZ, R3 ;  /* 0x000000ffff0d7224 */ /* 0x000fe400078e0003 */
[----:B------:R-:W-:Y:S02]  /*2e260*/  IMAD.MOV.U32 R12, RZ, RZ, RZ ;  /* 0x000000ffff0c7224 */ /* 0x000fe400078e00ff */
[----:B------:R-:W-:Y:S02]  /*2e270*/  IMAD.MOV.U32 R11, RZ, RZ, 0x181f ;  /* 0x0000181fff0b7424 */ /* 0x000fe400078e00ff */
[----:B------:R-:W-:-:S07]  /*2e280*/  IMAD.MOV.U32 R15, RZ, RZ, -0x1 ;  /* 0xffffffffff0f7424 */ /* 0x000fce00078e00ff */
[----:B0----5:R-:W-:Y:S05]  /*2e290*/  WARPSYNC.COLLECTIVE R15, `(.L_x_886) ;  /* 0x000000000f087348 */ /* 0x021fea0003c00000 */
[----:B------:R1:W2:Y:S02]  /*2e2a0*/  SHFL.IDX P6, R14, R13, R12, R11 ;  /* 0x0000000c0d0e7389 */ /* 0x0002a400000c000b */
[----:B012--5:R-:W-:Y:S01]  /*2e2b0*/  ENDCOLLECTIVE ;  /* 0x000000000000791b */ /* 0x027fe20003800000 */
.L_x_886:
[----:B------:R-:W-:Y:S01]  /*2e2c0*/  IMAD.MOV.U32 R13, RZ, RZ, R2 ;  /* 0x000000ffff0d7224 */ /* 0x000fe200078e0002 */
[----:B------:R-:W-:-:S07]  /*2e2d0*/  MOV R0, R14 ;  /* 0x0000000e00007202 */ /* 0x000fce0000000f00 */
[----:B------:R-:W-:Y:S05]  /*2e2e0*/  WARPSYNC.COLLECTIVE R15, `(.L_x_887) ;  /* 0x000000000f087348 */ /* 0x000fea0003c00000 */
[----:B------:R0:W1:Y:S02]  /*2e2f0*/  SHFL.IDX P6, R14, R13, R12, R11 ;  /* 0x0000000c0d0e7389 */ /* 0x00006400000c000b */
[----:B01----:R-:W-:Y:S01]  /*2e300*/  ENDCOLLECTIVE ;  /* 0x000000000000791b */ /* 0x003fe20003800000 */
.L_x_887:
[----:B------:R-:W-:Y:S05]  /*2e310*/  BRA `(.L_x_888) ;  /* 0xffffff2c00387947 */ /* 0x000fea000383ffff */
.L_x_610:
[----:B------:R-:W-:Y:S01]  /*2e320*/  BSSY B1, `(.L_x_889) ;  /* 0x0000008000017945 */ /* 0x000fe20003800000 */
[----:B------:R-:W-:Y:S01]  /*2e330*/  IMAD.MOV.U32 R13, RZ, RZ, R3 ;  /* 0x000000ffff0d7224 */ /* 0x000fe200078e0003 */
[----:B---3--:R-:W-:Y:S01]  /*2e340*/  MOV R15, 0xffffffff ;  /* 0xffffffff000f7802 */ /* 0x008fe20000000f00 */
[----:B------:R-:W-:Y:S02]  /*2e350*/  IMAD.MOV.U32 R12, RZ, RZ, 0x1 ;  /* 0x00000001ff0c7424 */ /* 0x000fe400078e00ff */
[----:B------:R-:W-:-:S07]  /*2e360*/  IMAD.MOV.U32 R11, RZ, RZ, 0x181f ;  /* 0x0000181fff0b7424 */ /* 0x000fce00078e00ff */
[----:B012--5:R-:W-:Y:S05]  /*2e370*/  WARPSYNC.COLLECTIVE R15, `(.L_x_890) ;  /* 0x000000000f087348 */ /* 0x027fea0003c00000 */
[----:B--2---:R2:W3:Y:S02]  /*2e380*/  SHFL.IDX P6, R14, R13, R12, R11 ;  /* 0x0000000c0d0e7389 */ /* 0x0044e400000c000b */
[----:B0123-5:R-:W-:Y:S01]  /*2e390*/  ENDCOLLECTIVE ;  /* 0x000000000000791b */ /* 0x02ffe20003800000 */
.L_x_890:
[----:B------:R-:W-:Y:S05]  /*2e3a0*/  BSYNC B1 ;  /* 0x0000000000017941 */ /* 0x000fea0003800000 */
.L_x_889:
        /* <DEDUP_REMOVED lines=8> */
.L_x_891:
[----:B------:R-:W-:Y:S05]  /*2e430*/  BRA `(.L_x_892) ;  /* 0xffffff2c00387947 */ /* 0x000fea000383ffff */
.L_x_613:
[----:B------:R-:W-:Y:S01]  /*2e440*/  BSSY B1, `(.L_x_893) ;  /* 0x0000008000017945 */ /* 0x000fe20003800000 */
[----:B------:R-:W-:Y:S02]  /*2e450*/  IMAD.MOV.U32 R13, RZ, RZ, R3 ;  /* 0x000000ffff0d7224 */ /* 0x000fe400078e0003 */
[----:B------:R-:W-:Y:S02]  /*2e460*/  IMAD.MOV.U32 R12, RZ, RZ, 0x2 ;  /* 0x00000002ff0c7424 */ /* 0x000fe400078e00ff */
[----:B------:R-:W-:Y:S02]  /*2e470*/  IMAD.MOV.U32 R11, RZ, RZ, 0x181f ;  /* 0x0000181fff0b7424 */ /* 0x000fe400078e00ff */
[----:B---3--:R-:W-:-:S07]  /*2e480*/  IMAD.MOV.U32 R15, RZ, RZ, -0x1 ;  /* 0xffffffffff0f7424 */ /* 0x008fce00078e00ff */
[----:B012-4-:R-:W-:Y:S05]  /*2e490*/  WARPSYNC.COLLECTIVE R15, `(.L_x_894) ;  /* 0x000000000f087348 */ /* 0x017fea0003c00000 */
[----:B--2---:R2:W3:Y:S02]  /*2e4a0*/  SHFL.IDX P6, R14, R13, R12, R11 ;  /* 0x0000000c0d0e7389 */ /* 0x0044e400000c000b */
[----:B01234-:R-:W-:Y:S01]  /*2e4b0*/  ENDCOLLECTIVE ;  /* 0x000000000000791b */ /* 0x01ffe20003800000 */
.L_x_894:
[----:B------:R-:W-:Y:S05]  /*2e4c0*/  BSYNC B1 ;  /* 0x0000000000017941 */ /* 0x000fea0003800000 */
.L_x_893:
[----:B------:R-:W-:Y:S01]  /*2e4d0*/  IMAD.MOV.U32 R13, RZ, RZ, R2 ;  /* 0x000000ffff0d7224 */ /* 0x000fe200078e0002 */
[----:B------:R-:W-:Y:S01]  /*2e4e0*/  MOV R0, R14 ;  /* 0x0000000e00007202 */ /* 0x000fe20000000f00 */
[----:B------:R-:W-:Y:S02]  /*2e4f0*/  IMAD.MOV.U32 R12, RZ, RZ, 0x2 ;  /* 0x00000002ff0c7424 */ /* 0x000fe400078e00ff */
[----:B------:R-:W-:Y:S02]  /*2e500*/  IMAD.MOV.U32 R11, RZ, RZ, 0x181f ;  /* 0x0000181fff0b7424 */ /* 0x000fe400078e00ff */
[----:B------:R-:W-:-:S07]  /*2e510*/  IMAD.MOV.U32 R15, RZ, RZ, -0x1 ;  /* 0xffffffffff0f7424 */ /* 0x000fce00078e00ff */
[----:B------:R-:W-:Y:S05]  /*2e520*/  WARPSYNC.COLLECTIVE R15, `(.L_x_895) ;  /* 0x000000000f087348 */ /* 0x000fea0003c00000 */
[----:B------:R0:W1:Y:S02]  /*2e530*/  SHFL.IDX P6, R14, R13, R12, R11 ;  /* 0x0000000c0d0e7389 */ /* 0x00006400000c000b */
[----:B01----:R-:W-:Y:S01]  /*2e540*/  ENDCOLLECTIVE ;  /* 0x000000000000791b */ /* 0x003fe20003800000 */
.L_x_895:
[----:B------:R-:W-:Y:S05]  /*2e550*/  BRA `(.L_x_896) ;  /* 0xffffff2c00387947 */ /* 0x000fea000383ffff */
.L_x_616:
[----:B------:R-:W-:Y:S01]  /*2e560*/  BSSY B1, `(.L_x_897) ;  /* 0x0000008000017945 */ /* 0x000fe20003800000 */
[----:B------:R-:W-:Y:S01]  /*2e570*/  MOV R13, R3 ;  /* 0x00000003000d7202 */ /* 0x000fe20000000f00 */
[----:B------:R-:W-:Y:S02]  /*2e580*/  IMAD.MOV.U32 R12, RZ, RZ, 0x3 ;  /* 0x00000003ff0c7424 */ /* 0x000fe400078e00ff */
[----:B------:R-:W-:Y:S02]  /*2e590*/  IMAD.MOV.U32 R11, RZ, RZ, 0x181f ;  /* 0x0000181fff0b7424 */ /* 0x000fe400078e00ff */
[----:B---3--:R-:W-:-:S07]  /*2e5a0*/  IMAD.MOV.U32 R15, RZ, RZ, -0x1 ;  /* 0xffffffffff0f7424 */ /* 0x008fce00078e00ff */
[----:B012-4-:R-:W-:Y:S05]  /*2e5b0*/  WARPSYNC.COLLECTIVE R15, `(.L_x_898) ;  /* 0x000000000f087348 */ /* 0x017fea0003c00000 */
[----:B--2---:R2:W3:Y:S02]  /*2e5c0*/  SHFL.IDX P6, R14, R13, R12, R11 ;  /* 0x0000000c0d0e7389 */ /* 0x0044e400000c000b */
[----:B01234-:R-:W-:Y:S01]  /*2e5d0*/  ENDCOLLECTIVE ;  /* 0x000000000000791b */ /* 0x01ffe20003800000 */
.L_x_898:
[----:B------:R-:W-:Y:S05]  /*2e5e0*/  BSYNC B1 ;  /* 0x0000000000017941 */ /* 0x000fea0003800000 */
.L_x_897:
[----:B------:R-:W-:Y:S01]  /*2e5f0*/  MOV R13, R2 ;  /* 0x00000002000d7202 */ /* 0x000fe20000000f00 */
[----:B------:R-:W-:Y:S02]  /*2e600*/  IMAD.MOV.U32 R12, RZ, RZ, 0x3 ;  /* 0x00000003ff0c7424 */ /* 0x000fe400078e00ff */
[----:B------:R-:W-:Y:S02]  /*2e610*/  IMAD.MOV.U32 R11, RZ, RZ, 0x181f ;  /* 0x0000181fff0b7424 */ /* 0x000fe400078e00ff */
[----:B------:R-:W-:Y:S02]  /*2e620*/  IMAD.MOV.U32 R15, RZ, RZ, -0x1 ;  /* 0xffffffffff0f7424 */ /* 0x000fe400078e00ff */
[----:B------:R-:W-:-:S07]  /*2e630*/  IMAD.MOV.U32 R0, RZ, RZ, R14 ;  /* 0x000000ffff007224 */ /* 0x000fce00078e000e */
[----:B------:R-:W-:Y:S05]  /*2e640*/  WARPSYNC.COLLECTIVE R15, `(.L_x_899) ;  /* 0x000000000f087348 */ /* 0x000fea0003c00000 */
[----:B------:R0:W1:Y:S02]  /*2e650*/  SHFL.IDX P6, R14, R13, R12, R11 ;  /* 0x0000000c0d0e7389 */ /* 0x00006400000c000b */
[----:B01----:R-:W-:Y:S01]  /*2e660*/  ENDCOLLECTIVE ;  /* 0x000000000000791b */ /* 0x003fe20003800000 */
.L_x_899:
[----:B------:R-:W-:Y:S05]  /*2e670*/  BRA `(.L_x_900) ;  /* 0xffffff2c00387947 */ /* 0x000fea000383ffff */
.L_x_618:
[----:B------:R-:W-:Y:S01]  /*2e680*/  IMAD.MOV.U32 R13, RZ, RZ, R32 ;  /* 0x000000ffff0d7224 */ /* 0x000fe200078e0020 */
[----:B------:R-:W-:Y:S01]  /*2e690*/  MOV R12, RZ ;  /* 0x000000ff000c7202 */ /* 0x000fe20000000f00 */
[----:B------:R-:W-:Y:S01]  /*2e6a0*/  IMAD.MOV.U32 R11, RZ, RZ, 0x1c1f ;  /* 0x00001c1fff0b7424 */ /* 0x000fe200078e00ff */
[C---:B------:R-:W-:Y:S01]  /*2e6b0*/  IADD3 R29, R218.reuse, 0x10, RZ ;  /* 0x00000010da1d7810 */ /* 0x040fe20007ffe0ff */
[----:B------:R-:W-:Y:S02]  /*2e6c0*/  IMAD.MOV.U32 R15, RZ, RZ, -0x1 ;  /* 0xffffffffff0f7424 */ /* 0x000fe400078e00ff */
[C---:B------:R-:W-:Y:S02]  /*2e6d0*/  VIADD R28, R218.reuse, 0x18 ;  /* 0x00000018da1c7836 */ /* 0x040fe40000000000 */
[----:B------:R-:W-:-:S07]  /*2e6e0*/  VIADD R26, R218, 0x20 ;  /* 0x00000020da1a7836 */ /* 0x000fce0000000000 */
[----:B------:R-:W-:Y:S05]  /*2e6f0*/  WARPSYNC.COLLECTIVE R15, `(.L_x_901) ;  /* 0x000000000f087348 */ /* 0x000fea0003c00000 */
[----:B------:R0:W1:Y:S02]  /*2e700*/  SHFL.IDX P6, R14, R13, R12, R11 ;  /* 0x0000000c0d0e7389 */ /* 0x00006400000c000b */
[----:B01----:R-:W-:Y:S01]  /*2e710*/  ENDCOLLECTIVE ;  /* 0x000000000000791b */ /* 0x003fe20003800000 */
.L_x_901:
[C---:B------:R-:W-:Y:S02]  /*2e720*/  VIADD R25, R218.reuse, 0x28 ;  /* 0x00000028da197836 */ /* 0x040fe40000000000 */
[----:B------:R-:W-:Y:S02]  /*2e730*/  VIADD R24, R218, 0x30 ;  /* 0x00000030da187836 */ /* 0x000fe40000000000 */
[----:B------:R-:W-:Y:S02]  /*2e740*/  IMAD.MOV.U32 R13, RZ, RZ, R30 ;  /* 0x000000ffff0d7224 */ /* 0x000fe400078e001e */
[----:B------:R-:W-:-:S07]  /*2e750*/  IMAD.MOV.U32 R31, RZ, RZ, R14 ;  /* 0x000000ffff1f7224 */ /* 0x000fce00078e000e */
[----:B------:R-:W-:Y:S05]  /*2e760*/  WARPSYNC.COLLECTIVE R15, `(.L_x_902) ;  /* 0x000000000f087348 */ /* 0x000fea0003c00000 */
[----:B------:R0:W1:Y:S02]  /*2e770*/  SHFL.IDX P6, R14, R13, R12, R11 ;  /* 0x0000000c0d0e7389 */ /* 0x00006400000c000b */
[----:B01----:R-:W-:Y:S01]  /*2e780*/  ENDCOLLECTIVE ;  /* 0x000000000000791b */ /* 0x003fe20003800000 */
.L_x_902:
[----:B------:R-:W-:Y:S05]  /*2e790*/  BRA `(.L_x_903) ;  /* 0xffffff2c00f47947 */ /* 0x000fea000383ffff */
.L_x_621:
[----:B------:R-:W-:Y:S01]  /*2e7a0*/  BSSY B1, `(.L_x_904) ;  /* 0x0000008000017945 */ /* 0x000fe20003800000 */
[----:B---3--:R-:W-:Y:S01]  /*2e7b0*/  MOV R13, R32 ;  /* 0x00000020000d7202 */ /* 0x008fe20000000f00 */
[----:B------:R-:W-:Y:S02]  /*2e7c0*/  IMAD.MOV.U32 R12, RZ, RZ, 0x1 ;  /* 0x00000001ff0c7424 */ /* 0x000fe400078e00ff */
[----:B------:R-:W-:Y:S02]  /*2e7d0*/  IMAD.MOV.U32 R11, RZ, RZ, 0x1c1f ;  /* 0x00001c1fff0b7424 */ /* 0x000fe400078e00ff */
[----:B------:R-:W-:-:S07]  /*2e7e0*/  IMAD.MOV.U32 R15, RZ, RZ, -0x1 ;  /* 0xffffffffff0f7424 */ /* 0x000fce00078e00ff */
[----:B012---:R-:W-:Y:S05]  /*2e7f0*/  WARPSYNC.COLLECTIVE R15, `(.L_x_905) ;  /* 0x000000000f087348 */ /* 0x007fea0003c00000 */
[----:B--2---:R2:W3:Y:S02]  /*2e800*/  SHFL.IDX P6, R14, R13, R12, R11 ;  /* 0x0000000c0d0e7389 */ /* 0x0044e400000c000b */
[----:B0123--:R-:W-:Y:S01]  /*2e810*/  ENDCOLLECTIVE ;  /* 0x000000000000791b */ /* 0x00ffe20003800000 */
.L_x_905:
[----:B------:R-:W-:Y:S05]  /*2e820*/  BSYNC B1 ;  /* 0x0000000000017941 */ /* 0x000fea0003800000 */
.L_x_904:
        /* <DEDUP_REMOVED lines=8> */
.L_x_906:
[----:B------:R-:W-:Y:S05]  /*2e8b0*/  BRA `(.L_x_907) ;  /* 0xffffff3400a87947 */ /* 0x000fea000383ffff */
.L_x_625:
[----:B------:R-:W-:Y:S01]  /*2e8c0*/  IMAD.MOV.U32 R13, RZ, RZ, R3 ;  /* 0x000000ffff0d7224 */ /* 0x000fe200078e0003 */
[----:B------:R-:W-:Y:S01]  /*2e8d0*/  MOV R12, RZ ;  /* 0x000000ff000c7202 */ /* 0x000fe20000000f00 */
[----:B------:R-:W-:Y:S02]  /*2e8e0*/  IMAD.MOV.U32 R11, RZ, RZ, 0x181f ;  /* 0x0000181fff0b7424 */ /* 0x000fe400078e00ff */
[----:B------:R-:W-:-:S07]  /*2e8f0*/  IMAD.MOV.U32 R15, RZ, RZ, -0x1 ;  /* 0xffffffffff0f7424 */ /* 0x000fce00078e00ff */
[----:B0-2---:R-:W-:Y:S05]  /*2e900*/  WARPSYNC.COLLECTIVE R15, `(.L_x_908) ;  /* 0x000000000f087348 */ /* 0x005fea0003c00000 */
[----:B------:R1:W3:Y:S02]  /*2e910*/  SHFL.IDX P6, R14, R13, R12, R11 ;  /* 0x0000000c0d0e7389 */ /* 0x0002e400000c000b */
[----:B0123--:R-:W-:Y:S01]  /*2e920*/  ENDCOLLECTIVE ;  /* 0x000000000000791b */ /* 0x00ffe20003800000 */
.L_x_908:
[----:B------:R-:W-:Y:S02]  /*2e930*/  IMAD.MOV.U32 R13, RZ, RZ, R2 ;  /* 0x000000ffff0d7224 */ /* 0x000fe400078e0002 */
[----:B------:R-:W-:-:S07]  /*2e940*/  IMAD.MOV.U32 R0, RZ, RZ, R14 ;  /* 0x000000ffff007224 */ /* 0x000fce00078e000e */
[----:B------:R-:W-:Y:S05]  /*2e950*/  WARPSYNC.COLLECTIVE R15, `(.L_x_909) ;  /* 0x000000000f087348 */ /* 0x000fea0003c00000 */
[----:B------:R0:W1:Y:S02]  /*2e960*/  SHFL.IDX P6, R14, R13, R12, R11 ;  /* 0x0000000c0d0e7389 */ /* 0x00006400000c000b */
[----:B01----:R-:W-:Y:S01]  /*2e970*/  ENDCOLLECTIVE ;  /* 0x000000000000791b */ /* 0x003fe20003800000 */
.L_x_909:
[----:B------:R-:W-:Y:S05]  /*2e980*/  BRA `(.L_x_910) ;  /* 0xffffff4400447947 */ /* 0x000fea000383ffff */
.L_x_628:
[----:B------:R-:W-:Y:S01]  /*2e990*/  BSSY B1, `(.L_x_911) ;  /* 0x0000008000017945 */ /* 0x000fe20003800000 */
[----:B------:R-:W-:Y:S01]  /*2e9a0*/  MOV R13, R3 ;  /* 0x00000003000d7202 */ /* 0x000fe20000000f00 */
[----:B------:R-:W-:Y:S02]  /*2e9b0*/  IMAD.MOV.U32 R12, RZ, RZ, 0x1 ;  /* 0x00000001ff0c7424 */ /* 0x000fe400078e00ff */
[----:B---3--:R-:W-:Y:S02]  /*2e9c0*/  IMAD.MOV.U32 R11, RZ, RZ, 0x181f ;  /* 0x0000181fff0b7424 */ /* 0x008fe400078e00ff */
[----:B------:R-:W-:-:S07]  /*2e9d0*/  IMAD.MOV.U32 R15, RZ, RZ, -0x1 ;  /* 0xffffffffff0f7424 */ /* 0x000fce00078e00ff */
[----:B012-4-:R-:W-:Y:S05]  /*2e9e0*/  WARPSYNC.COLLECTIVE R15, `(.L_x_912) ;  /* 0x000000000f087348 */ /* 0x017fea0003c00000 */
[----:B----4-:R3:W4:Y:S02]  /*2e9f0*/  SHFL.IDX P6, R14, R13, R12, R11 ;  /* 0x0000000c0d0e7389 */ /* 0x01072400000c000b */
[----:B01234-:R-:W-:Y:S01]  /*2ea00*/  ENDCOLLECTIVE ;  /* 0x000000000000791b */ /* 0x01ffe20003800000 */
.L_x_912:
[----:B------:R-:W-:Y:S05]  /*2ea10*/  BSYNC B1 ;  /* 0x0000000000017941 */ /* 0x000fea0003800000 */
.L_x_911:
        /* <DEDUP_REMOVED lines=8> */
.L_x_913:
[----:B------:R-:W-:Y:S05]  /*2eaa0*/  BRA `(.L_x_914) ;  /* 0xffffff4400487947 */ /* 0x000fea000383ffff */
.L_x_631:
[----:B------:R-:W-:Y:S01]  /*2eab0*/  BSSY B1, `(.L_x_915) ;  /* 0x0000008000017945 */ /* 0x000fe20003800000 */
[----:B------:R-:W-:Y:S01]  /*2eac0*/  IMAD.MOV.U32 R13, RZ, RZ, R3 ;  /* 0x000000ffff0d7224 */ /* 0x000fe200078e0003 */
[----:B------:R-:W-:Y:S01]  /*2ead0*/  MOV R12, 0x2 ;  /* 0x00000002000c7802 */ /* 0x000fe20000000f00 */
[----:B0-----:R-:W-:Y:S02]  /*2eae0*/  IMAD.MOV.U32 R11, RZ, RZ, 0x181f ;  /* 0x0000181fff0b7424 */ /* 0x001fe400078e00ff */
[----:B------:R-:W-:-:S07]  /*2eaf0*/  IMAD.MOV.U32 R15, RZ, RZ, -0x1 ;  /* 0xffffffffff0f7424 */ /* 0x000fce00078e00ff */
[----:B-1234-:R-:W-:Y:S05]  /*2eb00*/  WARPSYNC.COLLECTIVE R15, `(.L_x_916) ;  /* 0x000000000f087348 */ /* 0x01efea0003c00000 */
[----:B----4-:R0:W4:Y:S02]  /*2eb10*/  SHFL.IDX P6, R14, R13, R12, R11 ;  /* 0x0000000c0d0e7389 */ /* 0x01012400000c000b */
[----:B01234-:R-:W-:Y:S01]  /*2eb20*/  ENDCOLLECTIVE ;  /* 0x000000000000791b */ /* 0x01ffe20003800000 */
.L_x_916:
[----:B------:R-:W-:Y:S05]  /*2eb30*/  BSYNC B1 ;  /* 0x0000000000017941 */ /* 0x000fea0003800000 */
.L_x_915:
[----:B------:R-:W-:Y:S01]  /*2eb40*/  IMAD.MOV.U32 R13, RZ, RZ, R2 ;  /* 0x000000ffff0d7224 */ /* 0x000fe200078e0002 */
[----:B------:R-:W-:Y:S01]  /*2eb50*/  MOV R12, 0x2 ;  /* 0x00000002000c7802 */ /* 0x000fe20000000f00 */
[----:B------:R-:W-:Y:S02]  /*2eb60*/  IMAD.MOV.U32 R11, RZ, RZ, 0x181f ;  /* 0x0000181fff0b7424 */ /* 0x000fe400078e00ff */
[----:B------:R-:W-:Y:S02]  /*2eb70*/  IMAD.MOV.U32 R15, RZ, RZ, -0x1 ;  /* 0xffffffffff0f7424 */ /* 0x000fe400078e00ff */
[----:B------:R-:W-:-:S07]  /*2eb80*/  IMAD.MOV.U32 R0, RZ, RZ, R14 ;  /* 0x000000ffff007224 */ /* 0x000fce00078e000e */
[----:B------:R-:W-:Y:S05]  /*2eb90*/  WARPSYNC.COLLECTIVE R15, `(.L_x_917) ;  /* 0x000000000f087348 */ /* 0x000fea0003c00000 */
[----:B------:R0:W1:Y:S02]  /*2eba0*/  SHFL.IDX P6, R14, R13, R12, R11 ;  /* 0x0000000c0d0e7389 */ /* 0x00006400000c000b */
[----:B01----:R-:W-:Y:S01]  /*2ebb0*/  ENDCOLLECTIVE ;  /* 0x000000000000791b */ /* 0x003fe20003800000 */
.L_x_917:
[----:B------:R-:W-:Y:S05]  /*2ebc0*/  BRA `(.L_x_918) ;  /* 0xffffff4400487947 */ /* 0x000fea000383ffff */
.L_x_634:
[----:B------:R-:W-:Y:S01]  /*2ebd0*/  BSSY B1, `(.L_x_919) ;  /* 0x0000008000017945 */ /* 0x000fe20003800000 */
[----:B------:R-:W-:Y:S01]  /*2ebe0*/  IMAD.MOV.U32 R13, RZ, RZ, R3 ;  /* 0x000000ffff0d7224 */ /* 0x000fe200078e0003 */
[----:B0-----:R-:W-:Y:S01]  /*2ebf0*/  MOV R11, 0x181f ;  /* 0x0000181f000b7802 */ /* 0x001fe20000000f00 */
[----:B------:R-:W-:Y:S02]  /*2ec00*/  IMAD.MOV.U32 R12, RZ, RZ, 0x3 ;  /* 0x00000003ff0c7424 */ /* 0x000fe400078e00ff */
[----:B------:R-:W-:-:S07]  /*2ec10*/  IMAD.MOV.U32 R15, RZ, RZ, -0x1 ;  /* 0xffffffffff0f7424 */ /* 0x000fce00078e00ff */
[----:B-1234-:R-:W-:Y:S05]  /*2ec20*/  WARPSYNC.COLLECTIVE R15, `(.L_x_920) ;  /* 0x000000000f087348 */ /* 0x01efea0003c00000 */
[----:B------:R0:W0:Y:S02]  /*2ec30*/  SHFL.IDX P6, R14, R13, R12, R11 ;  /* 0x0000000c0d0e7389 */ /* 0x00002400000c000b */
[----:B01234-:R-:W-:Y:S01]  /*2ec40*/  ENDCOLLECTIVE ;  /* 0x000000000000791b */ /* 0x01ffe20003800000 */
.L_x_920:
[----:B------:R-:W-:Y:S05]  /*2ec50*/  BSYNC B1 ;  /* 0x0000000000017941 */ /* 0x000fea0003800000 */
.L_x_919:
        /* <DEDUP_REMOVED lines=8> */
.L_x_921:
[----:B------:R-:W-:Y:S05]  /*2ece0*/  BRA `(.L_x_922) ;  /* 0xffffff4400487947 */ /* 0x000fea000383ffff */
.L_x_650:
[----:B------:R-:W0:Y:S01]  /*2ecf0*/  S2R R9, SR_TID.X ;  /* 0x0000000000097919 */ /* 0x000e220000002100 */
[----:B------:R-:W-:Y:S01]  /*2ed00*/  BSSY B1, `(.L_x_923) ;  /* 0x000000a000017945 */ /* 0x000fe20003800000 */
[----:B------:R-:W-:Y:S01]  /*2ed10*/  IMAD.MOV.U32 R12, RZ, RZ, RZ ;  /* 0x000000ffff0c7224 */ /* 0x000fe200078e00ff */
[----:B------:R-:W-:Y:S01]  /*2ed20*/  MOV R15, 0xffffffff ;  /* 0xffffffff000f7802 */ /* 0x000fe20000000f00 */
[----:B------:R-:W-:Y:S01]  /*2ed30*/  IMAD.MOV.U32 R11, RZ, RZ, 0x1f ;  /* 0x0000001fff0b7424 */ /* 0x000fe200078e00ff */
[----:B0-----:R-:W-:-:S04]  /*2ed40*/  SHF.R.U32.HI R9, RZ, 0x5, R9 ;  /* 0x00000005ff097819 */ /* 0x001fc80000011609 */
[----:B------:R-:W-:-:S05]  /*2ed50*/  LOP3.LUT R9, R9, 0x3, RZ, 0xc0, !PT ;  /* 0x0000000309097812 */ /* 0x000fca00078ec0ff */
[----:B------:R-:W-:-:S07]  /*2ed60*/  IMAD.MOV.U32 R13, RZ, RZ, R9 ;  /* 0x000000ffff0d7224 */ /* 0x000fce00078e0009 */
[----:B------:R-:W-:Y:S05]  /*2ed70*/  WARPSYNC.COLLECTIVE R15, `(.L_x_924) ;  /* 0x000000000f087348 */ /* 0x000fea0003c00000 */
[----:B------:R0:W1:Y:S02]  /*2ed80*/  SHFL.IDX P6, R14, R13, R12, R11 ;  /* 0x0000000c0d0e7389 */ /* 0x00006400000c000b */
[----:B01----:R-:W-:Y:S01]  /*2ed90*/  ENDCOLLECTIVE ;  /* 0x000000000000791b */ /* 0x003fe20003800000 */
.L_x_924:
[----:B------:R-:W-:Y:S05]  /*2eda0*/  BSYNC B1 ;  /* 0x0000000000017941 */ /* 0x000fea0003800000 */
.L_x_923:
[----:B------:R-:W-:Y:S05]  /*2edb0*/  BRA `(.L_x_925) ;  /* 0xffffff5c00847947 */ /* 0x000fea000383ffff */
.L_x_652:
[----:B------:R-:W-:Y:S01]  /*2edc0*/  BSSY B1, `(.L_x_926) ;  /* 0x0000006000017945 */ /* 0x000fe20003800000 */
[----:B------:R-:W-:-:S07]  /*2edd0*/  IMAD.MOV.U32 R15, RZ, RZ, -0x1 ;  /* 0xffffffffff0f7424 */ /* 0x000fce00078e00ff */
[----:B0-----:R-:W-:Y:S05]  /*2ede0*/  WARPSYNC.COLLECTIVE R15, `(.L_x_927) ;  /* 0x000000000f0c7348 */ /* 0x001fea0003c00000 */
[----:B------:R-:W-:Y:S02]  /*2edf0*/  ELECT P6, UR62, PT ;  /* 0x00000000003e782f */ /* 0x000fe400038c0000 */
[----:B------:R-:W-:Y:S01]  /*2ee00*/  MOV R14, UR62 ;  /* 0x0000003e000e7c02 */ /* 0x000fe20008000f00 */
[----:B0-----:R-:W-:Y:S10]  /*2ee10*/  ENDCOLLECTIVE ;  /* 0x000000000000791b */ /* 0x001ff40003800000 */
.L_x_927:
[----:B------:R-:W-:Y:S05]  /*2ee20*/  BSYNC B1 ;  /* 0x0000000000017941 */ /* 0x000fea0003800000 */
.L_x_926:
[----:B------:R-:W-:Y:S05]  /*2ee30*/  BRA `(.L_x_651) ;  /* 0xffffff5c007c7947 */ /* 0x000fea000383ffff */
.L_x_654:
[----:B0-----:R0:W1:Y:S02]  /*2ee40*/  SYNCS.PHASECHK.TRANS64.TRYWAIT P0, [R22+URZ+0x29820], R7 ;  /* 0x02982007160075a7 */ /* 0x001064000800017f */
[----:B-1----:R-:W-:Y:S05]  /*2ee50*/  @!P0 NANOSLEEP.SYNCS 0x989680 ;  /* 0x009896800000895d */ /* 0x002fea0003900000 */
[----:B------:R-:W1:Y:S02]  /*2ee60*/  @!P0 SYNCS.PHASECHK.TRANS64 P0, [R22+URZ+0x29820], R7 ;  /* 0x02982007160085a7 */ /* 0x000e64000800007f */
[----:B-1----:R-:W-:Y:S05]  /*2ee70*/  @!P0 BRA `(.L_x_654) ;  /* 0xfffffffc00f08947 */ /* 0x002fea000383ffff */
[----:B------:R-:W-:Y:S05]  /*2ee80*/  BRA `(.L_x_928) ;  /* 0xffffff5c008c7947 */ /* 0x000fea000383ffff */
.L_x_658:
[----:B-1----:R1:W2:Y:S02]  /*2ee90*/  SYNCS.PHASECHK.TRANS64.TRYWAIT P0, [R10+URZ+0x298a0], R12 ;  /* 0x0298a00c0a0075a7 */ /* 0x0022a4000800017f */
[----:B--2---:R-:W-:Y:S05]  /*2eea0*/  @!P0 NANOSLEEP.SYNCS 0x989680 ;  /* 0x009896800000895d */ /* 0x004fea0003900000 */
[----:B------:R-:W2:Y:S02]  /*2eeb0*/  @!P0 SYNCS.PHASECHK.TRANS64 P0, [R10+URZ+0x298a0], R12 ;  /* 0x0298a00c0a0085a7 */ /* 0x000ea4000800007f */
[----:B--2---:R-:W-:Y:S05]  /*2eec0*/  @!P0 BRA `(.L_x_658) ;  /* 0xfffffffc00f08947 */ /* 0x004fea000383ffff */
[----:B------:R-:W-:Y:S05]  /*2eed0*/  BRA `(.L_x_929) ;  /* 0xffffff5c00a47947 */ /* 0x000fea000383ffff */
.L_x_665:
[----:B0-----:R0:W2:Y:S02]  /*2eee0*/  SYNCS.PHASECHK.TRANS64.TRYWAIT P0, [R10+URZ+0x298c0], R12 ;  /* 0x0298c00c0a0075a7 */ /* 0x0010a4000800017f */
[----:B--2---:R-:W-:Y:S05]  /*2eef0*/  @!P0 NANOSLEEP.SYNCS 0x989680 ;  /* 0x009896800000895d */ /* 0x004fea0003900000 */
[----:B------:R-:W2:Y:S02]  /*2ef00*/  @!P0 SYNCS.PHASECHK.TRANS64 P0, [R10+URZ+0x298c0], R12 ;  /* 0x0298c00c0a0085a7 */ /* 0x000ea4000800007f */
[----:B--2---:R-:W-:Y:S05]  /*2ef10*/  @!P0 BRA `(.L_x_665) ;  /* 0xfffffffc00f08947 */ /* 0x004fea000383ffff */
[----:B------:R-:W-:Y:S05]  /*2ef20*/  BRA `(.L_x_930) ;  /* 0xffffff6000987947 */ /* 0x000fea000383ffff */
.L_x_672:
[----:B-1----:R1:W2:Y:S02]  /*2ef30*/  SYNCS.PHASECHK.TRANS64.TRYWAIT P2, [R10+URZ+0x298a0], R9 ;  /* 0x0298a0090a0075a7 */ /* 0x0022a4000804017f */
[----:B--2---:R-:W-:Y:S05]  /*2ef40*/  @!P2 NANOSLEEP.SYNCS 0x989680 ;  /* 0x009896800000a95d */ /* 0x004fea0003900000 */
[----:B------:R-:W2:Y:S02]  /*2ef50*/  @!P2 SYNCS.PHASECHK.TRANS64 P2, [R10+URZ+0x298a0], R9 ;  /* 0x0298a0090a00a5a7 */ /* 0x000ea4000804007f */
[----:B--2---:R-:W-:Y:S05]  /*2ef60*/  @!P2 BRA `(.L_x_672) ;  /* 0xfffffffc00f0a947 */ /* 0x004fea000383ffff */
[----:B------:R-:W-:Y:S05]  /*2ef70*/  BRA `(.L_x_931) ;  /* 0xffffff6400587947 */ /* 0x000fea000383ffff */
.L_x_679:
[----:B0-----:R0:W2:Y:S02]  /*2ef80*/  SYNCS.PHASECHK.TRANS64.TRYWAIT P2, [R10+URZ+0x298c0], R9 ;  /* 0x0298c0090a0075a7 */ /* 0x0010a4000804017f */
[----:B--2---:R-:W-:Y:S05]  /*2ef90*/  @!P2 NANOSLEEP.SYNCS 0x989680 ;  /* 0x009896800000a95d */ /* 0x004fea0003900000 */
[----:B------:R-:W2:Y:S02]  /*2efa0*/  @!P2 SYNCS.PHASECHK.TRANS64 P2, [R10+URZ+0x298c0], R9 ;  /* 0x0298c0090a00a5a7 */ /* 0x000ea4000804007f */
[----:B--2---:R-:W-:Y:S05]  /*2efb0*/  @!P2 BRA `(.L_x_679) ;  /* 0xfffffffc00f0a947 */ /* 0x004fea000383ffff */
[----:B------:R-:W-:Y:S05]  /*2efc0*/  BRA `(.L_x_932) ;  /* 0xffffff6800487947 */ /* 0x000fea000383ffff */
.L_x_696:
[----:B------:R-:W-:Y:S01]  /*2efd0*/  SHF.R.U32.HI R8, RZ, 0x5, R21 ;  /* 0x00000005ff087819 */ /* 0x000fe20000011615 */
[----:B------:R-:W-:Y:S01]  /*2efe0*/  BSSY B0, `(.L_x_933) ;  /* 0x0000009000007945 */ /* 0x000fe20003800000 */
[----:B-1----:R-:W-:Y:S01]  /*2eff0*/  IMAD.MOV.U32 R12, RZ, RZ, RZ ;  /* 0x000000ffff0c7224 */ /* 0x002fe200078e00ff */
[----:B------:R-:W-:Y:S01]  /*2f000*/  MOV R15, 0xffffffff ;  /* 0xffffffff000f7802 */ /* 0x000fe20000000f00 */
[----:B------:R-:W-:Y:S01]  /*2f010*/  IMAD.MOV.U32 R11, RZ, RZ, 0x1f ;  /* 0x0000001fff0b7424 */ /* 0x000fe200078e00ff */
[----:B------:R-:W-:-:S05]  /*2f020*/  LOP3.LUT R8, R8, 0x3, RZ, 0xc0, !PT ;  /* 0x0000000308087812 */ /* 0x000fca00078ec0ff */
[----:B------:R-:W-:-:S07]  /*2f030*/  IMAD.MOV.U32 R13, RZ, RZ, R8 ;  /* 0x000000ffff0d7224 */ /* 0x000fce00078e0008 */
[----:B-----5:R-:W-:Y:S05]  /*2f040*/  WARPSYNC.COLLECTIVE R15, `(.L_x_934) ;  /* 0x000000000f087348 */ /* 0x020fea0003c00000 */
[----:B------:R0:W1:Y:S02]  /*2f050*/  SHFL.IDX P6, R14, R13, R12, R11 ;  /* 0x0000000c0d0e7389 */ /* 0x00006400000c000b */
[----:B01---5:R-:W-:Y:S01]  /*2f060*/  ENDCOLLECTIVE ;  /* 0x000000000000791b */ /* 0x023fe20003800000 */
.L_x_934:
[----:B------:R-:W-:Y:S05]  /*2f070*/  BSYNC B0 ;  /* 0x0000000000007941 */ /* 0x000fea0003800000 */
.L_x_933:
[----:B------:R-:W-:Y:S05]  /*2f080*/  BRA `(.L_x_935) ;  /* 0xffffff7800887947 */ /* 0x000fea000383ffff */
.L_x_699:
[----:B0-----:R-:W2:Y:S02]  /*2f090*/  LDL R2, [R1+0x2c] ;  /* 0x00002c0001027983 */ /* 0x001ea40000100800 */
[----:B--2---:R0:W1:Y:S02]  /*2f0a0*/  SYNCS.PHASECHK.TRANS64.TRYWAIT P0, [R0+URZ+0x29880], R2 ;  /* 0x02988002000075a7 */ /* 0x004064000800017f */
[----:B-1----:R-:W-:Y:S05]  /*2f0b0*/  @!P0 NANOSLEEP.SYNCS 0x989680 ;  /* 0x009896800000895d */ /* 0x002fea0003900000 */
[----:B------:R-:W1:Y:S02]  /*2f0c0*/  @!P0 SYNCS.PHASECHK.TRANS64 P0, [R0+URZ+0x29880], R2 ;  /* 0x02988002000085a7 */ /* 0x000e64000800007f */
[----:B-1----:R-:W-:Y:S05]  /*2f0d0*/  @!P0 BRA `(.L_x_699) ;  /* 0xfffffffc00ec8947 */ /* 0x002fea000383ffff */
[----:B------:R-:W-:Y:S05]  /*2f0e0*/  BRA `(.L_x_936) ;  /* 0xffffff7800ac7947 */ /* 0x000fea000383ffff */
.L_x_700:
        /* <DEDUP_REMOVED lines=8> */
.L_x_938:
[----:B------:R-:W-:Y:S05]  /*2f170*/  BSYNC B0 ;  /* 0x0000000000007941 */ /* 0x000fea0003800000 */
.L_x_937:
[----:B------:R-:W-:Y:S01]  /*2f180*/  LOP3.LUT P2, RZ, R20, 0x2, RZ, 0xc0, !PT ;  /* 0x0000000214ff7812 */ /* 0x000fe2000784c0ff */
[----:B------:R-:W-:Y:S01]  /*2f190*/  IMAD.MOV.U32 R13, RZ, RZ, R2 ;  /* 0x000000ffff0d7224 */ /* 0x000fe200078e0002 */
[----:B------:R-:W0:Y:S01]  /*2f1a0*/  S2R R20, SR_TID.X ;  /* 0x0000000000147919 */ /* 0x000e220000002100 */
[----:B------:R-:W-:Y:S01]  /*2f1b0*/  IMAD.MOV.U32 R12, RZ, RZ, RZ ;  /* 0x000000ffff0c7224 */ /* 0x000fe200078e00ff */
[----:B------:R-:W-:Y:S01]  /*2f1c0*/  MOV R15, 0xffffffff ;  /* 0xffffffff000f7802 */ /* 0x000fe20000000f00 */
[----:B------:R-:W-:Y:S01]  /*2f1d0*/  IMAD.MOV.U32 R11, RZ, RZ, 0x1c1f ;  /* 0x00001c1fff0b7424 */ /* 0x000fe200078e00ff */
[----:B------:R-:W-:-:S07]  /*2f1e0*/  MOV R4, R14 ;  /* 0x0000000e00047202 */ /* 0x000fce0000000f00 */
[----:B0-----:R-:W-:Y:S05]  /*2f1f0*/  WARPSYNC.COLLECTIVE R15, `(.L_x_939) ;  /* 0x000000000f087348 */ /* 0x001fea0003c00000 */
[----:B------:R1:W2:Y:S02]  /*2f200*/  SHFL.IDX P6, R14, R13, R12, R11 ;  /* 0x0000000c0d0e7389 */ /* 0x0002a400000c000b */
[----:B012---:R-:W-:Y:S01]  /*2f210*/  ENDCOLLECTIVE ;  /* 0x000000000000791b */ /* 0x007fe20003800000 */
.L_x_939:
[----:B------:R-:W-:Y:S02]  /*2f220*/  IMAD.MOV.U32 R13, RZ, RZ, R3 ;  /* 0x000000ffff0d7224 */ /* 0x000fe400078e0003 */
[----:B------:R-:W-:Y:S02]  /*2f230*/  IMAD.SHL.U32 R20, R20, 0x10, RZ ;  /* 0x0000001014147824 */ /* 0x000fe400078e00ff */
[----:B------:R-:W-:-:S03]  /*2f240*/  IMAD.MOV.U32 R12, RZ, RZ, R14 ;  /* 0x000000ffff0c7224 */ /* 0x000fc600078e000e */
[----:B------:R-:W-:-:S04]  /*2f250*/  LOP3.LUT R20, R20, 0x30, RZ, 0xc0, !PT ;  /* 0x0000003014147812 */ /* 0x000fc800078ec0ff */
[----:B------:R-:W-:Y:S02]  /*2f260*/  IADD3 R20, P0, R20, R12, RZ ;  /* 0x0000000c14147210 */ /* 0x000fe40007f1e0ff */
[----:B------:R-:W-:-:S03]  /*2f270*/  MOV R12, 0x1 ;  /* 0x00000001000c7802 */ /* 0x000fc60000000f00 */
[----:B------:R-:W-:Y:S01]  /*2f280*/  IMAD.X R21, RZ, RZ, R4, P0 ;  /* 0x000000ffff157224 */ /* 0x000fe200000e0604 */
[----:B------:R-:W-:-:S13]  /*2f290*/  ISETP.LT.OR P0, PT, R8, 0x1, P2 ;  /* 0x000000010800780c */ /* 0x000fda0001701670 */
[----:B------:R-:W-:Y:S05]  /*2f2a0*/  WARPSYNC.COLLECTIVE R15, `(.L_x_940) ;  /* 0x000000000f087348 */ /* 0x000fea0003c00000 */
[----:B------:R0:W1:Y:S02]  /*2f2b0*/  SHFL.IDX P6, R14, R13, R12, R11 ;  /* 0x0000000c0d0e7389 */ /* 0x00006400000c000b */
[----:B01----:R-:W-:Y:S01]  /*2f2c0*/  ENDCOLLECTIVE ;  /* 0x000000000000791b */ /* 0x003fe20003800000 */
.L_x_940:
        /* <DEDUP_REMOVED lines=9> */
[----:B0-----:R-:W0:Y:S01]  /*2f360*/  S2R R20, SR_TID.X ;  /* 0x0000000000147919 */ /* 0x001e220000002100 */
[----:B------:R-:W-:-:S07]  /*2f370*/  IMAD.MOV.U32 R21, RZ, RZ, R14 ;  /* 0x000000ffff157224 */ /* 0x000fce00078e000e */
[----:B0-----:R-:W-:Y:S05]  /*2f380*/  WARPSYNC.COLLECTIVE R15, `(.L_x_941) ;  /* 0x000000000f087348 */ /* 0x001fea0003c00000 */
[----:B------:R1:W2:Y:S02]  /*2f390*/  SHFL.IDX P6, R14, R13, R12, R11 ;  /* 0x0000000c0d0e7389 */ /* 0x0002a400000c000b */
[----:B012---:R-:W-:Y:S01]  /*2f3a0*/  ENDCOLLECTIVE ;  /* 0x000000000000791b */ /* 0x007fe20003800000 */
.L_x_941:
[----:B------:R-:W-:Y:S02]  /*2f3b0*/  IMAD.MOV.U32 R13, RZ, RZ, R3 ;  /* 0x000000ffff0d7224 */ /* 0x000fe400078e0003 */
[----:B------:R-:W-:Y:S02]  /*2f3c0*/  IMAD.MOV.U32 R12, RZ, RZ, R14 ;  /* 0x000000ffff0c7224 */ /* 0x000fe400078e000e */
[----:B------:R-:W-:-:S05]  /*2f3d0*/  IMAD.SHL.U32 R20, R20, 0x10, RZ ;  /* 0x0000001014147824 */ /* 0x000fca00078e00ff */
[----:B------:R-:W-:-:S04]  /*2f3e0*/  LOP3.LUT R20, R20, 0x30, RZ, 0xc0, !PT ;  /* 0x0000003014147812 */ /* 0x000fc800078ec0ff */
[----:B------:R-:W-:Y:S01]  /*2f3f0*/  IADD3 R20, P0, R20, R12, RZ ;  /* 0x0000000c14147210 */ /* 0x000fe20007f1e0ff */
[----:B------:R-:W-:-:S03]  /*2f400*/  IMAD.MOV.U32 R12, RZ, RZ, 0x2 ;  /* 0x00000002ff0c7424 */ /* 0x000fc600078e00ff */
[----:B------:R-:W-:Y:S02]  /*2f410*/  IADD3.X R21, RZ, R21, RZ, P0, !PT ;  /* 0x00000015ff157210 */ /* 0x000fe400007fe4ff */
[----:B------:R-:W-:-:S13]  /*2f420*/  ISETP.LT.OR P0, PT, R8, 0x21, P2 ;  /* 0x000000210800780c */ /* 0x000fda0001701670 */
[----:B------:R-:W-:Y:S05]  /*2f430*/  WARPSYNC.COLLECTIVE R15, `(.L_x_942) ;  /* 0x000000000f087348 */ /* 0x000fea0003c00000 */
[----:B------:R0:W1:Y:S02]  /*2f440*/  SHFL.IDX P6, R14, R13, R12, R11 ;  /* 0x0000000c0d0e7389 */ /* 0x00006400000c000b */
[----:B01----:R-:W-:Y:S01]  /*2f450*/  ENDCOLLECTIVE ;  /* 0x000000000000791b */ /* 0x003fe20003800000 */
.L_x_942:
        /* <DEDUP_REMOVED lines=12> */
.L_x_943:
[----:B------:R-:W-:Y:S01]  /*2f520*/  IMAD.MOV.U32 R12, RZ, RZ, R14 ;  /* 0x000000ffff0c7224 */ /* 0x000fe200078e000e */
[----:B------:R-:W-:-:S04]  /*2f530*/  SHF.L.U32 R20, R20, 0x4, RZ ;  /* 0x0000000414147819 */ /* 0x000fc800000006ff */
[----:B------:R-:W-:-:S04]  /*2f540*/  LOP3.LUT R20, R20, 0x30, RZ, 0xc0, !PT ;  /* 0x0000003014147812 */ /* 0x000fc800078ec0ff */
[----:B------:R-:W-:-:S05]  /*2f550*/  IADD3 R20, P0, R20, R12, RZ ;  /* 0x0000000c14147210 */ /* 0x000fca0007f1e0ff */
[----:B------:R-:W-:Y:S01]  /*2f560*/  IMAD.X R21, RZ, RZ, R21, P0 ;  /* 0x000000ffff157224 */ /* 0x000fe200000e0615 */
[----:B------:R-:W-:-:S13]  /*2f570*/  ISETP.LT.OR P0, PT, R8, 0x41, P2 ;  /* 0x000000410800780c */ /* 0x000fda0001701670 */
[----:B------:R-:W-:Y:S01]  /*2f580*/  @!PT LDS RZ, [RZ] ;  /* 0x00000000fffff984 */ /* 0x000fe20000000800 */
[----:B------:R-:W-:Y:S01]  /*2f590*/  @!PT LDS RZ, [RZ] ;  /* 0x00000000fffff984 */ /* 0x000fe20000000800 */
[----:B------:R-:W-:Y:S01]  /*2f5a0*/  @!PT LDS RZ, [RZ] ;  /* 0x00000000fffff984 */ /* 0x000fe20000000800 */
[----:B------:R-:W-:Y:S01]  /*2f5b0*/  LDGSTS.E.BYPASS.LTC128B.128 [R4+0xc400], desc[UR50][R20.64], !P0 ;  /* 0x0c40000014047fae */ /* 0x000fe2000c101d72 */
[----:B------:R-:W-:-:S13]  /*2f5c0*/  ISETP.LT.OR P0, PT, R8, 0x41, P1 ;  /* 0x000000410800780c */ /* 0x000fda0000f01670 */
[----:B------:R0:W-:Y:S04]  /*2f5d0*/  LDGSTS.E.BYPASS.LTC128B.128 [R5+0xc400], desc[UR50][R20.64+0x40], !P0 ;  /* 0x0c40004014057fae */ /* 0x0001e8000c101d72 */
[----:B------:R1:W5:Y:S01]  /*2f5e0*/  LDL.LU R21, [R1] ;  /* 0x0000000001157983 */ /* 0x0003620000300800 */
[----:B------:R-:W-:Y:S01]  /*2f5f0*/  IMAD.MOV.U32 R13, RZ, RZ, R3 ;  /* 0x000000ffff0d7224 */ /* 0x000fe200078e0003 */
[C---:B------:R-:W-:Y:S01]  /*2f600*/  ISETP.GE.AND P4, PT, R8.reuse, 0x21, PT ;  /* 0x000000210800780c */ /* 0x040fe20003f86270 */
[----:B------:R-:W-:Y:S01]  /*2f610*/  IMAD.MOV.U32 R12, RZ, RZ, 0x3 ;  /* 0x00000003ff0c7424 */ /* 0x000fe200078e00ff */
[----:B0-----:R-:W0:Y:S01]  /*2f620*/  S2R R20, SR_TID.X ;  /* 0x0000000000147919 */ /* 0x001e220000002100 */
[----:B------:R-:W-:-:S13]  /*2f630*/  ISETP.GE.AND P3, PT, R8, 0x41, PT ;  /* 0x000000410800780c */ /* 0x000fda0003f66270 */
[----:B01---5:R-:W-:Y:S05]  /*2f640*/  WARPSYNC.COLLECTIVE R15, `(.L_x_944) ;  /* 0x000000000f087348 */ /* 0x023fea0003c00000 */
[----:B------:R2:W3:Y:S02]  /*2f650*/  SHFL.IDX P6, R14, R13, R12, R11 ;  /* 0x0000000c0d0e7389 */ /* 0x0004e400000c000b */
[----:B0123-5:R-:W-:Y:S01]  /*2f660*/  ENDCOLLECTIVE ;  /* 0x000000000000791b */ /* 0x02ffe20003800000 */
.L_x_944:
[----:B------:R-:W-:Y:S01]  /*2f670*/  IMAD.MOV.U32 R13, RZ, RZ, R2 ;  /* 0x000000ffff0d7224 */ /* 0x000fe200078e0002 */
[----:B------:R-:W-:-:S07]  /*2f680*/  MOV R3, R14 ;  /* 0x0000000e00037202 */ /* 0x000fce0000000f00 */
[----:B------:R-:W-:Y:S05]  /*2f690*/  WARPSYNC.COLLECTIVE R15, `(.L_x_945) ;  /* 0x000000000f087348 */ /* 0x000fea0003c00000 */
[----:B------:R0:W1:Y:S02]  /*2f6a0*/  SHFL.IDX P6, R14, R13, R12, R11 ;  /* 0x0000000c0d0e7389 */ /* 0x00006400000c000b */
[----:B01----:R-:W-:Y:S01]  /*2f6b0*/  ENDCOLLECTIVE ;  /* 0x000000000000791b */ /* 0x003fe20003800000 */
.L_x_945:
[----:B------:R-:W-:-:S05]  /*2f6c0*/  IMAD.SHL.U32 R20, R20, 0x10, RZ ;  /* 0x0000001014147824 */ /* 0x000fca00078e00ff */
[----:B------:R-:W-:Y:S02]  /*2f6d0*/  LOP3.LUT R20, R20, 0x30, RZ, 0xc0, !PT ;  /* 0x0000003014147812 */ /* 0x000fe400078ec0ff */
[----:B------:R-:W-:Y:S01]  /*2f6e0*/  MOV R13, R25 ;  /* 0x00000019000d7202 */ /* 0x000fe20000000f00 */
[----:B------:R-:W-:Y:S02]  /*2f6f0*/  IMAD.MOV.U32 R12, RZ, RZ, RZ ;  /* 0x000000ffff0c7224 */ /* 0x000fe400078e00ff */
[----:B------:R-:W-:-:S07]  /*2f700*/  IMAD.MOV.U32 R2, RZ, RZ, R14 ;  /* 0x000000ffff027224 */ /* 0x000fce00078e000e */
[----:B------:R-:W-:Y:S05]  /*2f710*/  WARPSYNC.COLLECTIVE R15, `(.L_x_946) ;  /* 0x000000000f087348 */ /* 0x000fea0003c00000 */
[----:B------:R0:W1:Y:S02]  /*2f720*/  SHFL.IDX P6, R14, R13, R12, R11 ;  /* 0x0000000c0d0e7389 */ /* 0x00006400000c000b */
[----:B01----:R-:W-:Y:S01]  /*2f730*/  ENDCOLLECTIVE ;  /* 0x000000000000791b */ /* 0x003fe20003800000 */
.L_x_946:
        /* <DEDUP_REMOVED lines=16> */
.L_x_947:
[----:B------:R-:W-:Y:S01]  /*2f840*/  IMAD.MOV.U32 R2, RZ, RZ, R14 ;  /* 0x000000ffff027224 */ /* 0x000fe200078e000e */
[----:B------:R-:W-:-:S04]  /*2f850*/  LOP3.LUT R21, R21, 0xffffff7f, RZ, 0xc0, !PT ;  /* 0xffffff7f15157812 */ /* 0x000fc800078ec0ff */
[----:B------:R-:W-:-:S05]  /*2f860*/  @P0 LOP3.LUT R21, R21, 0x80, RZ, 0xfc, !PT ;  /* 0x0000008015150812 */ /* 0x000fca00078efcff */
[----:B------:R3:W-:Y:S01]  /*2f870*/  STL [R1], R21 ;  /* 0x0000001501007387 */ /* 0x0007e20000100800 */
[----:B------:R-:W-:Y:S05]  /*2f880*/  BRA `(.L_x_948) ;  /* 0xffffff7800407947 */ /* 0x000fea000383ffff */
.L_x_705:
[----:B-1----:R-:W2:Y:S02]  /*2f890*/  LDL R2, [R1+0x2c] ;  /* 0x00002c0001027983 */ /* 0x002ea40000100800 */
[----:B--2---:R1:W2:Y:S02]  /*2f8a0*/  SYNCS.PHASECHK.TRANS64.TRYWAIT P0, [R0+URZ+0x29840], R2 ;  /* 0x02984002000075a7 */ /* 0x0042a4000800017f */
[----:B--2---:R-:W-:Y:S05]  /*2f8b0*/  @!P0 NANOSLEEP.SYNCS 0x989680 ;  /* 0x009896800000895d */ /* 0x004fea0003900000 */
[----:B------:R-:W2:Y:S02]  /*2f8c0*/  @!P0 SYNCS.PHASECHK.TRANS64 P0, [R0+URZ+0x29840], R2 ;  /* 0x02984002000085a7 */ /* 0x000ea4000800007f */
[----:B--2---:R-:W-:Y:S05]  /*2f8d0*/  @!P0 BRA `(.L_x_705) ;  /* 0xfffffffc00ec8947 */ /* 0x004fea000383ffff */
[----:B------:R-:W-:Y:S05]  /*2f8e0*/  BRA `(.L_x_949) ;  /* 0xffffff7800b07947 */ /* 0x000fea000383ffff */
.L_x_706:
[----:B------:R-:W-:Y:S01]  /*2f8f0*/  BSSY B0, `(.L_x_950) ;  /* 0x0000008000007945 */ /* 0x000fe20003800000 */
[----:B------:R-:W-:Y:S01]  /*2f900*/  MOV R13, R6 ;  /* 0x00000006000d7202 */ /* 0x000fe20000000f00 */
[----:B------:R-:W-:Y:S02]  /*2f910*/  IMAD.MOV.U32 R12, RZ, RZ, RZ ;  /* 0x000000ffff0c7224 */ /* 0x000fe400078e00ff */
[----:B------:R-:W-:Y:S02]  /*2f920*/  IMAD.MOV.U32 R11, RZ, RZ, 0x1c1f ;  /* 0x00001c1fff0b7424 */ /* 0x000fe400078e00ff */
[----:B------:R-:W-:-:S07]  /*2f930*/  IMAD.MOV.U32 R15, RZ, RZ, -0x1 ;  /* 0xffffffffff0f7424 */ /* 0x000fce00078e00ff */
[----:B---3-5:R-:W-:Y:S05]  /*2f940*/  WARPSYNC.COLLECTIVE R15, `(.L_x_951) ;  /* 0x000000000f087348 */ /* 0x028fea0003c00000 */
[----:B------:R0:W1:Y:S02]  /*2f950*/  SHFL.IDX P6, R14, R13, R12, R11 ;  /* 0x0000000c0d0e7389 */ /* 0x00006400000c000b */
[----:B01-3-5:R-:W-:Y:S01]  /*2f960*/  ENDCOLLECTIVE ;  /* 0x000000000000791b */ /* 0x02bfe20003800000 */
.L_x_951:
[----:B------:R-:W-:Y:S05]  /*2f970*/  BSYNC B0 ;  /* 0x0000000000007941 */ /* 0x000fea0003800000 */
.L_x_950:
[----:B------:R-:W0:Y:S01]  /*2f980*/  S2R R21, SR_TID.X ;  /* 0x0000000000157919 */ /* 0x000e220000002100 */
[----:B------:R-:W-:Y:S01]  /*2f990*/  MOV R13, R5 ;  /* 0x00000005000d7202 */ /* 0x000fe20000000f00 */
[----:B------:R-:W-:Y:S01]  /*2f9a0*/  IMAD.MOV.U32 R12, RZ, RZ, RZ ;  /* 0x000000ffff0c7224 */ /* 0x000fe200078e00ff */
[----:B------:R-:W-:Y:S01]  /*2f9b0*/  LOP3.LUT P1, RZ, R20, 0x4, RZ, 0xc0, !PT ;  /* 0x0000000414ff7812 */ /* 0x000fe2000782c0ff */
[----:B------:R-:W-:Y:S02]  /*2f9c0*/  IMAD.MOV.U32 R11, RZ, RZ, 0x1c1f ;  /* 0x00001c1fff0b7424 */ /* 0x000fe400078e00ff */
[----:B------:R-:W-:Y:S02]  /*2f9d0*/  IMAD.MOV.U32 R15, RZ, RZ, -0x1 ;  /* 0xffffffffff0f7424 */ /* 0x000fe400078e00ff */
[----:B------:R-:W-:Y:S02]  /*2f9e0*/  IMAD.MOV.U32 R2, RZ, RZ, R14 ;  /* 0x000000ffff027224 */ /* 0x000fe400078e000e */
[----:B------:R-:W-:-:S07]  /*2f9f0*/  @P5 IMAD.IADD R9, R22, 0x1, R4 ;  /* 0x0000000116095824 */ /* 0x000fce00078e0204 */
[----:B0-----:R-:W-:Y:S05]  /*2fa00*/  WARPSYNC.COLLECTIVE R15, `(.L_x_952) ;  /* 0x000000000f087348 */ /* 0x001fea0003c00000 */
[----:B------:R1:W2:Y:S02]  /*2fa10*/  SHFL.IDX P6, R14, R13, R12, R11 ;  /* 0x0000000c0d0e7389 */ /* 0x0002a400000c000b */
[----:B012---:R-:W-:Y:S01]  /*2fa20*/  ENDCOLLECTIVE ;  /* 0x000000000000791b */ /* 0x007fe20003800000 */
.L_x_952:
[----:B------:R-:W-:Y:S02]  /*2fa30*/  IMAD.MOV.U32 R13, RZ, RZ, R6 ;  /* 0x000000ffff0d7224 */ /* 0x000fe400078e0006 */
[----:B------:R-:W-:Y:S02]  /*2fa40*/  IMAD.MOV.U32 R12, RZ, RZ, 0x1 ;  /* 0x00000001ff0c7424 */ /* 0x000fe400078e00ff */
[----:B------:R-:W-:Y:S01]  /*2fa50*/  IMAD.SHL.U32 R10, R21, 0x10, RZ ;  /* 0x00000010150a7824 */ /* 0x000fe200078e00ff */
[----:B------:R-:W-:Y:S02]  /*2fa60*/  @P4 IADD3 R21, R22, R4, RZ ;  /* 0x0000000416154210 */ /* 0x000fe40007ffe0ff */
[----:B------:R-:W-:Y:S02]  /*2fa70*/  MOV R3, R14 ;  /* 0x0000000e00037202 */ /* 0x000fe40000000f00 */
[----:B------:R-:W-:Y:S02]  /*2fa80*/  LOP3.LUT R10, R10, 0x30, RZ, 0xc0, !PT ;  /* 0x000000300a0a7812 */ /* 0x000fe400078ec0ff */
[----:B------:R-:W-:-:S02]  /*2fa90*/  LOP3.LUT P6, RZ, R20, 0x8, RZ, 0xc0, !PT ;  /* 0x0000000814ff7812 */ /* 0x000fc400078cc0ff */
        /* <DEDUP_REMOVED lines=14> */
.L_x_953:
[----:B------:R-:W-:Y:S01]  /*2fb80*/  @!PT LDS RZ, [RZ] ;  /* 0x00000000fffff984 */ /* 0x000fe20000000800 */
[----:B------:R-:W-:Y:S01]  /*2fb90*/  @!PT LDS RZ, [RZ] ;  /* 0x00000000fffff984 */ /* 0x000fe20000000800 */
[----:B------:R-:W-:Y:S01]  /*2fba0*/  @!PT LDS RZ, [RZ] ;  /* 0x00000000fffff984 */ /* 0x000fe20000000800 */
[----:B------:R0:W-:Y:S01]  /*2fbb0*/  @P5 LDGSTS.E.BYPASS.LTC128B.128 [R9+0x1f400], desc[UR50][R2.64+0x80], !P1 ;  /* 0x1f40008002095fae */ /* 0x0001e2000c901d72 */
[----:B------:R-:W-:Y:S01]  /*2fbc0*/  LOP3.LUT P5, RZ, R20, 0x8, RZ, 0xc0, !PT ;  /* 0x0000000814ff7812 */ /* 0x000fe200078ac0ff */
[----:B------:R-:W-:Y:S02]  /*2fbd0*/  IMAD.MOV.U32 R13, RZ, RZ, R5 ;  /* 0x000000ffff0d7224 */ /* 0x000fe400078e0005 */
[----:B0-----:R-:W-:Y:S01]  /*2fbe0*/  @P3 IMAD.IADD R9, R22, 0x1, R4 ;  /* 0x0000000116093824 */ /* 0x001fe200078e0204 */
[----:B------:R-:W-:-:S09]  /*2fbf0*/  MOV R2, R14 ;  /* 0x0000000e00027202 */ /* 0x000fd20000000f00 */
[----:B------:R-:W-:Y:S05]  /*2fc00*/  WARPSYNC.COLLECTIVE R15, `(.L_x_954) ;  /* 0x000000000f087348 */ /* 0x000fea0003c00000 */
[----:B------:R0:W1:Y:S02]  /*2fc10*/  SHFL.IDX P6, R14, R13, R12, R11 ;  /* 0x0000000c0d0e7389 */ /* 0x00006400000c000b */
[----:B01----:R-:W-:Y:S01]  /*2fc20*/  ENDCOLLECTIVE ;  /* 0x000000000000791b */ /* 0x003fe20003800000 */
.L_x_954:
        /* <DEDUP_REMOVED lines=16> */
.L_x_955:
[----:B------:R-:W-:Y:S01]  /*2fd30*/  @!PT LDS RZ, [RZ] ;  /* 0x00000000fffff984 */ /* 0x000fe20000000800 */
[----:B------:R-:W-:Y:S01]  /*2fd40*/  @!PT LDS RZ, [RZ] ;  /* 0x00000000fffff984 */ /* 0x000fe20000000800 */
[----:B------:R-:W-:Y:S01]  /*2fd50*/  @!PT LDS RZ, [RZ] ;  /* 0x00000000fffff984 */ /* 0x000fe20000000800 */
[----:B------:R-:W-:Y:S04]  /*2fd60*/  @P4 LDGSTS.E.BYPASS.LTC128B.128 [R21+0x1d400], desc[UR50][R2.64+0x40], !P5 ;  /* 0x1d40004002154fae */ /* 0x000fe8000e901d72 */
[----:B------:R0:W-:Y:S01]  /*2fd70*/  @P4 LDGSTS.E.BYPASS.LTC128B.128 [R21+0x1fc00], desc[UR50][R2.64+0x80], !P1 ;  /* 0x1fc0008002154fae */ /* 0x0001e2000c901d72 */
[----:B------:R-:W-:Y:S02]  /*2fd80*/  LOP3.LUT P4, RZ, R20, 0x10, RZ, 0xc0, !PT ;  /* 0x0000001014ff7812 */ /* 0x000fe4000788c0ff */
[----:B------:R-:W-:Y:S01]  /*2fd90*/  MOV R13, R5 ;  /* 0x00000005000d7202 */ /* 0x000fe20000000f00 */
[----:B0-----:R-:W-:Y:S02]  /*2fda0*/  @P2 IMAD.IADD R21, R22, 0x1, R4 ;  /* 0x0000000116152824 */ /* 0x001fe400078e0204 */
[----:B------:R-:W-:-:S08]  /*2fdb0*/  IMAD.MOV.U32 R2, RZ, RZ, R14 ;  /* 0x000000ffff027224 */ /* 0x000fd000078e000e */
[----:B------:R-:W-:Y:S05]  /*2fdc0*/  WARPSYNC.COLLECTIVE R15, `(.L_x_956) ;  /* 0x000000000f087348 */ /* 0x000fea0003c00000 */
[----:B------:R0:W1:Y:S02]  /*2fdd0*/  SHFL.IDX P6, R14, R13, R12, R11 ;  /* 0x0000000c0d0e7389 */ /* 0x00006400000c000b */
[----:B01----:R-:W-:Y:S01]  /*2fde0*/  ENDCOLLECTIVE ;  /* 0x000000000000791b */ /* 0x003fe20003800000 */
.L_x_956:
[----:B------:R-:W-:Y:S01]  /*2fdf0*/  MOV R13, R6 ;  /* 0x00000006000d7202 */ /* 0x000fe20000000f00 */
[----:B------:R-:W-:Y:S02]  /*2fe00*/  IMAD.MOV.U32 R12, RZ, RZ, 0x3 ;  /* 0x00000003ff0c7424 */ /* 0x000fe400078e00ff */
[----:B------:R-:W-:-:S07]  /*2fe10*/  IMAD.MOV.U32 R3, RZ, RZ, R14 ;  /* 0x000000ffff037224 */ /* 0x000fce00078e000e */
[----:B------:R-:W-:Y:S05]  /*2fe20*/  WARPSYNC.COLLECTIVE R15, `(.L_x_957) ;  /* 0x000000000f087348 */ /* 0x000fea0003c00000 */
[----:B------:R0:W1:Y:S02]  /*2fe30*/  SHFL.IDX P6, R14, R13, R12, R11 ;  /* 0x0000000c0d0e7389 */ /* 0x00006400000c000b */
[----:B01----:R-:W-:Y:S01]  /*2fe40*/  ENDCOLLECTIVE ;  /* 0x000000000000791b */ /* 0x003fe20003800000 */
.L_x_957:
        /* <DEDUP_REMOVED lines=10> */
.L_x_958:
[----:B------:R-:W-:Y:S01]  /*2fef0*/  @!PT LDS RZ, [RZ] ;  /* 0x00000000fffff984 */ /* 0x000fe20000000800 */
[----:B------:R-:W-:Y:S01]  /*2ff00*/  @!PT LDS RZ, [RZ] ;  /* 0x00000000fffff984 */ /* 0x000fe20000000800 */
[----:B------:R-:W-:Y:S01]  /*2ff10*/  @!PT LDS RZ, [RZ] ;  /* 0x00000000fffff984 */ /* 0x000fe20000000800 */
[----:B------:R-:W-:Y:S04]  /*2ff20*/  @P3 LDGSTS.E.BYPASS.LTC128B.128 [R9+0x1b400], desc[UR50][R2.64], !P4 ;  /* 0x1b40000002093fae */ /* 0x000fe8000e101d72 */
[----:B------:R-:W-:Y:S04]  /*2ff30*/  @P3 LDGSTS.E.BYPASS.LTC128B.128 [R9+0x1dc00], desc[UR50][R2.64+0x40], !P5 ;  /* 0x1dc0004002093fae */ /* 0x000fe8000e901d72 */
[----:B------:R0:W-:Y:S01]  /*2ff40*/  @P3 LDGSTS.E.BYPASS.LTC128B.128 [R9+0x20400], desc[UR50][R2.64+0x80], !P1 ;  /* 0x2040008002093fae */ /* 0x0001e2000c901d72 */
[----:B------:R-:W-:Y:S01]  /*2ff50*/  IMAD.MOV.U32 R13, RZ, RZ, R7 ;  /* 0x000000ffff0d7224 */ /* 0x000fe200078e0007 */
[----:B------:R-:W-:-:S02]  /*2ff60*/  MOV R12, RZ ;  /* 0x000000ff000c7202 */ /* 0x000fc40000000f00 */
[----:B0-----:R-:W-:-:S07]  /*2ff70*/  MOV R2, R14 ;  /* 0x0000000e00027202 */ /* 0x001fce0000000f00 */
[----:B------:R-:W-:Y:S05]  /*2ff80*/  WARPSYNC.COLLECTIVE R15, `(.L_x_959) ;  /* 0x000000000f087348 */ /* 0x000fea0003c00000 */
[----:B------:R0:W1:Y:S02]  /*2ff90*/  SHFL.IDX P6, R14, R13, R12, R11 ;  /* 0x0000000c0d0e7389 */ /* 0x00006400000c000b */
[----:B01----:R-:W-:Y:S01]  /*2ffa0*/  ENDCOLLECTIVE ;  /* 0x000000000000791b */ /* 0x003fe20003800000 */
.L_x_959:
        /* <DEDUP_REMOVED lines=13> */
.L_x_960:
[----:B------:R-:W-:Y:S01]  /*30080*/  IMAD.MOV.U32 R2, RZ, RZ, R14 ;  /* 0x000000ffff027224 */ /* 0x000fe200078e000e */
[----:B------:R-:W-:Y:S06]  /*30090*/  BRA `(.L_x_961) ;  /* 0xffffff7800187947 */ /* 0x000fec000383ffff */
.L_x_713:
[----:B------:R-:W-:Y:S01]  /*300a0*/  MOV R13, R4 ;  /* 0x00000004000d7202 */ /* 0x000fe20000000f00 */
[----:B------:R-:W-:Y:S02]  /*300b0*/  IMAD.MOV.U32 R12, RZ, RZ, RZ ;  /* 0x000000ffff0c7224 */ /* 0x000fe400078e00ff */
[----:B------:R-:W-:Y:S02]  /*300c0*/  IMAD.MOV.U32 R11, RZ, RZ, 0x1c1f ;  /* 0x00001c1fff0b7424 */ /* 0x000fe400078e00ff */
[----:B------:R-:W-:Y:S02]  /*300d0*/  IMAD.MOV.U32 R15, RZ, RZ, -0x1 ;  /* 0xffffffffff0f7424 */ /* 0x000fe400078e00ff */
[----:B-----5:R-:W-:Y:S02]  /*300e0*/  IMAD R6, R17, R8, RZ ;  /* 0x0000000811067224 */ /* 0x020fe400078e02ff */
[----:B------:R-:W-:-:S07]  /*300f0*/  IMAD.IADD R5, R10, 0x1, R5 ;  /* 0x000000010a057824 */ /* 0x000fce00078e0205 */
[----:B------:R-:W-:Y:S05]  /*30100*/  WARPSYNC.COLLECTIVE R15, `(.L_x_962) ;  /* 0x000000000f087348 */ /* 0x000fea0003c00000 */
[----:B------:R0:W1:Y:S02]  /*30110*/  SHFL.IDX P6, R14, R13, R12, R11 ;  /* 0x0000000c0d0e7389 */ /* 0x00006400000c000b */
[----:B01----:R-:W-:Y:S01]  /*30120*/  ENDCOLLECTIVE ;  /* 0x000000000000791b */ /* 0x003fe20003800000 */
.L_x_962:
[C---:B------:R-:W-:Y:S01]  /*30130*/  VIADD R7, R5.reuse, 0x20 ;  /* 0x0000002005077836 */ /* 0x040fe20000000000 */
[----:B------:R-:W-:Y:S01]  /*30140*/  ISETP.GE.AND P0, PT, R5, R6, PT ;  /* 0x000000060500720c */ /* 0x000fe20003f06270 */
[----:B------:R-:W-:Y:S01]  /*30150*/  IMAD.MOV.U32 R13, RZ, RZ, R0 ;  /* 0x000000ffff0d7224 */ /* 0x000fe200078e0000 */
[----:B------:R-:W-:-:S11]  /*30160*/  MOV R2, R14 ;  /* 0x0000000e00027202 */ /* 0x000fd60000000f00 */
[----:B------:R-:W-:Y:S05]  /*30170*/  WARPSYNC.COLLECTIVE R15, `(.L_x_963) ;  /* 0x000000000f087348 */ /* 0x000fea0003c00000 */
[----:B------:R0:W1:Y:S02]  /*30180*/  SHFL.IDX P6, R14, R13, R12, R11 ;  /* 0x0000000c0d0e7389 */ /* 0x00006400000c000b */
[----:B01----:R-:W-:Y:S01]  /*30190*/  ENDCOLLECTIVE ;  /* 0x000000000000791b */ /* 0x003fe20003800000 */
.L_x_963:
[----:B------:R-:W-:Y:S02]  /*301a0*/  IMAD.MOV.U32 R13, RZ, RZ, R4 ;  /* 0x000000ffff0d7224 */ /* 0x000fe400078e0004 */
[----:B------:R-:W-:Y:S02]  /*301b0*/  IMAD.MOV.U32 R12, RZ, RZ, 0x1 ;  /* 0x00000001ff0c7424 */ /* 0x000fe400078e00ff */
[----:B------:R-:W-:-:S07]  /*301c0*/  IMAD.MOV.U32 R3, RZ, RZ, R14 ;  /* 0x000000ffff037224 */ /* 0x000fce00078e000e */
[----:B------:R-:W-:Y:S05]  /*301d0*/  WARPSYNC.COLLECTIVE R15, `(.L_x_964) ;  /* 0x000000000f087348 */ /* 0x000fea0003c00000 */
[----:B------:R0:W1:Y:S02]  /*301e0*/  SHFL.IDX P6, R14, R13, R12, R11 ;  /* 0x0000000c0d0e7389 */ /* 0x00006400000c000b */
[----:B01----:R-:W-:Y:S01]  /*301f0*/  ENDCOLLECTIVE ;  /* 0x000000000000791b */ /* 0x003fe20003800000 */
.L_x_964:
[----:B------:R-:W-:-:S04]  /*30200*/  @!P0 IADD3 R3, P4, R20, R3, RZ ;  /* 0x0000000314038210 */ /* 0x000fc80007f9e0ff */
[----:B------:R-:W-:-:S04]  /*30210*/  @!P0 IADD3.X R2, RZ, R2, RZ, P4, !PT ;  /* 0x00000002ff028210 */ /* 0x000fc800027fe4ff */
[----:B------:R-:W-:Y:S01]  /*30220*/  @!P0 LOP3.LUT R3, R3, R2, RZ, 0x3c, !PT ;  /* 0x0000000203038212 */ /* 0x000fe200078e3cff */
[----:B------:R-:W-:-:S03]  /*30230*/  IMAD.MOV.U32 R13, RZ, RZ, R0 ;  /* 0x000000ffff0d7224 */ /* 0x000fc600078e0000 */
[----:B------:R-:W-:-:S04]  /*30240*/  @!P0 LOP3.LUT R2, R3, R2, RZ, 0x3c, !PT ;  /* 0x0000000203028212 */ /* 0x000fc800078e3cff */
[----:B------:R-:W-:-:S05]  /*30250*/  @!P0 LOP3.LUT R3, R3, R2, RZ, 0x3c, !PT ;  /* 0x0000000203038212 */ /* 0x000fca00078e3cff */
[----:B------:R-:W-:Y:S01]  /*30260*/  @!PT LDS RZ, [RZ] ;  /* 0x00000000fffff984 */ /* 0x000fe20000000800 */
[----:B------:R-:W-:Y:S01]  /*30270*/  @!PT LDS RZ, [RZ] ;  /* 0x00000000fffff984 */ /* 0x000fe20000000800 */
[----:B------:R-:W-:Y:S01]  /*30280*/  @!PT LDS RZ, [RZ] ;  /* 0x00000000fffff984 */ /* 0x000fe20000000800 */
[----:B------:R-:W-:Y:S04]  /*30290*/  @!P0 LDGSTS.E.BYPASS.LTC128B.128 [R9+0x14400], desc[UR50][R2.64], !P3 ;  /* 0x1440000002098fae */ /* 0x000fe8000d901d72 */
[----:B------:R-:W-:Y:S04]  /*302a0*/  @!P0 LDGSTS.E.BYPASS.LTC128B.128 [R9+0x16400], desc[UR50][R2.64+0x40], !P2 ;  /* 0x1640004002098fae */ /* 0x000fe8000d101d72 */
[----:B------:R0:W-:Y:S01]  /*302b0*/  @!P0 LDGSTS.E.BYPASS.LTC128B.128 [R9+0x18400], desc[UR50][R2.64+0x80], !P1 ;  /* 0x1840008002098fae */ /* 0x0001e2000c901d72 */
[----:B------:R-:W-:Y:S02]  /*302c0*/  ISETP.GE.AND P0, PT, R7, R6, PT ;  /* 0x000000060700720c */ /* 0x000fe40003f06270 */
[----:B0-----:R-:W-:-:S11]  /*302d0*/  MOV R2, R14 ;  /* 0x0000000e00027202 */ /* 0x001fd60000000f00 */
[----:B------:R-:W-:Y:S05]  /*302e0*/  WARPSYNC.COLLECTIVE R15, `(.L_x_965) ;  /* 0x000000000f087348 */ /* 0x000fea0003c00000 */
[----:B------:R0:W1:Y:S02]  /*302f0*/  SHFL.IDX P6, R14, R13, R12, R11 ;  /* 0x0000000c0d0e7389 */ /* 0x00006400000c000b */
[----:B01----:R-:W-:Y:S01]  /*30300*/  ENDCOLLECTIVE ;  /* 0x000000000000791b */ /* 0x003fe20003800000 */
.L_x_965:
[----:B------:R-:W-:Y:S02]  /*30310*/  IMAD.MOV.U32 R13, RZ, RZ, R4 ;  /* 0x000000ffff0d7224 */ /* 0x000fe400078e0004 */
[----:B------:R-:W-:Y:S02]  /*30320*/  IMAD.MOV.U32 R12, RZ, RZ, 0x2 ;  /* 0x00000002ff0c7424 */ /* 0x000fe400078e00ff */
[----:B------:R-:W-:-:S07]  /*30330*/  IMAD.MOV.U32 R3, RZ, RZ, R14 ;  /* 0x000000ffff037224 */ /* 0x000fce00078e000e */
[----:B------:R-:W-:Y:S05]  /*30340*/  WARPSYNC.COLLECTIVE R15, `(.L_x_966) ;  /* 0x000000000f087348 */ /* 0x000fea0003c00000 */
[----:B------:R0:W1:Y:S02]  /*30350*/  SHFL.IDX P6, R14, R13, R12, R11 ;  /* 0x0000000c0d0e7389 */ /* 0x00006400000c000b */
[----:B01----:R-:W-:Y:S01]  /*30360*/  ENDCOLLECTIVE ;  /* 0x000000000000791b */ /* 0x003fe20003800000 */
.L_x_966:
[----:B------:R-:W-:-:S05]  /*30370*/  @!P0 IADD3 R3, P4, R20, R3, RZ ;  /* 0x0000000314038210 */ /* 0x000fca0007f9e0ff */
[----:B------:R-:W-:-:S05]  /*30380*/  @!P0 IMAD.X R2, RZ, RZ, R2, P4 ;  /* 0x000000ffff028224 */ /* 0x000fca00020e0602 */
[----:B------:R-:W-:Y:S02]  /*30390*/  @!P0 LOP3.LUT R3, R3, R2, RZ, 0x3c, !PT ;  /* 0x0000000203038212 */ /* 0x000fe400078e3cff */
[----:B------:R-:W-:Y:S02]  /*303a0*/  MOV R13, R0 ;  /* 0x00000000000d7202 */ /* 0x000fe40000000f00 */
[----:B------:R-:W-:-:S04]  /*303b0*/  @!P0 LOP3.LUT R2, R3, R2, RZ, 0x3c, !PT ;  /* 0x0000000203028212 */ /* 0x000fc800078e3cff */
[----:B------:R-:W-:-:S05]  /*303c0*/  @!P0 LOP3.LUT R3, R3, R2, RZ, 0x3c, !PT ;  /* 0x0000000203038212 */ /* 0x000fca00078e3cff */
[----:B------:R-:W-:Y:S01]  /*303d0*/  @!PT LDS RZ, [RZ] ;  /* 0x00000000fffff984 */ /* 0x000fe20000000800 */
[----:B------:R-:W-:Y:S01]  /*303e0*/  @!PT LDS RZ, [RZ] ;  /* 0x00000000fffff984 */ /* 0x000fe20000000800 */
[----:B------:R-:W-:Y:S01]  /*303f0*/  @!PT LDS RZ, [RZ] ;  /* 0x00000000fffff984 */ /* 0x000fe20000000800 */
[----:B------:R-:W-:Y:S04]  /*30400*/  @!P0 LDGSTS.E.BYPASS.LTC128B.128 [R9+0x14c00], desc[UR50][R2.64], !P3 ;  /* 0x14c0000002098fae */ /* 0x000fe8000d901d72 */
[----:B------:R-:W-:Y:S04]  /*30410*/  @!P0 LDGSTS.E.BYPASS.LTC128B.128 [R9+0x16c00], desc[UR50][R2.64+0x40], !P2 ;  /* 0x16c0004002098fae */ /* 0x000fe8000d101d72 */
[----:B------:R0:W-:Y:S02]  /*30420*/  @!P0 LDGSTS.E.BYPASS.LTC128B.128 [R9+0x18c00], desc[UR50][R2.64+0x80], !P1 ;  /* 0x18c0008002098fae */ /* 0x0001e4000c901d72 */
[----:B0-----:R-:W-:-:S04]  /*30430*/  IADD3 R2, R5, 0x40, RZ ;  /* 0x0000004005027810 */ /* 0x001fc80007ffe0ff */
[----:B------:R-:W-:Y:S01]  /*30440*/  ISETP.GE.AND P0, PT, R2, R6, PT ;  /* 0x000000060200720c */ /* 0x000fe20003f06270 */
[----:B------:R-:W-:-:S12]  /*30450*/  IMAD.MOV.U32 R2, RZ, RZ, R14 ;  /* 0x000000ffff027224 */ /* 0x000fd800078e000e */
[----:B------:R-:W-:Y:S05]  /*30460*/  WARPSYNC.COLLECTIVE R15, `(.L_x_967) ;  /* 0x000000000f087348 */ /* 0x000fea0003c00000 */
[----:B------:R0:W1:Y:S02]  /*30470*/  SHFL.IDX P6, R14, R13, R12, R11 ;  /* 0x0000000c0d0e7389 */ /* 0x00006400000c000b */
[----:B01----:R-:W-:Y:S01]  /*30480*/  ENDCOLLECTIVE ;  /* 0x000000000000791b */ /* 0x003fe20003800000 */
.L_x_967:
[----:B------:R-:W-:Y:S01]  /*30490*/  IMAD.MOV.U32 R13, RZ, RZ, R4 ;  /* 0x000000ffff0d7224 */ /* 0x000fe200078e0004 */
[----:B------:R-:W-:Y:S01]  /*304a0*/  MOV R12, 0x3 ;  /* 0x00000003000c7802 */ /* 0x000fe20000000f00 */
[----:B------:R-:W-:-:S07]  /*304b0*/  IMAD.MOV.U32 R3, RZ, RZ, R14 ;  /* 0x000000ffff037224 */ /* 0x000fce00078e000e */
[----:B------:R-:W-:Y:S05]  /*304c0*/  WARPSYNC.COLLECTIVE R15, `(.L_x_968) ;  /* 0x000000000f087348 */ /* 0x000fea0003c00000 */
[----:B------:R0:W1:Y:S02]  /*304d0*/  SHFL.IDX P6, R14, R13, R12, R11 ;  /* 0x0000000c0d0e7389 */ /* 0x00006400000c000b */
[----:B01----:R-:W-:Y:S01]  /*304e0*/  ENDCOLLECTIVE ;  /* 0x000000000000791b */ /* 0x003fe20003800000 */
.L_x_968:
[----:B------:R-:W-:-:S05]  /*304f0*/  @!P0 IADD3 R3, P4, R20, R3, RZ ;  /* 0x0000000314038210 */ /* 0x000fca0007f9e0ff */
[----:B------:R-:W-:-:S05]  /*30500*/  @!P0 IMAD.X R2, RZ, RZ, R2, P4 ;  /* 0x000000ffff028224 */ /* 0x000fca00020e0602 */
[----:B------:R-:W-:Y:S01]  /*30510*/  @!P0 LOP3.LUT R3, R3, R2, RZ, 0x3c, !PT ;  /* 0x0000000203038212 */ /* 0x000fe200078e3cff */
[----:B------:R-:W-:-:S03]  /*30520*/  IMAD.MOV.U32 R13, RZ, RZ, R0 ;  /* 0x000000ffff0d7224 */ /* 0x000fc600078e0000 */
[----:B------:R-:W-:-:S04]  /*30530*/  @!P0 LOP3.LUT R2, R3, R2, RZ, 0x3c, !PT ;  /* 0x0000000203028212 */ /* 0x000fc800078e3cff */
[----:B------:R-:W-:Y:S01]  /*30540*/  @!P0 LOP3.LUT R3, R3, R2, RZ, 0x3c, !PT ;  /* 0x0000000203038212 */ /* 0x000fe200078e3cff */
[----:B------:R-:W-:-:S07]  /*30550*/  IMAD.MOV.U32 R4, RZ, RZ, R14 ;  /* 0x000000ffff047224 */ /* 0x000fce00078e000e */
[----:B------:R-:W-:Y:S05]  /*30560*/  WARPSYNC.COLLECTIVE R15, `(.L_x_969) ;  /* 0x000000000f087348 */ /* 0x000fea0003c00000 */
[----:B------:R0:W1:Y:S02]  /*30570*/  SHFL.IDX P6, R14, R13, R12, R11 ;  /* 0x0000000c0d0e7389 */ /* 0x00006400000c000b */
[----:B01----:R-:W-:Y:S01]  /*30580*/  ENDCOLLECTIVE ;  /* 0x000000000000791b */ /* 0x003fe20003800000 */
.L_x_969:
[----:B------:R-:W-:Y:S01]  /*30590*/  @!PT LDS RZ, [RZ] ;  /* 0x00000000fffff984 */ /* 0x000fe20000000800 */
[----:B------:R-:W-:Y:S01]  /*305a0*/  @!PT LDS RZ, [RZ] ;  /* 0x00000000fffff984 */ /* 0x000fe20000000800 */
[----:B------:R-:W-:Y:S01]  /*305b0*/  @!PT LDS RZ, [RZ] ;  /* 0x00000000fffff984 */ /* 0x000fe20000000800 */
[----:B------:R1:W-:Y:S04]  /*305c0*/  @!P0 LDGSTS.E.BYPASS.LTC128B.128 [R9+0x15400], desc[UR50][R2.64], !P3 ;  /* 0x1540000002098fae */ /* 0x0003e8000d901d72 */
[----:B------:R1:W-:Y:S04]  /*305d0*/  @!P0 LDGSTS.E.BYPASS.LTC128B.128 [R9+0x17400], desc[UR50][R2.64+0x40], !P2 ;  /* 0x1740004002098fae */ /* 0x0003e8000d101d72 */
[----:B------:R1:W-:Y:S01]  /*305e0*/  @!P0 LDGSTS.E.BYPASS.LTC128B.128 [R9+0x19400], desc[UR50][R2.64+0x80], !P1 ;  /* 0x1940008002098fae */ /* 0x0003e2000c901d72 */
[----:B------:R-:W-:Y:S01]  /*305f0*/  IMAD.MOV.U32 R0, RZ, RZ, R14 ;  /* 0x000000ffff007224 */ /* 0x000fe200078e000e */
[----:B------:R-:W-:Y:S06]  /*30600*/  BRA `(.L_x_970) ;  /* 0xffffff7c00507947 */ /* 0x000fec000383ffff */
.L_x_718:
[----:B0-----:R0:W1:Y:S02]  /*30610*/  SYNCS.PHASECHK.TRANS64.TRYWAIT P0, [R22+URZ+0x29820], R3 ;  /* 0x02982003160075a7 */ /* 0x001064000800017f */
[----:B-1----:R-:W-:Y:S05]  /*30620*/  @!P0 NANOSLEEP.SYNCS 0x989680 ;  /* 0x009896800000895d */ /* 0x002fea0003900000 */
[----:B------:R-:W1:Y:S02]  /*30630*/  @!P0 SYNCS.PHASECHK.TRANS64 P0, [R22+URZ+0x29820], R3 ;  /* 0x02982003160085a7 */ /* 0x000e64000800007f */
[----:B-1----:R-:W-:Y:S05]  /*30640*/  @!P0 BRA `(.L_x_718) ;  /* 0xfffffffc00f08947 */ /* 0x002fea000383ffff */
[----:B------:R-:W-:Y:S05]  /*30650*/  BRA `(.L_x_971) ;  /* 0xffffff7c00c47947 */ /* 0x000fea000383ffff */
.L_x_722:
[----:B0-----:R0:W1:Y:S02]  /*30660*/  SYNCS.PHASECHK.TRANS64.TRYWAIT P0, [R0+URZ+0x29880], R31 ;  /* 0x0298801f000075a7 */ /* 0x001064000800017f */
[----:B-1----:R-:W-:Y:S05]  /*30670*/  @!P0 NANOSLEEP.SYNCS 0x989680 ;  /* 0x009896800000895d */ /* 0x002fea0003900000 */
[----:B------:R-:W1:Y:S02]  /*30680*/  @!P0 SYNCS.PHASECHK.TRANS64 P0, [R0+URZ+0x29880], R31 ;  /* 0x0298801f000085a7 */ /* 0x000e64000800007f */
[----:B-1----:R-:W-:Y:S05]  /*30690*/  @!P0 BRA `(.L_x_722) ;  /* 0xfffffffc00f08947 */ /* 0x002fea000383ffff */
[----:B------:R-:W-:Y:S05]  /*306a0*/  BRA `(.L_x_972) ;  /* 0xffffff8000e87947 */ /* 0x000fea000383ffff */
.L_x_723:
[----:B------:R-:W-:Y:S01]  /*306b0*/  BSSY B0, `(.L_x_973) ;  /* 0x0000008000007945 */ /* 0x000fe20003800000 */
[----:B------:R-:W-:Y:S01]  /*306c0*/  MOV R13, R20 ;  /* 0x00000014000d7202 */ /* 0x000fe20000000f00 */
[----:B------:R-:W-:Y:S02]  /*306d0*/  IMAD.MOV.U32 R12, RZ, RZ, RZ ;  /* 0x000000ffff0c7224 */ /* 0x000fe400078e00ff */
[----:B------:R-:W-:Y:S02]  /*306e0*/  IMAD.MOV.U32 R11, RZ, RZ, 0x1c1f ;  /* 0x00001c1fff0b7424 */ /* 0x000fe400078e00ff */
[----:B------:R-:W-:-:S07]  /*306f0*/  IMAD.MOV.U32 R15, RZ, RZ, -0x1 ;  /* 0xffffffffff0f7424 */ /* 0x000fce00078e00ff */
[----:B0-----:R-:W-:Y:S05]  /*30700*/  WARPSYNC.COLLECTIVE R15, `(.L_x_974) ;  /* 0x000000000f087348 */ /* 0x001fea0003c00000 */
[----:B------:R1:W2:Y:S02]  /*30710*/  SHFL.IDX P6, R14, R13, R12, R11 ;  /* 0x0000000c0d0e7389 */ /* 0x0002a400000c000b */
[----:B012---:R-:W-:Y:S01]  /*30720*/  ENDCOLLECTIVE ;  /* 0x000000000000791b */ /* 0x007fe20003800000 */
.L_x_974:
[----:B------:R-:W-:Y:S05]  /*30730*/  BSYNC B0 ;  /* 0x0000000000007941 */ /* 0x000fea0003800000 */
.L_x_973:
[----:B------:R-:W0:Y:S01]  /*30740*/  S2R R10, SR_TID.X ;  /* 0x00000000000a7919 */ /* 0x000e220000002100 */
[----:B------:R-:W-:Y:S01]  /*30750*/  IMAD.MOV.U32 R13, RZ, RZ, R7 ;  /* 0x000000ffff0d7224 */ /* 0x000fe200078e0007 */
[----:B------:R-:W-:Y:S01]  /*30760*/  MOV R3, R14 ;  /* 0x0000000e00037202 */ /* 0x000fe20000000f00 */
[----:B------:R-:W-:Y:S01]  /*30770*/  IMAD.MOV.U32 R12, RZ, RZ, RZ ;  /* 0x000000ffff0c7224 */ /* 0x000fe200078e00ff */
[----:B------:R-:W-:Y:S01]  /*30780*/  IADD3 R9, R22, R9, R36 ;  /* 0x0000000916097210 */ /* 0x000fe20007ffe024 */
[----:B------:R-:W-:Y:S02]  /*30790*/  IMAD.MOV.U32 R11, RZ, RZ, 0x1c1f ;  /* 0x00001c1fff0b7424 */ /* 0x000fe400078e00ff */
[----:B------:R-:W-:-:S07]  /*307a0*/  IMAD.MOV.U32 R15, RZ, RZ, -0x1 ;  /* 0xffffffffff0f7424 */ /* 0x000fce00078e00ff */
[----:B0-----:R-:W-:Y:S05]  /*307b0*/  WARPSYNC.COLLECTIVE R15, `(.L_x_975) ;  /* 0x000000000f087348 */ /* 0x001fea0003c00000 */
[----:B------:R1:W2:Y:S02]  /*307c0*/  SHFL.IDX P6, R14, R13, R12, R11 ;  /* 0x0000000c0d0e7389 */ /* 0x0002a400000c000b */
[----:B012---:R-:W-:Y:S01]  /*307d0*/  ENDCOLLECTIVE ;  /* 0x000000000000791b */ /* 0x007fe20003800000 */
.L_x_975:
[----:B------:R-:W-:Y:S02]  /*307e0*/  IMAD.MOV.U32 R13, RZ, RZ, R20 ;  /* 0x000000ffff0d7224 */ /* 0x000fe400078e0014 */
[----:B------:R-:W-:Y:S01]  /*307f0*/  IMAD.MOV.U32 R12, RZ, RZ, 0x1 ;  /* 0x00000001ff0c7424 */ /* 0x000fe200078e00ff */
[----:B------:R-:W-:Y:S01]  /*30800*/  SHF.L.U32 R10, R10, 0x4, RZ ;  /* 0x000000040a0a7819 */ /* 0x000fe200000006ff */
[----:B------:R-:W-:-:S03]  /*30810*/  IMAD.MOV.U32 R2, RZ, RZ, R14 ;  /* 0x000000ffff027224 */ /* 0x000fc600078e000e */
[----:B------:R-:W-:-:S07]  /*30820*/  LOP3.LUT R10, R10, 0x30, RZ, 0xc0, !PT ;  /* 0x000000300a0a7812 */ /* 0x000fce00078ec0ff */
[----:B------:R-:W-:Y:S05]  /*30830*/  WARPSYNC.COLLECTIVE R15, `(.L_x_976) ;  /* 0x000000000f087348 */ /* 0x000fea0003c00000 */
[----:B------:R0:W1:Y:S02]  /*30840*/  SHFL.IDX P6, R14, R13, R12, R11 ;  /* 0x0000000c0d0e7389 */ /* 0x00006400000c000b */
[----:B01----:R-:W-:Y:S01]  /*30850*/  ENDCOLLECTIVE ;  /* 0x000000000000791b */ /* 0x003fe20003800000 */
.L_x_976:
[----:B------:R-:W-:Y:S02]  /*30860*/  IADD3 R2, P0, R10, R2, RZ ;  /* 0x000000020a027210 */ /* 0x000fe40007f1e0ff */
[----:B------:R-:W-:-:S03]  /*30870*/  IADD3 R10, R37, R9, RZ ;  /* 0x00000009250a7210 */ /* 0x000fc60007ffe0ff */
[----:B------:R-:W-:-:S05]  /*30880*/  IMAD.X R3, RZ, RZ, R3, P0 ;  /* 0x000000ffff037224 */ /* 0x000fca00000e0603 */
[----:B------:R-:W-:Y:S01]  /*30890*/  @!PT LDS RZ, [RZ] ;  /* 0x00000000fffff984 */ /* 0x000fe20000000800 */
[----:B------:R-:W-:Y:S01]  /*308a0*/  @!PT LDS RZ, [RZ] ;  /* 0x00000000fffff984 */ /* 0x000fe20000000800 */
[----:B------:R-:W-:Y:S01]  /*308b0*/  @!PT LDS RZ, [RZ] ;  /* 0x00000000fffff984 */ /* 0x000fe20000000800 */
[----:B------:R-:W-:Y:S01]  /*308c0*/  LDGSTS.E.BYPASS.LTC128B.128 [R9+0xa400], desc[UR50][R2.64], !P3 ;  /* 0x0a40000002097fae */ /* 0x000fe2000d901d72 */
[----:B------:R-:W-:-:S03]  /*308d0*/  MOV R13, R7 ;  /* 0x00000007000d7202 */ /* 0x000fc60000000f00 */
[----:B------:R0:W-:Y:S02]  /*308e0*/  LDGSTS.E.BYPASS.LTC128B.128 [R10+0xa400], desc[UR50][R2.64+0x40], !P1 ;  /* 0x0a400040020a7fae */ /* 0x0001e4000c901d72 */
[----:B0-----:R-:W0:Y:S01]  /*308f0*/  S2R R2, SR_TID.X ;  /* 0x0000000000027919 */ /* 0x001e220000002100 */
[----:B------:R-:W-:-:S07]  /*30900*/  IMAD.MOV.U32 R3, RZ, RZ, R14 ;  /* 0x000000ffff037224 */ /* 0x000fce00078e000e */
[----:B0-----:R-:W-:Y:S05]  /*30910*/  WARPSYNC.COLLECTIVE R15, `(.L_x_977) ;  /* 0x000000000f087348 */ /* 0x001fea0003c00000 */
[----:B------:R1:W2:Y:S02]  /*30920*/  SHFL.IDX P6, R14, R13, R12, R11 ;  /* 0x0000000c0d0e7389 */ /* 0x0002a400000c000b */
[----:B012---:R-:W-:Y:S01]  /*30930*/  ENDCOLLECTIVE ;  /* 0x000000000000791b */ /* 0x007fe20003800000 */
.L_x_977:
[----:B------:R-:W-:Y:S01]  /*30940*/  MOV R13, R20 ;  /* 0x00000014000d7202 */ /* 0x000fe20000000f00 */
[----:B------:R-:W-:Y:S02]  /*30950*/  IMAD.MOV.U32 R12, RZ, RZ, 0x2 ;  /* 0x00000002ff0c7424 */ /* 0x000fe400078e00ff */
[----:B------:R-:W-:Y:S02]  /*30960*/  IMAD.SHL.U32 R15, R2, 0x10, RZ ;  /* 0x00000010020f7824 */ /* 0x000fe400078e00ff */
[----:B------:R-:W-:-:S03]  /*30970*/  IMAD.MOV.U32 R2, RZ, RZ, R14 ;  /* 0x000000ffff027224 */ /* 0x000fc600078e000e */
[----:B------:R-:W-:-:S04]  /*30980*/  LOP3.LUT R15, R15, 0x30, RZ, 0xc0, !PT ;  /* 0x000000300f0f7812 */ /* 0x000fc800078ec0ff */
[----:B------:R-:W-:Y:S01]  /*30990*/  IADD3 R2, P0, R15, R2, RZ ;  /* 0x000000020f027210 */ /* 0x000fe20007f1e0ff */
[----:B------:R-:W-:-:S04]  /*309a0*/  IMAD.MOV.U32 R15, RZ, RZ, -0x1 ;  /* 0xffffffffff0f7424 */ /* 0x000fc800078e00ff */
[----:B------:R-:W-:-:S08]  /*309b0*/  IMAD.X R3, RZ, RZ, R3, P0 ;  /* 0x000000ffff037224 */ /* 0x000fd000000e0603 */
[----:B------:R-:W-:Y:S05]  /*309c0*/  WARPSYNC.COLLECTIVE R15, `(.L_x_978) ;  /* 0x000000000f087348 */ /* 0x000fea0003c00000 */
[----:B------:R0:W1:Y:S02]  /*309d0*/  SHFL.IDX P6, R14, R13, R12, R11 ;  /* 0x0000000c0d0e7389 */ /* 0x00006400000c000b */
[----:B01----:R-:W-:Y:S01]  /*309e0*/  ENDCOLLECTIVE ;  /* 0x000000000000791b */ /* 0x003fe20003800000 */
.L_x_978:
[----:B------:R-:W-:Y:S01]  /*309f0*/  @!PT LDS RZ, [RZ] ;  /* 0x00000000fffff984 */ /* 0x000fe20000000800 */
[----:B------:R-:W-:Y:S01]  /*30a00*/  @!PT LDS RZ, [RZ] ;  /* 0x00000000fffff984 */ /* 0x000fe20000000800 */
[----:B------:R-:W-:Y:S01]  /*30a10*/  @!PT LDS RZ, [RZ] ;  /* 0x00000000fffff984 */ /* 0x000fe20000000800 */
[----:B------:R-:W-:Y:S04]  /*30a20*/  LDGSTS.E.BYPASS.LTC128B.128 [R9+0xb400], desc[UR50][R2.64], !P3 ;  /* 0x0b40000002097fae */ /* 0x000fe8000d901d72 */
[----:B------:R0:W-:Y:S01]  /*30a30*/  LDGSTS.E.BYPASS.LTC128B.128 [R10+0xb400], desc[UR50][R2.64+0x40], !P1 ;  /* 0x0b400040020a7fae */ /* 0x0001e2000c901d72 */
[----:B------:R-:W-:Y:S01]  /*30a40*/  MOV R13, R7 ;  /* 0x00000007000d7202 */ /* 0x000fe20000000f00 */
[----:B0-----:R-:W0:Y:S01]  /*30a50*/  S2R R2, SR_TID.X ;  /* 0x0000000000027919 */ /* 0x001e220000002100 */
[----:B------:R-:W-:-:S07]  /*30a60*/  IMAD.MOV.U32 R3, RZ, RZ, R14 ;  /* 0x000000ffff037224 */ /* 0x000fce00078e000e */
[----:B0-----:R-:W-:Y:S05]  /*30a70*/  WARPSYNC.COLLECTIVE R15, `(.L_x_979) ;  /* 0x000000000f087348 */ /* 0x001fea0003c00000 */
[----:B------:R1:W2:Y:S02]  /*30a80*/  SHFL.IDX P6, R14, R13, R12, R11 ;  /* 0x0000000c0d0e7389 */ /* 0x0002a400000c000b */
[----:B012---:R-:W-:Y:S01]  /*30a90*/  ENDCOLLECTIVE ;  /* 0x000000000000791b */ /* 0x007fe20003800000 */
.L_x_979:
        /* <DEDUP_REMOVED lines=11> */
.L_x_980:
        /* <DEDUP_REMOVED lines=11> */
.L_x_981:
[----:B------:R-:W-:Y:S01]  /*30c00*/  MOV R13, R24 ;  /* 0x00000018000d7202 */ /* 0x000fe20000000f00 */
[----:B------:R-:W-:Y:S02]  /*30c10*/  IMAD.MOV.U32 R12, RZ, RZ, RZ ;  /* 0x000000ffff0c7224 */ /* 0x000fe400078e00ff */
[----:B------:R-:W-:-:S07]  /*30c20*/  IMAD.MOV.U32 R2, RZ, RZ, R14 ;  /* 0x000000ffff027224 */ /* 0x000fce00078e000e */
[----:B------:R-:W-:Y:S05]  /*30c30*/  WARPSYNC.COLLECTIVE R15, `(.L_x_982) ;  /* 0x000000000f087348 */ /* 0x000fea0003c00000 */
[----:B------:R0:W1:Y:S02]  /*30c40*/  SHFL.IDX P6, R14, R13, R12, R11 ;  /* 0x0000000c0d0e7389 */ /* 0x00006400000c000b */
[----:B01----:R-:W-:Y:S01]  /*30c50*/  ENDCOLLECTIVE ;  /* 0x000000000000791b */ /* 0x003fe20003800000 */
.L_x_982:
[----:B------:R-:W-:-:S05]  /*30c60*/  IMAD.SHL.U32 R3, R3, 0x10, RZ ;  /* 0x0000001003037824 */ /* 0x000fca00078e00ff */
[----:B------:R-:W-:-:S04]  /*30c70*/  LOP3.LUT R3, R3, 0x30, RZ, 0xc0, !PT ;  /* 0x0000003003037812 */ /* 0x000fc800078ec0ff */
[----:B------:R-:W-:Y:S01]  /*30c80*/  IADD3 R2, P0, R3, R2, RZ ;  /* 0x0000000203027210 */ /* 0x000fe20007f1e0ff */
[----:B------:R-:W-:-:S04]  /*30c90*/  IMAD.MOV.U32 R13, RZ, RZ, R25 ;  /* 0x000000ffff0d7224 */ /* 0x000fc800078e0019 */
[----:B------:R-:W-:-:S05]  /*30ca0*/  IMAD.X R3, RZ, RZ, R20, P0 ;  /* 0x000000ffff037224 */ /* 0x000fca00000e0614 */
[----:B------:R-:W-:Y:S01]  /*30cb0*/  @!PT LDS RZ, [RZ] ;  /* 0x00000000fffff984 */ /* 0x000fe20000000800 */
[----:B------:R-:W-:Y:S01]  /*30cc0*/  @!PT LDS RZ, [RZ] ;  /* 0x00000000fffff984 */ /* 0x000fe20000000800 */
[----:B------:R-:W-:Y:S01]  /*30cd0*/  @!PT LDS RZ, [RZ] ;  /* 0x00000000fffff984 */ /* 0x000fe20000000800 */
[----:B------:R0:W-:Y:S01]  /*30ce0*/  LDGSTS.E.BYPASS.LTC128B.128 [R9+0xd400], desc[UR50][R2.64], !P3 ;  /* 0x0d40000002097fae */ /* 0x0001e2000d901d72 */
[----:B------:R-:W-:-:S03]  /*30cf0*/  IMAD.MOV.U32 R24, RZ, RZ, R14 ;  /* 0x000000ffff187224 */ /* 0x000fc600078e000e */
[----:B------:R0:W-:Y:S04]  /*30d00*/  LDGSTS.E.BYPASS.LTC128B.128 [R10+0xd400], desc[UR50][R2.64+0x40], !P1 ;  /* 0x0d400040020a7fae */ /* 0x0001e8000c901d72 */
[----:B0-----:R-:W-:Y:S05]  /*30d10*/  WARPSYNC.COLLECTIVE R15, `(.L_x_983) ;  /* 0x000000000f087348 */ /* 0x001fea0003c00000 */
[----:B------:R1:W2:Y:S02]  /*30d20*/  SHFL.IDX P6, R14, R13, R12, R11 ;  /* 0x0000000c0d0e7389 */ /* 0x0002a400000c000b */
[----:B012---:R-:W-:Y:S01]  /*30d30*/  ENDCOLLECTIVE ;  /* 0x000000000000791b */ /* 0x007fe20003800000 */
.L_x_983:
[----:B------:R-:W-:Y:S01]  /*30d40*/  MOV R2, R14 ;  /* 0x0000000e00027202 */ /* 0x000fe20000000f00 */
[----:B------:R-:W-:Y:S06]  /*30d50*/  BRA `(.L_x_984) ;  /* 0xffffff80005c7947 */ /* 0x000fec000383ffff */
.L_x_728:
[----:B---3--:R3:W4:Y:S02]  /*30d60*/  SYNCS.PHASECHK.TRANS64.TRYWAIT P0, [R0+URZ+0x29840], R31 ;  /* 0x0298401f000075a7 */ /* 0x008724000800017f */
[----:B----4-:R-:W-:Y:S05]  /*30d70*/  @!P0 NANOSLEEP.SYNCS 0x989680 ;  /* 0x009896800000895d */ /* 0x010fea0003900000 */
[----:B------:R-:W4:Y:S02]  /*30d80*/  @!P0 SYNCS.PHASECHK.TRANS64 P0, [R0+URZ+0x29840], R31 ;  /* 0x0298401f000085a7 */ /* 0x000f24000800007f */
[----:B----4-:R-:W-:Y:S05]  /*30d90*/  @!P0 BRA `(.L_x_728) ;  /* 0xfffffffc00f08947 */ /* 0x010fea000383ffff */
[----:B------:R-:W-:Y:S05]  /*30da0*/  BRA `(.L_x_985) ;  /* 0xffffff8000bc7947 */ /* 0x000fea000383ffff */
.L_x_729:
[----:B------:R-:W-:Y:S01]  /*30db0*/  BSSY B0, `(.L_x_986) ;  /* 0x0000008000007945 */ /* 0x000fe20003800000 */
[----:B------:R-:W-:Y:S01]  /*30dc0*/  IMAD.MOV.U32 R13, RZ, RZ, R6 ;  /* 0x000000ffff0d7224 */ /* 0x000fe200078e0006 */
[----:B------:R-:W-:Y:S01]  /*30dd0*/  MOV R15, 0xffffffff ;  /* 0xffffffff000f7802 */ /* 0x000fe20000000f00 */
[----:B------:R-:W-:Y:S02]  /*30de0*/  IMAD.MOV.U32 R12, RZ, RZ, RZ ;  /* 0x000000ffff0c7224 */ /* 0x000fe400078e00ff */
[----:B------:R-:W-:-:S07]  /*30df0*/  IMAD.MOV.U32 R11, RZ, RZ, 0x1c1f ;  /* 0x00001c1fff0b7424 */ /* 0x000fce00078e00ff */
[----:B-123--:R-:W-:Y:S05]  /*30e00*/  WARPSYNC.COLLECTIVE R15, `(.L_x_987) ;  /* 0x000000000f087348 */ /* 0x00efea0003c00000 */
[----:B------:R0:W4:Y:S02]  /*30e10*/  SHFL.IDX P6, R14, R13, R12, R11 ;  /* 0x0000000c0d0e7389 */ /* 0x00012400000c000b */
[----:B01234-:R-:W-:Y:S01]  /*30e20*/  ENDCOLLECTIVE ;  /* 0x000000000000791b */ /* 0x01ffe20003800000 */
.L_x_987:
[----:B------:R-:W-:Y:S05]  /*30e30*/  BSYNC B0 ;  /* 0x0000000000007941 */ /* 0x000fea0003800000 */
.L_x_986:
[----:B------:R-:W-:Y:S01]  /*30e40*/  IMAD.MOV.U32 R13, RZ, RZ, R4 ;  /* 0x000000ffff0d7224 */ /* 0x000fe200078e0004 */
[----:B------:R-:W-:Y:S01]  /*30e50*/  MOV R11, 0x1c1f ;  /* 0x00001c1f000b7802 */ /* 0x000fe20000000f00 */
[----:B------:R-:W-:Y:S01]  /*30e60*/  IMAD.MOV.U32 R12, RZ, RZ, RZ ;  /* 0x000000ffff0c7224 */ /* 0x000fe200078e00ff */
[----:B------:R-:W-:Y:S01]  /*30e70*/  IADD3 R7, R22, R7, RZ ;  /* 0x0000000716077210 */ /* 0x000fe20007ffe0ff */
[----:B------:R-:W-:Y:S02]  /*30e80*/  IMAD.MOV.U32 R15, RZ, RZ, -0x1 ;  /* 0xffffffffff0f7424 */ /* 0x000fe400078e00ff */
[----:B------:R-:W-:-:S07]  /*30e90*/  IMAD.MOV.U32 R3, RZ, RZ, R14 ;  /* 0x000000ffff037224 */ /* 0x000fce00078e000e */
[----:B------:R-:W-:Y:S05]  /*30ea0*/  WARPSYNC.COLLECTIVE R15, `(.L_x_988) ;  /* 0x000000000f087348 */ /* 0x000fea0003c00000 */
[----:B------:R0:W1:Y:S02]  /*30eb0*/  SHFL.IDX P6, R14, R13, R12, R11 ;  /* 0x0000000c0d0e7389 */ /* 0x00006400000c000b */
[----:B01----:R-:W-:Y:S01]  /*30ec0*/  ENDCOLLECTIVE ;  /* 0x000000000000791b */ /* 0x003fe20003800000 */
.L_x_988:
[----:B------:R-:W-:Y:S02]  /*30ed0*/  IMAD.MOV.U32 R13, RZ, RZ, R6 ;  /* 0x000000ffff0d7224 */ /* 0x000fe400078e0006 */
[----:B------:R-:W-:Y:S02]  /*30ee0*/  IMAD.MOV.U32 R12, RZ, RZ, 0x1 ;  /* 0x00000001ff0c7424 */ /* 0x000fe400078e00ff */
[----:B------:R-:W-:-:S07]  /*30ef0*/  IMAD.MOV.U32 R2, RZ, RZ, R14 ;  /* 0x000000ffff027224 */ /* 0x000fce00078e000e */
[----:B------:R-:W-:Y:S05]  /*30f00*/  WARPSYNC.COLLECTIVE R15, `(.L_x_989) ;  /* 0x000000000f087348 */ /* 0x000fea0003c00000 */
[----:B------:R0:W1:Y:S02]  /*30f10*/  SHFL.IDX P6, R14, R13, R12, R11 ;  /* 0x0000000c0d0e7389 */ /* 0x00006400000c000b */
[----:B01----:R-:W-:Y:S01]  /*30f20*/  ENDCOLLECTIVE ;  /* 0x000000000000791b */ /* 0x003fe20003800000 */
.L_x_989:
[----:B------:R-:W-:-:S05]  /*30f30*/  IADD3 R2, P0, R10, R2, RZ ;  /* 0x000000020a027210 */ /* 0x000fca0007f1e0ff */
[----:B------:R-:W-:-:S05]  /*30f40*/  IMAD.X R3, RZ, RZ, R3, P0 ;  /* 0x000000ffff037224 */ /* 0x000fca00000e0603 */
[----:B------:R-:W-:Y:S01]  /*30f50*/  @!PT LDS RZ, [RZ] ;  /* 0x00000000fffff984 */ /* 0x000fe20000000800 */
[----:B------:R-:W-:Y:S01]  /*30f60*/  @!PT LDS RZ, [RZ] ;  /* 0x00000000fffff984 */ /* 0x000fe20000000800 */
[----:B------:R-:W-:Y:S01]  /*30f70*/  @!PT LDS RZ, [RZ] ;  /* 0x00000000fffff984 */ /* 0x000fe20000000800 */
[----:B------:R-:W-:Y:S01]  /*30f80*/  LDGSTS.E.BYPASS.LTC128B.128 [R7+0x1a400], desc[UR50][R2.64], !P4 ;  /* 0x1a40000002077fae */ /* 0x000fe2000e101d72 */
[----:B------:R-:W-:-:S03]  /*30f90*/  MOV R13, R4 ;  /* 0x00000004000d7202 */ /* 0x000fc60000000f00 */
[----:B------:R-:W-:Y:S04]  /*30fa0*/  LDGSTS.E.BYPASS.LTC128B.128 [R7+0x1cc00], desc[UR50][R2.64+0x40], !P3 ;  /* 0x1cc0004002077fae */ /* 0x000fe8000d901d72 */
[----:B------:R0:W-:Y:S02]  /*30fb0*/  LDGSTS.E.BYPASS.LTC128B.128 [R7+0x1f400], desc[UR50][R2.64+0x80], !P1 ;  /* 0x1f40008002077fae */ /* 0x0001e4000c901d72 */
[----:B0-----:R-:W-:-:S07]  /*30fc0*/  IMAD.MOV.U32 R3, RZ, RZ, R14 ;  /* 0x000000ffff037224 */ /* 0x001fce00078e000e */
[----:B------:R-:W-:Y:S05]  /*30fd0*/  WARPSYNC.COLLECTIVE R15, `(.L_x_990) ;  /* 0x000000000f087348 */ /* 0x000fea0003c00000 */
[----:B------:R0:W1:Y:S02]  /*30fe0*/  SHFL.IDX P6, R14, R13, R12, R11 ;  /* 0x0000000c0d0e7389 */ /* 0x00006400000c000b */
[----:B01----:R-:W-:Y:S01]  /*30ff0*/  ENDCOLLECTIVE ;  /* 0x000000000000791b */ /* 0x003fe20003800000 */
.L_x_990:
[----:B------:R-:W-:Y:S01]  /*31000*/  IMAD.MOV.U32 R13, RZ, RZ, R6 ;  /* 0x000000ffff0d7224 */ /* 0x000fe200078e0006 */
[----:B------:R-:W-:Y:S01]  /*31010*/  MOV R12, 0x2 ;  /* 0x00000002000c7802 */ /* 0x000fe20000000f00 */
[----:B------:R-:W-:-:S07]  /*31020*/  IMAD.MOV.U32 R2, RZ, RZ, R14 ;  /* 0x000000ffff027224 */ /* 0x000fce00078e000e */
[----:B------:R-:W-:Y:S05]  /*31030*/  WARPSYNC.COLLECTIVE R15, `(.L_x_991) ;  /* 0x000000000f087348 */ /* 0x000fea0003c00000 */
[----:B------:R0:W1:Y:S02]  /*31040*/  SHFL.IDX P6, R14, R13, R12, R11 ;  /* 0x0000000c0d0e7389 */ /* 0x00006400000c000b */
[----:B01----:R-:W-:Y:S01]  /*31050*/  ENDCOLLECTIVE ;  /* 0x000000000000791b */ /* 0x003fe20003800000 */
.L_x_991:
        /* <DEDUP_REMOVED lines=13> */
.L_x_992:
[----:B------:R-:W-:Y:S02]  /*31130*/  IMAD.MOV.U32 R13, RZ, RZ, R6 ;  /* 0x000000ffff0d7224 */ /* 0x000fe400078e0006 */
[----:B------:R-:W-:Y:S02]  /*31140*/  IMAD.MOV.U32 R12, RZ, RZ, 0x3 ;  /* 0x00000003ff0c7424 */ /* 0x000fe400078e00ff */
[----:B------:R-:W-:-:S07]  /*31150*/  IMAD.MOV.U32 R2, RZ, RZ, R14 ;  /* 0x000000ffff027224 */ /* 0x000fce00078e000e */
[----:B------:R-:W-:Y:S05]  /*31160*/  WARPSYNC.COLLECTIVE R15, `(.L_x_993) ;  /* 0x000000000f087348 */ /* 0x000fea0003c00000 */
[----:B------:R0:W1:Y:S02]  /*31170*/  SHFL.IDX P6, R14, R13, R12, R11 ;  /* 0x0000000c0d0e7389 */ /* 0x00006400000c000b */
[----:B01----:R-:W-:Y:S01]  /*31180*/  ENDCOLLECTIVE ;  /* 0x000000000000791b */ /* 0x003fe20003800000 */
.L_x_993:
[----:B------:R-:W-:-:S04]  /*31190*/  IADD3 R2, P0, R10, R2, RZ ;  /* 0x000000020a027210 */ /* 0x000fc80007f1e0ff */
[----:B------:R-:W-:-:S05]  /*311a0*/  IADD3.X R3, RZ, R9, RZ, P0, !PT ;  /* 0x00000009ff037210 */ /* 0x000fca00007fe4ff */
[----:B------:R-:W-:Y:S01]  /*311b0*/  @!PT LDS RZ, [RZ] ;  /* 0x00000000fffff984 */ /* 0x000fe20000000800 */
[----:B------:R-:W-:Y:S01]  /*311c0*/  @!PT LDS RZ, [RZ] ;  /* 0x00000000fffff984 */ /* 0x000fe20000000800 */
[----:B------:R-:W-:Y:S01]  /*311d0*/  @!PT LDS RZ, [RZ] ;  /* 0x00000000fffff984 */ /* 0x000fe20000000800 */
[----:B------:R0:W-:Y:S01]  /*311e0*/  LDGSTS.E.BYPASS.LTC128B.128 [R7+0x1b400], desc[UR50][R2.64], !P4 ;  /* 0x1b40000002077fae */ /* 0x0001e2000e101d72 */
[----:B------:R-:W-:-:S03]  /*311f0*/  MOV R13, R4 ;  /* 0x00000004000d7202 */ /* 0x000fc60000000f00 */
[----:B------:R0:W-:Y:S04]  /*31200*/  LDGSTS.E.BYPASS.LTC128B.128 [R7+0x1dc00], desc[UR50][R2.64+0x40], !P3 ;  /* 0x1dc0004002077fae */ /* 0x0001e8000d901d72 */
[----:B------:R0:W-:Y:S01]  /*31210*/  LDGSTS.E.BYPASS.LTC128B.128 [R7+0x20400], desc[UR50][R2.64+0x80], !P1 ;  /* 0x2040008002077fae */ /* 0x0001e2000c901d72 */
[----:B------:R-:W-:-:S07]  /*31220*/  IMAD.MOV.U32 R9, RZ, RZ, R14 ;  /* 0x000000ffff097224 */ /* 0x000fce00078e000e */
[----:B0-----:R-:W-:Y:S05]  /*31230*/  WARPSYNC.COLLECTIVE R15, `(.L_x_994) ;  /* 0x000000000f087348 */ /* 0x001fea0003c00000 */
[----:B------:R1:W2:Y:S02]  /*31240*/  SHFL.IDX P6, R14, R13, R12, R11 ;  /* 0x0000000c0d0e7389 */ /* 0x0002a400000c000b */
[----:B012---:R-:W-:Y:S01]  /*31250*/  ENDCOLLECTIVE ;  /* 0x000000000000791b */ /* 0x007fe20003800000 */
.L_x_994:
[----:B------:R-:W-:Y:S01]  /*31260*/  IMAD.MOV.U32 R13, RZ, RZ, R8 ;  /* 0x000000ffff0d7224 */ /* 0x000fe200078e0008 */
[----:B------:R-:W-:Y:S01]  /*31270*/  MOV R12, RZ ;  /* 0x000000ff000c7202 */ /* 0x000fe20000000f00 */
[----:B------:R-:W-:-:S07]  /*31280*/  IMAD.MOV.U32 R2, RZ, RZ, R14 ;  /* 0x000000ffff027224 */ /* 0x000fce00078e000e */
[----:B------:R-:W-:Y:S05]  /*31290*/  WARPSYNC.COLLECTIVE R15, `(.L_x_995) ;  /* 0x000000000f087348 */ /* 0x000fea0003c00000 */
[----:B------:R0:W1:Y:S02]  /*312a0*/  SHFL.IDX P6, R14, R13, R12, R11 ;  /* 0x0000000c0d0e7389 */ /* 0x00006400000c000b */
[----:B01----:R-:W-:Y:S01]  /*312b0*/  ENDCOLLECTIVE ;  /* 0x000000000000791b */ /* 0x003fe20003800000 */
.L_x_995:
        /* <DEDUP_REMOVED lines=13> */
.L_x_996:
[----:B------:R-:W-:Y:S01]  /*31390*/  IMAD.MOV.U32 R2, RZ, RZ, R14 ;  /* 0x000000ffff027224 */ /* 0x000fe200078e000e */
[----:B------:R-:W-:Y:S06]  /*313a0*/  BRA `(.L_x_997) ;  /* 0xffffff8000587947 */ /* 0x000fec000383ffff */
.L_x_734:
[----:B--2---:R2:W3:Y:S02]  /*313b0*/  SYNCS.PHASECHK.TRANS64.TRYWAIT P0, [R3+URZ+0x29870], R0 ;  /* 0x02987000030075a7 */ /* 0x0044e4000800017f */
[----:B---3--:R-:W-:Y:S05]  /*313c0*/  @!P0 NANOSLEEP.SYNCS 0x989680 ;  /* 0x009896800000895d */ /* 0x008fea0003900000 */
[----:B------:R-:W3:Y:S02]  /*313d0*/  @!P0 SYNCS.PHASECHK.TRANS64 P0, [R3+URZ+0x29870], R0 ;  /* 0x02987000030085a7 */ /* 0x000ee4000800007f */
[----:B---3--:R-:W-:Y:S05]  /*313e0*/  @!P0 BRA `(.L_x_734) ;  /* 0xfffffffc00f08947 */ /* 0x008fea000383ffff */
[----:B------:R-:W-:Y:S05]  /*313f0*/  BRA `(.L_x_998) ;  /* 0xffffff8000c47947 */ /* 0x000fea000383ffff */
.L_x_736:
[----:B--2---:R2:W3:Y:S02]  /*31400*/  SYNCS.PHASECHK.TRANS64.TRYWAIT P0, [R3+URZ+0x29860], R0 ;  /* 0x02986000030075a7 */ /* 0x0044e4000800017f */
[----:B---3--:R-:W-:Y:S05]  /*31410*/  @!P0 NANOSLEEP.SYNCS 0x989680 ;  /* 0x009896800000895d */ /* 0x008fea0003900000 */
[----:B------:R-:W3:Y:S02]  /*31420*/  @!P0 SYNCS.PHASECHK.TRANS64 P0, [R3+URZ+0x29860], R0 ;  /* 0x02986000030085a7 */ /* 0x000ee4000800007f */
[----:B---3--:R-:W-:Y:S05]  /*31430*/  @!P0 BRA `(.L_x_736) ;  /* 0xfffffffc00f08947 */ /* 0x008fea000383ffff */
[----:B------:R-:W-:Y:S05]  /*31440*/  BRA `(.L_x_999) ;  /* 0xffffff8000d47947 */ /* 0x000fea000383ffff */
.L_x_744:
[----:B--2---:R2:W3:Y:S02]  /*31450*/  SYNCS.PHASECHK.TRANS64.TRYWAIT P1, [R17+URZ+0x29870], R0 ;  /* 0x02987000110075a7 */ /* 0x0044e4000802017f */
[----:B---3--:R-:W-:Y:S05]  /*31460*/  @!P1 NANOSLEEP.SYNCS 0x989680 ;  /* 0x009896800000995d */ /* 0x008fea0003900000 */
[----:B------:R-:W3:Y:S02]  /*31470*/  @!P1 SYNCS.PHASECHK.TRANS64 P1, [R17+URZ+0x29870], R0 ;  /* 0x02987000110095a7 */ /* 0x000ee4000802007f */
[----:B---3--:R-:W-:Y:S05]  /*31480*/  @!P1 BRA `(.L_x_744) ;  /* 0xfffffffc00f09947 */ /* 0x008fea000383ffff */
[----:B------:R-:W-:Y:S05]  /*31490*/  BRA `(.L_x_1000) ;  /* 0xffffff8800987947 */ /* 0x000fea000383ffff */
.L_x_746:
[----:B--2---:R2:W3:Y:S02]  /*314a0*/  SYNCS.PHASECHK.TRANS64.TRYWAIT P1, [R17+URZ+0x29860], R0 ;  /* 0x02986000110075a7 */ /* 0x0044e4000802017f */
[----:B---3--:R-:W-:Y:S05]  /*314b0*/  @!P1 NANOSLEEP.SYNCS 0x989680 ;  /* 0x009896800000995d */ /* 0x008fea0003900000 */
[----:B------:R-:W3:Y:S02]  /*314c0*/  @!P1 SYNCS.PHASECHK.TRANS64 P1, [R17+URZ+0x29860], R0 ;  /* 0x02986000110095a7 */ /* 0x000ee4000802007f */
[----:B---3--:R-:W-:Y:S05]  /*314d0*/  @!P1 BRA `(.L_x_746) ;  /* 0xfffffffc00f09947 */ /* 0x008fea000383ffff */
[----:B------:R-:W-:Y:S05]  /*314e0*/  BRA `(.L_x_1001) ;  /* 0xffffff8800a47947 */ /* 0x000fea000383ffff */
.L_x_751:
        /* <DEDUP_REMOVED lines=8> */
.L_x_1003:
[----:B------:R-:W-:Y:S05]  /*31570*/  BSYNC B0 ;  /* 0x0000000000007941 */ /* 0x000fea0003800000 */
.L_x_1002:
[----:B------:R-:W-:Y:S01]  /*31580*/  IMAD.MOV.U32 R13, RZ, RZ, R16 ;  /* 0x000000ffff0d7224 */ /* 0x000fe200078e0010 */
[----:B------:R-:W-:Y:S01]  /*31590*/  MOV R15, 0xffffffff ;  /* 0xffffffff000f7802 */ /* 0x000fe20000000f00 */
[----:B------:R-:W-:Y:S01]  /*315a0*/  IMAD.MOV.U32 R12, RZ, RZ, 0x1 ;  /* 0x00000001ff0c7424 */ /* 0x000fe200078e00ff */
[----:B------:R-:W-:Y:S01]  /*315b0*/  MOV R0, R14 ;  /* 0x0000000e00007202 */ /* 0x000fe20000000f00 */
[----:B------:R-:W-:Y:S02]  /*315c0*/  IMAD.MOV.U32 R11, RZ, RZ, 0x1f ;  /* 0x0000001fff0b7424 */ /* 0x000fe400078e00ff */
[----:B------:R-:W-:-:S07]  /*315d0*/  IMAD.IADD R7, R19, 0x1, R9 ;  /* 0x0000000113077824 */ /* 0x000fce00078e0209 */
[----:B------:R-:W-:Y:S05]  /*315e0*/  WARPSYNC.COLLECTIVE R15, `(.L_x_1004) ;  /* 0x000000000f087348 */ /* 0x000fea0003c00000 */
[----:B------:R0:W1:Y:S02]  /*315f0*/  SHFL.IDX P6, R14, R13, R12, R11 ;  /* 0x0000000c0d0e7389 */ /* 0x00006400000c000b */
[----:B01----:R-:W-:Y:S01]  /*31600*/  ENDCOLLECTIVE ;  /* 0x000000000000791b */ /* 0x003fe20003800000 */
.L_x_1004:
[----:B------:R-:W-:Y:S02]  /*31610*/  ULDC UR4, c[0x0][0xc3c] ;  /* 0x00030f0000047ab9 */ /* 0x000fe40000000800 */
[----:B------:R-:W-:-:S13]  /*31620*/  ISETP.GE.OR P1, PT, R7, UR4, !P0 ;  /* 0x0000000407007c0c */ /* 0x000fda000c726670 */
[----:B------:R-:W0:Y:S08]  /*31630*/  @!P1 LDC.64 R2, c[0x0][0xc80] ;  /* 0x00032000ff029b82 */ /* 0x000e300000000a00 */
[----:B------:R-:W1:Y:S01]  /*31640*/  @!P1 LDC.64 R4, c[0x0][0xc78] ;  /* 0x00031e00ff049b82 */ /* 0x000e620000000a00 */
[----:B------:R-:W-:Y:S02]  /*31650*/  IMAD.MOV.U32 R11, RZ, RZ, RZ ;  /* 0x000000ffff0b7224 */ /* 0x000fe400078e00ff */
[----:B------:R-:W-:-:S02]  /*31660*/  IMAD.MOV.U32 R6, RZ, RZ, R14 ;  /* 0x000000ffff067224 */ /* 0x000fc400078e000e */
[----:B0-----:R-:W-:-:S05]  /*31670*/  @!P1 IMAD.WIDE R2, R7, 0x4, R2 ;  /* 0x0000000407029825 */ /* 0x001fca00078e0202 */
[----:B------:R1:W2:Y:S02]  /*31680*/  @!P1 LDG.E R8, desc[UR50][R2.64] ;  /* 0x0000003202089981 */ /* 0x0002a4000c1e1900 */
[----:B-1----:R-:W-:-:S05]  /*31690*/  @!P1 IMAD.WIDE R2, R7, 0x4, R4 ;  /* 0x0000000407029825 */ /* 0x002fca00078e0204 */
[----:B------:R-:W3:Y:S01]  /*316a0*/  @!P1 LDG.E R5, desc[UR50][R2.64] ;  /* 0x0000003202059981 */ /* 0x000ee2000c1e1900 */
[----:B------:R-:W-:Y:S01]  /*316b0*/  IMAD.MOV.U32 R7, RZ, RZ, RZ ;  /* 0x000000ffff077224 */ /* 0x000fe200078e00ff */
[C---:B------:R-:W-:Y:S01]  /*316c0*/  ISETP.GE.U32.AND P2, PT, R9.reuse, 0x2, PT ;  /* 0x000000020900780c */ /* 0x040fe20003f46070 */
[----:B------:R-:W-:Y:S01]  /*316d0*/  IMAD.MOV.U32 R4, RZ, RZ, RZ ;  /* 0x000000ffff047224 */ /* 0x000fe200078e00ff */
[C---:B------:R-:W-:Y:S02]  /*316e0*/  ISETP.GE.U32.AND P3, PT, R9.reuse, 0x4, PT ;  /* 0x000000040900780c */ /* 0x040fe40003f66070 */
[C---:B------:R-:W-:Y:S02]  /*316f0*/  ISETP.GE.U32.AND P4, PT, R9.reuse, 0x8, PT ;  /* 0x000000080900780c */ /* 0x040fe40003f86070 */
[----:B------:R-:W-:Y:S02]  /*31700*/  ISETP.GE.U32.AND P5, PT, R9, 0x10, PT ;  /* 0x000000100900780c */ /* 0x000fe40003fa6070 */
[----:B------:R-:W-:-:S02]  /*31710*/  MOV R16, RZ ;  /* 0x000000ff00107202 */ /* 0x000fc40000000f00 */
[----:B--2---:R-:W-:Y:S01]  /*31720*/  @!P1 MOV R7, R8 ;  /* 0x0000000800079202 */ /* 0x004fe20000000f00 */
[----:B---3--:R-:W-:Y:S01]  /*31730*/  @!P1 IMAD.MOV.U32 R4, RZ, RZ, R5 ;  /* 0x000000ffff049224 */ /* 0x008fe200078e0005 */
[----:B------:R-:W-:-:S03]  /*31740*/  ISETP.NE.AND P1, PT, R9, RZ, PT ;  /* 0x000000ff0900720c */ /* 0x000fc60003f25270 */
[----:B------:R-:W-:-:S10]  /*31750*/  IMAD R13, R4, R7, RZ ;  /* 0x00000007040d7224 */ /* 0x000fd400078e02ff */
[----:B------:R-:W-:Y:S05]  /*31760*/  WARPSYNC.COLLECTIVE R15, `(.L_x_1005) ;  /* 0x000000000f087348 */ /* 0x000fea0003c00000 */
[----:B------:R0:W1:Y:S02]  /*31770*/  SHFL.UP P6, R14, R13, R12, R11 ;  /* 0x0400000c0d0e7389 */ /* 0x00006400000c000b */
[----:B01----:R-:W-:Y:S01]  /*31780*/  ENDCOLLECTIVE ;  /* 0x000000000000791b */ /* 0x003fe20003800000 */
.L_x_1005:
[----:B------:R-:W-:Y:S01]  /*31790*/  IMAD.MOV.U32 R12, RZ, RZ, 0x2 ;  /* 0x00000002ff0c7424 */ /* 0x000fe200078e00ff */
[----:B------:R-:W-:-:S04]  /*317a0*/  SEL R14, R14, RZ, P1 ;  /* 0x000000ff0e0e7207 */ /* 0x000fc80000800000 */
[----:B------:R-:W-:-:S05]  /*317b0*/  IADD3 R5, R13, R14, RZ ;  /* 0x0000000e0d057210 */ /* 0x000fca0007ffe0ff */
[----:B------:R-:W-:-:S07]  /*317c0*/  IMAD.MOV.U32 R13, RZ, RZ, R5 ;  /* 0x000000ffff0d7224 */ /* 0x000fce00078e0005 */
[----:B------:R-:W-:Y:S05]  /*317d0*/  WARPSYNC.COLLECTIVE R15, `(.L_x_1006) ;  /* 0x000000000f087348 */ /* 0x000fea0003c00000 */
[----:B------:R0:W1:Y:S02]  /*317e0*/  SHFL.UP P6, R14, R13, R12, R11 ;  /* 0x0400000c0d0e7389 */ /* 0x00006400000c000b */
[----:B01----:R-:W-:Y:S01]  /*317f0*/  ENDCOLLECTIVE ;  /* 0x000000000000791b */ /* 0x003fe20003800000 */
.L_x_1006:
[----:B------:R-:W-:Y:S01]  /*31800*/  IMAD.MOV.U32 R12, RZ, RZ, 0x4 ;  /* 0x00000004ff0c7424 */ /* 0x000fe200078e00ff */
[----:B------:R-:W-:-:S05]  /*31810*/  SEL R2, R14, RZ, P2 ;  /* 0x000000ff0e027207 */ /* 0x000fca0001000000 */
[----:B------:R-:W-:-:S05]  /*31820*/  IMAD.IADD R2, R5, 0x1, R2 ;  /* 0x0000000105027824 */ /* 0x000fca00078e0202 */
[----:B------:R-:W-:-:S07]  /*31830*/  MOV R13, R2 ;  /* 0x00000002000d7202 */ /* 0x000fce0000000f00 */
[----:B------:R-:W-:Y:S05]  /*31840*/  WARPSYNC.COLLECTIVE R15, `(.L_x_1007) ;  /* 0x000000000f087348 */ /* 0x000fea0003c00000 */
[----:B------:R0:W1:Y:S02]  /*31850*/  SHFL.UP P6, R14, R13, R12, R11 ;  /* 0x0400000c0d0e7389 */ /* 0x00006400000c000b */
[----:B01----:R-:W-:Y:S01]  /*31860*/  ENDCOLLECTIVE ;  /* 0x000000000000791b */ /* 0x003fe20003800000 */
.L_x_1007:
[----:B------:R-:W-:Y:S02]  /*31870*/  MOV R12, 0x8 ;  /* 0x00000008000c7802 */ /* 0x000fe40000000f00 */
[----:B------:R-:W-:-:S05]  /*31880*/  SEL R3, R14, RZ, P3 ;  /* 0x000000ff0e037207 */ /* 0x000fca0001800000 */
[----:B------:R-:W-:-:S04]  /*31890*/  IMAD.IADD R8, R2, 0x1, R3 ;  /* 0x0000000102087824 */ /* 0x000fc800078e0203 */
[----:B------:R-:W-:-:S07]  /*318a0*/  IMAD.MOV.U32 R13, RZ, RZ, R8 ;  /* 0x000000ffff0d7224 */ /* 0x000fce00078e0008 */
[----:B------:R-:W-:Y:S05]  /*318b0*/  WARPSYNC.COLLECTIVE R15, `(.L_x_1008) ;  /* 0x000000000f087348 */ /* 0x000fea0003c00000 */
[----:B------:R0:W1:Y:S02]  /*318c0*/  SHFL.UP P6, R14, R13, R12, R11 ;  /* 0x0400000c0d0e7389 */ /* 0x00006400000c000b */
[----:B01----:R-:W-:Y:S01]  /*318d0*/  ENDCOLLECTIVE ;  /* 0x000000000000791b */ /* 0x003fe20003800000 */
.L_x_1008:
[----:B------:R-:W-:Y:S01]  /*318e0*/  IMAD.MOV.U32 R12, RZ, RZ, 0x10 ;  /* 0x00000010ff0c7424 */ /* 0x000fe200078e00ff */
[----:B------:R-:W-:-:S05]  /*318f0*/  SEL R5, R14, RZ, P4 ;  /* 0x000000ff0e057207 */ /* 0x000fca0002000000 */
[----:B------:R-:W-:-:S04]  /*31900*/  IMAD.IADD R5, R8, 0x1, R5 ;  /* 0x0000000108057824 */ /* 0x000fc800078e0205 */
[----:B------:R-:W-:-:S07]  /*31910*/  IMAD.MOV.U32 R13, RZ, RZ, R5 ;  /* 0x000000ffff0d7224 */ /* 0x000fce00078e0005 */
[----:B------:R-:W-:Y:S05]  /*31920*/  WARPSYNC.COLLECTIVE R15, `(.L_x_1009) ;  /* 0x000000000f087348 */ /* 0x000fea0003c00000 */
[----:B------:R0:W1:Y:S02]  /*31930*/  SHFL.UP P6, R14, R13, R12, R11 ;  /* 0x0400000c0d0e7389 */ /* 0x00006400000c000b */
[----:B01----:R-:W-:Y:S01]  /*31940*/  ENDCOLLECTIVE ;  /* 0x000000000000791b */ /* 0x003fe20003800000 */
.L_x_1009:
[----:B------:R-:W-:Y:S02]  /*31950*/  IMAD.MOV.U32 R12, RZ, RZ, 0x1f ;  /* 0x0000001fff0c7424 */ /* 0x000fe400078e00ff */
[----:B------:R-:W-:Y:S01]  /*31960*/  IMAD.MOV.U32 R11, RZ, RZ, 0x1f ;  /* 0x0000001fff0b7424 */ /* 0x000fe200078e00ff */
[----:B------:R-:W-:-:S04]  /*31970*/  SEL R14, R14, RZ, P5 ;  /* 0x000000ff0e0e7207 */ /* 0x000fc80002800000 */
[----:B------:R-:W-:-:S05]  /*31980*/  IADD3 R3, R5, R14, RZ ;  /* 0x0000000e05037210 */ /* 0x000fca0007ffe0ff */
[----:B------:R-:W-:-:S07]  /*31990*/  IMAD.MOV.U32 R13, RZ, RZ, R3 ;  /* 0x000000ffff0d7224 */ /* 0x000fce00078e0003 */
[----:B------:R-:W-:Y:S05]  /*319a0*/  WARPSYNC.COLLECTIVE R15, `(.L_x_1010) ;  /* 0x000000000f087348 */ /* 0x000fea0003c00000 */
[----:B------:R0:W1:Y:S02]  /*319b0*/  SHFL.IDX P6, R14, R13, R12, R11 ;  /* 0x0000000c0d0e7389 */ /* 0x00006400000c000b */
[----:B01----:R-:W-:Y:S01]  /*319c0*/  ENDCOLLECTIVE ;  /* 0x000000000000791b */ /* 0x003fe20003800000 */
.L_x_1010:
[----:B------:R-:W-:Y:S05]  /*319d0*/  BRA `(.L_x_1011) ;  /* 0xffffff8c00bc7947 */ /* 0x000fea000383ffff */
.L_x_754:
[----:B------:R-:W-:Y:S01]  /*319e0*/  BSSY B0, `(.L_x_1012) ;  /* 0x0000007000007945 */ /* 0x000fe20003800000 */
[----:B------:R-:W-:Y:S02]  /*319f0*/  IMAD.MOV.U32 R12, RZ, RZ, 0x1 ;  /* 0x00000001ff0c7424 */ /* 0x000fe400078e00ff */
[----:B------:R-:W-:Y:S02]  /*31a00*/  IMAD.MOV.U32 R11, RZ, RZ, RZ ;  /* 0x000000ffff0b7224 */ /* 0x000fe400078e00ff */
[----:B------:R-:W-:-:S07]  /*31a10*/  IMAD.MOV.U32 R15, RZ, RZ, -0x1 ;  /* 0xffffffffff0f7424 */ /* 0x000fce00078e00ff */
[----:B------:R-:W-:Y:S05]  /*31a20*/  WARPSYNC.COLLECTIVE R15, `(.L_x_1013) ;  /* 0x000000000f087348 */ /* 0x000fea0003c00000 */
[----:B------:R0:W1:Y:S02]  /*31a30*/  SHFL.UP P6, R14, R13, R12, R11 ;  /* 0x0400000c0d0e7389 */ /* 0x00006400000c000b */
[----:B01----:R-:W-:Y:S01]  /*31a40*/  ENDCOLLECTIVE ;  /* 0x000000000000791b */ /* 0x003fe20003800000 */
.L_x_1013:
[----:B------:R-:W-:Y:S05]  /*31a50*/  BSYNC B0 ;  /* 0x0000000000007941 */ /* 0x000fea0003800000 */
.L_x_1012:
[----:B------:R-:W-:Y:S01]  /*31a60*/  SEL R14, R14, RZ, P1 ;  /* 0x000000ff0e0e7207 */ /* 0x000fe20000800000 */
[----:B------:R-:W-:Y:S02]  /*31a70*/  IMAD.MOV.U32 R12, RZ, RZ, 0x2 ;  /* 0x00000002ff0c7424 */ /* 0x000fe400078e00ff */
[----:B------:R-:W-:Y:S01]  /*31a80*/  IMAD.MOV.U32 R11, RZ, RZ, RZ ;  /* 0x000000ffff0b7224 */ /* 0x000fe200078e00ff */
[----:B------:R-:W-:Y:S01]  /*31a90*/  IADD3 R13, R13, R14, RZ ;  /* 0x0000000e0d0d7210 */ /* 0x000fe20007ffe0ff */
[----:B------:R-:W-:-:S07]  /*31aa0*/  IMAD.MOV.U32 R15, RZ, RZ, -0x1 ;  /* 0xffffffffff0f7424 */ /* 0x000fce00078e00ff */
[----:B------:R-:W-:Y:S05]  /*31ab0*/  WARPSYNC.COLLECTIVE R15, `(.L_x_1014) ;  /* 0x000000000f087348 */ /* 0x000fea0003c00000 */
[----:B------:R0:W1:Y:S02]  /*31ac0*/  SHFL.UP P6, R14, R13, R12, R11 ;  /* 0x0400000c0d0e7389 */ /* 0x00006400000c000b */
[----:B01----:R-:W-:Y:S01]  /*31ad0*/  ENDCOLLECTIVE ;  /* 0x000000000000791b */ /* 0x003fe20003800000 */
.L_x_1014:
[----:B------:R-:W-:Y:S01]  /*31ae0*/  IMAD.MOV.U32 R12, RZ, RZ, 0x4 ;  /* 0x00000004ff0c7424 */ /* 0x000fe200078e00ff */
[----:B------:R-:W-:-:S04]  /*31af0*/  SEL R2, R14, RZ, P2 ;  /* 0x000000ff0e027207 */ /* 0x000fc80001000000 */
[----:B------:R-:W-:-:S05]  /*31b00*/  IADD3 R2, R13, R2, RZ ;  /* 0x000000020d027210 */ /* 0x000fca0007ffe0ff */
[----:B------:R-:W-:-:S07]  /*31b10*/  IMAD.MOV.U32 R13, RZ, RZ, R2 ;  /* 0x000000ffff0d7224 */ /* 0x000fce00078e0002 */
[----:B------:R-:W-:Y:S05]  /*31b20*/  WARPSYNC.COLLECTIVE R15, `(.L_x_1015) ;  /* 0x000000000f087348 */ /* 0x000fea0003c00000 */
[----:B------:R0:W1:Y:S02]  /*31b30*/  SHFL.UP P6, R14, R13, R12, R11 ;  /* 0x0400000c0d0e7389 */ /* 0x00006400000c000b */
[----:B01----:R-:W-:Y:S01]  /*31b40*/  ENDCOLLECTIVE ;  /* 0x000000000000791b */ /* 0x003fe20003800000 */
.L_x_1015:
[----:B------:R-:W-:Y:S01]  /*31b50*/  IMAD.MOV.U32 R12, RZ, RZ, 0x8 ;  /* 0x00000008ff0c7424 */ /* 0x000fe200078e00ff */
[----:B------:R-:W-:-:S05]  /*31b60*/  SEL R5, R14, RZ, P3 ;  /* 0x000000ff0e057207 */ /* 0x000fca0001800000 */
[----:B------:R-:W-:-:S05]  /*31b70*/  IMAD.IADD R5, R2, 0x1, R5 ;  /* 0x0000000102057824 */ /* 0x000fca00078e0205 */
[----:B------:R-:W-:-:S07]  /*31b80*/  MOV R13, R5 ;  /* 0x00000005000d7202 */ /* 0x000fce0000000f00 */
[----:B------:R-:W-:Y:S05]  /*31b90*/  WARPSYNC.COLLECTIVE R15, `(.L_x_1016) ;  /* 0x000000000f087348 */ /* 0x000fea0003c00000 */
[----:B------:R0:W1:Y:S02]  /*31ba0*/  SHFL.UP P6, R14, R13, R12, R11 ;  /* 0x0400000c0d0e7389 */ /* 0x00006400000c000b */
[----:B01----:R-:W-:Y:S01]  /*31bb0*/  ENDCOLLECTIVE ;  /* 0x000000000000791b */ /* 0x003fe20003800000 */
.L_x_1016:
[----:B------:R-:W-:Y:S02]  /*31bc0*/  MOV R12, 0x10 ;  /* 0x00000010000c7802 */ /* 0x000fe40000000f00 */
[----:B------:R-:W-:-:S05]  /*31bd0*/  SEL R8, R14, RZ, P4 ;  /* 0x000000ff0e087207 */ /* 0x000fca0002000000 */
[----:B------:R-:W-:-:S04]  /*31be0*/  IMAD.IADD R8, R5, 0x1, R8 ;  /* 0x0000000105087824 */ /* 0x000fc800078e0208 */
[----:B------:R-:W-:-:S07]  /*31bf0*/  IMAD.MOV.U32 R13, RZ, RZ, R8 ;  /* 0x000000ffff0d7224 */ /* 0x000fce00078e0008 */
[----:B------:R-:W-:Y:S05]  /*31c00*/  WARPSYNC.COLLECTIVE R15, `(.L_x_1017) ;  /* 0x000000000f087348 */ /* 0x000fea0003c00000 */
[----:B------:R0:W1:Y:S02]  /*31c10*/  SHFL.UP P6, R14, R13, R12, R11 ;  /* 0x0400000c0d0e7389 */ /* 0x00006400000c000b */
[----:B01----:R-:W-:Y:S01]  /*31c20*/  ENDCOLLECTIVE ;  /* 0x000000000000791b */ /* 0x003fe20003800000 */
.L_x_1017:
[----:B------:R-:W-:Y:S01]  /*31c30*/  IMAD.MOV.U32 R12, RZ, RZ, 0x1f ;  /* 0x0000001fff0c7424 */ /* 0x000fe200078e00ff */
[----:B------:R-:W-:Y:S02]  /*31c40*/  MOV R11, 0x1f ;  /* 0x0000001f000b7802 */ /* 0x000fe40000000f00 */
[----:B------:R-:W-:-:S05]  /*31c50*/  SEL R3, R14, RZ, P5 ;  /* 0x000000ff0e037207 */ /* 0x000fca0002800000 */
[----:B------:R-:W-:-:S04]  /*31c60*/  IMAD.IADD R3, R8, 0x1, R3 ;  /* 0x0000000108037824 */ /* 0x000fc800078e0203 */
[----:B------:R-:W-:-:S07]  /*31c70*/  IMAD.MOV.U32 R13, RZ, RZ, R3 ;  /* 0x000000ffff0d7224 */ /* 0x000fce00078e0003 */
[----:B------:R-:W-:Y:S05]  /*31c80*/  WARPSYNC.COLLECTIVE R15, `(.L_x_1018) ;  /* 0x000000000f087348 */ /* 0x000fea0003c00000 */
[----:B------:R0:W1:Y:S02]  /*31c90*/  SHFL.IDX P6, R14, R13, R12, R11 ;  /* 0x0000000c0d0e7389 */ /* 0x00006400000c000b */
[----:B01----:R-:W-:Y:S01]  /*31ca0*/  ENDCOLLECTIVE ;  /* 0x000000000000791b */ /* 0x003fe20003800000 */
.L_x_1018:
[----:B------:R-:W-:Y:S05]  /*31cb0*/  BRA `(.L_x_1019) ;  /* 0xffffff8c00a87947 */ /* 0x000fea000383ffff */
.L_x_756:
[----:B------:R-:W-:Y:S01]  /*31cc0*/  BSSY B0, `(.L_x_1020) ;  /* 0x0000006000007945 */ /* 0x000fe20003800000 */
[----:B------:R-:W-:Y:S01]  /*31cd0*/  PLOP3.LUT P6, PT, P6, PT, PT, 0x8, 0x0 ;  /* 0x000000000000781c */ /* 0x000fe200037ce170 */
[----:B------:R-:W-:-:S12]  /*31ce0*/  IMAD.MOV.U32 R15, RZ, RZ, -0x1 ;  /* 0xffffffffff0f7424 */ /* 0x000fd800078e00ff */
[----:B0-----:R-:W-:Y:S05]  /*31cf0*/  WARPSYNC.COLLECTIVE R15, `(.L_x_1021) ;  /* 0x000000000f087348 */ /* 0x001fea0003c00000 */
[----:B------:R-:W-:Y:S01]  /*31d00*/  VOTE.ANY R14, PT, P6 ;  /* 0x00000000000e7806 */ /* 0x000fe200030e0100 */
[----:B0-----:R-:W-:Y:S06]  /*31d10*/  ENDCOLLECTIVE ;  /* 0x000000000000791b */ /* 0x001fec0003800000 */
.L_x_1021:
[----:B------:R-:W-:Y:S05]  /*31d20*/  BSYNC B0 ;  /* 0x0000000000007941 */ /* 0x000fea0003800000 */
.L_x_1020:
[----:B------:R-:W-:Y:S02]  /*31d30*/  IMAD.MOV.U32 R8, RZ, RZ, R14 ;  /* 0x000000ffff087224 */ /* 0x000fe400078e000e */
[----:B------:R-:W-:Y:S02]  /*31d40*/  IMAD.MOV.U32 R13, RZ, RZ, R7 ;  /* 0x000000ffff0d7224 */ /* 0x000fe400078e0007 */
[----:B------:R-:W0:Y:S01]  /*31d50*/  POPC R5, R8 ;  /* 0x0000000800057309 */ /* 0x000e220000000000 */
[----:B------:R-:W-:Y:S02]  /*31d60*/  IMAD.MOV.U32 R11, RZ, RZ, 0x1f ;  /* 0x0000001fff0b7424 */ /* 0x000fe400078e00ff */
[----:B------:R-:W-:Y:S01]  /*31d70*/  IMAD.MOV.U32 R15, RZ, RZ, -0x1 ;  /* 0xffffffffff0f7424 */ /* 0x000fe200078e00ff */
[----:B0-----:R-:W-:-:S07]  /*31d80*/  MOV R12, R5 ;  /* 0x00000005000c7202 */ /* 0x001fce0000000f00 */
[----:B------:R-:W-:Y:S05]  /*31d90*/  WARPSYNC.COLLECTIVE R15, `(.L_x_1022) ;  /* 0x000000000f087348 */ /* 0x000fea0003c00000 */
[----:B------:R0:W1:Y:S02]  /*31da0*/  SHFL.IDX P6, R14, R13, R12, R11 ;  /* 0x0000000c0d0e7389 */ /* 0x00006400000c000b */
[----:B01----:R-:W-:Y:S01]  /*31db0*/  ENDCOLLECTIVE ;  /* 0x000000000000791b */ /* 0x003fe20003800000 */
.L_x_1022:
[----:B------:R-:W-:Y:S01]  /*31dc0*/  MOV R13, R4 ;  /* 0x00000004000d7202 */ /* 0x000fe20000000f00 */
[----:B------:R-:W-:-:S07]  /*31dd0*/  IMAD.MOV.U32 R7, RZ, RZ, R14 ;  /* 0x000000ffff077224 */ /* 0x000fce00078e000e */
[----:B------:R-:W-:Y:S05]  /*31de0*/  WARPSYNC.COLLECTIVE R15, `(.L_x_1023) ;  /* 0x000000000f087348 */ /* 0x000fea0003c00000 */
[----:B------:R0:W1:Y:S02]  /*31df0*/  SHFL.IDX P6, R14, R13, R12, R11 ;  /* 0x0000000c0d0e7389 */ /* 0x00006400000c000b */
[----:B01----:R-:W-:Y:S01]  /*31e00*/  ENDCOLLECTIVE ;  /* 0x000000000000791b */ /* 0x003fe20003800000 */
.L_x_1023:
[----:B------:R-:W-:Y:S01]  /*31e10*/  IMAD.MOV.U32 R4, RZ, RZ, R14 ;  /* 0x000000ffff047224 */ /* 0x000fe200078e000e */
[----:B------:R-:W-:Y:S06]  /*31e20*/  BRA `(.L_x_1024) ;  /* 0xffffff8c00887947 */ /* 0x000fec000383ffff */
.L_x_758:
[----:B------:R-:W-:Y:S01]  /*31e30*/  BSSY B0, `(.L_x_1025) ;  /* 0x0000007000007945 */ /* 0x000fe20003800000 */
[----:B------:R-:W-:Y:S01]  /*31e40*/  IMAD.MOV.U32 R13, RZ, RZ, R3 ;  /* 0x000000ffff0d7224 */ /* 0x000fe200078e0003 */
[----:B------:R-:W-:Y:S01]  /*31e50*/  MOV R15, 0xffffffff ;  /* 0xffffffff000f7802 */ /* 0x000fe20000000f00 */
[----:B------:R-:W-:-:S07]  /*31e60*/  IMAD.MOV.U32 R11, RZ, RZ, 0x1f ;  /* 0x0000001fff0b7424 */ /* 0x000fce00078e00ff */
[----:B0123--:R-:W-:Y:S05]  /*31e70*/  WARPSYNC.COLLECTIVE R15, `(.L_x_1026) ;  /* 0x000000000f087348 */ /* 0x00ffea0003c00000 */
[----:B------:R4:W0:Y:S02]  /*31e80*/  SHFL.IDX P6, R14, R13, R12, R11 ;  /* 0x0000000c0d0e7389 */ /* 0x00082400000c000b */
[----:B01234-:R-:W-:Y:S01]  /*31e90*/  ENDCOLLECTIVE ;  /* 0x000000000000791b */ /* 0x01ffe20003800000 */
.L_x_1026:
[----:B------:R-:W-:Y:S05]  /*31ea0*/  BSYNC B0 ;  /* 0x0000000000007941 */ /* 0x000fea0003800000 */
.L_x_1025:
[----:B------:R-:W-:Y:S01]  /*31eb0*/  IMAD.MOV.U32 R16, RZ, RZ, R14 ;  /* 0x000000ffff107224 */ /* 0x000fe200078e000e */
[----:B------:R-:W-:Y:S06]  /*31ec0*/  BRA `(.L_x_757) ;  /* 0xffffff8c00787947 */ /* 0x000fec000383ffff */
.L_x_762:
[----:B0-----:R0:W1:Y:S02]  /*31ed0*/  SYNCS.PHASECHK.TRANS64.TRYWAIT P0, [R4+URZ+0x29820], R0 ;  /* 0x02982000040075a7 */ /* 0x001064000800017f */
[----:B-1----:R-:W-:Y:S05]  /*31ee0*/  @!P0 NANOSLEEP.SYNCS 0x989680 ;  /* 0x009896800000895d */ /* 0x002fea0003900000 */
[----:B------:R-:W1:Y:S02]  /*31ef0*/  @!P0 SYNCS.PHASECHK.TRANS64 P0, [R4+URZ+0x29820], R0 ;  /* 0x02982000040085a7 */ /* 0x000e64000800007f */
[----:B-1----:R-:W-:Y:S05]  /*31f00*/  @!P0 BRA `(.L_x_762) ;  /* 0xfffffffc00f08947 */ /* 0x002fea000383ffff */
[----:B------:R-:W-:Y:S05]  /*31f10*/  BRA `(.L_x_1027) ;  /* 0xffffff9000d87947 */ /* 0x000fea000383ffff */
.L_x_763:
[----:B------:R-:W1:Y:S01]  /*31f20*/  S2R R2, SR_TID.X ;  /* 0x0000000000027919 */ /* 0x000e620000002100 */
[----:B------:R-:W-:Y:S01]  /*31f30*/  BSSY B0, `(.L_x_1028) ;  /* 0x000000a000007945 */ /* 0x000fe20003800000 */
[----:B------:R-:W-:Y:S01]  /*31f40*/  IMAD.MOV.U32 R12, RZ, RZ, RZ ;  /* 0x000000ffff0c7224 */ /* 0x000fe200078e00ff */
[----:B------:R-:W-:Y:S01]  /*31f50*/  MOV R11, 0x1f ;  /* 0x0000001f000b7802 */ /* 0x000fe20000000f00 */
[----:B------:R-:W-:Y:S01]  /*31f60*/  IMAD.MOV.U32 R15, RZ, RZ, -0x1 ;  /* 0xffffffffff0f7424 */ /* 0x000fe200078e00ff */
[----:B-1----:R-:W-:-:S04]  /*31f70*/  SHF.R.U32.HI R2, RZ, 0x5, R2 ;  /* 0x00000005ff027819 */ /* 0x002fc80000011602 */
[----:B------:R-:W-:-:S05]  /*31f80*/  LOP3.LUT R2, R2, 0x3, RZ, 0xc0, !PT ;  /* 0x0000000302027812 */ /* 0x000fca00078ec0ff */
[----:B------:R-:W-:-:S07]  /*31f90*/  IMAD.MOV.U32 R13, RZ, RZ, R2 ;  /* 0x000000ffff0d7224 */ /* 0x000fce00078e0002 */
[----:B0-----:R-:W-:Y:S05]  /*31fa0*/  WARPSYNC.COLLECTIVE R15, `(.L_x_1029) ;  /* 0x000000000f087348 */ /* 0x001fea0003c00000 */
[----:B------:R1:W2:Y:S02]  /*31fb0*/  SHFL.IDX P6, R14, R13, R12, R11 ;  /* 0x0000000c0d0e7389 */ /* 0x0002a400000c000b */
[----:B012---:R-:W-:Y:S01]  /*31fc0*/  ENDCOLLECTIVE ;  /* 0x000000000000791b */ /* 0x007fe20003800000 */
.L_x_1029:
[----:B------:R-:W-:Y:S05]  /*31fd0*/  BSYNC B0 ;  /* 0x0000000000007941 */ /* 0x000fea0003800000 */
.L_x_1028:
[----:B------:R-:W-:Y:S05]  /*31fe0*/  BRA `(.L_x_1030) ;  /* 0xffffff9000c07947 */ /* 0x000fea000383ffff */
.L_x_764:
[----:B------:R-:W-:Y:S01]  /*31ff0*/  BSSY B0, `(.L_x_1031) ;  /* 0x0000006000007945 */ /* 0x000fe20003800000 */
[----:B------:R-:W-:-:S07]  /*32000*/  IMAD.MOV.U32 R15, RZ, RZ, -0x1 ;  /* 0xffffffffff0f7424 */ /* 0x000fce00078e00ff */
[----:B0-----:R-:W-:Y:S05]  /*32010*/  WARPSYNC.COLLECTIVE R15, `(.L_x_1032) ;  /* 0x000000000f0c7348 */ /* 0x001fea0003c00000 */
[----:B------:R-:W-:Y:S02]  /*32020*/  ELECT P6, UR62, PT ;  /* 0x00000000003e782f */ /* 0x000fe400038c0000 */
[----:B------:R-:W-:Y:S01]  /*32030*/  MOV R14, UR62 ;  /* 0x0000003e000e7c02 */ /* 0x000fe20008000f00 */
[----:B0-----:R-:W-:Y:S10]  /*32040*/  ENDCOLLECTIVE ;  /* 0x000000000000791b */ /* 0x001ff40003800000 */
.L_x_1032:
[----:B------:R-:W-:Y:S05]  /*32050*/  BSYNC B0 ;  /* 0x0000000000007941 */ /* 0x000fea0003800000 */
.L_x_1031:
[----:B------:R-:W-:Y:S05]  /*32060*/  BRA `(.L_x_1033) ;  /* 0xffffff9000b47947 */ /* 0x000fea000383ffff */
.L_x_766:
[----:B0-----:R0:W1:Y:S02]  /*32070*/  SYNCS.PHASECHK.TRANS64.TRYWAIT P1, [R5+URZ+0x29840], R0 ;  /* 0x02984000050075a7 */ /* 0x001064000802017f */
[----:B-1----:R-:W-:Y:S05]  /*32080*/  @!P1 NANOSLEEP.SYNCS 0x989680 ;  /* 0x009896800000995d */ /* 0x002fea0003900000 */
[----:B------:R-:W1:Y:S02]  /*32090*/  @!P1 SYNCS.PHASECHK.TRANS64 P1, [R5+URZ+0x29840], R0 ;  /* 0x02984000050095a7 */ /* 0x000e64000802007f */
[----:B-1----:R-:W-:Y:S05]  /*320a0*/  @!P1 BRA `(.L_x_766) ;  /* 0xfffffffc00f09947 */ /* 0x002fea000383ffff */
[----:B------:R-:W-:Y:S05]  /*320b0*/  BRA `(.L_x_1034) ;  /* 0xffffff9000d47947 */ /* 0x000fea000383ffff */
.L_x_768:
[----:B-1----:R1:W2:Y:S02]  /*320c0*/  SYNCS.PHASECHK.TRANS64.TRYWAIT P1, [R23+URZ+0x29840], R2 ;  /* 0x02984002170075a7 */ /* 0x0022a4000802017f */
[----:B--2---:R-:W-:Y:S05]  /*320d0*/  @!P1 NANOSLEEP.SYNCS 0x989680 ;  /* 0x009896800000995d */ /* 0x004fea0003900000 */
[----:B------:R-:W2:Y:S02]  /*320e0*/  @!P1 SYNCS.PHASECHK.TRANS64 P1, [R23+URZ+0x29840], R2 ;  /* 0x02984002170095a7 */ /* 0x000ea4000802007f */
[----:B--2---:R-:W-:Y:S05]  /*320f0*/  @!P1 BRA `(.L_x_768) ;  /* 0xfffffffc00f09947 */ /* 0x004fea000383ffff */
[----:B------:R-:W-:Y:S05]  /*32100*/  BRA `(.L_x_1035) ;  /* 0xffffff9000e07947 */ /* 0x000fea000383ffff */
.L_x_770:
[----:B--2---:R2:W3:Y:S02]  /*32110*/  SYNCS.PHASECHK.TRANS64.TRYWAIT P1, [R5+URZ+0x29860], R0 ;  /* 0x02986000050075a7 */ /* 0x0044e4000802017f */
[----:B---3--:R-:W-:Y:S05]  /*32120*/  @!P1 NANOSLEEP.SYNCS 0x989680 ;  /* 0x009896800000995d */ /* 0x008fea0003900000 */
[----:B------:R-:W3:Y:S02]  /*32130*/  @!P1 SYNCS.PHASECHK.TRANS64 P1, [R5+URZ+0x29860], R0 ;  /* 0x02986000050095a7 */ /* 0x000ee4000802007f */
[----:B---3--:R-:W-:Y:S05]  /*32140*/  @!P1 BRA `(.L_x_770) ;  /* 0xfffffffc00f09947 */ /* 0x008fea000383ffff */
[----:B------:R-:W-:Y:S05]  /*32150*/  BRA `(.L_x_1036) ;  /* 0xffffff9000dc7947 */ /* 0x000fea000383ffff */
.L_x_772:
[----:B---3--:R3:W4:Y:S02]  /*32160*/  SYNCS.PHASECHK.TRANS64.TRYWAIT P1, [R23+URZ+0x29860], R2 ;  /* 0x02986002170075a7 */ /* 0x008724000802017f */
[----:B----4-:R-:W-:Y:S05]  /*32170*/  @!P1 NANOSLEEP.SYNCS 0x989680 ;  /* 0x009896800000995d */ /* 0x010fea0003900000 */
[----:B------:R-:W4:Y:S02]  /*32180*/  @!P1 SYNCS.PHASECHK.TRANS64 P1, [R23+URZ+0x29860], R2 ;  /* 0x02986002170095a7 */ /* 0x000f24000802007f */
[----:B----4-:R-:W-:Y:S05]  /*32190*/  @!P1 BRA `(.L_x_772) ;  /* 0xfffffffc00f09947 */ /* 0x010fea000383ffff */
[----:B------:R-:W-:Y:S05]  /*321a0*/  BRA `(.L_x_1037) ;  /* 0xffffff9000d87947 */ /* 0x000fea000383ffff */
.L_x_774:
[----:B----4-:R4:W0:Y:S02]  /*321b0*/  SYNCS.PHASECHK.TRANS64.TRYWAIT P1, [R5+URZ+0x29880], R0 ;  /* 0x02988000050075a7 */ /* 0x010824000802017f */
[----:B0-----:R-:W-:Y:S05]  /*321c0*/  @!P1 NANOSLEEP.SYNCS 0x989680 ;  /* 0x009896800000995d */ /* 0x001fea0003900000 */
[----:B------:R-:W0:Y:S02]  /*321d0*/  @!P1 SYNCS.PHASECHK.TRANS64 P1, [R5+URZ+0x29880], R0 ;  /* 0x02988000050095a7 */ /* 0x000e24000802007f */
[----:B0-----:R-:W-:Y:S05]  /*321e0*/  @!P1 BRA `(.L_x_774) ;  /* 0xfffffffc00f09947 */ /* 0x001fea000383ffff */
[----:B------:R-:W-:Y:S05]  /*321f0*/  BRA `(.L_x_1038) ;  /* 0xffffff9000d47947 */ /* 0x000fea000383ffff */
.L_x_1039:
        /* <DEDUP_REMOVED lines=16> */
.L_x_3316:


//--------------------- .text._ZN7cutlass13device_kernelIN5flash11enable_sm90INS1_16FlashAttnFwdSm90INS1_25CollectiveMainloopFwdSm90ILi2EN4cute5tupleIJNS5_1CILi1EEES8_S8_EEENS6_IJNS7_ILi128EEESA_NS7_ILi192EEEEEELi128ENS_12float_e4m3_tEfNS_4arch4Sm90ELb0ELb1ELb0ELb0ELb1ELb0ELb0ELb1ELb1ELb1ELb1ELb0EEENS1_21CollectiveEpilogueFwdINS6_IJSA_SA_SA_EEES9_NS_10bfloat16_tESF_Li256ELb0ELb1ELb1ELb1EEENS1_19SingleTileSchedulerILb0ELb1ELb1ELi128EEEEEEEEEvNT_6ParamsE --------------------------
	.section	.text._ZN7cutlass13device_kernelIN5flash11enable_sm90INS1_16FlashAttnFwdSm90INS1_25CollectiveMainloopFwdSm90ILi2EN4cute5tupleIJNS5_1CILi1EEES8_S8_EEENS6_IJNS7_ILi128EEESA_NS7_ILi192EEEEEELi128ENS_12float_e4m3_tEfNS_4arch4Sm90ELb0ELb1ELb0ELb0ELb1ELb0ELb0ELb1ELb1ELb1ELb1ELb0EEENS1_21CollectiveEpilogueFwdINS6_IJSA_SA_SA_EEES9_NS_10bfloat16_tESF_Li256ELb0ELb1ELb1ELb1EEENS1_19SingleTileSchedulerILb0ELb1ELb1ELi128EEEEEEEEEvNT_6ParamsE,"ax",@progbits
	.align	128
.text._ZN7cutlass13device_kernelIN5flash11enable_sm90INS1_16FlashAttnFwdSm90INS1_25CollectiveMainloopFwdSm90ILi2EN4cute5tupleIJNS5_1CILi1EEES8_S8_EEENS6_IJNS7_ILi128EEESA_NS7_ILi192EEEEEELi128ENS_12float_e4m3_tEfNS_4arch4Sm90ELb0ELb1ELb0ELb0ELb1ELb0ELb0ELb1ELb1ELb1ELb1ELb0EEENS1_21CollectiveEpilogueFwdINS6_IJSA_SA_SA_EEES9_NS_10bfloat16_tESF_Li256ELb0ELb1ELb1ELb1EEENS1_19SingleTileSchedulerILb0ELb1ELb1ELi128EEEEEEEEEvNT_6ParamsE:
        .type           _ZN7cutlass13device_kernelIN5flash11enable_sm90INS1_16FlashAttnFwdSm90INS1_25CollectiveMainloopFwdSm90ILi2EN4cute5tupleIJNS5_1CILi1EEES8_S8_EEENS6_IJNS7_ILi128EEESA_NS7_ILi192EEEEEELi128ENS_12float_e4m3_tEfNS_4arch4Sm90ELb0ELb1ELb0ELb0ELb1ELb0ELb0ELb1ELb1ELb1ELb1ELb0EEENS1_21CollectiveEpilogueFwdINS6_IJSA_SA_SA_EEES9_NS_10bfloat16_tESF_Li256ELb0ELb1ELb1ELb1EEENS1_19SingleTileSchedulerILb0ELb1ELb1ELi128EEEEEEEEEvNT_6ParamsE,@function
        .size           _ZN7cutlass13device_kernelIN5flash11enable_sm90INS1_16FlashAttnFwdSm90INS1_25CollectiveMainloopFwdSm90ILi2EN4cute5tupleIJNS5_1CILi1EEES8_S8_EEENS6_IJNS7_ILi128EEESA_NS7_ILi192EEEEEELi128ENS_12float_e4m3_tEfNS_4arch4Sm90ELb0ELb1ELb0ELb0ELb1ELb0ELb0ELb1ELb1ELb1ELb1ELb0EEENS1_21CollectiveEpilogueFwdINS6_IJSA_SA_SA_EEES9_NS_10bfloat16_tESF_Li256ELb0ELb1ELb1ELb1EEENS1_19SingleTileSchedulerILb0ELb1ELb1ELi128EEEEEEEEEvNT_6ParamsE,(.L_x_3317 - _ZN7cutlass13device_kernelIN5flash11enable_sm90INS1_16FlashAttnFwdSm90INS1_25CollectiveMainloopFwdSm90ILi2EN4cute5tupleIJNS5_1CILi1EEES8_S8_EEENS6_IJNS7_ILi128EEESA_NS7_ILi192EEEEEELi128ENS_12float_e4m3_tEfNS_4arch4Sm90ELb0ELb1ELb0ELb0ELb1ELb0ELb0ELb1ELb1ELb1ELb1ELb0EEENS1_21CollectiveEpilogueFwdINS6_IJSA_SA_SA_EEES9_NS_10bfloat16_tESF_Li256ELb0ELb1ELb1ELb1EEENS1_19SingleTileSchedulerILb0ELb1ELb1ELi128EEEEEEEEEvNT_6ParamsE)
        .other          _ZN7cutlass13device_kernelIN5flash11enable_sm90INS1_16FlashAttnFwdSm90INS1_25CollectiveMainloopFwdSm90ILi2EN4cute5tupleIJNS5_1CILi1EEES8_S8_EEENS6_IJNS7_ILi128EEESA_NS7_ILi192EEEEEELi128ENS_12float_e4m3_tEfNS_4arch4Sm90ELb0ELb1ELb0ELb0ELb1ELb0ELb0ELb1ELb1ELb1ELb1ELb0EEENS1_21CollectiveEpilogueFwdINS6_IJSA_SA_SA_EEES9_NS_10bfloat16_tESF_Li256ELb0ELb1ELb1ELb1EEENS1_19SingleTileSchedulerILb0ELb1ELb1ELi128EEEEEEEEEvNT_6ParamsE,@"STO_CUDA_ENTRY STV_DEFAULT"
_ZN7cutlass13device_kernelIN5flash11enable_sm90INS1_16FlashAttnFwdSm90INS1_25CollectiveMainloopFwdSm90ILi2EN4cute5tupleIJNS5_1CILi1EEES8_S8_EEENS6_IJNS7_ILi128EEESA_NS7_ILi192EEEEEELi128ENS_12float_e4m3_tEfNS_4arch4Sm90ELb0ELb1ELb0ELb0ELb1ELb0ELb0ELb1ELb1ELb1ELb1ELb0EEENS1_21CollectiveEpilogueFwdINS6_IJSA_SA_SA_EEES9_NS_10bfloat16_tESF_Li256ELb0ELb1ELb1ELb1EEENS1_19SingleTileSchedulerILb0ELb1ELb1ELi128EEEEEEEEEvNT_6ParamsE:
        /* <DEDUP_REMOVED lines=45> */
.L_x_1040:
        /* <DEDUP_REMOVED lines=22> */
.L_x_1041:
        /* <DEDUP_REMOVED lines=18> */
.L_x_1042:
        /* <DEDUP_REMOVED lines=22> */
.L_x_1043:
[----:B------:R-:W5:Y:S01]  /*06b0*/  SHFL.IDX PT, R2, R0, RZ, 0x1f ;  /* 0x00001fff00027589 */ /* 0x000f6200000e0000 */
[----:B------:R-:W-:Y:S01]  /*06c0*/  R2UR UR9, R3 ;  /* 0x00000000030972ca */ /* 0x000fe200000e0000 */
        /* <DEDUP_REMOVED lines=21> */
.L_x_1044:
[----:B------:R-:W-:Y:S01]  /*0820*/  UISETP.NE.AND UP0, UPT, UR9, URZ, UPT ;  /* 0x0000003f0900728c */ /* 0x000fe2000bf05270 */
[----:B------:R-:W-:Y:S01]  /*0830*/  NOP ;  /* 0x0000000000007918 */ /* 0x000fe20000000000 */
[----:B------:R-:W-:Y:S01]  /*0840*/  UMOV UR40, 0x1 ;  /* 0x0000000100287882 */ /* 0x000fe20000000000 */
[----:B------:R-:W-:Y:S01]  /*0850*/  ULDC.64 UR42, c[0x0][0x208] ;  /* 0x00008200002a7ab9 */ /* 0x000fe20000000a00 */
[----:B------:R-:W-:Y:S01]  /*0860*/  USEL UR40, UR40, 0x2, !UP0 ;  /* 0x0000000228287887 */ /* 0x000fe2000c000000 */
[----:B------:R-:W-:Y:S01]  /*0870*/  BSSY B6, `(.L_x_1045) ;  /* 0x00013a0000067945 */ /* 0x000fe20003800000 */
[----:B0-234-:R-:W-:Y:S01]  /*0880*/  BAR.SYNC.DEFER_BLOCKING 0x0 ;  /* 0x0000000000007b1d */ /* 0x01dfe20000010000 */
[----:B------:R-:W-:-:S13]  /*0890*/  PLOP3.LUT P0, PT, PT, PT, UP0, 0x80, 0x0 ;  /* 0x000000000000781c */ /* 0x000fda0003f0f008 */
[----:B------:R-:W-:Y:S05]  /*08a0*/  @!P0 BRA `(.L_x_1046) ;  /* 0x000000f000c88947 */ /* 0x000fea0003800000 */
.L_x_1047:
[----:B------:R-:W-:-:S08]  /*08b0*/  NOP ;  /* 0x0000000000007918 */ /* 0x000fd00000000000 */
[----:B------:R-:W0:Y:S02]  /*08c0*/  USETMAXREG.TRY_ALLOC.CTAPOOL UP0, 0xe8 ;  /* 0x000000e8000079c8 */ /* 0x000e240008000600 */
[----:B0-----:R-:W-:-:S13]  /*08d0*/  PLOP3.LUT P0, PT, PT, PT, UP0, 0x80, 0x0 ;  /* 0x000000000000781c */ /* 0x001fda0003f0f008 */
[----:B------:R-:W-:Y:S05]  /*08e0*/  @!P0 BRA `(.L_x_1047) ;  /* 0xfffffffc00f08947 */ /* 0x000fea000383ffff */
[----:B------:R-:W0:Y:S01]  /*08f0*/  LDC R2, c[0x0][0xc50] ;  /* 0x00031400ff027b82 */ /* 0x000e220000000800 */
[----:B------:R-:W-:-:S07]  /*0900*/  LOP3.LUT R4, R25, 0xffffff80, RZ, 0xc0, !PT ;  /* 0xffffff8019047812 */ /* 0x000fce00078ec0ff */
[----:B------:R-:W-:Y:S08]  /*0910*/  BAR.ARV 0x8, 0x180 ;  /* 0x0206000000007b1d */ /* 0x000ff00000002000 */
[----:B-1----:R-:W1:Y:S01]  /*0920*/  S2UR UR4, SR_CTAID.Y ;  /* 0x00000000000479c3 */ /* 0x002e620000002600 */
[----:B------:R-:W-:-:S07]  /*0930*/  ISETP.NE.AND P0, PT, R4, 0x80, PT ;  /* 0x000000800400780c */ /* 0x000fce0003f05270 */
[----:B------:R-:W2:Y:S08]  /*0940*/  S2UR UR39, SR_CTAID.Z ;  /* 0x00000000002779c3 */ /* 0x000eb00000002700 */
[----:B------:R-:W-:Y:S06]  /*0950*/  @!P0 BAR.ARV 0x9, 0x100 ;  /* 0x0244000000008b1d */ /* 0x000fec0000002000 */
[----:B0-----:R-:W-:Y:S01]  /*0960*/  ISETP.NE.AND P1, PT, R2, 0x1, PT ;  /* 0x000000010200780c */ /* 0x001fe20003f25270 */
[----:B-1----:R-:W-:Y:S01]  /*0970*/  IMAD.U32 R17, RZ, RZ, UR4 ;  /* 0x00000004ff117e24 */ /* 0x002fe2000f8e00ff */
[----:B--2---:R-:W-:-:S11]  /*0980*/  ISETP.LE.AND P0, PT, RZ, UR39, PT ;  /* 0x00000027ff007c0c */ /* 0x004fd6000bf03270 */
[----:B------:R-:W0:Y:S08]  /*0990*/  @P1 LDC R0, c[0x0][0xc54] ;  /* 0x00031500ff001b82 */ /* 0x000e300000000800 */
[----:B------:R-:W1:Y:S01]  /*09a0*/  @P1 LDC R3, c[0x0][0xc58] ;  /* 0x00031600ff031b82 */ /* 0x000e620000000800 */
[----:B0-----:R-:W-:-:S05]  /*09b0*/  @P1 IMAD.HI.U32 R0, R0, UR4, RZ ;  /* 0x0000000400001c27 */ /* 0x001fca000f8e00ff */
[----:B-1----:R-:W-:-:S05]  /*09c0*/  @P1 SHF.R.U32.HI R17, RZ, R3, R0 ;  /* 0x00000003ff111219 */ /* 0x002fca0000011600 */
[----:B------:R-:W-:-:S04]  /*09d0*/  IMAD.MOV R3, RZ, RZ, -R17 ;  /* 0x000000ffff037224 */ /* 0x000fc800078e0a11 */
[----:B------:R-:W-:Y:S01]  /*09e0*/  IMAD R18, R2, R3, UR4 ;  /* 0x0000000402127e24 */ /* 0x000fe2000f8e0203 */
[----:B------:R-:W-:Y:S06]  /*09f0*/  @!P0 BRA `(.L_x_1048) ;  /* 0x00000138001c8947 */ /* 0x000fec0003800000 */
[----:B------:R-:W0:Y:S01]  /*0a00*/  LDC.64 R12, c[0x0][0x990] ;  /* 0x00026400ff0c7b82 */ /* 0x000e220000000a00 */
[----:B------:R-:W2:Y:S01]  /*0a10*/  LDL.LU R24, [R1] ;  /* 0x0000000001187983 */ /* 0x000ea20000300800 */
[----:B------:R-:W-:Y:S01]  /*0a20*/  USHF.R.S32.HI UR38, URZ, 0x1f, UR39 ;  /* 0x0000001f3f267899 */ /* 0x000fe20008011427 */
[----:B------:R-:W-:-:S05]  /*0a30*/  ULDC UR4, c[0x0][0x988] ;  /* 0x0002620000047ab9 */ /* 0x000fca0000000800 */
[----:B------:R-:W1:Y:S08]  /*0a40*/  LDC.64 R20, c[0x0][0x998] ;  /* 0x00026600ff147b82 */ /* 0x000e700000000a00 */
[----:B------:R-:W3:Y:S01]  /*0a50*/  LDC.64 R26, c[0x0][0x9e0] ;  /* 0x00027800ff1a7b82 */ /* 0x000ee20000000a00 */
[----:B0-----:R-:W-:-:S07]  /*0a60*/  ISETP.NE.U32.AND P0, PT, R12, RZ, PT ;  /* 0x000000ff0c00720c */ /* 0x001fce0003f05070 */
[----:B------:R-:W0:Y:S01]  /*0a70*/  LDC R16, c[0x0][0x424] ;  /* 0x00010900ff107b82 */ /* 0x000e220000000800 */
[----:B------:R-:W-:Y:S02]  /*0a80*/  ISETP.NE.AND.EX P0, PT, R13, RZ, PT, P0 ;  /* 0x000000ff0d00720c */ /* 0x000fe40003f05300 */
[----:B-1----:R-:W-:-:S04]  /*0a90*/  ISETP.NE.U32.AND P1, PT, R20, RZ, PT ;  /* 0x000000ff1400720c */ /* 0x002fc80003f25070 */
[----:B------:R-:W-:-:S07]  /*0aa0*/  ISETP.NE.AND.EX P1, PT, R21, RZ, PT, P1 ;  /* 0x000000ff1500720c */ /* 0x000fce0003f25310 */
[----:B------:R-:W1:Y:S01]  /*0ab0*/  @P0 LDC.64 R8, c[0x0][0x9a8] ;  /* 0x00026a00ff080b82 */ /* 0x000e620000000a00 */
[----:B------:R-:W-:-:S07]  /*0ac0*/  @P0 SHF.R.S32.HI R7, RZ, 0x1f, R17 ;  /* 0x0000001fff070819 */ /* 0x000fce0000011411 */
[----:B------:R-:W4:Y:S08]  /*0ad0*/  @P1 LDC.64 R10, c[0x0][0x9b8] ;  /* 0x00026e00ff0a1b82 */ /* 0x000f300000000a00 */
[----:B------:R-:W5:Y:S08]  /*0ae0*/  @P1 LDC.64 R22, c[0x0][0x9c0] ;  /* 0x00027000ff161b82 */ /* 0x000f700000000a00 */
[----:B------:R-:W3:Y:S01]  /*0af0*/  @P0 LDC.64 R14, c[0x0][0x9b0] ;  /* 0x00026c00ff0e0b82 */ /* 0x000ee20000000a00 */
[----:B-1----:R-:W-:-:S02]  /*0b00*/  @P0 IMAD R0, R8, UR38, RZ ;  /* 0x0000002608000c24 */ /* 0x002fc4000f8e02ff */
[----:B------:R-:W-:-:S04]  /*0b10*/  @P0 IMAD.WIDE.U32 R2, R8, UR39, RZ ;  /* 0x0000002708020c25 */ /* 0x000fc8000f8e00ff */
[----:B------:R-:W-:Y:S02]  /*0b20*/  @P0 IMAD R9, R9, UR39, R0 ;  /* 0x0000002709090c24 */ /* 0x000fe4000f8e0200 */
[C---:B----4-:R-:W-:Y:S02]  /*0b30*/  @P1 IMAD R4, R10.reuse, UR38, RZ ;  /* 0x000000260a041c24 */ /* 0x050fe4000f8e02ff */
[----:B------:R-:W-:Y:S01]  /*0b40*/  @P0 IMAD.IADD R3, R3, 0x1, R9 ;  /* 0x0000000103030824 */ /* 0x000fe200078e0209 */
[----:B------:R-:W-:Y:S01]  /*0b50*/  @P1 SHF.R.S32.HI R9, RZ, 0x1f, R17 ;  /* 0x0000001fff091819 */ /* 0x000fe20000011411 */
[----:B------:R-:W-:Y:S02]  /*0b60*/  @P1 IMAD R11, R11, UR39, R4 ;  /* 0x000000270b0b1c24 */ /* 0x000fe4000f8e0204 */
[----:B------:R-:W-:-:S04]  /*0b70*/  @P1 IMAD.WIDE.U32 R4, R10, UR39, RZ ;  /* 0x000000270a041c25 */ /* 0x000fc8000f8e00ff */
[----:B-----5:R-:W-:Y:S02]  /*0b80*/  @P1 IMAD R6, R9, R22, RZ ;  /* 0x0000001609061224 */ /* 0x020fe400078e02ff */
[----:B------:R-:W-:Y:S02]  /*0b90*/  @P1 IMAD.IADD R5, R5, 0x1, R11 ;  /* 0x0000000105051824 */ /* 0x000fe400078e020b */
[----:B------:R-:W-:Y:S02]  /*0ba0*/  @P1 IMAD R11, R17, R23, R6 ;  /* 0x00000017110b1224 */ /* 0x000fe400078e0206 */
[-C--:B---3--:R-:W-:Y:S02]  /*0bb0*/  @P0 IMAD R0, R7, R14.reuse, RZ ;  /* 0x0000000e07000224 */ /* 0x088fe400078e02ff */
[----:B------:R-:W-:-:S04]  /*0bc0*/  @P0 IMAD.WIDE.U32 R2, R17, R14, R2 ;  /* 0x0000000e11020225 */ /* 0x000fc800078e0002 */
[C---:B------:R-:W-:Y:S02]  /*0bd0*/  @P0 IMAD R9, R17.reuse, R15, R0 ;  /* 0x0000000f11090224 */ /* 0x040fe400078e0200 */
[----:B------:R-:W-:Y:S01]  /*0be0*/  @P1 IMAD.WIDE.U32 R6, R17, R22, R4 ;  /* 0x0000001611061225 */ /* 0x000fe200078e0004 */
[----:B------:R-:W-:Y:S01]  /*0bf0*/  @P0 LEA R4, P2, R2, R12, 0x2 ;  /* 0x0000000c02040211 */ /* 0x000fe200078410ff */
[----:B------:R-:W1:Y:S02]  /*0c00*/  LDC R22, c[0x0][0x448] ;  /* 0x00011200ff167b82 */ /* 0x000e640000000800 */
[----:B------:R-:W-:Y:S01]  /*0c10*/  @P0 IMAD.IADD R3, R3, 0x1, R9 ;  /* 0x0000000103030824 */ /* 0x000fe200078e0209 */
[----:B------:R-:W-:Y:S01]  /*0c20*/  @P1 LEA R8, P3, R6, R20, 0x2 ;  /* 0x0000001406081211 */ /* 0x000fe200078610ff */
[----:B------:R-:W-:-:S03]  /*0c30*/  @P1 IMAD.IADD R0, R7, 0x1, R11 ;  /* 0x0000000107001824 */ /* 0x000fc600078e020b */
[----:B------:R-:W-:Y:S01]  /*0c40*/  @P0 LEA.HI.X R5, R2, R13, R3, 0x2, P2 ;  /* 0x0000000d02050211 */ /* 0x000fe200010f1403 */
[----:B------:R-:W-:Y:S01]  /*0c50*/  IMAD.MOV.U32 R3, RZ, RZ, 0x3f800000 ;  /* 0x3f800000ff037424 */ /* 0x000fe200078e00ff */
[----:B------:R-:W-:Y:S01]  /*0c60*/  @P1 LEA.HI.X R9, R6, R21, R0, 0x2, P3 ;  /* 0x0000001506091211 */ /* 0x000fe200018f1400 */
[----:B------:R-:W-:Y:S01]  /*0c70*/  IMAD.MOV.U32 R0, RZ, RZ, 0x3f800000 ;  /* 0x3f800000ff007424 */ /* 0x000fe200078e00ff */
[----:B------:R-:W3:Y:S01]  /*0c80*/  S2R R23, SR_CTAID.X ;  /* 0x0000000000177919 */ /* 0x000ee20000002500 */
[----:B------:R-:W4:Y:S02]  /*0c90*/  LDC.64 R6, c[0x0][0x418] ;  /* 0x00010600ff067b82 */ /* 0x000f240000000a00 */
[----:B------:R5:W2:Y:S04]  /*0ca0*/  @P0 LDG.E R3, desc[UR42][R4.64] ;  /* 0x0000002a04030981 */ /* 0x000aa8000c1e1900 */
[----:B------:R-:W2:Y:S01]  /*0cb0*/  @P1 LDG.E R0, desc[UR42][R8.64] ;  /* 0x0000002a08001981 */ /* 0x000ea2000c1e1900 */
[----:B------:R-:W-:Y:S01]  /*0cc0*/  ISETP.GE.AND P4, PT, R27, 0x1, PT ;  /* 0x000000011b00780c */ /* 0x000fe20003f86270 */
[----:B------:R-:W5:Y:S01]  /*0cd0*/  LDC R15, c[0x0][0x288] ;  /* 0x0000a200ff0f7b82 */ /* 0x000f620000000800 */
[----:B------:R-:W-:Y:S01]  /*0ce0*/  VIADD R90, R25, 0xffffff80 ;  /* 0xffffff80195a7836 */ /* 0x000fe20000000000 */
[----:B-1----:R-:W-:-:S06]  /*0cf0*/  ISETP.NE.AND P5, PT, R22, 0x1, PT ;  /* 0x000000011600780c */ /* 0x002fcc0003fa5270 */
[----:B------:R-:W1:Y:S01]  /*0d00*/  LDC R21, c[0x0][0x2f0] ;  /* 0x0000bc00ff157b82 */ /* 0x000e620000000800 */
[----:B----4-:R-:W-:-:S07]  /*0d10*/  ISETP.NE.U32.AND P0, PT, R6, RZ, PT ;  /* 0x000000ff0600720c */ /* 0x010fce0003f05070 */
[----:B------:R-:W4:Y:S01]  /*0d20*/  @P5 LDC R11, c[0x0][0x44c] ;  /* 0x00011300ff0b5b82 */ /* 0x000f220000000800 */
[----:B------:R-:W-:Y:S01]  /*0d30*/  ISETP.NE.AND.EX P0, PT, R7, RZ, PT, P0 ;  /* 0x000000ff0700720c */ /* 0x000fe20003f05300 */
[----:B---3--:R-:W-:-:S03]  /*0d40*/  IMAD.SHL.U32 R23, R23, 0x80, RZ ;  /* 0x0000008017177824 */ /* 0x008fc600078e00ff */
[----:B0-----:R-:W-:-:S03]  /*0d50*/  SEL R16, R16, 0x1, P0 ;  /* 0x0000000110107807 */ /* 0x001fc60000000000 */
[----:B------:R-:W0:Y:S01]  /*0d60*/  @P5 LDC R13, c[0x0][0x450] ;  /* 0x00011400ff0d5b82 */ /* 0x000e220000000800 */
[----:B-----5:R-:W-:Y:S01]  /*0d70*/  IADD3 R5, -R15, 0x1, RZ ;  /* 0x000000010f057810 */ /* 0x020fe20007ffe1ff */
[----:B------:R-:W-:-:S04]  /*0d80*/  @P5 VIADD R2, R23, 0x7f ;  /* 0x0000007f17025836 */ /* 0x000fc80000000000 */
[----:B-1----:R-:W-:Y:S02]  /*0d90*/  IMAD R5, R16, R21, R5 ;  /* 0x0000001510057224 */ /* 0x002fe400078e0205 */
[----:B----4-:R-:W-:-:S04]  /*0da0*/  @P5 IMAD.HI.U32 R4, R2, R11, RZ ;  /* 0x0000000b02045227 */ /* 0x010fc800078e00ff */
[----:B------:R-:W-:Y:S01]  /*0db0*/  VIADD R2, R23, 0x7f ;  /* 0x0000007f17027836 */ /* 0x000fe20000000000 */
[----:B0-----:R-:W-:-:S05]  /*0dc0*/  @P5 SHF.R.U32.HI R2, RZ, R13, R4 ;  /* 0x0000000dff025219 */ /* 0x001fca0000011604 */
[----:B------:R-:W-:Y:S01]  /*0dd0*/  IMAD.IADD R5, R5, 0x1, R2 ;  /* 0x0000000105057824 */ /* 0x000fe200078e0202 */
[----:B--2---:R-:W-:-:S04]  /*0de0*/  LOP3.LUT R24, R24, 0xfffffffd, RZ, 0xc0, !PT ;  /* 0xfffffffd18187812 */ /* 0x004fc800078ec0ff */
[----:B------:R-:W-:-:S04]  /*0df0*/  @P5 LOP3.LUT R24, R24, 0x2, RZ, 0xfc, !PT ;  /* 0x0000000218185812 */ /* 0x000fc800078efcff */
[----:B------:R-:W-:-:S04]  /*0e00*/  LOP3.LUT R24, R24, 0xfffffffe, RZ, 0xc0, !PT ;  /* 0xfffffffe18187812 */ /* 0x000fc800078ec0ff */
[----:B------:R-:W-:-:S05]  /*0e10*/  @P4 LOP3.LUT R24, R24, 0x1, RZ, 0xfc, !PT ;  /* 0x0000000118184812 */ /* 0x000fca00078efcff */
[----:B------:R0:W-:Y:S01]  /*0e20*/  STL [R1], R24 ;  /* 0x0000001801007387 */ /* 0x0001e20000100800 */
[----:B------:R-:W-:Y:S01]  /*0e30*/  FMUL.FTZ R0, R3, R0 ;  /* 0x0000000003007220 */ /* 0x000fe20000410000 */
[----:B------:R-:W-:-:S03]  /*0e40*/  IMAD.IADD R3, R5, 0x1, R26 ;  /* 0x0000000105037824 */ /* 0x000fc600078e021a */
[----:B------:R-:W-:Y:S01]  /*0e50*/  FMUL.FTZ R2, R0, UR4 ;  /* 0x0000000400027c20 */ /* 0x000fe20008410000 */
[----:B0-----:R-:W-:Y:S06]  /*0e60*/  @!P4 BRA `(.L_x_1049) ;  /* 0x000000000040c947 */ /* 0x001fec0003800000 */
[C---:B------:R-:W-:Y:S01]  /*0e70*/  ISETP.GT.AND P0, PT, R5.reuse, RZ, PT ;  /* 0x000000ff0500720c */ /* 0x040fe20003f04270 */
[----:B------:R-:W-:-:S12]  /*0e80*/  VIADD R0, R5, 0xffffffff ;  /* 0xffffffff05007836 */ /* 0x000fd80000000000 */
[----:B------:R-:W-:Y:S05]  /*0e90*/  @P0 BRA `(.L_x_1050) ;  /* 0x00000000001c0947 */ /* 0x000fea0003800000 */
[----:B------:R-:W-:Y:S01]  /*0ea0*/  ISETP.NE.AND P0, PT, R27, 0x1, PT ;  /* 0x000000011b00780c */ /* 0x000fe20003f05270 */
[----:B------:R-:W-:-:S12]  /*0eb0*/  IMAD.MOV R5, RZ, RZ, -R5 ;  /* 0x000000ffff057224 */ /* 0x000fd800078e0a05 */
[----:B------:R-:W0:Y:S02]  /*0ec0*/  @P0 LDC.64 R6, c[0x0][0x9e8] ;  /* 0x00027a00ff060b82 */ /* 0x000e240000000a00 */
[----:B0-----:R-:W-:-:S05]  /*0ed0*/  @P0 IMAD.HI.U32 R0, R5, R6, RZ ;  /* 0x0000000605000227 */ /* 0x001fca00078e00ff */
[----:B------:R-:W-:-:S04]  /*0ee0*/  @P0 SHF.R.U32.HI R5, RZ, R7, R0 ;  /* 0x00000007ff050219 */ /* 0x000fc80000011600 */
[----:B------:R-:W-:Y:S01]  /*0ef0*/  LOP3.LUT R0, RZ, R5, RZ, 0x33, !PT ;  /* 0x00000005ff007212 */ /* 0x000fe200078e33ff */
[----:B------:R-:W-:Y:S06]  /*0f00*/  BRA `(.L_x_1051) ;  /* 0x0000000000107947 */ /* 0x000fec0003800000 */
.L_x_1050:
[----:B------:R-:W-:-:S13]  /*0f10*/  ISETP.NE.AND P0, PT, R27, 0x1, PT ;  /* 0x000000011b00780c */ /* 0x000fda0003f05270 */
[----:B------:R-:W0:Y:S02]  /*0f20*/  @P0 LDC.64 R4, c[0x0][0x9e8] ;  /* 0x00027a00ff040b82 */ /* 0x000e240000000a00 */
[----:B0-----:R-:W-:-:S05]  /*0f30*/  @P0 IMAD.HI.U32 R4, R0, R4, RZ ;  /* 0x0000000400040227 */ /* 0x001fca00078e00ff */
[----:B------:R-:W-:-:S07]  /*0f40*/  @P0 SHF.R.U32.HI R0, RZ, R5, R4 ;  /* 0x00000005ff000219 */ /* 0x000fce0000011604 */
.L_x_1051:
[----:B------:R-:W-:-:S05]  /*0f50*/  IMAD R0, R0, R27, R27 ;  /* 0x0000001b00007224 */ /* 0x000fca00078e021b */
[----:B------:R-:W-:-:S07]  /*0f60*/  VIMNMX R3, R3, R0, PT ;  /* 0x0000000003037248 */ /* 0x000fce0003fe0100 */
.L_x_1049:
[----:B------:R-:W0:Y:S01]  /*0f70*/  @P5 LDC R6, c[0x0][0x44c] ;  /* 0x00011300ff065b82 */ /* 0x000e220000000800 */
[----:B------:R-:W-:Y:S01]  /*0f80*/  VIADD R4, R3, 0x7f ;  /* 0x0000007f03047836 */ /* 0x000fe20000000000 */
[----:B------:R-:W-:Y:S01]  /*0f90*/  ULDC UR4, c[0x0][0x9dc] ;  /* 0x0002770000047ab9 */ /* 0x000fe20000000800 */
[CC--:B------:R-:W-:Y:S02]  /*0fa0*/  IMAD R0, R16.reuse, R21.reuse, 0x7f ;  /* 0x0000007f10007424 */ /* 0x0c0fe400078e0215 */
[----:B------:R-:W-:Y:S01]  /*0fb0*/  IMAD.MOV.U32 R7, RZ, RZ, R23 ;  /* 0x000000ffff077224 */ /* 0x000fe200078e0017 */
[----:B------:R-:W-:Y:S01]  /*0fc0*/  SHF.R.S32.HI R5, RZ, 0x1f, R4 ;  /* 0x0000001fff057819 */ /* 0x000fe20000011404 */
[----:B------:R-:W-:Y:S01]  /*0fd0*/  IMAD R88, R16, R21, -R15 ;  /* 0x0000001510587224 */ /* 0x000fe200078e0a0f */
[----:B------:R-:W1:Y:S01]  /*0fe0*/  @P5 LDC R9, c[0x0][0x450] ;  /* 0x00011400ff095b82 */ /* 0x000e620000000800 */
[----:B------:R-:W-:Y:S02]  /*0ff0*/  SHF.R.S32.HI R3, RZ, 0x1f, R0 ;  /* 0x0000001fff037819 */ /* 0x000fe40000011400 */
[----:B------:R-:W-:-:S02]  /*1000*/  LEA.HI R5, R5, R4, RZ, 0x7 ;  /* 0x0000000405057211 */ /* 0x000fc400078f38ff */
[----:B------:R-:W-:Y:S02]  /*1010*/  LEA.HI R3, R3, R0, RZ, 0x7 ;  /* 0x0000000003037211 */ /* 0x000fe400078f38ff */
[----:B------:R-:W-:Y:S02]  /*1020*/  SHF.R.S32.HI R0, RZ, 0x7, R5 ;  /* 0x00000007ff007819 */ /* 0x000fe40000011405 */
[----:B------:R-:W-:-:S04]  /*1030*/  SHF.R.S32.HI R3, RZ, 0x7, R3 ;  /* 0x00000007ff037819 */ /* 0x000fc80000011403 */
[----:B------:R-:W-:Y:S01]  /*1040*/  VIMNMX R11, R3, R0, PT ;  /* 0x00000000030b7248 */ /* 0x000fe20003fe0100 */
[----:B0-----:R-:W-:-:S05]  /*1050*/  @P5 IMAD.HI.U32 R6, R23, R6, RZ ;  /* 0x0000000617065227 */ /* 0x001fca00078e00ff */
[----:B-1----:R-:W-:-:S05]  /*1060*/  @P5 SHF.R.U32.HI R7, RZ, R9, R6 ;  /* 0x00000009ff075219 */ /* 0x002fca0000011606 */
[----:B------:R-:W-:-:S04]  /*1070*/  IMAD.IADD R4, R88, 0x1, R7 ;  /* 0x0000000158047824 */ /* 0x000fc800078e0207 */
[----:B------:R-:W-:Y:S01]  /*1080*/  VIADD R0, R4, -UR4 ;  /* 0x8000000404007c36 */ /* 0x000fe20008000000 */
[----:B------:R-:W-:Y:S06]  /*1090*/  @!P4 BRA `(.L_x_1052) ;  /* 0x00000000003cc947 */ /* 0x000fec0003800000 */
[----:B------:R-:W-:-:S13]  /*10a0*/  ISETP.GT.AND P0, PT, R4, -0x1, PT ;  /* 0xffffffff0400780c */ /* 0x000fda0003f04270 */
[----:B------:R-:W-:Y:S05]  /*10b0*/  @P0 BRA `(.L_x_1053) ;  /* 0x00000000001c0947 */ /* 0x000fea0003800000 */
[----:B------:R-:W-:Y:S02]  /*10c0*/  ISETP.NE.AND P0, PT, R27, 0x1, PT ;  /* 0x000000011b00780c */ /* 0x000fe40003f05270 */
[----:B------:R-:W-:-:S11]  /*10d0*/  LOP3.LUT R3, RZ, R4, RZ, 0x33, !PT ;  /* 0x00000004ff037212 */ /* 0x000fd600078e33ff */
[----:B------:R-:W0:Y:S02]  /*10e0*/  @P0 LDC.64 R6, c[0x0][0x9e8] ;  /* 0x00027a00ff060b82 */ /* 0x000e240000000a00 */
[----:B0-----:R-:W-:-:S05]  /*10f0*/  @P0 IMAD.HI.U32 R4, R3, R6, RZ ;  /* 0x0000000603040227 */ /* 0x001fca00078e00ff */
[----:B------:R-:W-:-:S04]  /*1100*/  @P0 SHF.R.U32.HI R3, RZ, R7, R4 ;  /* 0x00000007ff030219 */ /* 0x000fc80000011604 */
[----:B------:R-:W-:Y:S01]  /*1110*/  LOP3.LUT R4, RZ, R3, RZ, 0x33, !PT ;  /* 0x00000003ff047212 */ /* 0x000fe200078e33ff */
[----:B------:R-:W-:Y:S06]  /*1120*/  BRA `(.L_x_1054) ;  /* 0x0000000000107947 */ /* 0x000fec0003800000 */
.L_x_1053:
[----:B------:R-:W-:-:S13]  /*1130*/  ISETP.NE.AND P0, PT, R27, 0x1, PT ;  /* 0x000000011b00780c */ /* 0x000fda0003f05270 */
[----:B------:R-:W0:Y:S02]  /*1140*/  @P0 LDC.64 R6, c[0x0][0x9e8] ;  /* 0x00027a00ff060b82 */ /* 0x000e240000000a00 */
[----:B0-----:R-:W-:-:S05]  /*1150*/  @P0 IMAD.HI.U32 R6, R4, R6, RZ ;  /* 0x0000000604060227 */ /* 0x001fca00078e00ff */
[----:B------:R-:W-:-:S07]  /*1160*/  @P0 SHF.R.U32.HI R4, RZ, R7, R6 ;  /* 0x00000007ff040219 */ /* 0x000fce0000011606 */
.L_x_1054:
[----:B------:R-:W-:-:S05]  /*1170*/  IMAD R3, R4, R27, RZ ;  /* 0x0000001b04037224 */ /* 0x000fca00078e02ff */
[----:B------:R-:W-:-:S07]  /*1180*/  VIMNMX R0, R0, R3, !PT ;  /* 0x0000000300007248 */ /* 0x000fce0007fe0100 */
.L_x_1052:
[----:B------:R-:W-:Y:S01]  /*1190*/  SHF.R.S32.HI R3, RZ, 0x1f, R0 ;  /* 0x0000001fff037819 */ /* 0x000fe20000011400 */
[----:B------:R-:W-:-:S03]  /*11a0*/  IMAD.MOV.U32 R89, RZ, RZ, RZ ;  /* 0x000000ffff597224 */ /* 0x000fc600078e00ff */
[----:B------:R-:W-:Y:S02]  /*11b0*/  LEA.HI R3, R3, R0, RZ, 0x7 ;  /* 0x0000000003037211 */ /* 0x000fe400078f38ff */
[----:B------:R-:W-:Y:S02]  /*11c0*/  SHF.R.U32.HI R0, RZ, 0x10, R18 ;  /* 0x00000010ff007819 */ /* 0x000fe40000011612 */
[----:B------:R-:W-:Y:S02]  /*11d0*/  SHF.R.S32.HI R3, RZ, 0x7, R3 ;  /* 0x00000007ff037819 */ /* 0x000fe40000011403 */
[----:B------:R-:W-:Y:S02]  /*11e0*/  ISETP.NE.AND P0, PT, R0, RZ, PT ;  /* 0x000000ff0000720c */ /* 0x000fe40003f05270 */
[----:B------:R-:W-:Y:S02]  /*11f0*/  VIMNMX R8, RZ, R3, !PT ;  /* 0x00000003ff087248 */ /* 0x000fe40007fe0100 */
[----:B------:R-:W-:-:S02]  /*1200*/  LOP3.LUT R18, R18, 0xffff, RZ, 0xc0, !PT ;  /* 0x0000ffff12127812 */ /* 0x000fc400078ec0ff */
[----:B------:R-:W-:-:S07]  /*1210*/  ISETP.GT.AND P1, PT, R11, R8, PT ;  /* 0x000000080b00720c */ /* 0x000fce0003f24270 */
[----:B------:R-:W0:Y:S06]  /*1220*/  @!P0 LDC R0, c[0x0][0x9f0] ;  /* 0x00027c00ff008b82 */ /* 0x000e2c0000000800 */
[----:B------:R-:W-:Y:S05]  /*1230*/  @!P1 BRA `(.L_x_1055) ;  /* 0x0000000000709947 */ /* 0x000fea0003800000 */
[-C--:B0-----:R-:W-:Y:S02]  /*1240*/  IABS R7, R0.reuse ;  /* 0x0000000000077213 */ /* 0x081fe40000000000 */
[----:B------:R-:W-:Y:S02]  /*1250*/  IADD3 R3, R0, -0x1, R11 ;  /* 0xffffffff00037810 */ /* 0x000fe40007ffe00b */
[----:B------:R-:W0:Y:S01]  /*1260*/  I2F.RP R6, R7 ;  /* 0x0000000700067306 */ /* 0x000e220000209400 */
[----:B------:R-:W-:Y:S02]  /*1270*/  IABS R12, R0 ;  /* 0x00000000000c7213 */ /* 0x000fe40000000000 */
[----:B------:R-:W-:-:S05]  /*1280*/  IMAD.IADD R3, R3, 0x1, -R8 ;  /* 0x0000000103037824 */ /* 0x000fca00078e0a08 */
[----:B0-----:R-:W0:Y:S02]  /*1290*/  MUFU.RCP R6, R6 ;  /* 0x0000000600067308 */ /* 0x001e240000001000 */
[----:B0-----:R-:W-:Y:S02]  /*12a0*/  VIADD R4, R6, 0xffffffe ;  /* 0x0ffffffe06047836 */ /* 0x001fe40000000000 */
[----:B------:R-:W-:-:S04]  /*12b0*/  IMAD.MOV R6, RZ, RZ, -R12 ;  /* 0x000000ffff067224 */ /* 0x000fc800078e0a0c */
[----:B------:R0:W1:Y:S02]  /*12c0*/  F2I.FTZ.U32.TRUNC.NTZ R5, R4 ;  /* 0x0000000400057305 */ /* 0x000064000021f000 */
[----:B0-----:R-:W-:Y:S02]  /*12d0*/  IMAD.MOV.U32 R4, RZ, RZ, RZ ;  /* 0x000000ffff047224 */ /* 0x001fe400078e00ff */
[----:B-1----:R-:W-:-:S04]  /*12e0*/  IMAD.MOV R10, RZ, RZ, -R5 ;  /* 0x000000ffff0a7224 */ /* 0x002fc800078e0a05 */
[----:B------:R-:W-:Y:S01]  /*12f0*/  IMAD R9, R10, R7, RZ ;  /* 0x000000070a097224 */ /* 0x000fe200078e02ff */
[----:B------:R-:W-:Y:S02]  /*1300*/  IABS R10, R3 ;  /* 0x00000003000a7213 */ /* 0x000fe40000000000 */
[----:B------:R-:W-:Y:S01]  /*1310*/  LOP3.LUT R3, R3, R0, RZ, 0x3c, !PT ;  /* 0x0000000003037212 */ /* 0x000fe200078e3cff */
[----:B------:R-:W-:-:S03]  /*1320*/  IMAD.HI.U32 R5, R5, R9, R4 ;  /* 0x0000000905057227 */ /* 0x000fc600078e0004 */
[----:B------:R-:W-:Y:S01]  /*1330*/  ISETP.GE.AND P2, PT, R3, RZ, PT ;  /* 0x000000ff0300720c */ /* 0x000fe20003f46270 */
[----:B------:R-:W-:-:S04]  /*1340*/  IMAD.MOV.U32 R4, RZ, RZ, R10 ;  /* 0x000000ffff047224 */ /* 0x000fc800078e000a */
        /* <DEDUP_REMOVED lines=11> */
.L_x_1055:
[-C--:B------:R-:W-:Y:S01]  /*1400*/  IMAD R18, R18, R89.reuse, R8 ;  /* 0x0000005912127224 */ /* 0x080fe200078e0208 */
[----:B------:R-:W-:Y:S02]  /*1410*/  PLOP3.LUT P0, PT, PT, PT, PT, 0x80, 0x0 ;  /* 0x000000000000781c */ /* 0x000fe40003f0f070 */
[----:B------:R-:W-:Y:S02]  /*1420*/  CS2R R92, SRZ ;  /* 0x00000000005c7805 */ /* 0x000fe4000001ff00 */
[----:B------:R-:W-:Y:S01]  /*1430*/  CS2R R4, SRZ ;  /* 0x0000000000047805 */ /* 0x000fe2000001ff00 */
[----:B0-----:R-:W-:Y:S01]  /*1440*/  IMAD.MOV.U32 R0, RZ, RZ, RZ ;  /* 0x000000ffff007224 */ /* 0x001fe200078e00ff */
[----:B------:R-:W-:Y:S02]  /*1450*/  VIADDMNMX R89, R18, R89, R11, PT ;  /* 0x0000005912597246 */ /* 0x000fe4000380010b */
[----:B------:R-:W-:Y:S01]  /*1460*/  CS2R R94, SRZ ;  /* 0x00000000005e7805 */ /* 0x000fe2000001ff00 */
[----:B------:R-:W-:Y:S01]  /*1470*/  IMAD.MOV.U32 R6, RZ, RZ, RZ ;  /* 0x000000ffff067224 */ /* 0x000fe200078e00ff */
[----:B------:R-:W-:-:S02]  /*1480*/  CS2R R100, SRZ ;  /* 0x0000000000647805 */ /* 0x000fc4000001ff00 */
[----:B------:R-:W-:Y:S01]  /*1490*/  ISETP.GT.AND P1, PT, R89, R18, PT ;  /* 0x000000125900720c */ /* 0x000fe20003f24270 */
[----:B------:R-:W-:Y:S01]  /*14a0*/  IMAD.MOV.U32 R8, RZ, RZ, RZ ;  /* 0x000000ffff087224 */ /* 0x000fe200078e00ff */
[----:B------:R-:W-:Y:S01]  /*14b0*/  CS2R R96, SRZ ;  /* 0x0000000000607805 */ /* 0x000fe2000001ff00 */
[----:B------:R-:W-:Y:S01]  /*14c0*/  IMAD.MOV.U32 R91, RZ, RZ, RZ ;  /* 0x000000ffff5b7224 */ /* 0x000fe200078e00ff */
        /* <DEDUP_REMOVED lines=26> */
[----:B------:R-:W-:Y:S06]  /*1670*/  @!P1 BRA `(.L_x_1056) ;  /* 0x000000c000209947 */ /* 0x000fec0003800000 */
[----:B------:R-:W-:Y:S01]  /*1680*/  SHF.R.S32.HI R91, RZ, 0x1f, R90 ;  /* 0x0000001fff5b7819 */ /* 0x000fe2000001145a */
[----:B------:R-:W0:Y:S01]  /*1690*/  S2UR UR41, SR_CgaCtaId ;  /* 0x00000000002979c3 */ /* 0x000e220000008800 */
[----:B------:R-:W-:Y:S02]  /*16a0*/  UMOV UR36, 0x400 ;  /* 0x0000040000247882 */ /* 0x000fe40000000000 */
[----:B------:R-:W-:-:S04]  /*16b0*/  LEA.HI R92, R91, R90, RZ, 0x7 ;  /* 0x0000005a5b5c7211 */ /* 0x000fc800078f38ff */
[----:B------:R-:W-:-:S05]  /*16c0*/  SHF.R.S32.HI R93, RZ, 0x7, R92 ;  /* 0x00000007ff5d7819 */ /* 0x000fca000001145c */
        /* <DEDUP_REMOVED lines=29> */
.L_x_1057:
[----:B------:R-:W-:-:S04]  /*18a0*/  SHF.L.U32 R0, RZ, 0x1f, RZ ;  /* 0x0000001fff007819 */ /* 0x000fc800000006ff */
[----:B------:R-:W0:Y:S02]  /*18b0*/  SYNCS.PHASECHK.TRANS64.TRYWAIT P0, [UR36+0x22800], R0 ;  /* 0x02280000ff0075a7 */ /* 0x000e240008000164 */
[----:B0-----:R-:W-:Y:S05]  /*18c0*/  @!P0 BRA `(.L_x_1058) ;  /* 0x0000012800708947 */ /* 0x001fea0003800000 */
.L_x_1202:
[----:B------:R-:W-:-:S06]  /*18d0*/  ULOP3.LUT UR4, UR40, 0x1, URZ, 0xfc, !UPT ;  /* 0x0000000128047892 */ /* 0x000fcc000f8efc3f */
[----:B0-----:R-:W-:-:S05]  /*18e0*/  IMAD.U32 R3, RZ, RZ, UR4 ;  /* 0x00000004ff037e24 */ /* 0x001fca000f8e00ff */
[----:B------:R-:W-:-:S13]  /*18f0*/  ISETP.NE.AND P0, PT, R3, 0x3, PT ;  /* 0x000000030300780c */ /* 0x000fda0003f05270 */
[----:B------:R-:W-:Y:S05]  /*1900*/  @!P0 BRA `(.L_x_1059) ;  /* 0x0000000000048947 */ /* 0x000fea0003800000 */
[----:B------:R-:W-:Y:S01]  /*1910*/  BPT.TRAP 0x1 ;  /* 0x000000040000795c */ /* 0x000fe20000300000 */
.L_x_1059:
[----:B------:R0:W1:Y:S01]  /*1920*/  SYNCS.PHASECHK.TRANS64.TRYWAIT P1, [UR36+0x22830], R0 ;  /* 0x02283000ff0075a7 */ /* 0x0000620008020164 */
[----:B------:R-:W-:Y:S05]  /*1930*/  @!P0 BRA `(.L_x_1060) ;  /* 0x0000000000048947 */ /* 0x000fea0003800000 */
[----:B------:R-:W-:Y:S01]  /*1940*/  BPT.TRAP 0x1 ;  /* 0x000000040000795c */ /* 0x000fe20000300000 */
.L_x_1060:
[----:B------:R-:W-:-:S05]  /*1950*/  IMAD.U32 R6, RZ, RZ, UR44 ;  /* 0x0000002cff067e24 */ /* 0x000fca000f8e00ff */
[----:B------:R-:W-:Y:S01]  /*1960*/  LOP3.LUT R6, R6, 0x10000, RZ, 0xfc, !PT ;  /* 0x0001000006067812 */ /* 0x000fe200078efcff */
[----:B-1----:R-:W-:Y:S06]  /*1970*/  @P1 BRA `(.L_x_1061) ;  /* 0x0000000000081947 */ /* 0x002fec0003800000 */
[----:B------:R-:W1:Y:S02]  /*1980*/  SYNCS.PHASECHK.TRANS64.TRYWAIT P1, [UR36+0x22830], R0 ;  /* 0x02283000ff0075a7 */ /* 0x000e640008020164 */
[----:B-1----:R-:W-:Y:S05]  /*1990*/  @!P1 BRA `(.L_x_1062) ;  /* 0x0000012800549947 */ /* 0x002fea0003800000 */
.L_x_1061:
[----:B------:R-:W-:Y:S05]  /*19a0*/  WARPSYNC.ALL ;  /* 0x0000000000007948 */ /* 0x000fea0003800000 */
[----:B------:R-:W-:Y:S01]  /*19b0*/  IMAD.MOV.U32 R7, RZ, RZ, -0x7fffffe0 ;  /* 0x80000020ff077424 */ /* 0x000fe200078e00ff */
[----:B------:R-:W-:Y:S01]  /*19c0*/  UIADD3 UR4, UR36, 0x16400, URZ ;  /* 0x0001640024047890 */ /* 0x000fe2000fffe03f */
[C---:B------:R-:W-:Y:S01]  /*19d0*/  R2UR UR8, R6.reuse ;  /* 0x00000000060872ca */ /* 0x040fe200000e0000 */
[----:B------:R-:W-:Y:S02]  /*19e0*/  WARPGROUP.ARRIVE ;  /* 0x00000000000079c5 */ /* 0x000fe40000000000 */
[----:B------:R-:W-:Y:S01]  /*19f0*/  R2UR UR9, R7 ;  /* 0x00000000070972ca */ /* 0x000fe200000e0000 */
[----:B------:R-:W-:Y:S01]  /*1a00*/  USHF.R.U32.HI UR4, URZ, 0x4, UR4 ;  /* 0x000000043f047899 */ /* 0x000fe20008011604 */
[----:B------:R-:W-:Y:S01]  /*1a10*/  R2UR UR24, R6 ;  /* 0x00000000061872ca */ /* 0x000fe200000e0000 */
[----:B------:R-:W-:Y:S01]  /*1a20*/  UMOV UR11, 0x80000020 ;  /* 0x80000020000b7882 */ /* 0x000fe20000000000 */
[----:B------:R-:W-:Y:S01]  /*1a30*/  UMOV UR13, 0x80000020 ;  /* 0x80000020000d7882 */ /* 0x000fe20000000000 */
[----:B------:R-:W-:Y:S01]  /*1a40*/  ULOP3.LUT UR4, UR4, 0x3fff, URZ, 0xc0, !UPT ;  /* 0x00003fff04047892 */ /* 0x000fe2000f8ec03f */
[----:B------:R-:W-:Y:S01]  /*1a50*/  UMOV UR15, 0x80000020 ;  /* 0x80000020000f7882 */ /* 0x000fe20000000000 */
[----:B------:R-:W-:-:S02]  /*1a60*/  UMOV UR17, 0x80000020 ;  /* 0x8000002000117882 */ /* 0x000fc40000000000 */
[----:B------:R-:W-:Y:S01]  /*1a70*/  ULOP3.LUT UR6, UR4, 0x10000, URZ, 0xfc, !UPT ;  /* 0x0001000004067892 */ /* 0x000fe2000f8efc3f */
[----:B------:R-:W-:Y:S01]  /*1a80*/  UMOV UR19, 0x80000020 ;  /* 0x8000002000137882 */ /* 0x000fe20000000000 */
[----:B------:R-:W-:Y:S02]  /*1a90*/  UMOV UR21, 0x80000020 ;  /* 0x8000002000157882 */ /* 0x000fe40000000000 */
[----:B------:R-:W-:Y:S02]  /*1aa0*/  UIADD3 UR14, UR6, 0x200, URZ ;  /* 0x00000200060e7890 */ /* 0x000fe4000fffe03f */
[----:B------:R-:W-:Y:S01]  /*1ab0*/  UIADD3 UR12, UR24, 0x200, URZ ;  /* 0x00000200180c7890 */ /* 0x000fe2000fffe03f */
[----:B------:R-:W-:Y:S01]  /*1ac0*/  UMOV UR10, UR6 ;  /* 0x00000006000a7c82 */ /* 0x000fe20008000000 */
[----:B------:R-:W-:Y:S01]  /*1ad0*/  UIADD3 UR16, UR24, 0x202, URZ ;  /* 0x0000020218107890 */ /* 0x000fe2000fffe03f */
[----:B------:R-:W-:Y:S01]  /*1ae0*/  QGMMA.64x128x32.F32.E4M3.E4M3 R24, gdesc[UR8], RZ, !UPT, gsb0 ;  /* 0x01e00000081879f3 */ /* 0x000fe2000c0008ff */
[----:B------:R-:W-:-:S02]  /*1af0*/  UIADD3 UR8, UR24, 0x2, URZ ;  /* 0x0000000218087890 */ /* 0x000fc4000fffe03f */
[----:B------:R-:W-:Y:S01]  /*1b00*/  UIADD3 UR10, UR6, 0x2, URZ ;  /* 0x00000002060a7890 */ /* 0x000fe2000fffe03f */
[----:B------:R-:W-:Y:S01]  /*1b10*/  UMOV UR9, 0x80000020 ;  /* 0x8000002000097882 */ /* 0x000fe20000000000 */
[----:B------:R-:W-:Y:S01]  /*1b20*/  UMOV UR11, 0x80000020 ;  /* 0x80000020000b7882 */ /* 0x000fe20000000000 */
[----:B------:R-:W-:Y:S02]  /*1b30*/  UIADD3 UR18, UR6, 0x202, URZ ;  /* 0x0000020206127890 */ /* 0x000fe4000fffe03f */
[----:B------:R-:W-:Y:S02]  /*1b40*/  UIADD3 UR20, UR24, 0x400, URZ ;  /* 0x0000040018147890 */ /* 0x000fe4000fffe03f */
[----:B------:R-:W-:Y:S01]  /*1b50*/  UIADD3 UR22, UR6, 0x400, URZ ;  /* 0x0000040006167890 */ /* 0x000fe2000fffe03f */
[----:B------:R-:W-:Y:S01]  /*1b60*/  UMOV UR23, 0x80000020 ;  /* 0x8000002000177882 */ /* 0x000fe20000000000 */
[----:B------:R-:W-:Y:S02]  /*1b70*/  UIADD3 UR24, UR24, 0x402, URZ ;  /* 0x0000040218187890 */ /* 0x000fe4000fffe03f */
[----:B------:R-:W-:Y:S01]  /*1b80*/  UIADD3 UR26, UR6, 0x402, URZ ;  /* 0x00000402061a7890 */ /* 0x000fe2000fffe03f */
[----:B------:R-:W-:Y:S01]  /*1b90*/  UMOV UR25, 0x80000020 ;  /* 0x8000002000197882 */ /* 0x000fe20000000000 */
[----:B------:R-:W-:Y:S01]  /*1ba0*/  UMOV UR27, 0x80000020 ;  /* 0x80000020001b7882 */ /* 0x000fe20000000000 */
[----:B------:R-:W-:-:S02]  /*1bb0*/  WARPGROUP.DEPBAR.LE gsb0, 0x0 ;  /* 0x00008000000079c5 */ /* 0x000fc40000010000 */
[----:B------:R-:W-:-:S06]  /*1bc0*/  WARPGROUP.ARRIVE ;  /* 0x00000000000079c5 */ /* 0x000fcc0000000000 */
[----:B------:R-:W-:Y:S03]  /*1bd0*/  QGMMA.64x128x32.F32.E4M3.E4M3 R24, gdesc[UR8], R24, gsb0 ;  /* 0x01e00000081879f3 */ /* 0x000fe60008000818 */
[----:B------:R-:W-:Y:S02]  /*1be0*/  WARPGROUP.DEPBAR.LE gsb0, 0x0 ;  /* 0x00008000000079c5 */ /* 0x000fe40000010000 */
[----:B------:R-:W-:-:S07]  /*1bf0*/  WARPGROUP.ARRIVE ;  /* 0x00000000000079c5 */ /* 0x000fce0000000000 */
        /* <DEDUP_REMOVED lines=11> */
[----:B------:R-:W-:Y:S05]  /*1cb0*/  @!P0 BRA `(.L_x_1063) ;  /* 0x0000000000048947 */ /* 0x000fea0003800000 */
[----:B------:R-:W-:Y:S01]  /*1cc0*/  BPT.TRAP 0x1 ;  /* 0x000000040000795c */ /* 0x000fe20000300000 */
.L_x_1063:
[----:B------:R-:W2:Y:S01]  /*1cd0*/  LDL R108, [R1] ;  /* 0x00000000016c7983 */ /* 0x000ea20000100800 */
[----:B-1----:R-:W-:Y:S01]  /*1ce0*/  LOP3.LUT R3, R92, 0xffffff80, RZ, 0xc0, !PT ;  /* 0xffffff805c037812 */ /* 0x002fe200078ec0ff */
[----:B------:R-:W-:Y:S01]  /*1cf0*/  UIADD3 UR4, UR36, 0x22840, URZ ;  /* 0x0002284024047890 */ /* 0x000fe2000fffe03f */
[----:B------:R-:W-:Y:S01]  /*1d00*/  ISETP.NE.AND P2, PT, R22, 0x1, PT ;  /* 0x000000011600780c */ /* 0x000fe20003f45270 */
[----:B------:R-:W-:Y:S01]  /*1d10*/  ULDC UR33, c[0x0][0x2f0] ;  /* 0x0000bc0000217ab9 */ /* 0x000fe20000000800 */
[----:B------:R-:W-:Y:S01]  /*1d20*/  LEA.HI R91, R91, R90, RZ, 0x2 ;  /* 0x0000005a5b5b7211 */ /* 0x000fe200078f10ff */
[----:B------:R-:W-:Y:S01]  /*1d30*/  IMAD.IADD R3, R90, 0x1, -R3 ;  /* 0x000000015a037824 */ /* 0x000fe200078e0a03 */
[----:B------:R-:W-:Y:S01]  /*1d40*/  LEA.HI R10, R93, R93, RZ, 0x1 ;  /* 0x0000005d5d0a7211 */ /* 0x000fe200078f08ff */
[----:B------:R-:W-:Y:S01]  /*1d50*/  UPRMT UR4, UR41, 0x654, UR4 ;  /* 0x0000065429047896 */ /* 0x000fe20008000004 */
[----:B------:R-:W-:Y:S01]  /*1d60*/  LOP3.LUT R91, R91, 0xfffffffc, RZ, 0xc0, !PT ;  /* 0xfffffffc5b5b7812 */ /* 0x000fe200078ec0ff */
[----:B------:R-:W-:Y:S01]  /*1d70*/  ULDC UR5, c[0x0][0x9dc] ;  /* 0x0002770000057ab9 */ /* 0x000fe20000000800 */
[----:B0-----:R-:W-:Y:S01]  /*1d80*/  SHF.R.S32.HI R0, RZ, 0x1f, R3 ;  /* 0x0000001fff007819 */ /* 0x001fe20000011403 */
[----:B------:R-:W-:Y:S01]  /*1d90*/  ULOP3.LUT UR5, URZ, UR5, URZ, 0x33, !UPT ;  /* 0x000000053f057292 */ /* 0x000fe2000f8e333f */
[----:B------:R-:W-:Y:S01]  /*1da0*/  LOP3.LUT R10, R10, 0x3fffffe, RZ, 0xc0, !PT ;  /* 0x03fffffe0a0a7812 */ /* 0x000fe200078ec0ff */
[----:B------:R-:W-:Y:S01]  /*1db0*/  IMAD.IADD R91, R90, 0x1, -R91 ;  /* 0x000000015a5b7824 */ /* 0x000fe200078e0a5b */
[CC--:B------:R-:W-:Y:S01]  /*1dc0*/  LEA.HI R4, R0.reuse, R3.reuse, RZ, 0x2 ;  /* 0x0000000300047211 */ /* 0x0c0fe200078f10ff */
[----:B------:R-:W0:Y:S01]  /*1dd0*/  @P2 LDC R13, c[0x0][0x44c] ;  /* 0x00011300ff0d2b82 */ /* 0x000e220000000800 */
[----:B------:R-:W-:Y:S01]  /*1de0*/  LEA.HI R5, R0, R3, RZ, 0x5 ;  /* 0x0000000300057211 */ /* 0x000fe200078f28ff */
[----:B------:R-:W-:Y:S01]  /*1df0*/  IMAD.IADD R10, R93, 0x1, -R10 ;  /* 0x000000015d0a7824 */ /* 0x000fe200078e0a0a */
[----:B------:R-:W-:-:S02]  /*1e00*/  SHF.R.S32.HI R0, RZ, 0x2, R4 ;  /* 0x00000002ff007819 */ /* 0x000fc40000011404 */
[----:B------:R-:W-:Y:S02]  /*1e10*/  SHF.R.S32.HI R9, RZ, 0x1f, R4 ;  /* 0x0000001fff097819 */ /* 0x000fe40000011404 */
[----:B------:R-:W-:Y:S01]  /*1e20*/  SHF.R.S32.HI R8, RZ, 0x5, R5 ;  /* 0x00000005ff087819 */ /* 0x000fe20000011405 */
[----:B------:R-:W1:Y:S01]  /*1e30*/  @P2 LDC R15, c[0x0][0x450] ;  /* 0x00011400ff0f2b82 */ /* 0x000e620000000800 */
[-C--:B------:R-:W-:Y:S02]  /*1e40*/  LEA.HI R9, R9, R0.reuse, RZ, 0x3 ;  /* 0x0000000009097211 */ /* 0x080fe400078f18ff */
[----:B------:R-:W-:Y:S01]  /*1e50*/  LEA.HI R5, R91, R91, RZ, 0x1 ;  /* 0x0000005b5b057211 */ /* 0x000fe200078f08ff */
[----:B------:R-:W-:Y:S01]  /*1e60*/  IMAD R11, R8, 0x10, R23 ;  /* 0x00000010080b7824 */ /* 0x000fe200078e0217 */
[----:B------:R-:W-:Y:S02]  /*1e70*/  LOP3.LUT R9, R9, 0xfffffff8, RZ, 0xc0, !PT ;  /* 0xfffffff809097812 */ /* 0x000fe400078ec0ff */
[----:B------:R-:W-:Y:S01]  /*1e80*/  LOP3.LUT R8, R5, 0x1ffffffe, RZ, 0xc0, !PT ;  /* 0x1ffffffe05087812 */ /* 0x000fe200078ec0ff */
[----:B------:R-:W-:Y:S01]  /*1e90*/  SYNCS.ARRIVE.TRANS64.RED.A1T0 RZ, [UR4], RZ ;  /* 0x000000ffffff79a7 */ /* 0x000fe20008100404 */
[----:B------:R-:W-:Y:S01]  /*1ea0*/  IADD3 R9, R11, R0, -R9 ;  /* 0x000000000b097210 */ /* 0x000fe20007ffe809 */
[----:B------:R-:W-:Y:S01]  /*1eb0*/  ULDC UR4, c[0x0][0x288] ;  /* 0x0000a20000047ab9 */ /* 0x000fe20000000800 */
[----:B------:R-:W-:Y:S01]  /*1ec0*/  LOP3.LUT R4, R4, 0x7ffffffc, RZ, 0xc0, !PT ;  /* 0x7ffffffc04047812 */ /* 0x000fe200078ec0ff */
[----:B------:R-:W-:Y:S01]  /*1ed0*/  IMAD.IADD R8, R91, 0x1, -R8 ;  /* 0x000000015b087824 */ /* 0x000fe200078e0a08 */
[----:B------:R-:W-:Y:S01]  /*1ee0*/  LEA R14, R89, 0xffffff80, 0x7 ;  /* 0xffffff80590e7811 */ /* 0x000fe200078e38ff */
[----:B------:R-:W-:-:S02]  /*1ef0*/  IMAD R9, R10, 0x40, R9 ;  /* 0x000000400a097824 */ /* 0x000fc400078e0209 */
[----:B------:R-:W-:Y:S02]  /*1f00*/  IMAD.MOV.U32 R10, RZ, RZ, -0x80 ;  /* 0xffffff80ff0a7424 */ /* 0x000fe400078e00ff */
[----:B------:R-:W-:Y:S02]  /*1f10*/  IMAD R8, R8, 0x8, R9 ;  /* 0x0000000808087824 */ /* 0x000fe400078e0209 */
[----:B------:R-:W-:Y:S02]  /*1f20*/  IMAD R91, R89, R10, 0x80 ;  /* 0x00000080595b7424 */ /* 0x000fe400078e020a */
[----:B0-----:R-:W-:-:S04]  /*1f30*/  @P2 IMAD.HI.U32 R0, R8, R13, RZ ;  /* 0x0000000d08002227 */ /* 0x001fc800078e00ff */
[----:B------:R-:W-:Y:S01]  /*1f40*/  IMAD.MOV.U32 R9, RZ, RZ, R8 ;  /* 0x000000ffff097224 */ /* 0x000fe200078e0008 */
[----:B-1----:R-:W-:Y:S01]  /*1f50*/  @P2 SHF.R.U32.HI R9, RZ, R15, R0 ;  /* 0x0000000fff092219 */ /* 0x002fe20000011600 */
[----:B------:R-:W-:Y:S02]  /*1f60*/  IMAD.IADD R5, R3, 0x1, -R4 ;  /* 0x0000000103057824 */ /* 0x000fe400078e0a04 */
[----:B------:R-:W-:Y:S02]  /*1f70*/  VIADD R0, R91, 0x1 ;  /* 0x000000015b007836 */ /* 0x000fe40000000000 */
[----:B------:R-:W0:Y:S01]  /*1f80*/  SHFL.IDX PT, R11, R9, RZ, 0x1c1f ;  /* 0x001c1fff090b7589 */ /* 0x000e2200000e0000 */
[----:B------:R-:W-:Y:S01]  /*1f90*/  IMAD.U32 R10, RZ, RZ, UR4 ;  /* 0x00000004ff0a7e24 */ /* 0x000fe2000f8e00ff */
[----:B------:R-:W-:Y:S01]  /*1fa0*/  ULDC UR4, c[0x0][0x9e0] ;  /* 0x0002780000047ab9 */ /* 0x000fe20000000800 */
[----:B------:R-:W-:Y:S02]  /*1fb0*/  IMAD R3, R5, -0x2, R0 ;  /* 0xfffffffe05037824 */ /* 0x000fe400078e0200 */
[----:B------:R-:W-:-:S02]  /*1fc0*/  IMAD R0, R16, UR33, R91 ;  /* 0x0000002110007c24 */ /* 0x000fc4000f8e025b */
[----:B------:R-:W-:Y:S02]  /*1fd0*/  IMAD R3, R16, UR33, R3 ;  /* 0x0000002110037c24 */ /* 0x000fe4000f8e0203 */
[----:B------:R-:W-:Y:S02]  /*1fe0*/  IMAD R20, R5, -0x2, R0 ;  /* 0xfffffffe05147824 */ /* 0x000fe400078e0200 */
[----:B------:R-:W-:-:S04]  /*1ff0*/  IMAD.IADD R3, R3, 0x1, -R10 ;  /* 0x0000000103037824 */ /* 0x000fc800078e0a0a */
[C---:B------:R-:W-:Y:S02]  /*2000*/  VIADD R93, R3.reuse, UR4 ;  /* 0x00000004035d7c36 */ /* 0x040fe40008000000 */
[----:B------:R-:W-:-:S03]  /*2010*/  VIADD R90, R3, UR5 ;  /* 0x00000005035a7c36 */ /* 0x000fc60008000000 */
[----:B0-----:R-:W-:Y:S01]  /*2020*/  VIADDMNMX R0, R11, R93, R20, PT ;  /* 0x0000005d0b007246 */ /* 0x001fe20003800114 */
[----:B------:R-:W-:Y:S01]  /*2030*/  IMAD.IADD R4, R90, 0x1, R11 ;  /* 0x000000015a047824 */ /* 0x000fe200078e020b */
[----:B--2---:R-:W-:-:S13]  /*2040*/  LOP3.LUT P1, RZ, R108, 0x1, RZ, 0xc0, !PT ;  /* 0x000000016cff7812 */ /* 0x004fda000782c0ff */
[----:B------:R-:W-:Y:S05]  /*2050*/  @!P1 BRA `(.L_x_1064) ;  /* 0x0000000000649947 */ /* 0x000fea0003800000 */
[----:B------:R-:W-:Y:S01]  /*2060*/  IMAD R3, R16, UR33, R11 ;  /* 0x0000002110037c24 */ /* 0x000fe2000f8e020b */
[----:B------:R-:W-:Y:S03]  /*2070*/  BSSY B0, `(.L_x_1065) ;  /* 0x0000013000007945 */ /* 0x000fe60003800000 */
[----:B------:R-:W-:-:S05]  /*2080*/  IMAD.IADD R3, R3, 0x1, -R10 ;  /* 0x0000000103037824 */ /* 0x000fca00078e0a0a */
[----:B------:R-:W-:-:S13]  /*2090*/  ISETP.GT.AND P1, PT, R3, -0x1, PT ;  /* 0xffffffff0300780c */ /* 0x000fda0003f24270 */
[----:B------:R-:W-:Y:S05]  /*20a0*/  @P1 BRA `(.L_x_1066) ;  /* 0x0000000000241947 */ /* 0x000fea0003800000 */
[----:B------:R-:W-:Y:S01]  /*20b0*/  ULDC UR7, c[0x0][0x9e4] ;  /* 0x0002790000077ab9 */ /* 0x000fe20000000800 */
[----:B------:R-:W-:Y:S01]  /*20c0*/  LOP3.LUT R3, RZ, R3, RZ, 0x33, !PT ;  /* 0x00000003ff037212 */ /* 0x000fe200078e33ff */
[----:B------:R-:W-:-:S05]  /*20d0*/  IMAD.U32 R11, RZ, RZ, UR7 ;  /* 0x00000007ff0b7e24 */ /* 0x000fca000f8e00ff */
[----:B------:R-:W-:-:S13]  /*20e0*/  ISETP.NE.AND P1, PT, R11, 0x1, PT ;  /* 0x000000010b00780c */ /* 0x000fda0003f25270 */
[----:B------:R-:W0:Y:S02]  /*20f0*/  @P1 LDC.64 R12, c[0x0][0x9e8] ;  /* 0x00027a00ff0c1b82 */ /* 0x000e240000000a00 */
[----:B0-----:R-:W-:-:S05]  /*2100*/  @P1 IMAD.HI.U32 R12, R3, R12, RZ ;  /* 0x0000000c030c1227 */ /* 0x001fca00078e00ff */
[----:B------:R-:W-:-:S04]  /*2110*/  @P1 SHF.R.U32.HI R3, RZ, R13, R12 ;  /* 0x0000000dff031219 */ /* 0x000fc8000001160c */
[----:B------:R-:W-:Y:S01]  /*2120*/  LOP3.LUT R3, RZ, R3, RZ, 0x33, !PT ;  /* 0x00000003ff037212 */ /* 0x000fe200078e33ff */
[----:B------:R-:W-:Y:S06]  /*2130*/  BRA `(.L_x_1067) ;  /* 0x0000000000187947 */ /* 0x000fec0003800000 */
.L_x_1066:
[----:B------:R-:W-:Y:S02]  /*2140*/  ULDC UR7, c[0x0][0x9e4] ;  /* 0x0002790000077ab9 */ /* 0x000fe40000000800 */
[----:B------:R-:W-:-:S05]  /*2150*/  IMAD.U32 R11, RZ, RZ, UR7 ;  /* 0x00000007ff0b7e24 */ /* 0x000fca000f8e00ff */
[----:B------:R-:W-:-:S13]  /*2160*/  ISETP.NE.AND P1, PT, R11, 0x1, PT ;  /* 0x000000010b00780c */ /* 0x000fda0003f25270 */
[----:B------:R-:W0:Y:S02]  /*2170*/  @P1 LDC.64 R12, c[0x0][0x9e8] ;  /* 0x00027a00ff0c1b82 */ /* 0x000e240000000a00 */
[----:B0-----:R-:W-:-:S05]  /*2180*/  @P1 IMAD.HI.U32 R12, R3, R12, RZ ;  /* 0x0000000c030c1227 */ /* 0x001fca00078e00ff */
[----:B------:R-:W-:-:S07]  /*2190*/  @P1 SHF.R.U32.HI R3, RZ, R13, R12 ;  /* 0x0000000dff031219 */ /* 0x000fce000001160c */
.L_x_1067:
[----:B------:R-:W-:Y:S05]  /*21a0*/  BSYNC B0 ;  /* 0x0000000000007941 */ /* 0x000fea0003800000 */
.L_x_1065:
[----:B------:R-:W-:-:S04]  /*21b0*/  IMAD R12, R3, R11, -R14 ;  /* 0x0000000b030c7224 */ /* 0x000fc800078e0a0e */
[----:B------:R-:W-:-:S05]  /*21c0*/  IMAD R3, R5, -0x2, R12 ;  /* 0xfffffffe05037824 */ /* 0x000fca00078e020c */
[----:B------:R-:W-:Y:S02]  /*21d0*/  VIADDMNMX R0, R3, R11, R0, PT ;  /* 0x0000000b03007246 */ /* 0x000fe40003800100 */
[----:B------:R-:W-:-:S07]  /*21e0*/  VIMNMX R4, R4, R3, !PT ;  /* 0x0000000304047248 */ /* 0x000fce0007fe0100 */
.L_x_1064:
[C---:B------:R-:W-:Y:S01]  /*21f0*/  ISETP.GE.AND P6, PT, R91.reuse, 0x9, PT ;  /* 0x000000095b00780c */ /* 0x040fe20003fc6270 */
[----:B------:R-:W0:Y:S01]  /*2200*/  SHFL.IDX PT, R9, R9, 0x1, 0x1c1f ;  /* 0x003c1f0009097f89 */ /* 0x000e2200000e0000 */
[C---:B------:R-:W-:Y:S02]  /*2210*/  ISETP.GE.AND P1, PT, R91.reuse, 0x2, PT ;  /* 0x000000025b00780c */ /* 0x040fe40003f26270 */
[C---:B------:R-:W-:Y:S02]  /*2220*/  ISETP.GT.AND P2, PT, R4.reuse, 0x8, !P6 ;  /* 0x000000080400780c */ /* 0x040fe40007744270 */
[----:B------:R-:W-:Y:S02]  /*2230*/  ISETP.GT.AND P3, PT, R4, 0x1, !P1 ;  /* 0x000000010400780c */ /* 0x000fe40004f64270 */
[----:B------:R-:W-:Y:S02]  /*2240*/  ISETP.LT.OR P2, PT, R0, 0x9, P2 ;  /* 0x000000090000780c */ /* 0x000fe40001741670 */
[----:B------:R-:W-:-:S02]  /*2250*/  ISETP.GE.AND P4, PT, R91, 0xa, PT ;  /* 0x0000000a5b00780c */ /* 0x000fc40003f86270 */
[----:B------:R-:W-:Y:S02]  /*2260*/  FSEL R94, R28, -INF , !P2 ;  /* 0xff8000001c5e7808 */ /* 0x000fe40005000000 */
[----:B------:R-:W-:Y:S02]  /*2270*/  ISETP.LT.OR P3, PT, R0, 0x2, P3 ;  /* 0x000000020000780c */ /* 0x000fe40001f61670 */
[----:B------:R-:W-:Y:S02]  /*2280*/  ISETP.GT.AND P2, PT, R4, 0x9, !P4 ;  /* 0x000000090400780c */ /* 0x000fe40006744270 */
[----:B------:R-:W-:Y:S02]  /*2290*/  FSEL R92, R25, -INF , !P3 ;  /* 0xff800000195c7808 */ /* 0x000fe40005800000 */
[----:B------:R-:W-:Y:S02]  /*22a0*/  ISETP.LT.OR P2, PT, R0, 0xa, P2 ;  /* 0x0000000a0000780c */ /* 0x000fe40001741670 */
[----:B------:R-:W-:-:S02]  /*22b0*/  ISETP.GE.AND P3, PT, R91, 0x11, PT ;  /* 0x000000115b00780c */ /* 0x000fc40003f66270 */
[----:B------:R-:W-:Y:S02]  /*22c0*/  FSEL R96, R29, -INF , !P2 ;  /* 0xff8000001d607808 */ /* 0x000fe40005000000 */
[----:B------:R-:W-:Y:S02]  /*22d0*/  ISETP.GT.AND P2, PT, R4, 0x10, !P3 ;  /* 0x000000100400780c */ /* 0x000fe40005f44270 */
[----:B------:R-:W-:Y:S02]  /*22e0*/  P2R R95, PR, RZ, 0x8 ;  /* 0x00000008ff5f7803 */ /* 0x000fe40000000000 */
[----:B------:R-:W-:Y:S02]  /*22f0*/  ISETP.LT.OR P2, PT, R0, 0x11, P2 ;  /* 0x000000110000780c */ /* 0x000fe40001741670 */
[----:B------:R-:W-:Y:S02]  /*2300*/  ISETP.GE.AND P3, PT, R91, 0x12, PT ;  /* 0x000000125b00780c */ /* 0x000fe40003f66270 */
[----:B------:R-:W-:-:S02]  /*2310*/  FSEL R133, R32, -INF , !P2 ;  /* 0xff80000020857808 */ /* 0x000fc40005000000 */
[----:B------:R-:W-:Y:S02]  /*2320*/  ISETP.GT.AND P2, PT, R4, 0x11, !P3 ;  /* 0x000000110400780c */ /* 0x000fe40005f44270 */
[----:B------:R-:W-:Y:S02]  /*2330*/  P2R R97, PR, RZ, 0x8 ;  /* 0x00000008ff617803 */ /* 0x000fe40000000000 */
[----:B------:R-:W-:Y:S02]  /*2340*/  ISETP.LT.OR P2, PT, R0, 0x12, P2 ;  /* 0x000000120000780c */ /* 0x000fe40001741670 */
[----:B------:R-:W-:Y:S02]  /*2350*/  ISETP.GE.AND P3, PT, R91, 0x19, PT ;  /* 0x000000195b00780c */ /* 0x000fe40003f66270 */
[----:B------:R-:W-:Y:S02]  /*2360*/  FSEL R109, R33, -INF , !P2 ;  /* 0xff800000216d7808 */ /* 0x000fe40005000000 */
[----:B------:R-:W-:-:S02]  /*2370*/  ISETP.GT.AND P2, PT, R4, 0x18, !P3 ;  /* 0x000000180400780c */ /* 0x000fc40005f44270 */
[----:B------:R-:W-:Y:S02]  /*2380*/  P2R R98, PR, RZ, 0x8 ;  /* 0x00000008ff627803 */ /* 0x000fe40000000000 */
[----:B------:R-:W-:Y:S02]  /*2390*/  ISETP.LT.OR P2, PT, R0, 0x19, P2 ;  /* 0x000000190000780c */ /* 0x000fe40001741670 */
[----:B------:R-:W-:Y:S02]  /*23a0*/  ISETP.GE.AND P3, PT, R91, 0x1a, PT ;  /* 0x0000001a5b00780c */ /* 0x000fe40003f66270 */
[----:B------:R-:W-:Y:S02]  /*23b0*/  FSEL R131, R36, -INF , !P2 ;  /* 0xff80000024837808 */ /* 0x000fe40005000000 */
[----:B------:R-:W-:Y:S02]  /*23c0*/  ISETP.GT.AND P2, PT, R4, 0x19, !P3 ;  /* 0x000000190400780c */ /* 0x000fe40005f44270 */
[----:B------:R-:W-:-:S02]  /*23d0*/  P2R R36, PR, RZ, 0x8 ;  /* 0x00000008ff247803 */ /* 0x000fc40000000000 */
[----:B------:R-:W-:Y:S02]  /*23e0*/  ISETP.LT.OR P2, PT, R0, 0x1a, P2 ;  /* 0x0000001a0000780c */ /* 0x000fe40001741670 */
[----:B------:R-:W-:Y:S02]  /*23f0*/  ISETP.GE.AND P3, PT, R91, 0x21, PT ;  /* 0x000000215b00780c */ /* 0x000fe40003f66270 */
[----:B------:R-:W-:Y:S02]  /*2400*/  FSEL R129, R37, -INF , !P2 ;  /* 0xff80000025817808 */ /* 0x000fe40005000000 */
[----:B------:R-:W-:Y:S02]  /*2410*/  ISETP.GT.AND P2, PT, R4, 0x20, !P3 ;  /* 0x000000200400780c */ /* 0x000fe40005f44270 */
[----:B------:R-:W-:Y:S02]  /*2420*/  P2R R99, PR, RZ, 0x8 ;  /* 0x00000008ff637803 */ /* 0x000fe40000000000 */
[----:B------:R-:W-:-:S02]  /*2430*/  ISETP.LT.OR P2, PT, R0, 0x21, P2 ;  /* 0x000000210000780c */ /* 0x000fc40001741670 */
[C---:B------:R-:W-:Y:S02]  /*2440*/  ISETP.GE.AND P3, PT, R91.reuse, 0x22, PT ;  /* 0x000000225b00780c */ /* 0x040fe40003f66270 */
[----:B------:R-:W-:Y:S02]  /*2450*/  FSEL R127, R40, -INF , !P2 ;  /* 0xff800000287f7808 */ /* 0x000fe40005000000 */
[----:B------:R-:W-:Y:S02]  /*2460*/  ISETP.GT.AND P2, PT, R4, 0x21, !P3 ;  /* 0x000000210400780c */ /* 0x000fe40005f44270 */
[----:B------:R-:W-:Y:S02]  /*2470*/  P2R R40, PR, RZ, 0x8 ;  /* 0x00000008ff287803 */ /* 0x000fe40000000000 */
        /* <DEDUP_REMOVED lines=96> */
[----:B------:R-:W-:Y:S02]  /*2a80*/  P2R R12, PR, RZ, 0x10 ;  /* 0x00000010ff0c7803 */ /* 0x000fe40000000000 */
[----:B------:R-:W-:-:S02]  /*2a90*/  FSEL R15, R80, -INF , !P2 ;  /* 0xff800000500f7808 */ /* 0x000fc40005000000 */
[C---:B------:R-:W-:Y:S02]  /*2aa0*/  ISETP.GE.AND P2, PT, R91.reuse, 0x72, PT ;  /* 0x000000725b00780c */ /* 0x040fe40003f46270 */
[----:B------:R-:W-:Y:S02]  /*2ab0*/  ISETP.GE.AND P5, PT, R91, 0x1, PT ;  /* 0x000000015b00780c */ /* 0x000fe40003fa6270 */
[----:B------:R-:W-:Y:S02]  /*2ac0*/  ISETP.GT.AND P3, PT, R4, 0x71, !P2 ;  /* 0x000000710400780c */ /* 0x000fe40005764270 */
[----:B0-----:R-:W-:Y:S02]  /*2ad0*/  VIADDMNMX R20, R9, R93, R20, PT ;  /* 0x0000005d09147246 */ /* 0x001fe40003800114 */
[----:B------:R-:W-:-:S04]  /*2ae0*/  ISETP.LT.OR P3, PT, R0, 0x72, P3 ;  /* 0x000000720000780c */ /* 0x000fc80001f61670 */
[----:B------:R-:W-:Y:S02]  /*2af0*/  FSEL R81, R81, -INF , !P3 ;  /* 0xff80000051517808 */ /* 0x000fe40005800000 */
[----:B------:R-:W-:-:S04]  /*2b00*/  ISETP.GE.AND P3, PT, R91, 0x79, PT ;  /* 0x000000795b00780c */ /* 0x000fc80003f66270 */
[----:B------:R-:W-:-:S04]  /*2b10*/  ISETP.GT.AND P4, PT, R4, 0x78, !P3 ;  /* 0x000000780400780c */ /* 0x000fc80005f84270 */
[----:B------:R-:W-:-:S04]  /*2b20*/  ISETP.LT.OR P4, PT, R0, 0x79, P4 ;  /* 0x000000790000780c */ /* 0x000fc80002781670 */
[----:B------:R-:W-:Y:S02]  /*2b30*/  FSEL R13, R84, -INF , !P4 ;  /* 0xff800000540d7808 */ /* 0x000fe40006000000 */
[----:B------:R-:W-:-:S04]  /*2b40*/  ISETP.GT.AND P4, PT, R4, RZ, !P5 ;  /* 0x000000ff0400720c */ /* 0x000fc80006f84270 */
[----:B------:R-:W-:-:S04]  /*2b50*/  ISETP.LT.OR P4, PT, R0, 0x1, P4 ;  /* 0x000000010000780c */ /* 0x000fc80002781670 */
[----:B------:R-:W-:Y:S01]  /*2b60*/  FSEL R28, R24, -INF , !P4 ;  /* 0xff800000181c7808 */ /* 0x000fe20006000000 */
[----:B------:R-:W-:Y:S01]  /*2b70*/  IMAD.IADD R24, R90, 0x1, R9 ;  /* 0x000000015a187824 */ /* 0x000fe200078e0209 */
[----:B------:R-:W-:-:S04]  /*2b80*/  ISETP.GE.AND P4, PT, R91, 0x7a, PT ;  /* 0x0000007a5b00780c */ /* 0x000fc80003f86270 */
[----:B------:R-:W-:Y:S02]  /*2b90*/  P2R R80, PR, RZ, 0x10 ;  /* 0x00000010ff507803 */ /* 0x000fe40000000000 */
[----:B------:R-:W-:-:S04]  /*2ba0*/  ISETP.GT.AND P4, PT, R4, 0x79, !P4 ;  /* 0x000000790400780c */ /* 0x000fc80006784270 */
[----:B------:R-:W-:-:S04]  /*2bb0*/  ISETP.LT.OR P4, PT, R0, 0x7a, P4 ;  /* 0x0000007a0000780c */ /* 0x000fc80002781670 */
[----:B------:R-:W-:Y:S02]  /*2bc0*/  FSEL R85, R85, -INF , !P4 ;  /* 0xff80000055557808 */ /* 0x000fe40006000000 */
[----:B------:R-:W-:-:S13]  /*2bd0*/  LOP3.LUT P4, RZ, R108, 0x1, RZ, 0xc0, !PT ;  /* 0x000000016cff7812 */ /* 0x000fda000788c0ff */
        /* <DEDUP_REMOVED lines=15> */
.L_x_1070:
[----:B------:R-:W-:Y:S02]  /*2cd0*/  ULDC UR7, c[0x0][0x9e4] ;  /* 0x0002790000077ab9 */ /* 0x000fe40000000800 */
[----:B------:R-:W-:-:S05]  /*2ce0*/  IMAD.U32 R4, RZ, RZ, UR7 ;  /* 0x00000007ff047e24 */ /* 0x000fca000f8e00ff */
[----:B------:R-:W-:-:S13]  /*2cf0*/  ISETP.NE.AND P4, PT, R4, 0x1, PT ;  /* 0x000000010400780c */ /* 0x000fda0003f85270 */
[----:B------:R-:W0:Y:S02]  /*2d00*/  @P4 LDC.64 R32, c[0x0][0x9e8] ;  /* 0x00027a00ff204b82 */ /* 0x000e240000000a00 */
[----:B0-----:R-:W-:-:S05]  /*2d10*/  @P4 IMAD.HI.U32 R0, R9, R32, RZ ;  /* 0x0000002009004227 */ /* 0x001fca00078e00ff */
[----:B------:R-:W-:-:S07]  /*2d20*/  @P4 SHF.R.U32.HI R9, RZ, R33, R0 ;  /* 0x00000021ff094219 */ /* 0x000fce0000011600 */
.L_x_1071:
[----:B------:R-:W-:Y:S05]  /*2d30*/  BSYNC B0 ;  /* 0x0000000000007941 */ /* 0x000fea0003800000 */
.L_x_1069:
[----:B------:R-:W-:-:S04]  /*2d40*/  IMAD R0, R9, R4, -R14 ;  /* 0x0000000409007224 */ /* 0x000fc800078e0a0e */
[----:B------:R-:W-:-:S05]  /*2d50*/  IMAD R9, R5, -0x2, R0 ;  /* 0xfffffffe05097824 */ /* 0x000fca00078e0200 */
[----:B------:R-:W-:Y:S02]  /*2d60*/  VIADDMNMX R20, R9, R4, R20, PT ;  /* 0x0000000409147246 */ /* 0x000fe40003800114 */
[----:B------:R-:W-:-:S07]  /*2d70*/  VIMNMX R24, R24, R9, !PT ;  /* 0x0000000918187248 */ /* 0x000fce0007fe0100 */
.L_x_1068:
[C---:B------:R-:W-:Y:S02]  /*2d80*/  ISETP.GT.AND P1, PT, R24.reuse, 0x1, !P1 ;  /* 0x000000011800780c */ /* 0x040fe40004f24270 */
[----:B------:R-:W-:Y:S02]  /*2d90*/  ISETP.GT.AND P6, PT, R24, 0x8, !P6 ;  /* 0x000000081800780c */ /* 0x000fe400077c4270 */
[C---:B------:R-:W-:Y:S02]  /*2da0*/  ISETP.LT.OR P1, PT, R20.reuse, 0x2, P1 ;  /* 0x000000021400780c */ /* 0x040fe40000f21670 */
[----:B------:R-:W-:Y:S02]  /*2db0*/  ISETP.LT.OR P6, PT, R20, 0x9, P6 ;  /* 0x000000091400780c */ /* 0x000fe400037c1670 */
[----:B------:R-:W-:Y:S02]  /*2dc0*/  FSEL R27, R27, -INF , !P1 ;  /* 0xff8000001b1b7808 */ /* 0x000fe40004800000 */
[----:B------:R-:W-:-:S02]  /*2dd0*/  ISETP.NE.AND P1, PT, R12, RZ, PT ;  /* 0x000000ff0c00720c */ /* 0x000fc40003f25270 */
[----:B------:R-:W-:Y:S02]  /*2de0*/  FSEL R33, R30, -INF , !P6 ;  /* 0xff8000001e217808 */ /* 0x000fe40007000000 */
[----:B------:R-:W-:Y:S02]  /*2df0*/  ISETP.GT.AND P1, PT, R24, 0x9, !P1 ;  /* 0x000000091800780c */ /* 0x000fe40004f24270 */
[----:B------:R-:W-:Y:S02]  /*2e00*/  ISETP.NE.AND P6, PT, R95, RZ, PT ;  /* 0x000000ff5f00720c */ /* 0x000fe40003fc5270 */
[----:B------:R-:W-:Y:S02]  /*2e10*/  ISETP.LT.OR P1, PT, R20, 0xa, P1 ;  /* 0x0000000a1400780c */ /* 0x000fe40000f21670 */
[----:B------:R-:W-:Y:S02]  /*2e20*/  ISETP.NE.AND P4, PT, R97, RZ, PT ;  /* 0x000000ff6100720c */ /* 0x000fe40003f85270 */
[----:B------:R-:W-:-:S02]  /*2e30*/  FSEL R31, R31, -INF , !P1 ;  /* 0xff8000001f1f7808 */ /* 0x000fc40004800000 */
[----:B------:R-:W-:Y:S02]  /*2e40*/  ISETP.GT.AND P1, PT, R24, 0x10, !P6 ;  /* 0x000000101800780c */ /* 0x000fe40007724270 */
[----:B------:R-:W-:Y:S02]  /*2e50*/  ISETP.NE.AND P6, PT, R41, RZ, PT ;  /* 0x000000ff2900720c */ /* 0x000fe40003fc5270 */
[----:B------:R-:W-:Y:S02]  /*2e60*/  ISETP.LT.OR P1, PT, R20, 0x11, P1 ;  /* 0x000000111400780c */ /* 0x000fe40000f21670 */
[----:B------:R-:W-:Y:S02]  /*2e70*/  FMNMX.FTZ R0, R28, R92, !PT ;  /* 0x0000005c1c007209 */ /* 0x000fe40007810000 */
[----:B------:R-:W-:Y:S02]  /*2e80*/  FSEL R37, R34, -INF , !P1 ;  /* 0xff80000022257808 */ /* 0x000fe40004800000 */
[----:B------:R-:W-:-:S02]  /*2e90*/  ISETP.GT.AND P1, PT, R24, 0x11, !P4 ;  /* 0x000000111800780c */ /* 0x000fc40006724270 */
[----:B------:R-:W-:Y:S02]  /*2ea0*/  ISETP.NE.AND P4, PT, R45, RZ, PT ;  /* 0x000000ff2d00720c */ /* 0x000fe40003f85270 */
[----:B------:R-:W-:Y:S02]  /*2eb0*/  ISETP.LT.OR P1, PT, R20, 0x12, P1 ;  /* 0x000000121400780c */ /* 0x000fe40000f21670 */
[----:B------:R-:W-:Y:S02]  /*2ec0*/  FMNMX.FTZ R0, R94, R0, !PT ;  /* 0x000000005e007209 */ /* 0x000fe40007810000 */
[----:B------:R-:W-:Y:S02]  /*2ed0*/  FSEL R35, R35, -INF , !P1 ;  /* 0xff80000023237808 */ /* 0x000fe40004800000 */
[----:B------:R-:W-:Y:S02]  /*2ee0*/  ISETP.NE.AND P1, PT, R98, RZ, PT ;  /* 0x000000ff6200720c */ /* 0x000fe40003f25270 */
[----:B------:R-:W-:-:S02]  /*2ef0*/  FMNMX.FTZ R0, R96, R0, !PT ;  /* 0x0000000060007209 */ /* 0x000fc40007810000 */
[----:B------:R-:W-:Y:S02]  /*2f00*/  ISETP.GT.AND P1, PT, R24, 0x18, !P1 ;  /* 0x000000181800780c */ /* 0x000fe40004f24270 */
[----:B------:R-:W-:Y:S02]  /*2f10*/  FMNMX.FTZ R0, R133, R0, !PT ;  /* 0x0000000085007209 */ /* 0x000fe40007810000 */
[----:B------:R-:W-:Y:S02]  /*2f20*/  ISETP.LT.OR P1, PT, R20, 0x19, P1 ;  /* 0x000000191400780c */ /* 0x000fe40000f21670 */
[----:B------:R-:W-:Y:S02]  /*2f30*/  FMNMX.FTZ R0, R109, R0, !PT ;  /* 0x000000006d007209 */ /* 0x000fe40007810000 */
[----:B------:R-:W-:Y:S02]  /*2f40*/  FSEL R41, R38, -INF , !P1 ;  /* 0xff80000026297808 */ /* 0x000fe40004800000 */
[----:B------:R-:W-:-:S02]  /*2f50*/  ISETP.NE.AND P1, PT, R36, RZ, PT ;  /* 0x000000ff2400720c */ /* 0x000fc40003f25270 */
[----:B------:R-:W-:Y:S02]  /*2f60*/  FMNMX.FTZ R0, R131, R0, !PT ;  /* 0x0000000083007209 */ /* 0x000fe40007810000 */
[----:B------:R-:W-:Y:S02]  /*2f70*/  ISETP.GT.AND P1, PT, R24, 0x19, !P1 ;  /* 0x000000191800780c */ /* 0x000fe40004f24270 */
[----:B------:R-:W-:Y:S02]  /*2f80*/  FMNMX.FTZ R0, R129, R0, !PT ;  /* 0x0000000081007209 */ /* 0x000fe40007810000 */
[----:B------:R-:W-:Y:S02]  /*2f90*/  ISETP.LT.OR P1, PT, R20, 0x1a, P1 ;  /* 0x0000001a1400780c */ /* 0x000fe40000f21670 */
[----:B------:R-:W-:Y:S02]  /*2fa0*/  FMNMX.FTZ R0, R127, R0, !PT ;  /* 0x000000007f007209 */ /* 0x000fe40007810000 */
[----:B------:R-:W-:-:S02]  /*2fb0*/  FSEL R39, R39, -INF , !P1 ;  /* 0xff80000027277808 */ /* 0x000fc40004800000 */
[----:B------:R-:W-:Y:S02]  /*2fc0*/  ISETP.NE.AND P1, PT, R99, RZ, PT ;  /* 0x000000ff6300720c */ /* 0x000fe40003f25270 */
[----:B------:R-:W-:Y:S02]  /*2fd0*/  FMNMX.FTZ R0, R111, R0, !PT ;  /* 0x000000006f007209 */ /* 0x000fe40007810000 */
[----:B------:R-:W-:Y:S02]  /*2fe0*/  ISETP.GT.AND P1, PT, R24, 0x20, !P1 ;  /* 0x000000201800780c */ /* 0x000fe40004f24270 */
[----:B------:R-:W-:Y:S02]  /*2ff0*/  FMNMX.FTZ R0, R125, R0, !PT ;  /* 0x000000007d007209 */ /* 0x000fe40007810000 */
[----:B------:R-:W-:Y:S02]  /*3000*/  ISETP.LT.OR P1, PT, R20, 0x21, P1 ;  /* 0x000000211400780c */ /* 0x000fe40000f21670 */
[----:B------:R-:W-:-:S02]  /*3010*/  FMNMX.FTZ R0, R123, R0, !PT ;  /* 0x000000007b007209 */ /* 0x000fc40007810000 */
[----:B------:R-:W-:Y:S02]  /*3020*/  FSEL R45, R42, -INF , !P1 ;  /* 0xff8000002a2d7808 */ /* 0x000fe40004800000 */
[----:B------:R-:W-:Y:S02]  /*3030*/  ISETP.NE.AND P1, PT, R40, RZ, PT ;  /* 0x000000ff2800720c */ /* 0x000fe40003f25270 */
[----:B------:R-:W-:Y:S02]  /*3040*/  FMNMX.FTZ R0, R121, R0, !PT ;  /* 0x0000000079007209 */ /* 0x000fe40007810000 */
[----:B------:R-:W-:Y:S02]  /*3050*/  ISETP.GT.AND P1, PT, R24, 0x21, !P1 ;  /* 0x000000211800780c */ /* 0x000fe40004f24270 */
[----:B------:R-:W-:Y:S02]  /*3060*/  FMNMX.FTZ R0, R119, R0, !PT ;  /* 0x0000000077007209 */ /* 0x000fe40007810000 */
[----:B------:R-:W-:-:S02]  /*3070*/  ISETP.LT.OR P1, PT, R20, 0x22, P1 ;  /* 0x000000221400780c */ /* 0x000fc40000f21670 */
[----:B------:R-:W-:Y:S02]  /*3080*/  FMNMX.FTZ R0, R117, R0, !PT ;  /* 0x0000000075007209 */ /* 0x000fe40007810000 */
[----:B------:R-:W-:Y:S02]  /*3090*/  FSEL R43, R43, -INF , !P1 ;  /* 0xff8000002b2b7808 */ /* 0x000fe40004800000 */
[----:B------:R-:W-:Y:S02]  /*30a0*/  ISETP.NE.AND P1, PT, R100, RZ, PT ;  /* 0x000000ff6400720c */ /* 0x000fe40003f25270 */
[----:B------:R-:W-:Y:S02]  /*30b0*/  FMNMX.FTZ R0, R115, R0, !PT ;  /* 0x0000000073007209 */ /* 0x000fe40007810000 */
[----:B------:R-:W-:Y:S02]  /*30c0*/  ISETP.GT.AND P1, PT, R24, 0x28, !P1 ;  /* 0x000000281800780c */ /* 0x000fe40004f24270 */
[----:B------:R-:W-:-:S02]  /*30d0*/  FMNMX.FTZ R0, R113, R0, !PT ;  /* 0x0000000071007209 */ /* 0x000fc40007810000 */
[----:B------:R-:W-:Y:S02]  /*30e0*/  ISETP.LT.OR P1, PT, R20, 0x29, P1 ;  /* 0x000000291400780c */ /* 0x000fe40000f21670 */
[----:B------:R-:W-:Y:S02]  /*30f0*/  FMNMX.FTZ R0, R57, R0, !PT ;  /* 0x0000000039007209 */ /* 0x000fe40007810000 */
[----:B------:R-:W-:Y:S02]  /*3100*/  FSEL R49, R46, -INF , !P1 ;  /* 0xff8000002e317808 */ /* 0x000fe40004800000 */
[----:B------:R-:W-:Y:S02]  /*3110*/  ISETP.NE.AND P1, PT, R44, RZ, PT ;  /* 0x000000ff2c00720c */ /* 0x000fe40003f25270 */
[----:B------:R-:W-:Y:S02]  /*3120*/  FMNMX.FTZ R0, R11, R0, !PT ;  /* 0x000000000b007209 */ /* 0x000fe40007810000 */
[----:B------:R-:W-:-:S02]  /*3130*/  ISETP.GT.AND P1, PT, R24, 0x29, !P1 ;  /* 0x000000291800780c */ /* 0x000fc40004f24270 */
[----:B------:R-:W-:Y:S02]  /*3140*/  FMNMX.FTZ R0, R61, R0, !PT ;  /* 0x000000003d007209 */ /* 0x000fe40007810000 */
        /* <DEDUP_REMOVED lines=24> */
[----:B------:R-:W-:Y:S02]  /*32d0*/  ISETP.GT.AND P1, PT, R24, 0x39, !P6 ;  /* 0x000000391800780c */ /* 0x000fe40007724270 */
[----:B------:R-:W-:Y:S02]  /*32e0*/  FMNMX.FTZ R0, R13, R0, !PT ;  /* 0x000000000d007209 */ /* 0x000fe40007810000 */
[----:B------:R-:W-:Y:S02]  /*32f0*/  ISETP.LT.OR P1, PT, R20, 0x3a, P1 ;  /* 0x0000003a1400780c */ /* 0x000fe40000f21670 */
[----:B------:R-:W-:Y:S02]  /*3300*/  FMNMX.FTZ R0, R85, R0, !PT ;  /* 0x0000000055007209 */ /* 0x000fe40007810000 */
[----:B------:R-:W-:-:S02]  /*3310*/  FSEL R55, R55, -INF , !P1 ;  /* 0xff80000037377808 */ /* 0x000fc40004800000 */
[----:B------:R-:W-:Y:S01]  /*3320*/  ISETP.GT.AND P1, PT, R24, 0x40, !P4 ;  /* 0x000000401800780c */ /* 0x000fe20006724270 */
[----:B------:R-:W0:Y:S01]  /*3330*/  SHFL.BFLY PT, R9, R0, 0x2, 0x1f ;  /* 0x0c401f0000097f89 */ /* 0x000e2200000e0000 */
[----:B------:R-:W-:Y:S02]  /*3340*/  ISETP.NE.AND P6, PT, R106, RZ, PT ;  /* 0x000000ff6a00720c */ /* 0x000fe40003fc5270 */
[----:B------:R-:W-:Y:S02]  /*3350*/  ISETP.LT.OR P1, PT, R20, 0x41, P1 ;  /* 0x000000411400780c */ /* 0x000fe40000f21670 */
[----:B------:R-:W-:Y:S02]  /*3360*/  ISETP.NE.AND P4, PT, R76, RZ, PT ;  /* 0x000000ff4c00720c */ /* 0x000fe40003f85270 */
[----:B------:R-:W-:Y:S02]  /*3370*/  FSEL R93, R58, -INF , !P1 ;  /* 0xff8000003a5d7808 */ /* 0x000fe40004800000 */
[----:B------:R-:W-:-:S02]  /*3380*/  ISETP.NE.AND P1, PT, R52, RZ, PT ;  /* 0x000000ff3400720c */ /* 0x000fc40003f25270 */
[C---:B------:R-:W-:Y:S02]  /*3390*/  ISETP.GT.AND P5, PT, R24.reuse, RZ, !P5 ;  /* 0x000000ff1800720c */ /* 0x040fe40006fa4270 */
[----:B------:R-:W-:Y:S02]  /*33a0*/  ISETP.GT.AND P1, PT, R24, 0x41, !P1 ;  /* 0x000000411800780c */ /* 0x000fe40004f24270 */
[C---:B------:R-:W-:Y:S02]  /*33b0*/  ISETP.LT.OR P5, PT, R20.reuse, 0x1, P5 ;  /* 0x000000011400780c */ /* 0x040fe40002fa1670 */
[----:B------:R-:W-:Y:S02]  /*33c0*/  ISETP.LT.OR P1, PT, R20, 0x42, P1 ;  /* 0x000000421400780c */ /* 0x000fe40000f21670 */
[----:B------:R-:W-:Y:S02]  /*33d0*/  FSEL R30, R26, -INF , !P5 ;  /* 0xff8000001a1e7808 */ /* 0x000fe40006800000 */
[----:B------:R-:W-:-:S02]  /*33e0*/  FSEL R59, R59, -INF , !P1 ;  /* 0xff8000003b3b7808 */ /* 0x000fc40004800000 */
[----:B------:R-:W-:Y:S02]  /*33f0*/  ISETP.NE.AND P1, PT, R56, RZ, PT ;  /* 0x000000ff3800720c */ /* 0x000fe40003f25270 */
[----:B0-----:R-:W-:Y:S02]  /*3400*/  FMNMX.FTZ R4, R0, R9, !PT ;  /* 0x0000000900047209 */ /* 0x001fe40007810000 */
[C---:B------:R-:W-:Y:S02]  /*3410*/  ISETP.GT.AND P1, PT, R24.reuse, 0x48, !P1 ;  /* 0x000000481800780c */ /* 0x040fe40004f24270 */
[----:B------:R-:W-:Y:S01]  /*3420*/  ISETP.GT.AND P2, PT, R24, 0x71, !P2 ;  /* 0x000000711800780c */ /* 0x000fe20005744270 */
[----:B------:R-:W0:Y:S01]  /*3430*/  SHFL.BFLY PT, R9, R4, 0x1, 0x1f ;  /* 0x0c201f0004097f89 */ /* 0x000e2200000e0000 */
[----:B------:R-:W-:Y:S02]  /*3440*/  ISETP.LT.OR P1, PT, R20, 0x49, P1 ;  /* 0x000000491400780c */ /* 0x000fe40000f21670 */
[----:B------:R-:W-:-:S02]  /*3450*/  ISETP.GT.AND P3, PT, R24, 0x78, !P3 ;  /* 0x000000781800780c */ /* 0x000fc40005f64270 */
[----:B------:R-:W-:Y:S02]  /*3460*/  FSEL R95, R62, -INF , !P1 ;  /* 0xff8000003e5f7808 */ /* 0x000fe40004800000 */
[----:B------:R-:W-:Y:S02]  /*3470*/  ISETP.NE.AND P1, PT, R60, RZ, PT ;  /* 0x000000ff3c00720c */ /* 0x000fe40003f25270 */
[----:B------:R-:W-:Y:S02]  /*3480*/  ISETP.LT.OR P2, PT, R20, 0x72, P2 ;  /* 0x000000721400780c */ /* 0x000fe40001741670 */
[----:B------:R-:W-:Y:S02]  /*3490*/  ISETP.GT.AND P1, PT, R24, 0x49, !P1 ;  /* 0x000000491800780c */ /* 0x000fe40004f24270 */
[C---:B------:R-:W-:Y:S02]  /*34a0*/  ISETP.LT.OR P3, PT, R20.reuse, 0x79, P3 ;  /* 0x000000791400780c */ /* 0x040fe40001f61670 */
[----:B------:R-:W-:-:S02]  /*34b0*/  ISETP.LT.OR P1, PT, R20, 0x4a, P1 ;  /* 0x0000004a1400780c */ /* 0x000fc40000f21670 */
[----:B------:R-:W-:Y:S02]  /*34c0*/  FSEL R83, R83, -INF , !P2 ;  /* 0xff80000053537808 */ /* 0x000fe40005000000 */
[----:B------:R-:W-:Y:S02]  /*34d0*/  FSEL R63, R63, -INF , !P1 ;  /* 0xff8000003f3f7808 */ /* 0x000fe40004800000 */
[----:B------:R-:W-:Y:S02]  /*34e0*/  ISETP.NE.AND P1, PT, R103, RZ, PT ;  /* 0x000000ff6700720c */ /* 0x000fe40003f25270 */
[----:B------:R-:W-:Y:S02]  /*34f0*/  ISETP.NE.AND P5, PT, R22, 0x1, PT ;  /* 0x000000011600780c */ /* 0x000fe40003fa5270 */
[----:B------:R-:W-:Y:S02]  /*3500*/  ISETP.GT.AND P1, PT, R24, 0x50, !P1 ;  /* 0x000000501800780c */ /* 0x000fe40004f24270 */
[----:B0-----:R-:W-:-:S02]  /*3510*/  FMNMX.FTZ R9, R4, R9, !PT ;  /* 0x0000000904097209 */ /* 0x001fc40007810000 */
[----:B------:R-:W-:-:S03]  /*3520*/  ISETP.LT.OR P1, PT, R20, 0x51, P1 ;  /* 0x000000511400780c */ /* 0x000fc60000f21670 */
[----:B------:R-:W-:Y:S01]  /*3530*/  FFMA.FTZ R12, R2, R9, -8 ;  /* 0xc1000000020c7423 */ /* 0x000fe20000010009 */
[----:B------:R-:W-:Y:S02]  /*3540*/  FSEL R97, R66, -INF , !P1 ;  /* 0xff80000042617808 */ /* 0x000fe40004800000 */
[----:B------:R-:W-:-:S04]  /*3550*/  ISETP.NE.AND P1, PT, R64, RZ, PT ;  /* 0x000000ff4000720c */ /* 0x000fc80003f25270 */
[----:B------:R-:W-:-:S04]  /*3560*/  ISETP.GT.AND P1, PT, R24, 0x51, !P1 ;  /* 0x000000511800780c */ /* 0x000fc80004f24270 */
[----:B------:R-:W-:-:S04]  /*3570*/  ISETP.LT.OR P1, PT, R20, 0x52, P1 ;  /* 0x000000521400780c */ /* 0x000fc80000f21670 */
        /* <DEDUP_REMOVED lines=17> */
[----:B------:R-:W-:Y:S02]  /*3690*/  ISETP.GT.AND P1, PT, R24, 0x68, !P6 ;  /* 0x000000681800780c */ /* 0x000fe40007724270 */
[----:B------:R-:W-:Y:S02]  /*36a0*/  ISETP.NE.AND P6, PT, R107, RZ, PT ;  /* 0x000000ff6b00720c */ /* 0x000fe40003fc5270 */
[----:B------:R-:W-:-:S04]  /*36b0*/  ISETP.LT.OR P1, PT, R20, 0x69, P1 ;  /* 0x000000691400780c */ /* 0x000fc80000f21670 */
[----:B------:R-:W-:Y:S02]  /*36c0*/  FSEL R103, R78, -INF , !P1 ;  /* 0xff8000004e677808 */ /* 0x000fe40004800000 */
[----:B------:R-:W-:Y:S02]  /*36d0*/  ISETP.GT.AND P1, PT, R24, 0x69, !P4 ;  /* 0x000000691800780c */ /* 0x000fe40006724270 */
[----:B------:R-:W-:Y:S02]  /*36e0*/  ISETP.NE.AND P4, PT, R80, RZ, PT ;  /* 0x000000ff5000720c */ /* 0x000fe40003f85270 */
[----:B------:R-:W-:Y:S02]  /*36f0*/  ISETP.LT.OR P1, PT, R20, 0x6a, P1 ;  /* 0x0000006a1400780c */ /* 0x000fe40000f21670 */
[----:B------:R-:W-:Y:S02]  /*3700*/  ISETP.GT.AND P4, PT, R24, 0x79, !P4 ;  /* 0x000000791800780c */ /* 0x000fe40006784270 */
[----:B------:R-:W-:-:S02]  /*3710*/  FSEL R79, R79, -INF , !P1 ;  /* 0xff8000004f4f7808 */ /* 0x000fc40004800000 */
[----:B------:R-:W-:Y:S02]  /*3720*/  FSETP.NEU.FTZ.AND P1, PT, R9, -INF , PT ;  /* 0xff8000000900780b */ /* 0x000fe40003f3d000 */
[----:B------:R-:W-:Y:S02]  /*3730*/  ISETP.LT.OR P4, PT, R20, 0x7a, P4 ;  /* 0x0000007a1400780c */ /* 0x000fe40002781670 */
[----:B------:R-:W-:Y:S02]  /*3740*/  FSEL R135, R12, RZ, P1 ;  /* 0x000000ff0c877208 */ /* 0x000fe40000800000 */
[----:B------:R-:W-:Y:S02]  /*3750*/  FMNMX.FTZ R12, R30, R27, !PT ;  /* 0x0000001b1e0c7209 */ /* 0x000fe40007810000 */
[----:B------:R-:W-:Y:S01]  /*3760*/  ISETP.GT.AND P1, PT, R24, 0x70, !P6 ;  /* 0x000000701800780c */ /* 0x000fe20007724270 */
[C-C-:B------:R-:W-:Y:S01]  /*3770*/  FFMA.FTZ R26, R2.reuse, R28, -R135.reuse ;  /* 0x0000001c021a7223 */ /* 0x140fe20000010887 */
[----:B------:R-:W-:Y:S01]  /*3780*/  FMNMX.FTZ R14, R33, R12, !PT ;  /* 0x0000000c210e7209 */ /* 0x000fe20007810000 */
[--C-:B------:R-:W-:Y:S01]  /*3790*/  FFMA.FTZ R24, R2, R113, -R135.reuse ;  /* 0x0000007102187223 */ /* 0x100fe20000010887 */
[----:B------:R-:W-:Y:S01]  /*37a0*/  ISETP.LT.OR P1, PT, R20, 0x71, P1 ;  /* 0x000000711400780c */ /* 0x000fe20000f21670 */
[----:B------:R-:W-:Y:S01]  /*37b0*/  MUFU.EX2 R0, R26 ;  /* 0x0000001a00007308 */ /* 0x000fe20000000800 */
[----:B------:R-:W-:Y:S01]  /*37c0*/  FMNMX.FTZ R14, R31, R14, !PT ;  /* 0x0000000e1f0e7209 */ /* 0x000fe20007810000 */
[--C-:B------:R-:W-:Y:S01]  /*37d0*/  FFMA.FTZ R28, R2, R57, -R135.reuse ;  /* 0x00000039021c7223 */ /* 0x100fe20000010887 */
[----:B------:R-:W-:Y:S01]  /*37e0*/  FSEL R113, R82, -INF , !P1 ;  /* 0xff80000052717808 */ /* 0x000fe20004800000 */
[C-C-:B------:R-:W-:Y:S01]  /*37f0*/  FFMA.FTZ R20, R2.reuse, R11, -R135.reuse ;  /* 0x0000000b02147223 */ /* 0x140fe20000010887 */
[----:B------:R-:W-:Y:S01]  /*3800*/  FMNMX.FTZ R14, R37, R14, !PT ;  /* 0x0000000e250e7209 */ /* 0x000fe20007810000 */
[--C-:B------:R-:W-:Y:S01]  /*3810*/  FFMA.FTZ R115, R2, R115, -R135.reuse ;  /* 0x0000007302737223 */ /* 0x100fe20000010887 */
[----:B------:R-:W-:Y:S01]  /*3820*/  FSEL R57, R86, -INF , !P3 ;  /* 0xff80000056397808 */ /* 0x000fe20005800000 */
[----:B------:R0:W-:Y:S01]  /*3830*/  MUFU.EX2 R42, R20 ;  /* 0x00000014002a7308 */ /* 0x0001e20000000800 */
[----:B------:R-:W-:Y:S01]  /*3840*/  FMNMX.FTZ R14, R35, R14, !PT ;  /* 0x0000000e230e7209 */ /* 0x000fe20007810000 */
[C-C-:B------:R-:W-:Y:S01]  /*3850*/  FFMA.FTZ R105, R2.reuse, R92, -R135.reuse ;  /* 0x0000005c02697223 */ /* 0x140fe20000010887 */
[----:B------:R-:W-:Y:S01]  /*3860*/  FSEL R87, R87, -INF , !P4 ;  /* 0xff80000057577808 */ /* 0x000fe20006000000 */
[C-C-:B------:R-:W-:Y:S01]  /*3870*/  FFMA.FTZ R4, R2.reuse, R94, -R135.reuse ;  /* 0x0000005e02047223 */ /* 0x140fe20000010887 */
[----:B------:R-:W-:Y:S01]  /*3880*/  FMNMX.FTZ R14, R41, R14, !PT ;  /* 0x0000000e290e7209 */ /* 0x000fe20007810000 */
[C-C-:B------:R-:W-:Y:S01]  /*3890*/  FFMA.FTZ R107, R2.reuse, R96, -R135.reuse ;  /* 0x00000060026b7223 */ /* 0x140fe20000010887 */
[C-C-:B------:R-:W-:Y:S01]  /*38a0*/  FFMA.FTZ R133, R2.reuse, R133, -R135.reuse ;  /* 0x0000008502857223 */ /* 0x140fe20000010887 */
[----:B------:R-:W-:Y:S01]  /*38b0*/  MUFU.EX2 R38, R115 ;  /* 0x0000007300267308 */ /* 0x000fe20000000800 */
[----:B------:R-:W-:Y:S01]  /*38c0*/  FMNMX.FTZ R14, R39, R14, !PT ;  /* 0x0000000e270e7209 */ /* 0x000fe20007810000 */
[C-C-:B0-----:R-:W-:Y:S01]  /*38d0*/  FFMA.FTZ R20, R2.reuse, R15, -R135.reuse ;  /* 0x0000000f02147223 */ /* 0x141fe20000010887 */
[C-C-:B------:R-:W-:Y:S01]  /*38e0*/  FFMA.FTZ R109, R2.reuse, R109, -R135.reuse ;  /* 0x0000006d026d7223 */ /* 0x140fe20000010887 */
[C-C-:B------:R-:W-:Y:S01]  /*38f0*/  FFMA.FTZ R131, R2.reuse, R131, -R135.reuse ;  /* 0x0000008302837223 */ /* 0x140fe20000010887 */
[----:B------:R-:W-:Y:S01]  /*3900*/  FMNMX.FTZ R14, R45, R14, !PT ;  /* 0x0000000e2d0e7209 */ /* 0x000fe20007810000 */
[C-C-:B------:R-:W-:Y:S01]  /*3910*/  FFMA.FTZ R129, R2.reuse, R129, -R135.reuse ;  /* 0x0000008102817223 */ /* 0x140fe20000010887 */
[C-C-:B------:R-:W-:Y:S01]  /*3920*/  FFMA.FTZ R127, R2.reuse, R127, -R135.reuse ;  /* 0x0000007f027f7223 */ /* 0x140fe20000010887 */
[----:B------:R0:W-:Y:S01]  /*3930*/  MUFU.EX2 R115, R28 ;  /* 0x0000001c00737308 */ /* 0x0001e20000000800 */
[----:B------:R-:W-:Y:S01]  /*3940*/  FMNMX.FTZ R14, R43, R14, !PT ;  /* 0x0000000e2b0e7209 */ /* 0x000fe20007810000 */
[C-C-:B------:R-:W-:Y:S01]  /*3950*/  FFMA.FTZ R111, R2.reuse, R111, -R135.reuse ;  /* 0x0000006f026f7223 */ /* 0x140fe20000010887 */
[C-C-:B------:R-:W-:Y:S01]  /*3960*/  FFMA.FTZ R125, R2.reuse, R125, -R135.reuse ;  /* 0x0000007d027d7223 */ /* 0x140fe20000010887 */
[C-C-:B------:R-:W-:Y:S01]  /*3970*/  FFMA.FTZ R123, R2.reuse, R123, -R135.reuse ;  /* 0x0000007b027b7223 */ /* 0x140fe20000010887 */
[----:B------:R-:W-:Y:S01]  /*3980*/  FMNMX.FTZ R26, R49, R14, !PT ;  /* 0x0000000e311a7209 */ /* 0x000fe20007810000 */
[C-C-:B------:R-:W-:Y:S01]  /*3990*/  FFMA.FTZ R121, R2.reuse, R121, -R135.reuse ;  /* 0x0000007902797223 */ /* 0x140fe20000010887 */
[C-C-:B------:R-:W-:Y:S01]  /*39a0*/  FFMA.FTZ R119, R2.reuse, R119, -R135.reuse ;  /* 0x0000007702777223 */ /* 0x140fe20000010887 */
[----:B------:R-:W1:Y:S01]  /*39b0*/  MUFU.EX2 R105, R105 ;  /* 0x0000006900697308 */ /* 0x000e620000000800 */
[----:B------:R-:W-:Y:S01]  /*39c0*/  FMNMX.FTZ R26, R47, R26, !PT ;  /* 0x0000001a2f1a7209 */ /* 0x000fe20007810000 */
[C-C-:B0-----:R-:W-:Y:S01]  /*39d0*/  FFMA.FTZ R28, R2.reuse, R29, -R135.reuse ;  /* 0x0000001d021c7223 */ /* 0x141fe20000010887 */
[C-C-:B------:R-:W-:Y:S01]  /*39e0*/  FFMA.FTZ R117, R2.reuse, R117, -R135.reuse ;  /* 0x0000007502757223 */ /* 0x140fe20000010887 */
[C-C-:B------:R-:W-:Y:S01]  /*39f0*/  FFMA.FTZ R61, R2.reuse, R61, -R135.reuse ;  /* 0x0000003d023d7223 */ /* 0x140fe20000010887 */
[----:B------:R-:W-:Y:S01]  /*3a00*/  FMNMX.FTZ R26, R53, R26, !PT ;  /* 0x0000001a351a7209 */ /* 0x000fe20007810000 */
[C-C-:B------:R-:W-:Y:S01]  /*3a10*/  FFMA.FTZ R46, R2.reuse, R25, -R135.reuse ;  /* 0x00000019022e7223 */ /* 0x140fe20000010887 */
[C-C-:B------:R-:W-:Y:S01]  /*3a20*/  FFMA.FTZ R69, R2.reuse, R69, -R135.reuse ;  /* 0x0000004502457223 */ /* 0x140fe20000010887 */
[----:B------:R-:W0:Y:S01]  /*3a30*/  MUFU.EX2 R4, R4 ;  /* 0x0000000400047308 */ /* 0x000e220000000800 */
[----:B------:R-:W-:Y:S01]  /*3a40*/  FMNMX.FTZ R26, R51, R26, !PT ;  /* 0x0000001a331a7209 */ /* 0x000fe20007810000 */
[C-C-:B------:R-:W-:Y:S01]  /*3a50*/  FFMA.FTZ R65, R2.reuse, R65, -R135.reuse ;  /* 0x0000004102417223 */ /* 0x140fe20000010887 */
[C-C-:B------:R-:W-:Y:S01]  /*3a60*/  FFMA.FTZ R3, R2.reuse, R3, -R135.reuse ;  /* 0x0000000302037223 */ /* 0x140fe20000010887 */
[C-C-:B------:R-:W-:Y:S01]  /*3a70*/  FFMA.FTZ R25, R2.reuse, R73, -R135.reuse ;  /* 0x0000004902197223 */ /* 0x140fe20000010887 */
[----:B------:R-:W-:Y:S01]  /*3a80*/  FMNMX.FTZ R26, R91, R26, !PT ;  /* 0x0000001a5b1a7209 */ /* 0x000fe20007810000 */
[----:B------:R-:W-:Y:S01]  /*3a90*/  FFMA.FTZ R13, R2, R13, -R135 ;  /* 0x0000000d020d7223 */ /* 0x000fe20000010887 */
[----:B------:R-:W-:Y:S01]  /*3aa0*/  LOP3.LUT P6, RZ, R108, 0x1, RZ, 0xc0, !PT ;  /* 0x000000016cff7812 */ /* 0x000fe200078cc0ff */
[----:B------:R-:W2:Y:S01]  /*3ab0*/  MUFU.EX2 R107, R107 ;  /* 0x0000006b006b7308 */ /* 0x000ea20000000800 */
[----:B------:R-:W-:-:S04]  /*3ac0*/  FMNMX.FTZ R26, R55, R26, !PT ;  /* 0x0000001a371a7209 */ /* 0x000fc80007810000 */
[----:B------:R-:W-:-:S03]  /*3ad0*/  FMNMX.FTZ R26, R93, R26, !PT ;  /* 0x0000001a5d1a7209 */ /* 0x000fc60007810000 */
[----:B------:R-:W3:Y:S01]  /*3ae0*/  MUFU.EX2 R12, R133 ;  /* 0x00000085000c7308 */ /* 0x000ee20000000800 */
[----:B------:R-:W-:-:S04]  /*3af0*/  FMNMX.FTZ R26, R59, R26, !PT ;  /* 0x0000001a3b1a7209 */ /* 0x000fc80007810000 */
[----:B------:R-:W-:-:S03]  /*3b00*/  FMNMX.FTZ R26, R95, R26, !PT ;  /* 0x0000001a5f1a7209 */ /* 0x000fc60007810000 */
[----:B------:R-:W4:Y:S01]  /*3b10*/  MUFU.EX2 R109, R109 ;  /* 0x0000006d006d7308 */ /* 0x000f220000000800 */
[----:B------:R-:W-:-:S04]  /*3b20*/  FMNMX.FTZ R26, R63, R26, !PT ;  /* 0x0000001a3f1a7209 */ /* 0x000fc80007810000 */
[----:B------:R-:W-:-:S03]  /*3b30*/  FMNMX.FTZ R26, R97, R26, !PT ;  /* 0x0000001a611a7209 */ /* 0x000fc60007810000 */
[----:B------:R-:W5:Y:S01]  /*3b40*/  MUFU.EX2 R131, R131 ;  /* 0x0000008300837308 */ /* 0x000f620000000800 */
        /* <DEDUP_REMOVED lines=8> */
[----:B------:R-:W-:Y:S01]  /*3bd0*/  MUFU.EX2 R111, R111 ;  /* 0x0000006f006f7308 */ /* 0x000fe20000000800 */
[----:B------:R-:W-:-:S04]  /*3be0*/  FMNMX.FTZ R26, R79, R26, !PT ;  /* 0x0000001a4f1a7209 */ /* 0x000fc80007810000 */
[----:B------:R-:W-:-:S03]  /*3bf0*/  FMNMX.FTZ R26, R113, R26, !PT ;  /* 0x0000001a711a7209 */ /* 0x000fc60007810000 */
[----:B------:R-:W-:Y:S01]  /*3c00*/  MUFU.EX2 R125, R125 ;  /* 0x0000007d007d7308 */ /* 0x000fe20000000800 */
[----:B------:R-:W-:-:S04]  /*3c10*/  FMNMX.FTZ R26, R83, R26, !PT ;  /* 0x0000001a531a7209 */ /* 0x000fc80007810000 */
[----:B------:R-:W-:-:S03]  /*3c20*/  FMNMX.FTZ R26, R57, R26, !PT ;  /* 0x0000001a391a7209 */ /* 0x000fc60007810000 */
[----:B------:R-:W-:Y:S01]  /*3c30*/  MUFU.EX2 R34, R123 ;  /* 0x0000007b00227308 */ /* 0x000fe20000000800 */
[----:B------:R-:W-:-:S05]  /*3c40*/  FMNMX.FTZ R26, R87, R26, !PT ;  /* 0x0000001a571a7209 */ /* 0x000fca0007810000 */
[----:B------:R-:W1:Y:S02]  /*3c50*/  SHFL.BFLY PT, R11, R26, 0x2, 0x1f ;  /* 0x0c401f001a0b7f89 */ /* 0x000e6400000e0000 */
[----:B------:R-:W-:Y:S08]  /*3c60*/  MUFU.EX2 R121, R121 ;  /* 0x0000007900797308 */ /* 0x000ff00000000800 */
[----:B------:R-:W-:Y:S08]  /*3c70*/  MUFU.EX2 R36, R119 ;  /* 0x0000007700247308 */ /* 0x000ff00000000800 */
[----:B------:R-:W-:Y:S01]  /*3c80*/  MUFU.EX2 R117, R117 ;  /* 0x0000007500757308 */ /* 0x000fe20000000800 */
[----:B-1----:R-:W-:-:S07]  /*3c90*/  FMNMX.FTZ R29, R26, R11, !PT ;  /* 0x0000000b1a1d7209 */ /* 0x002fce0007810000 */
[----:B------:R-:W-:Y:S01]  /*3ca0*/  MUFU.EX2 R61, R61 ;  /* 0x0000003d003d7308 */ /* 0x000fe20000000800 */
[----:B------:R-:W1:Y:S07]  /*3cb0*/  SHFL.BFLY PT, R26, R29, 0x1, 0x1f ;  /* 0x0c201f001d1a7f89 */ /* 0x000e6e00000e0000 */
[----:B------:R0:W-:Y:S08]  /*3cc0*/  MUFU.EX2 R40, R24 ;  /* 0x0000001800287308 */ /* 0x0001f00000000800 */
[----:B------:R-:W-:Y:S01]  /*3cd0*/  MUFU.EX2 R46, R46 ;  /* 0x0000002e002e7308 */ /* 0x000fe20000000800 */
[C-C-:B0-----:R-:W-:Y:S01]  /*3ce0*/  FFMA.FTZ R24, R2.reuse, R21, -R135.reuse ;  /* 0x0000001502187223 */ /* 0x141fe20000010887 */
[----:B------:R-:W-:-:S06]  /*3cf0*/  FFMA.FTZ R21, R2, R77, -R135 ;  /* 0x0000004d02157223 */ /* 0x000fcc0000010887 */
[----:B------:R-:W-:Y:S01]  /*3d00*/  MUFU.EX2 R69, R69 ;  /* 0x0000004500457308 */ /* 0x000fe20000000800 */
[----:B-1----:R-:W-:Y:S01]  /*3d10*/  FMNMX.FTZ R11, R29, R26, !PT ;  /* 0x0000001a1d0b7209 */ /* 0x002fe20007810000 */
[----:B------:R-:W-:-:S03]  /*3d20*/  FFMA.FTZ R26, R2, R85, -R135 ;  /* 0x00000055021a7223 */ /* 0x000fc60000010887 */
[----:B------:R-:W-:Y:S01]  /*3d30*/  FSETP.NEU.FTZ.AND P1, PT, R11, -INF , PT ;  /* 0xff8000000b00780b */ /* 0x000fe20003f3d000 */
[----:B------:R-:W-:Y:S02]  /*3d40*/  FFMA.FTZ R15, R2, R11, -8 ;  /* 0xc1000000020f7423 */ /* 0x000fe4000001000b */
[----:B------:R-:W-:Y:S03]  /*3d50*/  MUFU.EX2 R44, R3 ;  /* 0x00000003002c7308 */ /* 0x000fe60000000800 */
[----:B------:R-:W-:Y:S01]  /*3d60*/  FSEL R48, R15, RZ, P1 ;  /* 0x000000ff0f307208 */ /* 0x000fe20000800000 */
[----:B------:R-:W-:-:S04]  /*3d70*/  FADD.FTZ R15, R0, R105 ;  /* 0x00000069000f7221 */ /* 0x000fc80000010000 */
[----:B------:R-:W-:Y:S01]  /*3d80*/  MUFU.EX2 R65, R65 ;  /* 0x0000004100417308 */ /* 0x000fe20000000800 */
[C-C-:B------:R-:W-:Y:S01]  /*3d90*/  FFMA.FTZ R30, R2.reuse, R30, -R48.reuse ;  /* 0x0000001e021e7223 */ /* 0x140fe20000010830 */
[C-C-:B------:R-:W-:Y:S01]  /*3da0*/  FFMA.FTZ R27, R2.reuse, R27, -R48.reuse ;  /* 0x0000001b021b7223 */ /* 0x140fe20000010830 */
[C-C-:B------:R-:W-:Y:S01]  /*3db0*/  FFMA.FTZ R33, R2.reuse, R33, -R48.reuse ;  /* 0x0000002102217223 */ /* 0x140fe20000010830 */
[C-C-:B------:R-:W-:Y:S01]  /*3dc0*/  FFMA.FTZ R31, R2.reuse, R31, -R48.reuse ;  /* 0x0000001f021f7223 */ /* 0x140fe20000010830 */
[C-C-:B------:R-:W-:Y:S01]  /*3dd0*/  FFMA.FTZ R37, R2.reuse, R37, -R48.reuse ;  /* 0x0000002502257223 */ /* 0x140fe20000010830 */
[--C-:B------:R-:W-:Y:S01]  /*3de0*/  FFMA.FTZ R35, R2, R35, -R48.reuse ;  /* 0x0000002302237223 */ /* 0x100fe20000010830 */
[----:B------:R-:W-:Y:S01]  /*3df0*/  FADD.FTZ R66, R4, R15 ;  /* 0x0000000f04427221 */ /* 0x000fe20000010000 */
[----:B------:R-:W-:Y:S01]  /*3e00*/  MUFU.EX2 R30, R30 ;  /* 0x0000001e001e7308 */ /* 0x000fe20000000800 */
[C-C-:B------:R-:W-:Y:S01]  /*3e10*/  FFMA.FTZ R41, R2.reuse, R41, -R48.reuse ;  /* 0x0000002902297223 */ /* 0x140fe20000010830 */
[C---:B------:R-:W-:Y:S01]  /*3e20*/  FFMA.FTZ R39, R2.reuse, R39, -R48 ;  /* 0x0000002702277223 */ /* 0x040fe20000010830 */
[C---:B--2---:R-:W-:Y:S01]  /*3e30*/  FADD.FTZ R15, R107.reuse, R66 ;  /* 0x000000426b0f7221 */ /* 0x044fe20000010000 */
[C-C-:B------:R-:W-:Y:S01]  /*3e40*/  FFMA.FTZ R45, R2.reuse, R45, -R48.reuse ;  /* 0x0000002d022d7223 */ /* 0x140fe20000010830 */
[C-C-:B------:R-:W-:Y:S01]  /*3e50*/  FFMA.FTZ R43, R2.reuse, R43, -R48.reuse ;  /* 0x0000002b022b7223 */ /* 0x140fe20000010830 */
[--C-:B------:R-:W-:Y:S01]  /*3e60*/  FFMA.FTZ R49, R2, R49, -R48.reuse ;  /* 0x0000003102317223 */ /* 0x100fe20000010830 */
[----:B---3--:R-:W-:Y:S01]  /*3e70*/  FADD.FTZ R70, R12, R15 ;  /* 0x0000000f0c467221 */ /* 0x008fe20000010000 */
[----:B------:R-:W0:Y:S01]  /*3e80*/  MUFU.EX2 R27, R27 ;  /* 0x0000001b001b7308 */ /* 0x000e220000000800 */
[C---:B------:R-:W-:Y:S01]  /*3e90*/  FFMA.FTZ R47, R2.reuse, R47, -R48 ;  /* 0x0000002f022f7223 */ /* 0x040fe20000010830 */
[----:B------:R-:W-:Y:S01]  /*3ea0*/  F2FP.SATFINITE.E4M3.F32.PACK_AB_MERGE_C R107, R107, R4, RZ ;  /* 0x000000046b6b723e */ /* 0x000fe200048070ff */
[----:B----4-:R-:W-:Y:S01]  /*3eb0*/  FADD.FTZ R70, R109, R70 ;  /* 0x000000466d467221 */ /* 0x010fe20000010000 */
[C-C-:B------:R-:W-:Y:S01]  /*3ec0*/  FFMA.FTZ R53, R2.reuse, R53, -R48.reuse ;  /* 0x0000003502357223 */ /* 0x140fe20000010830 */
[C---:B------:R-:W-:Y:S01]  /*3ed0*/  FFMA.FTZ R51, R2.reuse, R51, -R48 ;  /* 0x0000003302337223 */ /* 0x040fe20000010830 */
[----:B------:R-:W-:Y:S01]  /*3ee0*/  F2FP.SATFINITE.E4M3.F32.PACK_AB_MERGE_C R164, R105, R0, R107 ;  /* 0x0000000069a4723e */ /* 0x000fe2000480706b */
[----:B-----5:R-:W-:Y:S01]  /*3ef0*/  FADD.FTZ R29, R131, R70 ;  /* 0x00000046831d7221 */ /* 0x020fe20000010000 */
[----:B------:R-:W1:Y:S01]  /*3f00*/  MUFU.EX2 R33, R33 ;  /* 0x0000002100217308 */ /* 0x000e620000000800 */
[C-C-:B------:R-:W-:Y:S01]  /*3f10*/  FFMA.FTZ R91, R2.reuse, R91, -R48.reuse ;  /* 0x0000005b025b7223 */ /* 0x140fe20000010830 */
[--C-:B------:R-:W-:Y:S01]  /*3f20*/  FFMA.FTZ R55, R2, R55, -R48.reuse ;  /* 0x0000003702377223 */ /* 0x100fe20000010830 */
[C---:B------:R-:W-:Y:S01]  /*3f30*/  FADD.FTZ R29, R32.reuse, R29 ;  /* 0x0000001d201d7221 */ /* 0x040fe20000010000 */
[----:B------:R-:W-:Y:S01]  /*3f40*/  F2FP.SATFINITE.E4M3.F32.PACK_AB_MERGE_C R32, R32, R131, RZ ;  /* 0x000000832020723e */ /* 0x000fe200048070ff */
[C-C-:B------:R-:W-:Y:S01]  /*3f50*/  FFMA.FTZ R93, R2.reuse, R93, -R48.reuse ;  /* 0x0000005d025d7223 */ /* 0x140fe20000010830 */
[----:B------:R-:W-:Y:S01]  /*3f60*/  FFMA.FTZ R59, R2, R59, -R48 ;  /* 0x0000003b023b7223 */ /* 0x000fe20000010830 */
[----:B------:R-:W-:Y:S01]  /*3f70*/  FADD.FTZ R70, R14, R29 ;  /* 0x0000001d0e467221 */ /* 0x000fe20000010000 */
[----:B------:R-:W2:Y:S01]  /*3f80*/  MUFU.EX2 R50, R31 ;  /* 0x0000001f00327308 */ /* 0x000ea20000000800 */
[----:B0-----:R-:W-:Y:S01]  /*3f90*/  FADD.FTZ R68, R30, R27 ;  /* 0x0000001b1e447221 */ /* 0x001fe20000010000 */
[----:B------:R-:W-:Y:S01]  /*3fa0*/  F2FP.SATFINITE.E4M3.F32.PACK_AB_MERGE_C R166, R109, R12, R32 ;  /* 0x0000000c6da6723e */ /* 0x000fe20004807020 */
[----:B------:R-:W-:Y:S01]  /*3fb0*/  FADD.FTZ R70, R111, R70 ;  /* 0x000000466f467221 */ /* 0x000fe20000010000 */
[C-C-:B------:R-:W-:Y:S01]  /*3fc0*/  FFMA.FTZ R95, R2.reuse, R95, -R48.reuse ;  /* 0x0000005f025f7223 */ /* 0x140fe20000010830 */
[C-C-:B------:R-:W-:Y:S01]  /*3fd0*/  FFMA.FTZ R63, R2.reuse, R63, -R48.reuse ;  /* 0x0000003f023f7223 */ /* 0x140fe20000010830 */
[----:B------:R-:W-:Y:S01]  /*3fe0*/  FFMA.FTZ R97, R2, R97, -R48 ;  /* 0x0000006102617223 */ /* 0x000fe20000010830 */
[----:B------:R-:W-:Y:S01]  /*3ff0*/  FADD.FTZ R29, R125, R70 ;  /* 0x000000467d1d7221 */ /* 0x000fe20000010000 */
[----:B------:R-:W0:Y:S01]  /*4000*/  MUFU.EX2 R37, R37 ;  /* 0x0000002500257308 */ /* 0x000e220000000800 */
[----:B-1----:R-:W-:Y:S01]  /*4010*/  FADD.FTZ R15, R33, R68 ;  /* 0x00000044210f7221 */ /* 0x002fe20000010000 */
[C---:B------:R-:W-:Y:S01]  /*4020*/  F2FP.SATFINITE.E4M3.F32.PACK_AB_MERGE_C R125, R34.reuse, R125, RZ ;  /* 0x0000007d227d723e */ /* 0x040fe200048070ff */
[----:B------:R-:W-:Y:S01]  /*4030*/  FADD.FTZ R34, R34, R29 ;  /* 0x0000001d22227221 */ /* 0x000fe20000010000 */
[C-C-:B------:R-:W-:Y:S01]  /*4040*/  FFMA.FTZ R67, R2.reuse, R67, -R48.reuse ;  /* 0x0000004302437223 */ /* 0x140fe20000010830 */
[----:B------:R-:W-:Y:S01]  /*4050*/  FFMA.FTZ R99, R2, R99, -R48 ;  /* 0x0000006302637223 */ /* 0x000fe20000010830 */
[----:B------:R-:W-:Y:S01]  /*4060*/  F2FP.SATFINITE.E4M3.F32.PACK_AB_MERGE_C R160, R111, R14, R125 ;  /* 0x0000000e6fa0723e */ /* 0x000fe2000480707d */
[----:B------:R-:W-:Y:S01]  /*4070*/  FADD.FTZ R29, R121, R34 ;  /* 0x00000022791d7221 */ /* 0x000fe20000010000 */
[----:B------:R-:W1:Y:S01]  /*4080*/  MUFU.EX2 R52, R35 ;  /* 0x0000002300347308 */ /* 0x000e620000000800 */
[----:B--2---:R-:W-:Y:S01]  /*4090*/  FADD.FTZ R68, R50, R15 ;  /* 0x0000000f32447221 */ /* 0x004fe20000010000 */
[--C-:B------:R-:W-:Y:S01]  /*40a0*/  FFMA.FTZ R71, R2, R71, -R48.reuse ;  /* 0x0000004702477223 */ /* 0x100fe20000010830 */
[----:B------:R-:W-:Y:S01]  /*40b0*/  FADD.FTZ R14, R36, R29 ;  /* 0x0000001d240e7221 */ /* 0x000fe20000010000 */
        /* <DEDUP_REMOVED lines=8> */
[----:B------:R-:W-:Y:S01]  /*4140*/  F2FP.SATFINITE.E4M3.F32.PACK_AB_MERGE_C R29, R61, R42, RZ ;  /* 0x0000002a3d1d723e */ /* 0x000fe200048070ff */
[----:B------:R-:W-:Y:S01]  /*4150*/  FFMA.FTZ R103, R2, R103, -R48 ;  /* 0x0000006702677223 */ /* 0x000fe20000010830 */
[----:B------:R-:W-:Y:S01]  /*4160*/  F2FP.SATFINITE.E4M3.F32.PACK_AB_MERGE_C R33, R50, R33, RZ ;  /* 0x000000213221723e */ /* 0x000fe200048070ff */
[----:B------:R-:W-:Y:S01]  /*4170*/  FADD.FTZ R32, R40, R117 ;  /* 0x0000007528207221 */ /* 0x000fe20000010000 */
[----:B------:R-:W0:Y:S01]  /*4180*/  MUFU.EX2 R54, R39 ;  /* 0x0000002700367308 */ /* 0x000e220000000800 */
[----:B-1----:R-:W-:Y:S01]  /*4190*/  FADD.FTZ R68, R52, R15 ;  /* 0x0000000f34447221 */ /* 0x002fe20000010000 */
[C---:B------:R-:W-:Y:S01]  /*41a0*/  F2FP.SATFINITE.E4M3.F32.PACK_AB_MERGE_C R156, R115.reuse, R40, R29 ;  /* 0x00000028739c723e */ /* 0x040fe2000480701d */
[----:B------:R-:W-:Y:S01]  /*41b0*/  FADD.FTZ R115, R115, R32 ;  /* 0x0000002073737221 */ /* 0x000fe20000010000 */
[----:B------:R-:W-:Y:S01]  /*41c0*/  F2FP.SATFINITE.E4M3.F32.PACK_AB_MERGE_C R29, R69, R46, RZ ;  /* 0x0000002e451d723e */ /* 0x000fe200048070ff */
[----:B------:R-:W-:Y:S01]  /*41d0*/  FFMA.FTZ R79, R2, R79, -R48 ;  /* 0x0000004f024f7223 */ /* 0x000fe20000010830 */
[----:B------:R-:W-:Y:S01]  /*41e0*/  F2FP.SATFINITE.E4M3.F32.PACK_AB_MERGE_C R165, R27, R30, R33 ;  /* 0x0000001e1ba5723e */ /* 0x000fe20004807021 */
[----:B------:R-:W-:Y:S01]  /*41f0*/  FADD.FTZ R42, R42, R115 ;  /* 0x000000732a2a7221 */ /* 0x000fe20000010000 */
[----:B------:R-:W1:Y:S01]  /*4200*/  MUFU.EX2 R45, R45 ;  /* 0x0000002d002d7308 */ /* 0x000e620000000800 */
[----:B--2---:R-:W-:Y:S01]  /*4210*/  FADD.FTZ R15, R41, R68 ;  /* 0x00000044290f7221 */ /* 0x004fe20000010000 */
[----:B------:R-:W-:Y:S01]  /*4220*/  F2FP.SATFINITE.E4M3.F32.PACK_AB_MERGE_C R158, R65, R44, R29 ;  /* 0x0000002c419e723e */ /* 0x000fe2000480701d */
[----:B------:R-:W-:Y:S01]  /*4230*/  FADD.FTZ R61, R61, R42 ;  /* 0x0000002a3d3d7221 */ /* 0x000fe20000010000 */
[----:B------:R-:W2:Y:S01]  /*4240*/  @P5 LDC R30, c[0x0][0x44c] ;  /* 0x00011300ff1e5b82 */ /* 0x000ea20000000800 */
[C---:B------:R-:W-:Y:S01]  /*4250*/  FFMA.FTZ R3, R2.reuse, R81, -R135 ;  /* 0x0000005102037223 */ /* 0x040fe20000010887 */
[--C-:B------:R-:W-:Y:S01]  /*4260*/  FFMA.FTZ R113, R2, R113, -R48.reuse ;  /* 0x0000007102717223 */ /* 0x100fe20000010830 */
[----:B------:R-:W-:Y:S01]  /*4270*/  FADD.FTZ R44, R44, R61 ;  /* 0x0000003d2c2c7221 */ /* 0x000fe20000010000 */
[----:B------:R-:W3:Y:S01]  /*4280*/  MUFU.EX2 R56, R43 ;  /* 0x0000002b00387308 */ /* 0x000ee20000000800 */
[----:B0-----:R-:W-:Y:S01]  /*4290*/  FADD.FTZ R0, R54, R15 ;  /* 0x0000000f36007221 */ /* 0x001fe20000010000 */
[C---:B------:R-:W-:Y:S01]  /*42a0*/  FFMA.FTZ R83, R2.reuse, R83, -R48 ;  /* 0x0000005302537223 */ /* 0x040fe20000010830 */
[----:B------:R-:W-:Y:S01]  /*42b0*/  FADD.FTZ R65, R65, R44 ;  /* 0x0000002c41417221 */ /* 0x000fe20000010000 */
[C-C-:B------:R-:W-:Y:S01]  /*42c0*/  FFMA.FTZ R57, R2.reuse, R57, -R48.reuse ;  /* 0x0000003902397223 */ /* 0x140fe20000010830 */
[----:B------:R-:W-:Y:S01]  /*42d0*/  FFMA.FTZ R48, R2, R87, -R48 ;  /* 0x0000005702307223 */ /* 0x000fe20000010830 */
[----:B------:R-:W-:Y:S01]  /*42e0*/  F2FP.SATFINITE.E4M3.F32.PACK_AB_MERGE_C R41, R54, R41, RZ ;  /* 0x000000293629723e */ /* 0x000fe200048070ff */
[----:B------:R-:W-:Y:S01]  /*42f0*/  FADD.FTZ R46, R46, R65 ;  /* 0x000000412e2e7221 */ /* 0x000fe20000010000 */
[----:B------:R-:W0:Y:S01]  /*4300*/  MUFU.EX2 R49, R49 ;  /* 0x0000003100317308 */ /* 0x000e220000000800 */
[----:B-1----:R-:W-:Y:S01]  /*4310*/  FADD.FTZ R15, R45, R0 ;  /* 0x000000002d0f7221 */ /* 0x002fe20000010000 */
[----:B------:R-:W-:Y:S01]  /*4320*/  F2FP.SATFINITE.E4M3.F32.PACK_AB_MERGE_C R167, R52, R37, R41 ;  /* 0x0000002534a7723e */ /* 0x000fe20004807029 */
[----:B------:R-:W-:-:S05]  /*4330*/  FADD.FTZ R69, R69, R46 ;  /* 0x0000002e45457221 */ /* 0x000fca0000010000 */
[----:B------:R-:W1:Y:S01]  /*4340*/  MUFU.EX2 R58, R47 ;  /* 0x0000002f003a7308 */ /* 0x000e620000000800 */
[----:B---3--:R-:W-:Y:S01]  /*4350*/  FADD.FTZ R12, R56, R15 ;  /* 0x0000000f380c7221 */ /* 0x008fe20000010000 */
[----:B--2---:R-:W-:-:S06]  /*4360*/  @P5 IMAD.HI.U32 R30, R23, R30, RZ ;  /* 0x0000001e171e5227 */ /* 0x004fcc00078e00ff */
[----:B------:R-:W2:Y:S01]  /*4370*/  MUFU.EX2 R53, R53 ;  /* 0x0000003500357308 */ /* 0x000ea20000000800 */
[----:B0-----:R-:W-:-:S07]  /*4380*/  FADD.FTZ R15, R49, R12 ;  /* 0x0000000c310f7221 */ /* 0x001fce0000010000 */
[----:B------:R-:W0:Y:S01]  /*4390*/  MUFU.EX2 R60, R51 ;  /* 0x00000033003c7308 */ /* 0x000e220000000800 */
[C---:B-1----:R-:W-:Y:S01]  /*43a0*/  FADD.FTZ R12, R58.reuse, R15 ;  /* 0x0000000f3a0c7221 */ /* 0x042fe20000010000 */
[----:B------:R-:W-:-:S04]  /*43b0*/  F2FP.SATFINITE.E4M3.F32.PACK_AB_MERGE_C R49, R58, R49, RZ ;  /* 0x000000313a31723e */ /* 0x000fc800048070ff */
[----:B------:R-:W-:Y:S02]  /*43c0*/  F2FP.SATFINITE.E4M3.F32.PACK_AB_MERGE_C R161, R56, R45, R49 ;  /* 0x0000002d38a1723e */ /* 0x000fe40004807031 */
[----:B------:R-:W1:Y:S01]  /*43d0*/  MUFU.EX2 R91, R91 ;  /* 0x0000005b005b7308 */ /* 0x000e620000000800 */
[----:B--2---:R-:W-:-:S07]  /*43e0*/  FADD.FTZ R15, R53, R12 ;  /* 0x0000000c350f7221 */ /* 0x004fce0000010000 */
        /* <DEDUP_REMOVED lines=9> */
[----:B0-----:R-:W-:-:S07]  /*4480*/  FADD.FTZ R15, R93, R14 ;  /* 0x0000000e5d0f7221 */ /* 0x001fce0000010000 */
[----:B------:R-:W0:Y:S01]  /*4490*/  MUFU.EX2 R66, R63 ;  /* 0x0000003f00427308 */ /* 0x000e220000000800 */
[----:B-1----:R-:W-:-:S07]  /*44a0*/  FADD.FTZ R32, R64, R15 ;  /* 0x0000000f40207221 */ /* 0x002fce0000010000 */
[----:B------:R-:W1:Y:S01]  /*44b0*/  MUFU.EX2 R97, R97 ;  /* 0x0000006100617308 */ /* 0x000e620000000800 */
[----:B--2---:R-:W-:-:S07]  /*44c0*/  FADD.FTZ R15, R95, R32 ;  /* 0x000000205f0f7221 */ /* 0x004fce0000010000 */
[----:B------:R-:W2:Y:S01]  /*44d0*/  MUFU.EX2 R4, R67 ;  /* 0x0000004300047308 */ /* 0x000ea20000000800 */
[C---:B0-----:R-:W-:Y:S01]  /*44e0*/  FADD.FTZ R32, R66.reuse, R15 ;  /* 0x0000000f42207221 */ /* 0x041fe20000010000 */
[----:B------:R-:W-:-:S04]  /*44f0*/  F2FP.SATFINITE.E4M3.F32.PACK_AB_MERGE_C R66, R66, R95, RZ ;  /* 0x0000005f4242723e */ /* 0x000fc800048070ff */
[----:B------:R-:W-:Y:S02]  /*4500*/  F2FP.SATFINITE.E4M3.F32.PACK_AB_MERGE_C R157, R64, R93, R66 ;  /* 0x0000005d409d723e */ /* 0x000fe40004807042 */
[----:B------:R-:W-:Y:S01]  /*4510*/  MUFU.EX2 R24, R24 ;  /* 0x0000001800187308 */ /* 0x000fe20000000800 */
[----:B-1----:R-:W-:-:S07]  /*4520*/  FADD.FTZ R15, R97, R32 ;  /* 0x00000020610f7221 */ /* 0x002fce0000010000 */
[----:B------:R-:W0:Y:S01]  /*4530*/  MUFU.EX2 R21, R21 ;  /* 0x0000001500157308 */ /* 0x000e220000000800 */
[----:B--2---:R-:W-:-:S07]  /*4540*/  FADD.FTZ R34, R4, R15 ;  /* 0x0000000f04227221 */ /* 0x004fce0000010000 */
[----:B------:R-:W1:Y:S08]  /*4550*/  MUFU.EX2 R99, R99 ;  /* 0x0000006300637308 */ /* 0x000e700000000800 */
[----:B------:R-:W-:Y:S01]  /*4560*/  MUFU.EX2 R28, R28 ;  /* 0x0000001c001c7308 */ /* 0x000fe20000000800 */
[----:B0-----:R-:W-:-:S07]  /*4570*/  F2FP.SATFINITE.E4M3.F32.PACK_AB_MERGE_C R27, R21, R24, RZ ;  /* 0x00000018151b723e */ /* 0x001fce00048070ff */
[----:B------:R-:W0:Y:S01]  /*4580*/  MUFU.EX2 R25, R25 ;  /* 0x0000001900197308 */ /* 0x000e220000000800 */
[----:B-1----:R-:W-:-:S07]  /*4590*/  FADD.FTZ R15, R99, R34 ;  /* 0x00000022630f7221 */ /* 0x002fce0000010000 */
[----:B------:R-:W1:Y:S08]  /*45a0*/  MUFU.EX2 R0, R71 ;  /* 0x0000004700007308 */ /* 0x000e700000000800 */
[----:B------:R-:W2:Y:S01]  /*45b0*/  MUFU.EX2 R101, R101 ;  /* 0x0000006500657308 */ /* 0x000ea20000000800 */
[C---:B0-----:R-:W-:Y:S01]  /*45c0*/  F2FP.SATFINITE.E4M3.F32.PACK_AB_MERGE_C R152, R25.reuse, R28, R27 ;  /* 0x0000001c1998723e */ /* 0x041fe2000480701b */
[----:B------:R-:W-:Y:S01]  /*45d0*/  FADD.FTZ R28, R28, R69 ;  /* 0x000000451c1c7221 */ /* 0x000fe20000010000 */
[----:B------:R-:W0:Y:S03]  /*45e0*/  @P5 LDC R27, c[0x0][0x450] ;  /* 0x00011400ff1b5b82 */ /* 0x000e260000000800 */
[----:B------:R-:W-:-:S02]  /*45f0*/  FADD.FTZ R25, R25, R28 ;  /* 0x0000001c19197221 */ /* 0x000fc40000010000 */
[----:B------:R-:W3:Y:S01]  /*4600*/  MUFU.EX2 R12, R75 ;  /* 0x0000004b000c7308 */ /* 0x000ee20000000800 */
[C---:B-1----:R-:W-:Y:S01]  /*4610*/  F2FP.SATFINITE.E4M3.F32.PACK_AB_MERGE_C R99, R0.reuse, R99, RZ ;  /* 0x000000630063723e */ /* 0x042fe200048070ff */
[----:B------:R-:W-:Y:S01]  /*4620*/  FADD.FTZ R0, R0, R15 ;  /* 0x0000000f00007221 */ /* 0x000fe20000010000 */
[----:B------:R-:W-:Y:S02]  /*4630*/  FADD.FTZ R24, R24, R25 ;  /* 0x0000001918187221 */ /* 0x000fe40000010000 */
[----:B------:R-:W-:Y:S02]  /*4640*/  F2FP.SATFINITE.E4M3.F32.PACK_AB_MERGE_C R159, R4, R97, R99 ;  /* 0x00000061049f723e */ /* 0x000fe40004807063 */
[----:B------:R-:W-:Y:S01]  /*4650*/  FADD.FTZ R21, R21, R24 ;  /* 0x0000001815157221 */ /* 0x000fe20000010000 */
[----:B------:R-:W1:Y:S01]  /*4660*/  MUFU.EX2 R103, R103 ;  /* 0x0000006700677308 */ /* 0x000e620000000800 */
[----:B--2---:R-:W-:-:S07]  /*4670*/  FADD.FTZ R15, R101, R0 ;  /* 0x00000000650f7221 */ /* 0x004fce0000010000 */
[----:B------:R-:W-:Y:S01]  /*4680*/  MUFU.EX2 R13, R13 ;  /* 0x0000000d000d7308 */ /* 0x000fe20000000800 */
[----:B---3--:R-:W-:Y:S01]  /*4690*/  FADD.FTZ R0, R12, R15 ;  /* 0x0000000f0c007221 */ /* 0x008fe20000010000 */
[----:B0-----:R-:W-:-:S06]  /*46a0*/  @P5 SHF.R.U32.HI R23, RZ, R27, R30 ;  /* 0x0000001bff175219 */ /* 0x001fcc000001161e */
[----:B------:R-:W0:Y:S01]  /*46b0*/  MUFU.EX2 R26, R26 ;  /* 0x0000001a001a7308 */ /* 0x000e220000000800 */
[----:B-1----:R-:W-:Y:S01]  /*46c0*/  FADD.FTZ R15, R103, R0 ;  /* 0x00000000670f7221 */ /* 0x002fe20000010000 */
[----:B------:R-:W-:-:S06]  /*46d0*/  IMAD.IADD R23, R88, 0x1, R23 ;  /* 0x0000000158177824 */ /* 0x000fcc00078e0217 */
[----:B------:R-:W1:Y:S08]  /*46e0*/  MUFU.EX2 R14, R79 ;  /* 0x0000004f000e7308 */ /* 0x000e700000000800 */
[----:B------:R-:W-:Y:S01]  /*46f0*/  MUFU.EX2 R20, R20 ;  /* 0x0000001400147308 */ /* 0x000fe20000000800 */
[----:B0-----:R-:W-:-:S07]  /*4700*/  F2FP.SATFINITE.E4M3.F32.PACK_AB_MERGE_C R0, R26, R13, RZ ;  /* 0x0000000d1a00723e */ /* 0x001fce00048070ff */
[----:B------:R-:W0:Y:S01]  /*4710*/  MUFU.EX2 R3, R3 ;  /* 0x0000000300037308 */ /* 0x000e220000000800 */
[C---:B-1----:R-:W-:Y:S01]  /*4720*/  F2FP.SATFINITE.E4M3.F32.PACK_AB_MERGE_C R103, R14.reuse, R103, RZ ;  /* 0x000000670e67723e */ /* 0x042fe200048070ff */
[----:B------:R-:W-:-:S03]  /*4730*/  FADD.FTZ R14, R14, R15 ;  /* 0x0000000f0e0e7221 */ /* 0x000fc60000010000 */
[----:B------:R-:W-:Y:S01]  /*4740*/  F2FP.SATFINITE.E4M3.F32.PACK_AB_MERGE_C R153, R12, R101, R103 ;  /* 0x000000650c99723e */ /* 0x000fe20004807067 */
[----:B------:R-:W-:Y:S02]  /*4750*/  VIADD R12, R23, UR4 ;  /* 0x00000004170c7c36 */ /* 0x000fe40008000000 */
[----:B------:R-:W1:Y:S08]  /*4760*/  MUFU.EX2 R113, R113 ;  /* 0x0000007100717308 */ /* 0x000e700000000800 */
[----:B------:R-:W2:Y:S01]  /*4770*/  MUFU.EX2 R32, R83 ;  /* 0x0000005300207308 */ /* 0x000ea20000000800 */
[----:B0-----:R-:W-:Y:S01]  /*4780*/  F2FP.SATFINITE.E4M3.F32.PACK_AB_MERGE_C R154, R3, R20, R0 ;  /* 0x00000014039a723e */ /* 0x001fe20004807000 */
[----:B------:R-:W-:-:S04]  /*4790*/  FADD.FTZ R20, R20, R21 ;  /* 0x0000001514147221 */ /* 0x000fc80000010000 */
[----:B------:R-:W-:Y:S02]  /*47a0*/  FADD.FTZ R20, R3, R20 ;  /* 0x0000001403147221 */ /* 0x000fe40000010000 */
[----:B------:R-:W0:Y:S01]  /*47b0*/  MUFU.EX2 R57, R57 ;  /* 0x0000003900397308 */ /* 0x000e220000000800 */
[----:B-1----:R-:W-:Y:S01]  /*47c0*/  FADD.FTZ R15, R113, R14 ;  /* 0x0000000e710f7221 */ /* 0x002fe20000010000 */
[----:B------:R-:W-:-:S06]  /*47d0*/  FADD.FTZ R13, R13, R20 ;  /* 0x000000140d0d7221 */ /* 0x000fcc0000010000 */
[----:B------:R-:W1:Y:S01]  /*47e0*/  MUFU.EX2 R48, R48 ;  /* 0x0000003000307308 */ /* 0x000e620000000800 */
[----:B--2---:R-:W-:Y:S01]  /*47f0*/  FADD.FTZ R0, R32, R15 ;  /* 0x0000000f20007221 */ /* 0x004fe20000010000 */
[----:B------:R-:W-:-:S03]  /*4800*/  VIADD R15, R89, 0xfffffffe ;  /* 0xfffffffe590f7836 */ /* 0x000fc60000000000 */
[----:B0-----:R-:W-:Y:S01]  /*4810*/  FADD.FTZ R3, R57, R0 ;  /* 0x0000000039037221 */ /* 0x001fe20000010000 */
[----:B-1----:R-:W-:-:S03]  /*4820*/  F2FP.SATFINITE.E4M3.F32.PACK_AB_MERGE_C R4, R48, R57, RZ ;  /* 0x000000393004723e */ /* 0x002fc600048070ff */
[----:B------:R-:W-:Y:S01]  /*4830*/  FADD.FTZ R3, R48, R3 ;  /* 0x0000000330037221 */ /* 0x000fe20000010000 */
[----:B------:R-:W-:Y:S01]  /*4840*/  F2FP.SATFINITE.E4M3.F32.PACK_AB_MERGE_C R155, R32, R113, R4 ;  /* 0x00000071209b723e */ /* 0x000fe20004807004 */
[----:B------:R-:W-:Y:S01]  /*4850*/  FADD.FTZ R4, R26, R13 ;  /* 0x0000000d1a047221 */ /* 0x000fe20000010000 */
[----:B------:R-:W-:Y:S06]  /*4860*/  @!P6 BRA `(.L_x_1072) ;  /* 0x000000000048e947 */ /* 0x000fec0003800000 */
[C---:B------:R-:W-:Y:S01]  /*4870*/  ISETP.GT.AND P1, PT, R23.reuse, RZ, PT ;  /* 0x000000ff1700720c */ /* 0x040fe20003f24270 */
[----:B------:R-:W-:-:S12]  /*4880*/  VIADD R13, R23, 0xffffffff ;  /* 0xffffffff170d7836 */ /* 0x000fd80000000000 */
[----:B------:R-:W-:Y:S05]  /*4890*/  @P1 BRA `(.L_x_1073) ;  /* 0x0000000000201947 */ /* 0x000fea0003800000 */
[----:B------:R-:W0:Y:S01]  /*48a0*/  LDC R14, c[0x0][0x9e4] ;  /* 0x00027900ff0e7b82 */ /* 0x000e220000000800 */
[----:B------:R-:W-:Y:S01]  /*48b0*/  IMAD.MOV R13, RZ, RZ, -R23 ;  /* 0x000000ffff0d7224 */ /* 0x000fe200078e0a17 */
[----:B0-----:R-:W-:-:S13]  /*48c0*/  ISETP.NE.AND P1, PT, R14, 0x1, PT ;  /* 0x000000010e00780c */ /* 0x001fda0003f25270 */
[----:B------:R-:W0:Y:S02]  /*48d0*/  @P1 LDC.64 R20, c[0x0][0x9e8] ;  /* 0x00027a00ff141b82 */ /* 0x000e240000000a00 */
[----:B0-----:R-:W-:-:S05]  /*48e0*/  @P1 IMAD.HI.U32 R0, R13, R20, RZ ;  /* 0x000000140d001227 */ /* 0x001fca00078e00ff */
[----:B------:R-:W-:-:S04]  /*48f0*/  @P1 SHF.R.U32.HI R13, RZ, R21, R0 ;  /* 0x00000015ff0d1219 */ /* 0x000fc80000011600 */
[----:B------:R-:W-:Y:S01]  /*4900*/  LOP3.LUT R13, RZ, R13, RZ, 0x33, !PT ;  /* 0x0000000dff0d7212 */ /* 0x000fe200078e33ff */
[----:B------:R-:W-:Y:S06]  /*4910*/  BRA `(.L_x_1074) ;  /* 0x0000000000147947 */ /* 0x000fec0003800000 */
.L_x_1073:
[----:B------:R-:W0:Y:S02]  /*4920*/  LDC R14, c[0x0][0x9e4] ;  /* 0x00027900ff0e7b82 */ /* 0x000e240000000800 */
[----:B0-----:R-:W-:-:S13]  /*4930*/  ISETP.NE.AND P1, PT, R14, 0x1, PT ;  /* 0x000000010e00780c */ /* 0x001fda0003f25270 */
[----:B------:R-:W0:Y:S02]  /*4940*/  @P1 LDC.64 R20, c[0x0][0x9e8] ;  /* 0x00027a00ff141b82 */ /* 0x000e240000000a00 */
[----:B0-----:R-:W-:-:S05]  /*4950*/  @P1 IMAD.HI.U32 R0, R13, R20, RZ ;  /* 0x000000140d001227 */ /* 0x001fca00078e00ff */
[----:B------:R-:W-:-:S07]  /*4960*/  @P1 SHF.R.U32.HI R13, RZ, R21, R0 ;  /* 0x00000015ff0d1219 */ /* 0x000fce0000011600 */
.L_x_1074:
[----:B------:R-:W-:-:S05]  /*4970*/  IMAD R13, R13, R14, R14 ;  /* 0x0000000e0d0d7224 */ /* 0x000fca00078e020e */
[----:B------:R-:W-:-:S07]  /*4980*/  VIMNMX R12, R12, R13, PT ;  /* 0x0000000d0c0c7248 */ /* 0x000fce0003fe0100 */
.L_x_1072:
[----:B------:R-:W-:Y:S01]  /*4990*/  SHF.R.S32.HI R13, RZ, 0x1f, R12 ;  /* 0x0000001fff0d7819 */ /* 0x000fe2000001140c */
[----:B------:R-:W0:Y:S01]  /*49a0*/  S2UR UR7, SR_CgaCtaId ;  /* 0x00000000000779c3 */ /* 0x000e220000008800 */
[----:B------:R-:W-:Y:S01]  /*49b0*/  UMOV UR4, URZ ;  /* 0x0000003f00047c82 */ /* 0x000fe20008000000 */
[----:B------:R-:W-:Y:S01]  /*49c0*/  IMAD.MOV.U32 R0, RZ, RZ, RZ ;  /* 0x000000ffff007224 */ /* 0x000fe200078e00ff */
[----:B------:R-:W-:Y:S02]  /*49d0*/  LEA.HI R13, R13, R12, RZ, 0x7 ;  /* 0x0000000c0d0d7211 */ /* 0x000fe400078f38ff */
[----:B------:R-:W-:Y:S02]  /*49e0*/  CS2R R88, SRZ ;  /* 0x0000000000587805 */ /* 0x000fe4000001ff00 */
[----:B------:R-:W-:Y:S02]  /*49f0*/  CS2R R90, SRZ ;  /* 0x00000000005a7805 */ /* 0x000fe4000001ff00 */
[----:B------:R-:W-:-:S02]  /*4a00*/  CS2R R92, SRZ ;  /* 0x00000000005c7805 */ /* 0x000fc4000001ff00 */
[----:B------:R-:W-:Y:S02]  /*4a10*/  SHF.R.S32.HI R13, RZ, 0x7, R13 ;  /* 0x00000007ff0d7819 */ /* 0x000fe4000001140d */
[----:B------:R-:W-:Y:S02]  /*4a20*/  CS2R R94, SRZ ;  /* 0x00000000005e7805 */ /* 0x000fe4000001ff00 */
[----:B------:R-:W-:Y:S02]  /*4a30*/  CS2R R96, SRZ ;  /* 0x0000000000607805 */ /* 0x000fe4000001ff00 */
[----:B------:R-:W-:Y:S02]  /*4a40*/  CS2R R98, SRZ ;  /* 0x0000000000627805 */ /* 0x000fe4000001ff00 */
[----:B------:R-:W-:Y:S02]  /*4a50*/  VIMNMX R14, R18, R13, !PT ;  /* 0x0000000d120e7248 */ /* 0x000fe40007fe0100 */
[----:B------:R-:W-:-:S02]  /*4a60*/  CS2R R100, SRZ ;  /* 0x0000000000647805 */ /* 0x000fc4000001ff00 */
[----:B------:R-:W-:Y:S02]  /*4a70*/  CS2R R102, SRZ ;  /* 0x0000000000667805 */ /* 0x000fe4000001ff00 */
[----:B------:R-:W-:Y:S02]  /*4a80*/  CS2R R104, SRZ ;  /* 0x0000000000687805 */ /* 0x000fe4000001ff00 */
[----:B------:R-:W-:Y:S02]  /*4a90*/  ISETP.GE.AND P1, PT, R15, R14, PT ;  /* 0x0000000e0f00720c */ /* 0x000fe40003f26270 */
        /* <DEDUP_REMOVED lines=23> */
[----:B0-----:R-:W-:Y:S06]  /*4c10*/  @!P1 BRA `(.L_x_1075) ;  /* 0x0000003000509947 */ /* 0x001fec0003800000 */
[----:B------:R-:W-:Y:S01]  /*4c20*/  IMAD.MOV.U32 R13, RZ, RZ, R11 ;  /* 0x000000ffff0d7224 */ /* 0x000fe200078e000b */
[----:B------:R-:W-:Y:S01]  /*4c30*/  CS2R R150, SRZ ;  /* 0x0000000000967805 */ /* 0x000fe2000001ff00 */
[----:B------:R-:W-:Y:S01]  /*4c40*/  IMAD.MOV.U32 R12, RZ, RZ, R9 ;  /* 0x000000ffff0c7224 */ /* 0x000fe200078e0009 */
        /* <DEDUP_REMOVED lines=33> */
[----:B------:R-:W-:Y:S01]  /*4e60*/  ULDC UR34, c[0x0][0x9e4] ;  /* 0x0002790000227ab9 */ /* 0x000fe20000000800 */
[----:B------:R-:W-:Y:S01]  /*4e70*/  ULDC UR33, c[0x0][0x2f0] ;  /* 0x0000bc0000217ab9 */ /* 0x000fe20000000800 */
[----:B------:R-:W-:-:S05]  /*4e80*/  ULDC UR35, c[0x0][0x9e0] ;  /* 0x0002780000237ab9 */ /* 0x000fca0000000800 */
.L_x_1094:
[----:B------:R-:W-:Y:S01]  /*4e90*/  ISETP.NE.AND P2, PT, RZ, UR37, PT ;  /* 0x00000025ff007c0c */ /* 0x000fe2000bf45270 */
[----:B------:R-:W-:-:S04]  /*4ea0*/  UISETP.NE.AND UP0, UPT, UR32, 0x1, UPT ;  /* 0x000000012000788c */ /* 0x000fc8000bf05270 */
[----:B------:R-:W-:-:S06]  /*4eb0*/  USEL UR4, URZ, 0x1, UP0 ;  /* 0x000000013f047887 */ /* 0x000fcc0008000000 */
[----:B------:R-:W-:Y:S02]  /*4ec0*/  LOP3.LUT R0, R20, UR4, RZ, 0x3c, !PT ;  /* 0x0000000414007c12 */ /* 0x000fe4000f8e3cff */
[----:B------:R-:W-:Y:S05]  /*4ed0*/  @P2 BRA `(.L_x_1076) ;  /* 0x0000000000342947 */ /* 0x000fea0003800000 */
[----:B------:R-:W-:Y:S05]  /*4ee0*/  @!P0 BRA `(.L_x_1077) ;  /* 0x0000000000048947 */ /* 0x000fea0003800000 */
[----:B------:R-:W-:Y:S01]  /*4ef0*/  BPT.TRAP 0x1 ;  /* 0x000000040000795c */ /* 0x000fe20000300000 */
.L_x_1077:
[----:B------:R-:W-:Y:S01]  /*4f00*/  UIADD3 UR4, UR32, 0x1, URZ ;  /* 0x0000000120047890 */ /* 0x000fe2000fffe03f */
[----:B------:R-:W-:-:S03]  /*4f10*/  SHF.L.U32 R9, R0, 0x1f, RZ ;  /* 0x0000001f00097819 */ /* 0x000fc600000006ff */
[----:B------:R-:W-:-:S04]  /*4f20*/  UISETP.NE.AND UP0, UPT, UR4, 0x2, UPT ;  /* 0x000000020400788c */ /* 0x000fc8000bf05270 */
[----:B------:R-:W-:-:S04]  /*4f30*/  USEL UR4, UR4, URZ, UP0 ;  /* 0x0000003f04047287 */ /* 0x000fc80008000000 */
[----:B------:R-:W-:-:S09]  /*4f40*/  ULEA UR4, UR4, UR36, 0x3 ;  /* 0x0000002404047291 */ /* 0x000fd2000f8e183f */
[----:B------:R0:W1:Y:S01]  /*4f50*/  SYNCS.PHASECHK.TRANS64.TRYWAIT P1, [UR4+0x22830], R9 ;  /* 0x02283009ff0075a7 */ /* 0x0000620008020144 */
[----:B------:R-:W-:Y:S05]  /*4f60*/  @!P0 BRA `(.L_x_1078) ;  /* 0x0000000000048947 */ /* 0x000fea0003800000 */
[----:B------:R-:W-:Y:S01]  /*4f70*/  BPT.TRAP 0x1 ;  /* 0x000000040000795c */ /* 0x000fe20000300000 */
.L_x_1078:
[----:B-1----:R-:W-:Y:S05]  /*4f80*/  @P1 BRA `(.L_x_1076) ;  /* 0x0000000000081947 */ /* 0x002fea0003800000 */
[----:B------:R-:W1:Y:S02]  /*4f90*/  SYNCS.PHASECHK.TRANS64.TRYWAIT P1, [UR4+0x22830], R9 ;  /* 0x02283009ff0075a7 */ /* 0x000e640008020144 */
[----:B-1----:R-:W-:Y:S05]  /*4fa0*/  @!P1 BRA `(.L_x_1079) ;  /* 0x000000f000e89947 */ /* 0x002fea0003800000 */
.L_x_1076:
[----:B01----:R-:W-:Y:S01]  /*4fb0*/  VIADD R9, R19, 0x8 ;  /* 0x0000000813097836 */ /* 0x003fe20000000000 */
[----:B------:R-:W-:Y:S01]  /*4fc0*/  UIADD3 UR4, UR32, 0x1, URZ ;  /* 0x0000000120047890 */ /* 0x000fe2000fffe03f */
[----:B------:R-:W-:Y:S01]  /*4fd0*/  R2UR UR28, R6 ;  /* 0x00000000061c72ca */ /* 0x000fe200000e0000 */
[----:B------:R-:W-:Y:S01]  /*4fe0*/  UMOV UR31, 0x80000020 ;  /* 0x80000020001f7882 */ /* 0x000fe20000000000 */
[----:B------:R-:W-:Y:S01]  /*4ff0*/  R2UR UR29, R7 ;  /* 0x00000000071d72ca */ /* 0x000fe200000e0000 */
[----:B------:R0:W-:Y:S01]  /*5000*/  BAR.SYNC.DEFER_BLOCKING R9, 0x100 ;  /* 0x000400090000751d */ /* 0x0001e20000010000 */
[----:B------:R-:W-:-:S04]  /*5010*/  UISETP.NE.AND UP0, UPT, UR4, 0x2, UPT ;  /* 0x000000020400788c */ /* 0x000fc8000bf05270 */
[----:B------:R-:W-:Y:S01]  /*5020*/  USEL UR4, UR4, URZ, UP0 ;  /* 0x0000003f04047287 */ /* 0x000fe20008000000 */
[----:B------:R-:W-:Y:S01]  /*5030*/  UMOV UR11, 0x80000020 ;  /* 0x80000020000b7882 */ /* 0x000fe20000000000 */
[----:B------:R-:W-:Y:S02]  /*5040*/  UMOV UR15, 0x80000020 ;  /* 0x80000020000f7882 */ /* 0x000fe40000000000 */
[----:B------:R-:W-:Y:S01]  /*5050*/  UIMAD UR30, UR4, 0x600, UR6 ;  /* 0x00000600041e78a4 */ /* 0x000fe2000f8e0206 */
[----:B------:R-:W-:Y:S01]  /*5060*/  UMOV UR19, 0x80000020 ;  /* 0x8000002000137882 */ /* 0x000fe20000000000 */
[----:B------:R-:W-:Y:S02]  /*5070*/  UMOV UR23, 0x80000020 ;  /* 0x8000002000177882 */ /* 0x000fe40000000000 */
[----:B------:R-:W-:Y:S02]  /*5080*/  UIADD3 UR10, UR30, 0x2, URZ ;  /* 0x000000021e0a7890 */ /* 0x000fe4000fffe03f */
[----:B------:R-:W-:-:S02]  /*5090*/  UIADD3 UR14, UR30, 0x200, URZ ;  /* 0x000002001e0e7890 */ /* 0x000fc4000fffe03f */
[----:B------:R-:W-:Y:S02]  /*50a0*/  UIADD3 UR18, UR30, 0x202, URZ ;  /* 0x000002021e127890 */ /* 0x000fe4000fffe03f */
[----:B------:R-:W-:Y:S02]  /*50b0*/  UIADD3 UR22, UR30, 0x400, URZ ;  /* 0x000004001e167890 */ /* 0x000fe4000fffe03f */
[----:B------:R-:W-:Y:S01]  /*50c0*/  UIADD3 UR26, UR30, 0x402, URZ ;  /* 0x000004021e1a7890 */ /* 0x000fe2000fffe03f */
[----:B------:R-:W-:Y:S01]  /*50d0*/  UMOV UR27, 0x80000020 ;  /* 0x80000020001b7882 */ /* 0x000fe20000000000 */
[----:B------:R-:W-:-:S06]  /*50e0*/  WARPGROUP.ARRIVE ;  /* 0x00000000000079c5 */ /* 0x000fcc0000000000 */
[----:B------:R-:W-:Y:S03]  /*50f0*/  QGMMA.64x128x32.F32.E4M3.E4M3 R24, gdesc[UR28], RZ, !UPT, gsb0 ;  /* 0x01e000001c1879f3 */ /* 0x000fe6000c0008ff */
        /* <DEDUP_REMOVED lines=16> */
[----:B0-----:R-:W-:Y:S05]  /*5200*/  @P2 BRA `(.L_x_1080) ;  /* 0x0000000000282947 */ /* 0x001fea0003800000 */
[----:B------:R-:W-:Y:S05]  /*5210*/  @!P0 BRA `(.L_x_1081) ;  /* 0x0000000000048947 */ /* 0x000fea0003800000 */
[----:B------:R-:W-:Y:S01]  /*5220*/  BPT.TRAP 0x1 ;  /* 0x000000040000795c */ /* 0x000fe20000300000 */
.L_x_1081:
[----:B------:R-:W-:Y:S01]  /*5230*/  ULEA UR10, UR32, UR36, 0x3 ;  /* 0x00000024200a7291 */ /* 0x000fe2000f8e183f */
[----:B------:R-:W-:-:S08]  /*5240*/  SHF.L.U32 R9, R20, 0x1f, RZ ;  /* 0x0000001f14097819 */ /* 0x000fd000000006ff */
[----:B------:R0:W1:Y:S01]  /*5250*/  SYNCS.PHASECHK.TRANS64.TRYWAIT P1, [UR10+0x22850], R9 ;  /* 0x02285009ff0075a7 */ /* 0x000062000802014a */
[----:B------:R-:W-:Y:S05]  /*5260*/  @!P0 BRA `(.L_x_1082) ;  /* 0x0000000000048947 */ /* 0x000fea0003800000 */
[----:B------:R-:W-:Y:S01]  /*5270*/  BPT.TRAP 0x1 ;  /* 0x000000040000795c */ /* 0x000fe20000300000 */
.L_x_1082:
[----:B-1----:R-:W-:Y:S05]  /*5280*/  @P1 BRA `(.L_x_1080) ;  /* 0x0000000000081947 */ /* 0x002fea0003800000 */
[----:B------:R-:W1:Y:S02]  /*5290*/  SYNCS.PHASECHK.TRANS64.TRYWAIT P1, [UR10+0x22850], R9 ;  /* 0x02285009ff0075a7 */ /* 0x000e64000802014a */
[----:B-1----:R-:W-:Y:S05]  /*52a0*/  @!P1 BRA `(.L_x_1083) ;  /* 0x000000f000409947 */ /* 0x002fea0003800000 */
.L_x_1080:
[----:B------:R-:W-:Y:S01]  /*52b0*/  UIADD3 UR10, UR36, 0x400, URZ ;  /* 0x00000400240a7890 */ /* 0x000fe2000fffe03f */
[----:B------:R-:W-:Y:S01]  /*52c0*/  WARPGROUP.ARRIVE ;  /* 0x00000000000079c5 */ /* 0x000fe20000000000 */
[----:B------:R-:W-:Y:S01]  /*52d0*/  UMOV UR11, 0x40000040 ;  /* 0x40000040000b7882 */ /* 0x000fe20000000000 */
[----:B01----:R-:W-:Y:S01]  /*52e0*/  IADD3 R9, -R19, 0xb, RZ ;  /* 0x0000000b13097810 */ /* 0x003fe20007ffe1ff */
[----:B------:R-:W-:-:S04]  /*52f0*/  USHF.R.U32.HI UR10, URZ, 0x4, UR10 ;  /* 0x000000043f0a7899 */ /* 0x000fc8000801160a */
[----:B------:R-:W-:-:S04]  /*5300*/  ULOP3.LUT UR10, UR10, 0x3fff, URZ, 0xc0, !UPT ;  /* 0x00003fff0a0a7892 */ /* 0x000fc8000f8ec03f */
[----:B------:R-:W-:-:S04]  /*5310*/  ULOP3.LUT UR10, UR10, 0x10000, URZ, 0xfc, !UPT ;  /* 0x000100000a0a7892 */ /* 0x000fc8000f8efc3f */
[----:B------:R-:W-:-:S07]  /*5320*/  ULEA UR14, UR32, UR10, 0xa ;  /* 0x0000000a200e7291 */ /* 0x000fce000f8e503f */
        /* <DEDUP_REMOVED lines=21> */
.L_x_1084:
[----:B0-----:R-:W2:Y:S01]  /*5480*/  LDL R9, [R1] ;  /* 0x0000000001097983 */ /* 0x001ea20000100800 */
[----:B------:R-:W-:Y:S01]  /*5490*/  ISETP.NE.AND P1, PT, R22, 0x1, PT ;  /* 0x000000011600780c */ /* 0x000fe20003f25270 */
[----:B------:R-:W0:Y:S01]  /*54a0*/  LDC R10, c[0x0][0x288] ;  /* 0x0000a200ff0a7b82 */ /* 0x000e220000000800 */
[----:B------:R-:W-:Y:S01]  /*54b0*/  IMAD.SHL.U32 R160, R15, 0x80, RZ ;  /* 0x000000800fa07824 */ /* 0x000fe200078e00ff */
[----:B------:R-:W-:-:S04]  /*54c0*/  ULEA UR10, UR4, UR36, 0x3 ;  /* 0x00000024040a7291 */ /* 0x000fc8000f8e183f */
[----:B------:R-:W-:-:S04]  /*54d0*/  UIADD3 UR10, UR10, 0x22840, URZ ;  /* 0x000228400a0a7890 */ /* 0x000fc8000fffe03f */
[----:B------:R-:W-:Y:S02]  /*54e0*/  UPRMT UR10, UR7, 0x654, UR10 ;  /* 0x00000654070a7896 */ /* 0x000fe4000800000a */
[----:B------:R-:W1:Y:S07]  /*54f0*/  @P1 LDC R20, c[0x0][0x450] ;  /* 0x00011400ff141b82 */ /* 0x000e6e0000000800 */
[----:B------:R-:W-:Y:S01]  /*5500*/  SYNCS.ARRIVE.TRANS64.RED.A1T0 RZ, [UR10], RZ ;  /* 0x000000ffffff79a7 */ /* 0x000fe2000810040a */
[----:B--2---:R-:W-:-:S02]  /*5510*/  LOP3.LUT P5, RZ, R9, 0x1, RZ, 0xc0, !PT ;  /* 0x0000000109ff7812 */ /* 0x004fc400078ac0ff */
[----:B------:R-:W2:Y:S02]  /*5520*/  @P1 LDC R9, c[0x0][0x44c] ;  /* 0x00011300ff091b82 */ /* 0x000ea40000000800 */
[----:B--2---:R-:W-:-:S04]  /*5530*/  @P1 IMAD.HI.U32 R11, R8, R9, RZ ;  /* 0x00000009080b1227 */ /* 0x004fc800078e00ff */
[----:B------:R-:W-:Y:S01]  /*5540*/  IMAD.MOV.U32 R9, RZ, RZ, R8 ;  /* 0x000000ffff097224 */ /* 0x000fe200078e0008 */
[----:B-1----:R-:W-:Y:S02]  /*5550*/  @P1 SHF.R.U32.HI R9, RZ, R20, R11 ;  /* 0x00000014ff091219 */ /* 0x002fe4000001160b */
[----:B------:R-:W-:-:S03]  /*5560*/  IADD3 R20, -R160, 0x1, RZ ;  /* 0x00000001a0147810 */ /* 0x000fc60007ffe1ff */
[----:B------:R-:W1:Y:S02]  /*5570*/  SHFL.IDX PT, R21, R9, RZ, 0x1c1f ;  /* 0x001c1fff09157589 */ /* 0x000e6400000e0000 */
[----:B------:R-:W-:-:S04]  /*5580*/  IMAD R11, R5, -0x2, R20 ;  /* 0xfffffffe050b7824 */ /* 0x000fc800078e0214 */
[----:B------:R-:W-:-:S04]  /*5590*/  IMAD R11, R16, UR33, R11 ;  /* 0x00000021100b7c24 */ /* 0x000fc8000f8e020b */
[----:B0-----:R-:W-:-:S04]  /*55a0*/  IMAD.IADD R11, R11, 0x1, -R10 ;  /* 0x000000010b0b7824 */ /* 0x001fc800078e0a0a */
[C---:B------:R-:W-:Y:S02]  /*55b0*/  VIADD R162, R11.reuse, UR35 ;  /* 0x000000230ba27c36 */ /* 0x040fe40008000000 */
[----:B------:R-:W-:Y:S02]  /*55c0*/  VIADD R164, R11, UR5 ;  /* 0x000000050ba47c36 */ /* 0x000fe40008000000 */
[--C-:B-1----:R-:W-:Y:S02]  /*55d0*/  IMAD.IADD R156, R162, 0x1, R21.reuse ;  /* 0x00000001a29c7824 */ /* 0x102fe400078e0215 */
[----:B------:R-:W-:Y:S01]  /*55e0*/  IMAD.IADD R158, R164, 0x1, R21 ;  /* 0x00000001a49e7824 */ /* 0x000fe200078e0215 */
[----:B------:R-:W-:Y:S06]  /*55f0*/  @!P5 BRA `(.L_x_1085) ;  /* 0x00000000005cd947 */ /* 0x000fec0003800000 */
[----:B------:R-:W-:Y:S01]  /*5600*/  IMAD R11, R16, UR33, R21 ;  /* 0x00000021100b7c24 */ /* 0x000fe2000f8e0215 */
[----:B------:R-:W-:Y:S03]  /*5610*/  BSSY B0, `(.L_x_1086) ;  /* 0x0000011000007945 */ /* 0x000fe60003800000 */
[----:B------:R-:W-:-:S05]  /*5620*/  IMAD.IADD R11, R11, 0x1, -R10 ;  /* 0x000000010b0b7824 */ /* 0x000fca00078e0a0a */
[----:B------:R-:W-:-:S13]  /*5630*/  ISETP.GT.AND P1, PT, R11, -0x1, PT ;  /* 0xffffffff0b00780c */ /* 0x000fda0003f24270 */
[----:B------:R-:W-:Y:S05]  /*5640*/  @P1 BRA `(.L_x_1087) ;  /* 0x0000000000201947 */ /* 0x000fea0003800000 */
[----:B------:R-:W-:Y:S01]  /*5650*/  IMAD.U32 R21, RZ, RZ, UR34 ;  /* 0x00000022ff157e24 */ /* 0x000fe2000f8e00ff */
[----:B------:R-:W-:-:S04]  /*5660*/  LOP3.LUT R11, RZ, R11, RZ, 0x33, !PT ;  /* 0x0000000bff0b7212 */ /* 0x000fc800078e33ff */
[----:B------:R-:W-:-:S13]  /*5670*/  ISETP.NE.AND P1, PT, R21, 0x1, PT ;  /* 0x000000011500780c */ /* 0x000fda0003f25270 */
[----:B------:R-:W0:Y:S02]  /*5680*/  @P1 LDC.64 R152, c[0x0][0x9e8] ;  /* 0x00027a00ff981b82 */ /* 0x000e240000000a00 */
[----:B0-----:R-:W-:-:S05]  /*5690*/  @P1 IMAD.HI.U32 R20, R11, R152, RZ ;  /* 0x000000980b141227 */ /* 0x001fca00078e00ff */
[----:B------:R-:W-:-:S04]  /*56a0*/  @P1 SHF.R.U32.HI R11, RZ, R153, R20 ;  /* 0x00000099ff0b1219 */ /* 0x000fc80000011614 */
[----:B------:R-:W-:Y:S01]  /*56b0*/  LOP3.LUT R11, RZ, R11, RZ, 0x33, !PT ;  /* 0x0000000bff0b7212 */ /* 0x000fe200078e33ff */
[----:B------:R-:W-:Y:S06]  /*56c0*/  BRA `(.L_x_1088) ;  /* 0x0000000000147947 */ /* 0x000fec0003800000 */
.L_x_1087:
[----:B------:R-:W-:-:S05]  /*56d0*/  IMAD.U32 R21, RZ, RZ, UR34 ;  /* 0x00000022ff157e24 */ /* 0x000fca000f8e00ff */
[----:B------:R-:W-:-:S13]  /*56e0*/  ISETP.NE.AND P1, PT, R21, 0x1, PT ;  /* 0x000000011500780c */ /* 0x000fda0003f25270 */
[----:B------:R-:W0:Y:S02]  /*56f0*/  @P1 LDC.64 R152, c[0x0][0x9e8] ;  /* 0x00027a00ff981b82 */ /* 0x000e240000000a00 */
[----:B0-----:R-:W-:-:S05]  /*5700*/  @P1 IMAD.HI.U32 R20, R11, R152, RZ ;  /* 0x000000980b141227 */ /* 0x001fca00078e00ff */
[----:B------:R-:W-:-:S07]  /*5710*/  @P1 SHF.R.U32.HI R11, RZ, R153, R20 ;  /* 0x00000099ff0b1219 */ /* 0x000fce0000011614 */
.L_x_1088:
[----:B------:R-:W-:Y:S05]  /*5720*/  BSYNC B0 ;  /* 0x0000000000007941 */ /* 0x000fea0003800000 */
.L_x_1086:
[----:B------:R-:W-:-:S04]  /*5730*/  IMAD R20, R11, R21, -R160 ;  /* 0x000000150b147224 */ /* 0x000fc800078e0aa0 */
[----:B------:R-:W-:-:S05]  /*5740*/  IMAD R11, R5, -0x2, R20 ;  /* 0xfffffffe050b7824 */ /* 0x000fca00078e0214 */
[----:B------:R-:W-:Y:S02]  /*5750*/  VIADDMNMX R156, R11, R21, R156, PT ;  /* 0x000000150b9c7246 */ /* 0x000fe4000380019c */
[----:B------:R-:W-:-:S07]  /*5760*/  VIMNMX R158, R158, R11, !PT ;  /* 0x0000000b9e9e7248 */ /* 0x000fce0007fe0100 */
.L_x_1085:
[----:B------:R-:W-:Y:S01]  /*5770*/  ISETP.GT.AND P1, PT, R15, -0x1, PT ;  /* 0xffffffff0f00780c */ /* 0x000fe20003f24270 */
[----:B------:R-:W0:Y:S03]  /*5780*/  SHFL.IDX PT, R9, R9, 0x1, 0x1c1f ;  /* 0x003c1f0009097f89 */ /* 0x000e2600000e0000 */
[C---:B------:R-:W-:Y:S02]  /*5790*/  ISETP.GT.AND P3, PT, R158.reuse, RZ, P1 ;  /* 0x000000ff9e00720c */ /* 0x040fe40000f64270 */
[----:B------:R-:W-:Y:S02]  /*57a0*/  ISETP.GT.AND P4, PT, R158, 0x1, P1 ;  /* 0x000000019e00780c */ /* 0x000fe40000f84270 */
[C---:B------:R-:W-:Y:S02]  /*57b0*/  ISETP.LT.OR P3, PT, R156.reuse, 0x1, P3 ;  /* 0x000000019c00780c */ /* 0x040fe40001f61670 */
[----:B------:R-:W-:-:S02]  /*57c0*/  ISETP.LT.OR P4, PT, R156, 0x2, P4 ;  /* 0x000000029c00780c */ /* 0x000fc40002781670 */
[----:B------:R-:W-:Y:S02]  /*57d0*/  FSEL R21, R24, -INF , !P3 ;  /* 0xff80000018157808 */ /* 0x000fe40005800000 */
[----:B------:R-:W-:Y:S02]  /*57e0*/  FSEL R20, R25, -INF , !P4 ;  /* 0xff80000019147808 */ /* 0x000fe40006000000 */
[C---:B------:R-:W-:Y:S02]  /*57f0*/  ISETP.GT.AND P2, PT, R158.reuse, 0x8, P1 ;  /* 0x000000089e00780c */ /* 0x040fe40000f44270 */
[C---:B------:R-:W-:Y:S02]  /*5800*/  ISETP.GT.AND P3, PT, R158.reuse, 0x9, P1 ;  /* 0x000000099e00780c */ /* 0x040fe40000f64270 */
[----:B------:R-:W-:Y:S02]  /*5810*/  ISETP.GT.AND P4, PT, R158, 0x10, P1 ;  /* 0x000000109e00780c */ /* 0x000fe40000f84270 */
[----:B------:R-:W-:-:S02]  /*5820*/  ISETP.LT.OR P2, PT, R156, 0x9, P2 ;  /* 0x000000099c00780c */ /* 0x000fc40001741670 */
[C---:B------:R-:W-:Y:S02]  /*5830*/  ISETP.LT.OR P3, PT, R156.reuse, 0xa, P3 ;  /* 0x0000000a9c00780c */ /* 0x040fe40001f61670 */
[----:B------:R-:W-:Y:S02]  /*5840*/  ISETP.LT.OR P4, PT, R156, 0x11, P4 ;  /* 0x000000119c00780c */ /* 0x000fe40002781670 */
[----:B------:R-:W-:Y:S01]  /*5850*/  FSEL R23, R28, -INF , !P2 ;  /* 0xff8000001c177808 */ /* 0x000fe20005000000 */
[--C-:B0-----:R-:W-:Y:S01]  /*5860*/  IMAD.IADD R28, R162, 0x1, R9.reuse ;  /* 0x00000001a21c7824 */ /* 0x101fe200078e0209 */
[----:B------:R-:W-:Y:S02]  /*5870*/  FSEL R24, R29, -INF , !P3 ;  /* 0xff8000001d187808 */ /* 0x000fe40005800000 */
[----:B------:R-:W-:Y:S01]  /*5880*/  FSEL R154, R32, -INF , !P4 ;  /* 0xff800000209a7808 */ /* 0x000fe20006000000 */
[----:B------:R-:W-:Y:S01]  /*5890*/  IMAD.IADD R32, R164, 0x1, R9 ;  /* 0x00000001a4207824 */ /* 0x000fe200078e0209 */
[----:B------:R-:W-:-:S02]  /*58a0*/  ISETP.GT.AND P2, PT, R158, 0x11, P1 ;  /* 0x000000119e00780c */ /* 0x000fc40000f44270 */
[C---:B------:R-:W-:Y:S02]  /*58b0*/  ISETP.GT.AND P3, PT, R158.reuse, 0x18, P1 ;  /* 0x000000189e00780c */ /* 0x040fe40000f64270 */
[----:B------:R-:W-:Y:S02]  /*58c0*/  ISETP.GT.AND P4, PT, R158, 0x19, P1 ;  /* 0x000000199e00780c */ /* 0x000fe40000f84270 */
[C---:B------:R-:W-:Y:S02]  /*58d0*/  ISETP.LT.OR P2, PT, R156.reuse, 0x12, P2 ;  /* 0x000000129c00780c */ /* 0x040fe40001741670 */
[C---:B------:R-:W-:Y:S02]  /*58e0*/  ISETP.LT.OR P3, PT, R156.reuse, 0x19, P3 ;  /* 0x000000199c00780c */ /* 0x040fe40001f61670 */
[----:B------:R-:W-:Y:S02]  /*58f0*/  ISETP.LT.OR P4, PT, R156, 0x1a, P4 ;  /* 0x0000001a9c00780c */ /* 0x000fe40002781670 */
[----:B------:R-:W-:-:S02]  /*5900*/  FSEL R152, R33, -INF , !P2 ;  /* 0xff80000021987808 */ /* 0x000fc40005000000 */
        /* <DEDUP_REMOVED lines=8> */
[----:B------:R-:W-:Y:S02]  /*5990*/  FSEL R173, R40, -INF , !P2 ;  /* 0xff80000028ad7808 */ /* 0x000fe40005000000 */
[----:B------:R-:W-:Y:S02]  /*59a0*/  FSEL R163, R41, -INF , !P3 ;  /* 0xff80000029a37808 */ /* 0x000fe40005800000 */
[----:B------:R-:W-:Y:S02]  /*59b0*/  FSEL R161, R44, -INF , !P4 ;  /* 0xff8000002ca17808 */ /* 0x000fe40006000000 */
        /* <DEDUP_REMOVED lines=62> */
[----:B------:R-:W-:Y:S01]  /*5da0*/  FSEL R85, R85, -INF , !P4 ;  /* 0xff80000055557808 */ /* 0x000fe20006000000 */
        /* <DEDUP_REMOVED lines=14> */
.L_x_1091:
[----:B------:R-:W-:-:S05]  /*5e90*/  IMAD.U32 R44, RZ, RZ, UR34 ;  /* 0x00000022ff2c7e24 */ /* 0x000fca000f8e00ff */
[----:B------:R-:W-:-:S13]  /*5ea0*/  ISETP.NE.AND P2, PT, R44, 0x1, PT ;  /* 0x000000012c00780c */ /* 0x000fda0003f45270 */
[----:B------:R-:W0:Y:S02]  /*5eb0*/  @P2 LDC.64 R164, c[0x0][0x9e8] ;  /* 0x00027a00ffa42b82 */ /* 0x000e240000000a00 */
[----:B0-----:R-:W-:-:S05]  /*5ec0*/  @P2 IMAD.HI.U32 R40, R9, R164, RZ ;  /* 0x000000a409282227 */ /* 0x001fca00078e00ff */
[----:B------:R-:W-:-:S07]  /*5ed0*/  @P2 SHF.R.U32.HI R9, RZ, R165, R40 ;  /* 0x000000a5ff092219 */ /* 0x000fce0000011628 */
.L_x_1092:
[----:B------:R-:W-:Y:S05]  /*5ee0*/  BSYNC B0 ;  /* 0x0000000000007941 */ /* 0x000fea0003800000 */
.L_x_1090:
[----:B------:R-:W-:-:S04]  /*5ef0*/  IMAD R40, R9, R44, -R160 ;  /* 0x0000002c09287224 */ /* 0x000fc800078e0aa0 */
[----:B------:R-:W-:-:S05]  /*5f00*/  IMAD R9, R5, -0x2, R40 ;  /* 0xfffffffe05097824 */ /* 0x000fca00078e0228 */
[----:B------:R-:W-:Y:S02]  /*5f10*/  VIADDMNMX R28, R9, R44, R28, PT ;  /* 0x0000002c091c7246 */ /* 0x000fe4000380011c */
[----:B------:R-:W-:-:S07]  /*5f20*/  VIMNMX R32, R32, R9, !PT ;  /* 0x0000000920207248 */ /* 0x000fce0007fe0100 */
.L_x_1089:
[----:B------:R-:W-:Y:S02]  /*5f30*/  FMNMX.FTZ R9, R21, R12, !PT ;  /* 0x0000000c15097209 */ /* 0x000fe40007810000 */
[----:B------:R-:W-:Y:S02]  /*5f40*/  ISETP.GT.AND P2, PT, R32, 0x9, P1 ;  /* 0x000000092000780c */ /* 0x000fe40000f44270 */
[----:B------:R-:W-:Y:S02]  /*5f50*/  FMNMX.FTZ R40, R20, R9, !PT ;  /* 0x0000000914287209 */ /* 0x000fe40007810000 */
[----:B------:R-:W-:Y:S02]  /*5f60*/  ISETP.LT.OR P2, PT, R28, 0xa, P2 ;  /* 0x0000000a1c00780c */ /* 0x000fe40001741670 */
[----:B------:R-:W-:Y:S02]  /*5f70*/  FMNMX.FTZ R9, R23, R40, !PT ;  /* 0x0000002817097209 */ /* 0x000fe40007810000 */
[----:B------:R-:W-:-:S02]  /*5f80*/  FSEL R31, R31, -INF , !P2 ;  /* 0xff8000001f1f7808 */ /* 0x000fc40005000000 */
[----:B------:R-:W-:Y:S02]  /*5f90*/  FMNMX.FTZ R9, R24, R9, !PT ;  /* 0x0000000918097209 */ /* 0x000fe40007810000 */
[----:B------:R-:W-:Y:S02]  /*5fa0*/  ISETP.GT.AND P2, PT, R32, 0x11, P1 ;  /* 0x000000112000780c */ /* 0x000fe40000f44270 */
[----:B------:R-:W-:Y:S02]  /*5fb0*/  FMNMX.FTZ R9, R154, R9, !PT ;  /* 0x000000099a097209 */ /* 0x000fe40007810000 */
[----:B------:R-:W-:Y:S02]  /*5fc0*/  ISETP.LT.OR P2, PT, R28, 0x12, P2 ;  /* 0x000000121c00780c */ /* 0x000fe40001741670 */
[----:B------:R-:W-:Y:S02]  /*5fd0*/  FMNMX.FTZ R9, R152, R9, !PT ;  /* 0x0000000998097209 */ /* 0x000fe40007810000 */
[----:B------:R-:W-:-:S02]  /*5fe0*/  ISETP.GT.AND P3, PT, R32, 0x1, P1 ;  /* 0x000000012000780c */ /* 0x000fc40000f64270 */
[----:B------:R-:W-:Y:S02]  /*5ff0*/  FMNMX.FTZ R40, R36, R9, !PT ;  /* 0x0000000924287209 */ /* 0x000fe40007810000 */
[----:B------:R-:W-:Y:S02]  /*6000*/  FSEL R35, R35, -INF , !P2 ;  /* 0xff80000023237808 */ /* 0x000fe40005000000 */
[----:B------:R-:W-:Y:S02]  /*6010*/  FMNMX.FTZ R40, R179, R40, !PT ;  /* 0x00000028b3287209 */ /* 0x000fe40007810000 */
[----:B------:R-:W-:Y:S02]  /*6020*/  ISETP.GT.AND P2, PT, R32, 0x19, P1 ;  /* 0x000000192000780c */ /* 0x000fe40000f44270 */
[----:B------:R-:W-:Y:S02]  /*6030*/  FMNMX.FTZ R40, R173, R40, !PT ;  /* 0x00000028ad287209 */ /* 0x000fe40007810000 */
[----:B------:R-:W-:-:S02]  /*6040*/  ISETP.LT.OR P3, PT, R28, 0x2, P3 ;  /* 0x000000021c00780c */ /* 0x000fc40001f61670 */
[----:B------:R-:W-:Y:S02]  /*6050*/  FMNMX.FTZ R40, R163, R40, !PT ;  /* 0x00000028a3287209 */ /* 0x000fe40007810000 */
[----:B------:R-:W-:Y:S02]  /*6060*/  ISETP.LT.OR P2, PT, R28, 0x1a, P2 ;  /* 0x0000001a1c00780c */ /* 0x000fe40001741670 */
[----:B------:R-:W-:Y:S02]  /*6070*/  FMNMX.FTZ R40, R161, R40, !PT ;  /* 0x00000028a1287209 */ /* 0x000fe40007810000 */
[----:B------:R-:W-:Y:S02]  /*6080*/  FSEL R165, R27, -INF , !P3 ;  /* 0xff8000001ba57808 */ /* 0x000fe40005800000 */
        /* <DEDUP_REMOVED lines=17> */
[C---:B------:R-:W-:Y:S02]  /*61a0*/  ISETP.GT.AND P2, PT, R32.reuse, RZ, P1 ;  /* 0x000000ff2000720c */ /* 0x040fe40000f44270 */
[----:B------:R-:W-:Y:S02]  /*61b0*/  FMNMX.FTZ R40, R25, R40, !PT ;  /* 0x0000002819287209 */ /* 0x000fe40007810000 */
[----:B------:R-:W-:-:S02]  /*61c0*/  ISETP.GT.AND P4, PT, R32, 0x8, P1 ;  /* 0x000000082000780c */ /* 0x000fc40000f84270 */
[----:B------:R-:W-:Y:S02]  /*61d0*/  FMNMX.FTZ R40, R65, R40, !PT ;  /* 0x0000002841287209 */ /* 0x000fe40007810000 */
[C---:B------:R-:W-:Y:S02]  /*61e0*/  ISETP.LT.OR P3, PT, R28.reuse, 0x19, P3 ;  /* 0x000000191c00780c */ /* 0x040fe40001f61670 */
[----:B------:R-:W-:Y:S02]  /*61f0*/  FMNMX.FTZ R40, R11, R40, !PT ;  /* 0x000000280b287209 */ /* 0x000fe40007810000 */
[C---:B------:R-:W-:Y:S02]  /*6200*/  ISETP.LT.OR P2, PT, R28.reuse, 0x1, P2 ;  /* 0x000000011c00780c */ /* 0x040fe40001741670 */
[----:B------:R-:W-:Y:S02]  /*6210*/  FMNMX.FTZ R40, R69, R40, !PT ;  /* 0x0000002845287209 */ /* 0x000fe40007810000 */
[----:B------:R-:W-:-:S02]  /*6220*/  ISETP.LT.OR P4, PT, R28, 0x9, P4 ;  /* 0x000000091c00780c */ /* 0x000fc40002781670 */
[----:B------:R-:W-:Y:S02]  /*6230*/  FMNMX.FTZ R40, R29, R40, !PT ;  /* 0x000000281d287209 */ /* 0x000fe40007810000 */
[----:B------:R-:W-:Y:S02]  /*6240*/  FSEL R171, R38, -INF , !P3 ;  /* 0xff80000026ab7808 */ /* 0x000fe40005800000 */
[----:B------:R-:W-:Y:S02]  /*6250*/  FMNMX.FTZ R40, R73, R40, !PT ;  /* 0x0000002849287209 */ /* 0x000fe40007810000 */
[----:B------:R-:W-:Y:S02]  /*6260*/  FSEL R38, R26, -INF , !P2 ;  /* 0xff8000001a267808 */ /* 0x000fe40005000000 */
[----:B------:R-:W-:Y:S02]  /*6270*/  FMNMX.FTZ R40, R33, R40, !PT ;  /* 0x0000002821287209 */ /* 0x000fe40007810000 */
[----:B------:R-:W-:-:S02]  /*6280*/  FSEL R167, R30, -INF , !P4 ;  /* 0xff8000001ea77808 */ /* 0x000fc40006000000 */
[----:B------:R-:W-:Y:S02]  /*6290*/  FMNMX.FTZ R40, R77, R40, !PT ;  /* 0x000000284d287209 */ /* 0x000fe40007810000 */
[----:B------:R-:W-:Y:S02]  /*62a0*/  FMNMX.FTZ R30, R38, R13, !PT ;  /* 0x0000000d261e7209 */ /* 0x000fe40007810000 */
[----:B------:R-:W-:Y:S02]  /*62b0*/  FMNMX.FTZ R40, R37, R40, !PT ;  /* 0x0000002825287209 */ /* 0x000fe40007810000 */
[----:B------:R-:W-:Y:S02]  /*62c0*/  FMNMX.FTZ R30, R165, R30, !PT ;  /* 0x0000001ea51e7209 */ /* 0x000fe40007810000 */
[----:B------:R-:W-:Y:S02]  /*62d0*/  FMNMX.FTZ R40, R81, R40, !PT ;  /* 0x0000002851287209 */ /* 0x000fe40007810000 */
[----:B------:R-:W-:-:S02]  /*62e0*/  ISETP.GT.AND P3, PT, R32, 0x20, P1 ;  /* 0x000000202000780c */ /* 0x000fc40000f64270 */
[----:B------:R-:W-:Y:S02]  /*62f0*/  FMNMX.FTZ R40, R45, R40, !PT ;  /* 0x000000282d287209 */ /* 0x000fe40007810000 */
[----:B------:R-:W-:Y:S02]  /*6300*/  FMNMX.FTZ R30, R167, R30, !PT ;  /* 0x0000001ea71e7209 */ /* 0x000fe40007810000 */
[----:B------:R-:W-:Y:S02]  /*6310*/  FMNMX.FTZ R40, R85, R40, !PT ;  /* 0x0000002855287209 */ /* 0x000fe40007810000 */
[----:B------:R-:W-:Y:S02]  /*6320*/  ISETP.LT.OR P3, PT, R28, 0x21, P3 ;  /* 0x000000211c00780c */ /* 0x000fe40001f61670 */
[----:B------:R-:W-:Y:S01]  /*6330*/  FMNMX.FTZ R34, R31, R30, !PT ;  /* 0x0000001e1f227209 */ /* 0x000fe20007810000 */
[----:B------:R-:W0:Y:S01]  /*6340*/  SHFL.BFLY PT, R9, R40, 0x2, 0x1f ;  /* 0x0c401f0028097f89 */ /* 0x000e2200000e0000 */
[----:B------:R-:W-:-:S02]  /*6350*/  FSEL R175, R42, -INF , !P3 ;  /* 0xff8000002aaf7808 */ /* 0x000fc40005800000 */
[----:B------:R-:W-:Y:S02]  /*6360*/  ISETP.GT.AND P3, PT, R32, 0x28, P1 ;  /* 0x000000282000780c */ /* 0x000fe40000f64270 */
[----:B------:R-:W-:Y:S02]  /*6370*/  FMNMX.FTZ R34, R169, R34, !PT ;  /* 0x00000022a9227209 */ /* 0x000fe40007810000 */
[----:B------:R-:W-:Y:S02]  /*6380*/  ISETP.LT.OR P3, PT, R28, 0x29, P3 ;  /* 0x000000291c00780c */ /* 0x000fe40001f61670 */
[----:B------:R-:W-:Y:S02]  /*6390*/  FMNMX.FTZ R34, R35, R34, !PT ;  /* 0x0000002223227209 */ /* 0x000fe40007810000 */
[----:B------:R-:W-:Y:S02]  /*63a0*/  FSEL R177, R46, -INF , !P3 ;  /* 0xff8000002eb17808 */ /* 0x000fe40005800000 */
[----:B------:R-:W-:-:S02]  /*63b0*/  ISETP.GT.AND P3, PT, R32, 0x29, P1 ;  /* 0x000000292000780c */ /* 0x000fc40000f64270 */
[----:B------:R-:W-:Y:S02]  /*63c0*/  FMNMX.FTZ R34, R171, R34, !PT ;  /* 0x00000022ab227209 */ /* 0x000fe40007810000 */
[----:B------:R-:W-:Y:S02]  /*63d0*/  ISETP.GT.AND P2, PT, R32, 0x30, P1 ;  /* 0x000000302000780c */ /* 0x000fe40000f44270 */
[C---:B------:R-:W-:Y:S02]  /*63e0*/  ISETP.LT.OR P3, PT, R28.reuse, 0x2a, P3 ;  /* 0x0000002a1c00780c */ /* 0x040fe40001f61670 */
[----:B------:R-:W-:Y:S02]  /*63f0*/  ISETP.LT.OR P2, PT, R28, 0x31, P2 ;  /* 0x000000311c00780c */ /* 0x000fe40001741670 */
[----:B------:R-:W-:Y:S02]  /*6400*/  FSEL R181, R47, -INF , !P3 ;  /* 0xff8000002fb57808 */ /* 0x000fe40005800000 */
[----:B0-----:R-:W-:-:S02]  /*6410*/  FMNMX.FTZ R44, R40, R9, !PT ;  /* 0x00000009282c7209 */ /* 0x001fc40007810000 */
[----:B------:R-:W-:Y:S02]  /*6420*/  ISETP.GT.AND P3, PT, R32, 0x31, P1 ;  /* 0x000000312000780c */ /* 0x000fe40000f64270 */
[----:B------:R-:W-:Y:S01]  /*6430*/  FSEL R185, R50, -INF , !P2 ;  /* 0xff80000032b97808 */ /* 0x000fe20005000000 */
[----:B------:R-:W0:Y:S01]  /*6440*/  SHFL.BFLY PT, R9, R44, 0x1, 0x1f ;  /* 0x0c201f002c097f89 */ /* 0x000e2200000e0000 */
[----:B------:R-:W-:Y:S02]  /*6450*/  ISETP.GT.AND P2, PT, R32, 0x38, P1 ;  /* 0x000000382000780c */ /* 0x000fe40000f44270 */
[C---:B------:R-:W-:Y:S02]  /*6460*/  ISETP.LT.OR P3, PT, R28.reuse, 0x32, P3 ;  /* 0x000000321c00780c */ /* 0x040fe40001f61670 */
[----:B------:R-:W-:Y:S02]  /*6470*/  ISETP.LT.OR P2, PT, R28, 0x39, P2 ;  /* 0x000000391c00780c */ /* 0x000fe40001741670 */
[----:B------:R-:W-:-:S02]  /*6480*/  FSEL R51, R51, -INF , !P3 ;  /* 0xff80000033337808 */ /* 0x000fc40005800000 */
[----:B------:R-:W-:Y:S02]  /*6490*/  ISETP.GT.AND P3, PT, R32, 0x39, P1 ;  /* 0x000000392000780c */ /* 0x000fe40000f64270 */
[----:B------:R-:W-:Y:S02]  /*64a0*/  FSEL R187, R54, -INF , !P2 ;  /* 0xff80000036bb7808 */ /* 0x000fe40005000000 */
[----:B------:R-:W-:Y:S02]  /*64b0*/  ISETP.GT.AND P2, PT, R32, 0x40, P1 ;  /* 0x000000402000780c */ /* 0x000fe40000f44270 */
[C---:B------:R-:W-:Y:S02]  /*64c0*/  ISETP.LT.OR P3, PT, R28.reuse, 0x3a, P3 ;  /* 0x0000003a1c00780c */ /* 0x040fe40001f61670 */
[----:B------:R-:W-:Y:S02]  /*64d0*/  ISETP.LT.OR P2, PT, R28, 0x41, P2 ;  /* 0x000000411c00780c */ /* 0x000fe40001741670 */
[----:B0-----:R-:W-:-:S04]  /*64e0*/  FMNMX.FTZ R9, R44, R9, !PT ;  /* 0x000000092c097209 */ /* 0x001fc80007810000 */
[----:B------:R-:W-:Y:S01]  /*64f0*/  FSETP.NEU.FTZ.AND P4, PT, R9, -INF , PT ;  /* 0xff8000000900780b */ /* 0x000fe20003f9d000 */
[----:B------:R-:W-:-:S05]  /*6500*/  FFMA.FTZ R183, R2, R9, -8 ;  /* 0xc100000002b77423 */ /* 0x000fca0000010009 */
[----:B------:R-:W-:-:S05]  /*6510*/  FSEL R183, R183, RZ, P4 ;  /* 0x000000ffb7b77208 */ /* 0x000fca0002000000 */
[C-C-:B------:R-:W-:Y:S01]  /*6520*/  FFMA.FTZ R36, R2.reuse, R36, -R183.reuse ;  /* 0x0000002402247223 */ /* 0x140fe200000108b7 */
[----:B------:R-:W-:-:S01]  /*6530*/  FFMA.FTZ R40, R2, R173, -R183 ;  /* 0x000000ad02287223 */ /* 0x000fc200000108b7 */
[--C-:B------:R-:W-:Y:S01]  /*6540*/  FFMA.FTZ R47, R2, R179, -R183.reuse ;  /* 0x000000b3022f7223 */ /* 0x100fe200000108b7 */
[----:B------:R-:W-:Y:S01]  /*6550*/  FSEL R179, R55, -INF , !P3 ;  /* 0xff80000037b37808 */ /* 0x000fe20005800000 */
[----:B------:R0:W-:Y:S01]  /*6560*/  MUFU.EX2 R30, R36 ;  /* 0x00000024001e7308 */ /* 0x0001e20000000800 */
[----:B------:R-:W-:Y:S01]  /*6570*/  ISETP.GT.AND P3, PT, R32, 0x41, P1 ;  /* 0x000000412000780c */ /* 0x000fe20000f64270 */
[--C-:B------:R-:W-:Y:S01]  /*6580*/  FFMA.FTZ R42, R2, R161, -R183.reuse ;  /* 0x000000a1022a7223 */ /* 0x100fe200000108b7 */
[----:B------:R-:W-:Y:S01]  /*6590*/  FSEL R173, R58, -INF , !P2 ;  /* 0xff8000003aad7808 */ /* 0x000fe20005000000 */
[--C-:B------:R-:W-:Y:S01]  /*65a0*/  FFMA.FTZ R55, R2, R163, -R183.reuse ;  /* 0x000000a302377223 */ /* 0x100fe200000108b7 */
[----:B------:R-:W-:Y:S01]  /*65b0*/  ISETP.GT.AND P2, PT, R32, 0x48, P1 ;  /* 0x000000482000780c */ /* 0x000fe20000f44270 */
[--C-:B------:R-:W-:Y:S01]  /*65c0*/  FFMA.FTZ R44, R2, R157, -R183.reuse ;  /* 0x0000009d022c7223 */ /* 0x100fe200000108b7 */
[----:B------:R-:W-:Y:S01]  /*65d0*/  ISETP.LT.OR P3, PT, R28, 0x42, P3 ;  /* 0x000000421c00780c */ /* 0x000fe20001f61670 */
[C-C-:B------:R-:W-:Y:S01]  /*65e0*/  FFMA.FTZ R46, R2.reuse, R153, -R183.reuse ;  /* 0x00000099022e7223 */ /* 0x140fe200000108b7 */
[----:B0-----:R-:W-:Y:S01]  /*65f0*/  FMNMX.FTZ R36, R39, R34, !PT ;  /* 0x0000002227247209 */ /* 0x001fe20007810000 */
[--C-:B------:R-:W-:Y:S01]  /*6600*/  FFMA.FTZ R48, R2, R49, -R183.reuse ;  /* 0x0000003102307223 */ /* 0x100fe200000108b7 */
[----:B------:R0:W-:Y:S01]  /*6610*/  MUFU.EX2 R34, R40 ;  /* 0x0000002800227308 */ /* 0x0001e20000000800 */
[----:B------:R-:W-:Y:S01]  /*6620*/  ISETP.LT.OR P2, PT, R28, 0x49, P2 ;  /* 0x000000491c00780c */ /* 0x000fe20001741670 */
[C-C-:B------:R-:W-:Y:S01]  /*6630*/  FFMA.FTZ R21, R2.reuse, R21, -R183.reuse ;  /* 0x0000001502157223 */ /* 0x140fe200000108b7 */
[----:B------:R-:W-:Y:S01]  /*6640*/  FMNMX.FTZ R36, R175, R36, !PT ;  /* 0x00000024af247209 */ /* 0x000fe20007810000 */
[C-C-:B------:R-:W-:Y:S01]  /*6650*/  FFMA.FTZ R20, R2.reuse, R20, -R183.reuse ;  /* 0x0000001402147223 */ /* 0x140fe200000108b7 */
[----:B------:R-:W-:Y:S01]  /*6660*/  FSEL R59, R59, -INF , !P3 ;  /* 0xff8000003b3b7808 */ /* 0x000fe20005800000 */
[--C-:B------:R-:W-:Y:S01]  /*6670*/  FFMA.FTZ R23, R2, R23, -R183.reuse ;  /* 0x0000001702177223 */ /* 0x100fe200000108b7 */
[----:B------:R-:W-:Y:S01]  /*6680*/  FMNMX.FTZ R36, R43, R36, !PT ;  /* 0x000000242b247209 */ /* 0x000fe20007810000 */
[----:B------:R-:W-:Y:S01]  /*6690*/  MUFU.EX2 R21, R21 ;  /* 0x0000001500157308 */ /* 0x000fe20000000800 */
[----:B------:R-:W-:Y:S01]  /*66a0*/  ISETP.GT.AND P3, PT, R32, 0x49, P1 ;  /* 0x000000492000780c */ /* 0x000fe20000f64270 */
[C-C-:B------:R-:W-:Y:S01]  /*66b0*/  FFMA.FTZ R24, R2.reuse, R24, -R183.reuse ;  /* 0x0000001802187223 */ /* 0x140fe200000108b7 */
[----:B------:R-:W-:Y:S01]  /*66c0*/  FMNMX.FTZ R36, R177, R36, !PT ;  /* 0x00000024b1247209 */ /* 0x000fe20007810000 */
[--C-:B------:R-:W-:Y:S01]  /*66d0*/  FFMA.FTZ R26, R2, R154, -R183.reuse ;  /* 0x0000009a021a7223 */ /* 0x100fe200000108b7 */
[----:B------:R-:W-:Y:S01]  /*66e0*/  FSEL R163, R62, -INF , !P2 ;  /* 0xff8000003ea37808 */ /* 0x000fe20005000000 */
[--C-:B------:R-:W-:Y:S01]  /*66f0*/  FFMA.FTZ R27, R2, R152, -R183.reuse ;  /* 0x00000098021b7223 */ /* 0x100fe200000108b7 */
[----:B0-----:R-:W-:Y:S01]  /*6700*/  FMNMX.FTZ R40, R181, R36, !PT ;  /* 0x00000024b5287209 */ /* 0x001fe20007810000 */
[----:B------:R-:W-:Y:S01]  /*6710*/  MUFU.EX2 R20, R20 ;  /* 0x0000001400147308 */ /* 0x000fe20000000800 */
[----:B------:R-:W-:Y:S01]  /*6720*/  ISETP.GT.AND P2, PT, R32, 0x50, P1 ;  /* 0x000000502000780c */ /* 0x000fe20000f44270 */
[C-C-:B------:R-:W-:Y:S01]  /*6730*/  FFMA.FTZ R52, R2.reuse, R81, -R183.reuse ;  /* 0x0000005102347223 */ /* 0x140fe200000108b7 */
[----:B------:R-:W-:Y:S01]  /*6740*/  FMNMX.FTZ R40, R185, R40, !PT ;  /* 0x00000028b9287209 */ /* 0x000fe20007810000 */
[--C-:B------:R-:W-:Y:S01]  /*6750*/  FFMA.FTZ R85, R2, R85, -R183.reuse ;  /* 0x0000005502557223 */ /* 0x100fe200000108b7 */
[----:B------:R-:W-:Y:S01]  /*6760*/  ISETP.LT.OR P3, PT, R28, 0x4a, P3 ;  /* 0x0000004a1c00780c */ /* 0x000fe20001f61670 */
[--C-:B------:R-:W-:Y:S01]  /*6770*/  FFMA.FTZ R155, R2, R155, -R183.reuse ;  /* 0x0000009b029b7223 */ /* 0x100fe200000108b7 */
[----:B------:R-:W-:Y:S01]  /*6780*/  FMNMX.FTZ R40, R51, R40, !PT ;  /* 0x0000002833287209 */ /* 0x000fe20007810000 */
[----:B------:R0:W-:Y:S01]  /*6790*/  MUFU.EX2 R36, R42 ;  /* 0x0000002a00247308 */ /* 0x0001e20000000800 */
[----:B------:R-:W-:Y:S01]  /*67a0*/  ISETP.LT.OR P2, PT, R28, 0x51, P2 ;  /* 0x000000511c00780c */ /* 0x000fe20001741670 */
[C-C-:B------:R-:W-:Y:S01]  /*67b0*/  FFMA.FTZ R53, R2.reuse, R53, -R183.reuse ;  /* 0x0000003502357223 */ /* 0x140fe200000108b7 */
[----:B------:R-:W-:Y:S01]  /*67c0*/  FMNMX.FTZ R40, R187, R40, !PT ;  /* 0x00000028bb287209 */ /* 0x000fe20007810000 */
[C-C-:B------:R-:W-:Y:S01]  /*67d0*/  FFMA.FTZ R57, R2.reuse, R57, -R183.reuse ;  /* 0x0000003902397223 */ /* 0x140fe200000108b7 */
[----:B------:R-:W-:Y:S01]  /*67e0*/  FSEL R161, R63, -INF , !P3 ;  /* 0xff8000003fa17808 */ /* 0x000fe20005800000 */
[--C-:B------:R-:W-:Y:S01]  /*67f0*/  FFMA.FTZ R63, R2, R159, -R183.reuse ;  /* 0x0000009f023f7223 */ /* 0x100fe200000108b7 */
[----:B------:R-:W-:Y:S01]  /*6800*/  ISETP.GT.AND P3, PT, R32, 0x51, P1 ;  /* 0x000000512000780c */ /* 0x000fe20000f64270 */
[----:B------:R-:W-:Y:S01]  /*6810*/  MUFU.EX2 R23, R23 ;  /* 0x0000001700177308 */ /* 0x000fe20000000800 */
[----:B0-----:R-:W-:Y:S01]  /*6820*/  FMNMX.FTZ R42, R179, R40, !PT ;  /* 0x00000028b32a7209 */ /* 0x001fe20007810000 */
[--C-:B------:R-:W-:Y:S01]  /*6830*/  FFMA.FTZ R61, R2, R61, -R183.reuse ;  /* 0x0000003d023d7223 */ /* 0x100fe200000108b7 */
[----:B------:R-:W-:Y:S01]  /*6840*/  FSEL R159, R66, -INF , !P2 ;  /* 0xff800000429f7808 */ /* 0x000fe20005000000 */
[C-C-:B------:R-:W-:Y:S01]  /*6850*/  FFMA.FTZ R25, R2.reuse, R25, -R183.reuse ;  /* 0x0000001902197223 */ /* 0x140fe200000108b7 */
[----:B------:R-:W-:Y:S01]  /*6860*/  FMNMX.FTZ R42, R173, R42, !PT ;  /* 0x0000002aad2a7209 */ /* 0x000fe20007810000 */
[--C-:B------:R-:W-:Y:S01]  /*6870*/  FFMA.FTZ R29, R2, R29, -R183.reuse ;  /* 0x0000001d021d7223 */ /* 0x100fe200000108b7 */
[----:B------:R-:W-:Y:S01]  /*6880*/  ISETP.GT.AND P2, PT, R32, 0x58, P1 ;  /* 0x000000582000780c */ /* 0x000fe20000f44270 */
[----:B------:R0:W-:Y:S01]  /*6890*/  MUFU.EX2 R40, R44 ;  /* 0x0000002c00287308 */ /* 0x0001e20000000800 */
[----:B------:R-:W-:Y:S01]  /*68a0*/  FMNMX.FTZ R42, R59, R42, !PT ;  /* 0x0000002a3b2a7209 */ /* 0x000fe20007810000 */
[--C-:B------:R-:W-:Y:S01]  /*68b0*/  FFMA.FTZ R33, R2, R33, -R183.reuse ;  /* 0x0000002102217223 */ /* 0x100fe200000108b7 */
[----:B------:R-:W-:Y:S01]  /*68c0*/  ISETP.LT.OR P3, PT, R28, 0x52, P3 ;  /* 0x000000521c00780c */ /* 0x000fe20001f61670 */
[C-C-:B------:R-:W-:Y:S01]  /*68d0*/  FFMA.FTZ R37, R2.reuse, R37, -R183.reuse ;  /* 0x0000002502257223 */ /* 0x140fe200000108b7 */
[----:B------:R-:W-:Y:S01]  /*68e0*/  FMNMX.FTZ R42, R163, R42, !PT ;  /* 0x0000002aa32a7209 */ /* 0x000fe20007810000 */
[----:B------:R-:W-:Y:S01]  /*68f0*/  FFMA.FTZ R45, R2, R45, -R183 ;  /* 0x0000002d022d7223 */ /* 0x000fe200000108b7 */
[----:B------:R-:W-:Y:S01]  /*6900*/  ISETP.LT.OR P2, PT, R28, 0x59, P2 ;  /* 0x000000591c00780c */ /* 0x000fe20001741670 */
[----:B------:R-:W-:Y:S01]  /*6910*/  MUFU.EX2 R24, R24 ;  /* 0x0000001800187308 */ /* 0x000fe20000000800 */
[----:B------:R-:W-:-:S02]  /*6920*/  FSEL R67, R67, -INF , !P3 ;  /* 0xff80000043437808 */ /* 0x000fc40005800000 */
[----:B0-----:R-:W-:Y:S02]  /*6930*/  FMNMX.FTZ R44, R161, R42, !PT ;  /* 0x0000002aa12c7209 */ /* 0x001fe40007810000 */
[----:B------:R-:W-:Y:S02]  /*6940*/  ISETP.GT.AND P3, PT, R32, 0x59, P1 ;  /* 0x000000592000780c */ /* 0x000fe40000f64270 */
[----:B------:R-:W-:Y:S01]  /*6950*/  FSEL R157, R70, -INF , !P2 ;  /* 0xff800000469d7808 */ /* 0x000fe20005000000 */
[----:B------:R0:W-:Y:S01]  /*6960*/  MUFU.EX2 R42, R46 ;  /* 0x0000002e002a7308 */ /* 0x0001e20000000800 */
[----:B------:R-:W-:Y:S02]  /*6970*/  FMNMX.FTZ R44, R159, R44, !PT ;  /* 0x0000002c9f2c7209 */ /* 0x000fe40007810000 */
[----:B------:R-:W-:Y:S02]  /*6980*/  ISETP.GT.AND P2, PT, R32, 0x60, P1 ;  /* 0x000000602000780c */ /* 0x000fe40000f44270 */
[----:B------:R-:W-:-:S02]  /*6990*/  ISETP.LT.OR P3, PT, R28, 0x5a, P3 ;  /* 0x0000005a1c00780c */ /* 0x000fc40001f61670 */
[----:B------:R-:W-:Y:S01]  /*69a0*/  FMNMX.FTZ R44, R67, R44, !PT ;  /* 0x0000002c432c7209 */ /* 0x000fe20007810000 */
[----:B------:R-:W-:Y:S01]  /*69b0*/  MUFU.EX2 R26, R26 ;  /* 0x0000001a001a7308 */ /* 0x000fe20000000800 */
[----:B------:R-:W-:Y:S02]  /*69c0*/  ISETP.LT.OR P2, PT, R28, 0x61, P2 ;  /* 0x000000611c00780c */ /* 0x000fe40001741670 */
[----:B------:R-:W-:Y:S02]  /*69d0*/  FSEL R71, R71, -INF , !P3 ;  /* 0xff80000047477808 */ /* 0x000fe40005800000 */
[----:B------:R-:W-:Y:S02]  /*69e0*/  ISETP.GT.AND P3, PT, R32, 0x61, P1 ;  /* 0x000000612000780c */ /* 0x000fe40000f64270 */
[----:B------:R-:W-:Y:S01]  /*69f0*/  FMNMX.FTZ R44, R157, R44, !PT ;  /* 0x0000002c9d2c7209 */ /* 0x000fe20007810000 */
[----:B------:R-:W-:Y:S01]  /*6a00*/  MUFU.EX2 R27, R27 ;  /* 0x0000001b001b7308 */ /* 0x000fe20000000800 */
[----:B------:R-:W-:-:S02]  /*6a10*/  FSEL R153, R74, -INF , !P2 ;  /* 0xff8000004a997808 */ /* 0x000fc40005000000 */
[----:B------:R-:W-:Y:S02]  /*6a20*/  ISETP.GT.AND P2, PT, R32, 0x68, P1 ;  /* 0x000000682000780c */ /* 0x000fe40000f44270 */
[C---:B------:R-:W-:Y:S02]  /*6a30*/  ISETP.LT.OR P3, PT, R28.reuse, 0x62, P3 ;  /* 0x000000621c00780c */ /* 0x040fe40001f61670 */
[----:B0-----:R-:W-:Y:S01]  /*6a40*/  FMNMX.FTZ R46, R71, R44, !PT ;  /* 0x0000002c472e7209 */ /* 0x001fe20007810000 */
[----:B------:R-:W-:Y:S01]  /*6a50*/  MUFU.EX2 R47, R47 ;  /* 0x0000002f002f7308 */ /* 0x000fe20000000800 */
[----:B------:R-:W-:Y:S02]  /*6a60*/  ISETP.LT.OR P2, PT, R28, 0x69, P2 ;  /* 0x000000691c00780c */ /* 0x000fe40001741670 */
[----:B------:R-:W-:Y:S02]  /*6a70*/  FSEL R75, R75, -INF , !P3 ;  /* 0xff8000004b4b7808 */ /* 0x000fe40005800000 */
[----:B------:R-:W-:-:S02]  /*6a80*/  ISETP.GT.AND P3, PT, R32, 0x69, P1 ;  /* 0x000000692000780c */ /* 0x000fc40000f64270 */
[----:B------:R-:W-:Y:S01]  /*6a90*/  FMNMX.FTZ R46, R153, R46, !PT ;  /* 0x0000002e992e7209 */ /* 0x000fe20007810000 */
[----:B------:R-:W-:Y:S01]  /*6aa0*/  MUFU.EX2 R55, R55 ;  /* 0x0000003700377308 */ /* 0x000fe20000000800 */
[----:B------:R-:W-:Y:S02]  /*6ab0*/  FSEL R189, R78, -INF , !P2 ;  /* 0xff8000004ebd7808 */ /* 0x000fe40005000000 */
[----:B------:R-:W-:Y:S02]  /*6ac0*/  ISETP.GT.AND P2, PT, R32, 0x70, P1 ;  /* 0x000000702000780c */ /* 0x000fe40000f44270 */
[C---:B------:R-:W-:Y:S02]  /*6ad0*/  ISETP.LT.OR P3, PT, R28.reuse, 0x6a, P3 ;  /* 0x0000006a1c00780c */ /* 0x040fe40001f61670 */
[----:B------:R-:W-:Y:S01]  /*6ae0*/  FMNMX.FTZ R46, R75, R46, !PT ;  /* 0x0000002e4b2e7209 */ /* 0x000fe20007810000 */
[----:B------:R0:W-:Y:S01]  /*6af0*/  MUFU.EX2 R44, R48 ;  /* 0x00000030002c7308 */ /* 0x0001e20000000800 */
[----:B------:R-:W-:-:S02]  /*6b00*/  ISETP.LT.OR P2, PT, R28, 0x71, P2 ;  /* 0x000000711c00780c */ /* 0x000fc40001741670 */
[----:B------:R-:W-:Y:S02]  /*6b10*/  FSEL R79, R79, -INF , !P3 ;  /* 0xff8000004f4f7808 */ /* 0x000fe40005800000 */
[----:B------:R-:W-:Y:S02]  /*6b20*/  ISETP.GT.AND P3, PT, R32, 0x71, P1 ;  /* 0x000000712000780c */ /* 0x000fe40000f64270 */
[----:B------:R-:W-:Y:S01]  /*6b30*/  FMNMX.FTZ R46, R189, R46, !PT ;  /* 0x0000002ebd2e7209 */ /* 0x000fe20007810000 */
[----:B------:R-:W-:Y:S01]  /*6b40*/  MUFU.EX2 R63, R63 ;  /* 0x0000003f003f7308 */ /* 0x000fe20000000800 */
[----:B------:R-:W-:Y:S01]  /*6b50*/  FSEL R49, R82, -INF , !P2 ;  /* 0xff80000052317808 */ /* 0x000fe20005000000 */
[----:B0-----:R-:W-:Y:S01]  /*6b60*/  FFMA.FTZ R48, R2, R73, -R183 ;  /* 0x0000004902307223 */ /* 0x001fe200000108b7 */
[----:B------:R-:W-:Y:S02]  /*6b70*/  ISETP.GT.AND P2, PT, R32, 0x78, P1 ;  /* 0x000000782000780c */ /* 0x000fe40000f44270 */
[----:B------:R-:W-:-:S02]  /*6b80*/  ISETP.LT.OR P3, PT, R28, 0x72, P3 ;  /* 0x000000721c00780c */ /* 0x000fc40001f61670 */
[----:B------:R-:W-:Y:S01]  /*6b90*/  FMNMX.FTZ R46, R79, R46, !PT ;  /* 0x0000002e4f2e7209 */ /* 0x000fe20007810000 */
[----:B------:R-:W-:Y:S01]  /*6ba0*/  MUFU.EX2 R155, R155 ;  /* 0x0000009b009b7308 */ /* 0x000fe20000000800 */
[----:B------:R-:W-:Y:S01]  /*6bb0*/  ISETP.GT.AND P1, PT, R32, 0x79, P1 ;  /* 0x000000792000780c */ /* 0x000fe20000f24270 */
[--C-:B------:R-:W-:Y:S01]  /*6bc0*/  FFMA.FTZ R32, R2, R41, -R183.reuse ;  /* 0x0000002902207223 */ /* 0x100fe200000108b7 */
[C---:B------:R-:W-:Y:S02]  /*6bd0*/  ISETP.LT.OR P2, PT, R28.reuse, 0x79, P2 ;  /* 0x000000791c00780c */ /* 0x040fe40001741670 */
[----:B------:R-:W-:Y:S02]  /*6be0*/  FSEL R83, R83, -INF , !P3 ;  /* 0xff80000053537808 */ /* 0x000fe40005800000 */
[----:B------:R-:W-:Y:S01]  /*6bf0*/  FMNMX.FTZ R46, R49, R46, !PT ;  /* 0x0000002e312e7209 */ /* 0x000fe20007810000 */
[----:B------:R-:W-:Y:S01]  /*6c00*/  MUFU.EX2 R53, R53 ;  /* 0x0000003500357308 */ /* 0x000fe20000000800 */
[----:B------:R-:W-:Y:S01]  /*6c10*/  ISETP.LT.OR P1, PT, R28, 0x7a, P1 ;  /* 0x0000007a1c00780c */ /* 0x000fe20000f21670 */
[--C-:B------:R-:W-:Y:S01]  /*6c20*/  FFMA.FTZ R28, R2, R65, -R183.reuse ;  /* 0x00000041021c7223 */ /* 0x100fe200000108b7 */
[----:B------:R-:W-:Y:S01]  /*6c30*/  FSEL R41, R86, -INF , !P2 ;  /* 0xff80000056297808 */ /* 0x000fe20005000000 */
[----:B------:R-:W-:Y:S01]  /*6c40*/  FFMA.FTZ R65, R2, R69, -R183 ;  /* 0x0000004502417223 */ /* 0x000fe200000108b7 */
[----:B------:R-:W-:-:S02]  /*6c50*/  FMNMX.FTZ R46, R83, R46, !PT ;  /* 0x0000002e532e7209 */ /* 0x000fc40007810000 */
[----:B------:R-:W-:Y:S01]  /*6c60*/  FSEL R87, R87, -INF , !P1 ;  /* 0xff80000057577808 */ /* 0x000fe20004800000 */
[----:B------:R-:W-:Y:S01]  /*6c70*/  MUFU.EX2 R57, R57 ;  /* 0x0000003900397308 */ /* 0x000fe20000000800 */
[----:B------:R-:W-:Y:S02]  /*6c80*/  FMNMX.FTZ R46, R41, R46, !PT ;  /* 0x0000002e292e7209 */ /* 0x000fe40007810000 */
[----:B------:R-:W-:Y:S02]  /*6c90*/  FSEL R69, R9, RZ, P4 ;  /* 0x000000ff09457208 */ /* 0x000fe40002000000 */
[----:B------:R-:W-:Y:S01]  /*6ca0*/  FMNMX.FTZ R50, R87, R46, !PT ;  /* 0x0000002e57327209 */ /* 0x000fe20007810000 */
[----:B------:R-:W-:Y:S02]  /*6cb0*/  FFMA.FTZ R46, R2, R11, -R183 ;  /* 0x0000000b022e7223 */ /* 0x000fe400000108b7 */
[----:B------:R-:W-:-:S01]  /*6cc0*/  FADD.FTZ R69, -R69, R12 ;  /* 0x0000000c45457221 */ /* 0x000fc20000010100 */
[----:B------:R-:W-:Y:S01]  /*6cd0*/  MUFU.EX2 R32, R32 ;  /* 0x0000002000207308 */ /* 0x000fe20000000800 */
[----:B------:R-:W0:Y:S02]  /*6ce0*/  SHFL.BFLY PT, R191, R50, 0x2, 0x1f ;  /* 0x0c401f0032bf7f89 */ /* 0x000e2400000e0000 */
[----:B------:R-:W-:-:S05]  /*6cf0*/  FMUL.FTZ R56, R2, R69 ;  /* 0x0000004502387220 */ /* 0x000fca0000410000 */
[----:B------:R-:W-:Y:S08]  /*6d00*/  MUFU.EX2 R12, R85 ;  /* 0x00000055000c7308 */ /* 0x000ff00000000800 */
[----:B------:R-:W1:Y:S08]  /*6d10*/  MUFU.EX2 R56, R56 ;  /* 0x0000003800387308 */ /* 0x000e700000000800 */
[----:B------:R-:W-:Y:S01]  /*6d20*/  MUFU.EX2 R61, R61 ;  /* 0x0000003d003d7308 */ /* 0x000fe20000000800 */
[----:B0-----:R-:W-:Y:S01]  /*6d30*/  FMNMX.FTZ R191, R50, R191, !PT ;  /* 0x000000bf32bf7209 */ /* 0x001fe20007810000 */
[----:B------:R-:W-:-:S04]  /*6d40*/  FFMA.FTZ R50, R2, R77, -R183 ;  /* 0x0000004d02327223 */ /* 0x000fc800000108b7 */
[----:B------:R-:W0:Y:S02]  /*6d50*/  SHFL.BFLY PT, R54, R191, 0x1, 0x1f ;  /* 0x0c201f00bf367f89 */ /* 0x000e2400000e0000 */
[----:B------:R-:W-:Y:S01]  /*6d60*/  MUFU.EX2 R25, R25 ;  /* 0x0000001900197308 */ /* 0x000fe20000000800 */
[----:B-1----:R-:W-:-:S04]  /*6d70*/  FFMA.FTZ R81, R56, R4, R21 ;  /* 0x0000000438517223 */ /* 0x002fc80000010015 */
[----:B------:R-:W-:-:S03]  /*6d80*/  FADD.FTZ R76, R20, R81 ;  /* 0x00000051144c7221 */ /* 0x000fc60000010000 */
[----:B------:R-:W-:Y:S01]  /*6d90*/  MUFU.EX2 R28, R28 ;  /* 0x0000001c001c7308 */ /* 0x000fe20000000800 */
[----:B------:R-:W-:-:S04]  /*6da0*/  FADD.FTZ R85, R23, R76 ;  /* 0x0000004c17557221 */ /* 0x000fc80000010000 */
[----:B------:R-:W-:-:S03]  /*6db0*/  FADD.FTZ R85, R24, R85 ;  /* 0x0000005518557221 */ /* 0x000fc60000010000 */
[----:B------:R-:W-:Y:S01]  /*6dc0*/  MUFU.EX2 R46, R46 ;  /* 0x0000002e002e7308 */ /* 0x000fe20000000800 */
[----:B0-----:R-:W-:-:S07]  /*6dd0*/  FMNMX.FTZ R11, R191, R54, !PT ;  /* 0x00000036bf0b7209 */ /* 0x001fce0007810000 */
[----:B------:R-:W-:Y:S01]  /*6de0*/  MUFU.EX2 R65, R65 ;  /* 0x0000004100417308 */ /* 0x000fe20000000800 */
[----:B------:R-:W-:Y:S01]  /*6df0*/  FSETP.NEU.FTZ.AND P1, PT, R11, -INF , PT ;  /* 0xff8000000b00780b */ /* 0x000fe20003f3d000 */
[----:B------:R-:W-:-:S03]  /*6e00*/  FFMA.FTZ R54, R2, R11, -8 ;  /* 0xc100000002367423 */ /* 0x000fc6000001000b */
[----:B------:R-:W-:Y:S02]  /*6e10*/  FSEL R70, R11, RZ, P1 ;  /* 0x000000ff0b467208 */ /* 0x000fe40000800000 */
[----:B------:R-:W-:Y:S01]  /*6e20*/  FSEL R54, R54, RZ, P1 ;  /* 0x000000ff36367208 */ /* 0x000fe20000800000 */
[----:B------:R-:W-:Y:S02]  /*6e30*/  MUFU.EX2 R29, R29 ;  /* 0x0000001d001d7308 */ /* 0x000fe40000000800 */
[----:B------:R-:W-:-:S02]  /*6e40*/  FADD.FTZ R77, -R70, R13 ;  /* 0x0000000d464d7221 */ /* 0x000fc40000010100 */
[C-C-:B------:R-:W-:Y:S01]  /*6e50*/  FFMA.FTZ R38, R2.reuse, R38, -R54.reuse ;  /* 0x0000002602267223 */ /* 0x140fe20000010836 */
[----:B------:R-:W-:-:S01]  /*6e60*/  FFMA.FTZ R69, R2, R165, -R54 ;  /* 0x000000a502457223 */ /* 0x000fc20000010836 */
[C---:B------:R-:W-:Y:S01]  /*6e70*/  FMUL.FTZ R77, R2.reuse, R77 ;  /* 0x0000004d024d7220 */ /* 0x040fe20000410000 */
[----:B------:R-:W-:-:S01]  /*6e80*/  FFMA.FTZ R58, R2, R167, -R54 ;  /* 0x000000a7023a7223 */ /* 0x000fc20000010836 */
[C-C-:B------:R-:W-:Y:S01]  /*6e90*/  FFMA.FTZ R31, R2.reuse, R31, -R54.reuse ;  /* 0x0000001f021f7223 */ /* 0x140fe20000010836 */
[----:B------:R-:W-:-:S01]  /*6ea0*/  FFMA.FTZ R60, R2, R169, -R54 ;  /* 0x000000a9023c7223 */ /* 0x000fc20000010836 */
[----:B------:R-:W-:Y:S01]  /*6eb0*/  MUFU.EX2 R38, R38 ;  /* 0x0000002600267308 */ /* 0x000fe20000000800 */
[----:B------:R-:W-:-:S01]  /*6ec0*/  FFMA.FTZ R35, R2, R35, -R54 ;  /* 0x0000002302237223 */ /* 0x000fc20000010836 */
[C-C-:B------:R-:W-:Y:S01]  /*6ed0*/  FFMA.FTZ R62, R2.reuse, R171, -R54.reuse ;  /* 0x000000ab023e7223 */ /* 0x140fe20000010836 */
[----:B------:R-:W-:-:S01]  /*6ee0*/  FFMA.FTZ R39, R2, R39, -R54 ;  /* 0x0000002702277223 */ /* 0x000fc20000010836 */
[C-C-:B------:R-:W-:Y:S01]  /*6ef0*/  FFMA.FTZ R64, R2.reuse, R175, -R54.reuse ;  /* 0x000000af02407223 */ /* 0x140fe20000010836 */
[----:B------:R-:W-:-:S01]  /*6f00*/  FFMA.FTZ R43, R2, R43, -R54 ;  /* 0x0000002b022b7223 */ /* 0x000fc20000010836 */
[C-C-:B------:R-:W-:Y:S01]  /*6f10*/  FFMA.FTZ R66, R2.reuse, R177, -R54.reuse ;  /* 0x000000b102427223 */ /* 0x140fe20000010836 */
[----:B------:R-:W-:-:S01]  /*6f20*/  FFMA.FTZ R73, R2, R181, -R54 ;  /* 0x000000b502497223 */ /* 0x000fc20000010836 */
[----:B------:R-:W0:Y:S01]  /*6f30*/  MUFU.EX2 R77, R77 ;  /* 0x0000004d004d7308 */ /* 0x000e220000000800 */
[----:B------:R-:W-:-:S01]  /*6f40*/  FFMA.FTZ R68, R2, R185, -R54 ;  /* 0x000000b902447223 */ /* 0x000fc20000010836 */
[C-C-:B------:R-:W-:Y:S01]  /*6f50*/  FFMA.FTZ R51, R2.reuse, R51, -R54.reuse ;  /* 0x0000003302337223 */ /* 0x140fe20000010836 */
[----:B------:R-:W-:-:S01]  /*6f60*/  FFMA.FTZ R187, R2, R187, -R54 ;  /* 0x000000bb02bb7223 */ /* 0x000fc20000010836 */
[C-C-:B------:R-:W-:Y:S01]  /*6f70*/  FFMA.FTZ R76, R2.reuse, R159, -R54.reuse ;  /* 0x0000009f024c7223 */ /* 0x140fe20000010836 */
[----:B------:R-:W-:-:S01]  /*6f80*/  FFMA.FTZ R70, R2, R179, -R54 ;  /* 0x000000b302467223 */ /* 0x000fc20000010836 */
[C-C-:B------:R-:W-:Y:S01]  /*6f90*/  FFMA.FTZ R72, R2.reuse, R173, -R54.reuse ;  /* 0x000000ad02487223 */ /* 0x140fe20000010836 */
[----:B------:R-:W-:-:S01]  /*6fa0*/  FFMA.FTZ R59, R2, R59, -R54 ;  /* 0x0000003b023b7223 */ /* 0x000fc20000010836 */
[----:B------:R-:W1:Y:S01]  /*6fb0*/  MUFU.EX2 R69, R69 ;  /* 0x0000004500457308 */ /* 0x000e620000000800 */
[----:B------:R-:W-:-:S01]  /*6fc0*/  FFMA.FTZ R74, R2, R163, -R54 ;  /* 0x000000a3024a7223 */ /* 0x000fc20000010836 */
[C-C-:B------:R-:W-:Y:S01]  /*6fd0*/  FFMA.FTZ R81, R2.reuse, R161, -R54.reuse ;  /* 0x000000a102517223 */ /* 0x140fe20000010836 */
[----:B------:R-:W-:-:S01]  /*6fe0*/  FFMA.FTZ R67, R2, R67, -R54 ;  /* 0x0000004302437223 */ /* 0x000fc20000010836 */
[C-C-:B------:R-:W-:Y:S01]  /*6ff0*/  FFMA.FTZ R157, R2.reuse, R157, -R54.reuse ;  /* 0x0000009d029d7223 */ /* 0x140fe20000010836 */
[----:B------:R-:W-:-:S01]  /*7000*/  FFMA.FTZ R75, R2, R75, -R54 ;  /* 0x0000004b024b7223 */ /* 0x000fc20000010836 */
[C-C-:B------:R-:W-:Y:S01]  /*7010*/  FFMA.FTZ R189, R2.reuse, R189, -R54.reuse ;  /* 0x000000bd02bd7223 */ /* 0x140fe20000010836 */
[----:B------:R-:W-:-:S01]  /*7020*/  FFMA.FTZ R79, R2, R79, -R54 ;  /* 0x0000004f024f7223 */ /* 0x000fc20000010836 */
[----:B------:R-:W2:Y:S01]  /*7030*/  MUFU.EX2 R58, R58 ;  /* 0x0000003a003a7308 */ /* 0x000ea20000000800 */
[----:B0-----:R-:W-:-:S01]  /*7040*/  FFMA.FTZ R4, R77, R3, R38 ;  /* 0x000000034d047223 */ /* 0x001fc20000010026 */
[C-C-:B------:R-:W-:Y:S01]  /*7050*/  FFMA.FTZ R49, R2.reuse, R49, -R54.reuse ;  /* 0x0000003102317223 */ /* 0x140fe20000010836 */
[----:B------:R-:W-:-:S01]  /*7060*/  FFMA.FTZ R83, R2, R83, -R54 ;  /* 0x0000005302537223 */ /* 0x000fc20000010836 */
[----:B------:R-:W-:-:S04]  /*7070*/  FFMA.FTZ R41, R2, R41, -R54 ;  /* 0x0000002902297223 */ /* 0x000fc80000010836 */
[----:B------:R-:W0:Y:S01]  /*7080*/  MUFU.EX2 R31, R31 ;  /* 0x0000001f001f7308 */ /* 0x000e220000000800 */
[----:B-1----:R-:W-:-:S07]  /*7090*/  FADD.FTZ R3, R69, R4 ;  /* 0x0000000445037221 */ /* 0x002fce0000010000 */
[----:B------:R-:W1:Y:S01]  /*70a0*/  MUFU.EX2 R60, R60 ;  /* 0x0000003c003c7308 */ /* 0x000e620000000800 */
[----:B--2---:R-:W-:-:S07]  /*70b0*/  FADD.FTZ R4, R58, R3 ;  /* 0x000000033a047221 */ /* 0x004fce0000010000 */
[----:B------:R-:W2:Y:S01]  /*70c0*/  MUFU.EX2 R35, R35 ;  /* 0x0000002300237308 */ /* 0x000ea20000000800 */
[----:B0-----:R-:W-:-:S01]  /*70d0*/  FADD.FTZ R3, R31, R4 ;  /* 0x000000041f037221 */ /* 0x001fc20000010000 */
[----:B------:R-:W-:-:S06]  /*70e0*/  FADD.FTZ R4, R26, R85 ;  /* 0x000000551a047221 */ /* 0x000fcc0000010000 */
[----:B------:R-:W0:Y:S01]  /*70f0*/  MUFU.EX2 R62, R62 ;  /* 0x0000003e003e7308 */ /* 0x000e220000000800 */
[----:B-1----:R-:W-:-:S01]  /*7100*/  FADD.FTZ R78, R60, R3 ;  /* 0x000000033c4e7221 */ /* 0x002fc20000010000 */
[----:B------:R-:W-:-:S04]  /*7110*/  FADD.FTZ R3, R27, R4 ;  /* 0x000000041b037221 */ /* 0x000fc80000010000 */
[----:B------:R-:W-:Y:S02]  /*7120*/  FADD.FTZ R4, R30, R3 ;  /* 0x000000031e047221 */ /* 0x000fe40000010000 */
[----:B------:R-:W1:Y:S01]  /*7130*/  MUFU.EX2 R39, R39 ;  /* 0x0000002700277308 */ /* 0x000e620000000800 */
[----:B--2---:R-:W-:-:S01]  /*7140*/  FADD.FTZ R85, R35, R78 ;  /* 0x0000004e23557221 */ /* 0x004fc20000010000 */
[----:B------:R-:W-:-:S04]  /*7150*/  FADD.FTZ R3, R47, R4 ;  /* 0x000000042f037221 */ /* 0x000fc80000010000 */
[----:B------:R-:W-:Y:S01]  /*7160*/  FADD.FTZ R4, R34, R3 ;  /* 0x0000000322047221 */ /* 0x000fe20000010000 */
[----:B------:R-:W-:-:S01]  /*7170*/  FFMA.FTZ R3, R2, R71, -R54 ;  /* 0x0000004702037223 */ /* 0x000fc20000010836 */
[----:B------:R-:W2:Y:S01]  /*7180*/  MUFU.EX2 R64, R64 ;  /* 0x0000004000407308 */ /* 0x000ea20000000800 */
[----:B0-----:R-:W-:-:S01]  /*7190*/  FADD.FTZ R78, R62, R85 ;  /* 0x000000553e4e7221 */ /* 0x001fc20000010000 */
[C-C-:B------:R-:W-:Y:S01]  /*71a0*/  FFMA.FTZ R71, R2.reuse, R153, -R54.reuse ;  /* 0x0000009902477223 */ /* 0x140fe20000010836 */
[----:B------:R-:W-:-:S05]  /*71b0*/  FFMA.FTZ R54, R2, R87, -R54 ;  /* 0x0000005702367223 */ /* 0x000fca0000010836 */
[----:B------:R-:W0:Y:S01]  /*71c0*/  MUFU.EX2 R43, R43 ;  /* 0x0000002b002b7308 */ /* 0x000e220000000800 */
[----:B-1----:R-:W-:-:S07]  /*71d0*/  FADD.FTZ R85, R39, R78 ;  /* 0x0000004e27557221 */ /* 0x002fce0000010000 */
[----:B------:R-:W1:Y:S01]  /*71e0*/  MUFU.EX2 R66, R66 ;  /* 0x0000004200427308 */ /* 0x000e620000000800 */
[----:B--2---:R-:W-:-:S01]  /*71f0*/  FADD.FTZ R78, R64, R85 ;  /* 0x00000055404e7221 */ /* 0x004fc20000010000 */
[----:B------:R-:W-:-:S04]  /*7200*/  FADD.FTZ R85, R55, R4 ;  /* 0x0000000437557221 */ /* 0x000fc80000010000 */
[----:B------:R-:W-:Y:S02]  /*7210*/  FADD.FTZ R4, R36, R85 ;  /* 0x0000005524047221 */ /* 0x000fe40000010000 */
[----:B------:R-:W2:Y:S01]  /*7220*/  MUFU.EX2 R73, R73 ;  /* 0x0000004900497308 */ /* 0x000ea20000000800 */
[----:B0-----:R-:W-:-:S01]  /*7230*/  FADD.FTZ R159, R43, R78 ;  /* 0x0000004e2b9f7221 */ /* 0x001fc20000010000 */
[----:B------:R-:W-:-:S04]  /*7240*/  FADD.FTZ R85, R63, R4 ;  /* 0x000000043f557221 */ /* 0x000fc80000010000 */
[----:B------:R-:W-:Y:S02]  /*7250*/  FADD.FTZ R4, R40, R85 ;  /* 0x0000005528047221 */ /* 0x000fe40000010000 */
[----:B------:R-:W0:Y:S01]  /*7260*/  MUFU.EX2 R68, R68 ;  /* 0x0000004400447308 */ /* 0x000e220000000800 */
[----:B-1----:R-:W-:-:S01]  /*7270*/  FADD.FTZ R78, R66, R159 ;  /* 0x0000009f424e7221 */ /* 0x002fc20000010000 */
[----:B------:R-:W-:-:S04]  /*7280*/  FADD.FTZ R85, R155, R4 ;  /* 0x000000049b557221 */ /* 0x000fc80000010000 */
[----:B------:R-:W-:Y:S02]  /*7290*/  FADD.FTZ R4, R42, R85 ;  /* 0x000000552a047221 */ /* 0x000fe40000010000 */
[----:B------:R-:W1:Y:S01]  /*72a0*/  MUFU.EX2 R51, R51 ;  /* 0x0000003300337308 */ /* 0x000e620000000800 */
[----:B--2---:R-:W-:-:S01]  /*72b0*/  FADD.FTZ R159, R73, R78 ;  /* 0x0000004e499f7221 */ /* 0x004fc20000010000 */
[----:B------:R-:W-:-:S04]  /*72c0*/  FADD.FTZ R85, R53, R4 ;  /* 0x0000000435557221 */ /* 0x000fc80000010000 */
[----:B------:R-:W-:Y:S02]  /*72d0*/  FADD.FTZ R4, R44, R85 ;  /* 0x000000552c047221 */ /* 0x000fe40000010000 */
[----:B------:R-:W2:Y:S01]  /*72e0*/  MUFU.EX2 R13, R187 ;  /* 0x000000bb000d7308 */ /* 0x000ea20000000800 */
[----:B0-----:R-:W-:-:S07]  /*72f0*/  FADD.FTZ R78, R68, R159 ;  /* 0x0000009f444e7221 */ /* 0x001fce0000010000 */
[----:B------:R-:W0:Y:S01]  /*7300*/  MUFU.EX2 R70, R70 ;  /* 0x0000004600467308 */ /* 0x000e220000000800 */
[----:B-1----:R-:W-:-:S07]  /*7310*/  FADD.FTZ R78, R51, R78 ;  /* 0x0000004e334e7221 */ /* 0x002fce0000010000 */
[----:B------:R-:W1:Y:S08]  /*7320*/  MUFU.EX2 R72, R72 ;  /* 0x0000004800487308 */ /* 0x000e700000000800 */
[----:B------:R-:W3:Y:S08]  /*7330*/  MUFU.EX2 R59, R59 ;  /* 0x0000003b003b7308 */ /* 0x000ef00000000800 */
[----:B------:R-:W4:Y:S08]  /*7340*/  MUFU.EX2 R74, R74 ;  /* 0x0000004a004a7308 */ /* 0x000f300000000800 */
[----:B------:R2:W-:Y:S08]  /*7350*/  MUFU.EX2 R80, R3 ;  /* 0x0000000300507308 */ /* 0x0005f00000000800 */
[----:B------:R-:W5:Y:S01]  /*7360*/  MUFU.EX2 R81, R81 ;  /* 0x0000005100517308 */ /* 0x000f620000000800 */
[----:B--2---:R-:W-:-:S04]  /*7370*/  FADD.FTZ R3, R13, R78 ;  /* 0x0000004e0d037221 */ /* 0x004fc80000010000 */
[----:B0-----:R-:W-:-:S03]  /*7380*/  FADD.FTZ R3, R70, R3 ;  /* 0x0000000346037221 */ /* 0x001fc60000010000 */
[----:B------:R-:W0:Y:S01]  /*7390*/  MUFU.EX2 R76, R76 ;  /* 0x0000004c004c7308 */ /* 0x000e220000000800 */
[----:B-1----:R-:W-:-:S01]  /*73a0*/  FADD.FTZ R78, R72, R3 ;  /* 0x00000003484e7221 */ /* 0x002fc20000010000 */
[----:B------:R-:W-:-:S03]  /*73b0*/  FADD.FTZ R3, R57, R4 ;  /* 0x0000000439037221 */ /* 0x000fc60000010000 */
[----:B---3--:R-:W-:Y:S01]  /*73c0*/  FADD.FTZ R85, R59, R78 ;  /* 0x0000004e3b557221 */ /* 0x008fe20000010000 */
[----:B------:R-:W-:-:S02]  /*73d0*/  FADD.FTZ R4, R32, R3 ;  /* 0x0000000320047221 */ /* 0x000fc40000010000 */
[----:B------:R-:W1:Y:S01]  /*73e0*/  MUFU.EX2 R67, R67 ;  /* 0x0000004300437308 */ /* 0x000e620000000800 */
[----:B----4-:R-:W-:-:S01]  /*73f0*/  FADD.FTZ R78, R74, R85 ;  /* 0x000000554a4e7221 */ /* 0x010fc20000010000 */
[----:B------:R-:W-:-:S03]  /*7400*/  FADD.FTZ R4, R61, R4 ;  /* 0x000000043d047221 */ /* 0x000fc60000010000 */
[----:B-----5:R-:W-:-:S03]  /*7410*/  FADD.FTZ R3, R81, R78 ;  /* 0x0000004e51037221 */ /* 0x020fc60000010000 */
[----:B------:R-:W2:Y:S08]  /*7420*/  MUFU.EX2 R157, R157 ;  /* 0x0000009d009d7308 */ /* 0x000eb00000000800 */
[----:B------:R3:W-:Y:S08]  /*7430*/  MUFU.EX2 R153, R75 ;  /* 0x0000004b00997308 */ /* 0x0007f00000000800 */
[----:B------:R-:W4:Y:S01]  /*7440*/  MUFU.EX2 R71, R71 ;  /* 0x0000004700477308 */ /* 0x000f220000000800 */
[----:B---3--:R-:W-:-:S01]  /*7450*/  FADD.FTZ R75, R25, R4 ;  /* 0x00000004194b7221 */ /* 0x008fc20000010000 */
[----:B0-----:R-:W-:-:S03]  /*7460*/  FADD.FTZ R4, R76, R3 ;  /* 0x000000034c047221 */ /* 0x001fc60000010000 */
[----:B------:R-:W-:Y:S01]  /*7470*/  FADD.FTZ R75, R28, R75 ;  /* 0x0000004b1c4b7221 */ /* 0x000fe20000010000 */
[----:B-1----:R-:W-:-:S02]  /*7480*/  FADD.FTZ R4, R67, R4 ;  /* 0x0000000443047221 */ /* 0x002fc40000010000 */
[----:B------:R-:W0:Y:S01]  /*7490*/  MUFU.EX2 R48, R48 ;  /* 0x0000003000307308 */ /* 0x000e220000000800 */
[----:B------:R-:W-:-:S01]  /*74a0*/  FADD.FTZ R78, R46, R75 ;  /* 0x0000004b2e4e7221 */ /* 0x000fc20000010000 */
[----:B--2---:R-:W-:-:S03]  /*74b0*/  FADD.FTZ R4, R157, R4 ;  /* 0x000000049d047221 */ /* 0x004fc60000010000 */
[----:B------:R-:W-:Y:S01]  /*74c0*/  FADD.FTZ R78, R65, R78 ;  /* 0x0000004e414e7221 */ /* 0x000fe20000010000 */
[----:B------:R-:W-:-:S02]  /*74d0*/  FADD.FTZ R4, R80, R4 ;  /* 0x0000000450047221 */ /* 0x000fc40000010000 */
[----:B------:R-:W1:Y:S01]  /*74e0*/  MUFU.EX2 R33, R33 ;  /* 0x0000002100217308 */ /* 0x000e620000000800 */
[----:B------:R-:W-:-:S01]  /*74f0*/  FADD.FTZ R3, R29, R78 ;  /* 0x0000004e1d037221 */ /* 0x000fc20000010000 */
[----:B----4-:R-:W-:-:S04]  /*7500*/  FADD.FTZ R4, R71, R4 ;  /* 0x0000000447047221 */ /* 0x010fc80000010000 */
[----:B------:R-:W-:Y:S02]  /*7510*/  FADD.FTZ R4, R153, R4 ;  /* 0x0000000499047221 */ /* 0x000fe40000010000 */
        /* <DEDUP_REMOVED lines=19> */
[----:B0-----:R-:W-:-:S01]  /*7650*/  FADD.FTZ R3, R45, R78 ;  /* 0x0000004e2d037221 */ /* 0x001fc20000010000 */
[----:B-1----:R-:W-:-:S03]  /*7660*/  FADD.FTZ R41, R75, R4 ;  /* 0x000000044b297221 */ /* 0x002fc60000010000 */
[----:B------:R-:W-:Y:S01]  /*7670*/  FADD.FTZ R4, R12, R3 ;  /* 0x000000030c047221 */ /* 0x000fe20000010000 */
[----:B--2---:R-:W-:-:S01]  /*7680*/  FADD.FTZ R3, R54, R41 ;  /* 0x0000002936037221 */ /* 0x004fc20000010000 */
[----:B------:R-:W-:Y:S06]  /*7690*/  @!P0 BRA `(.L_x_1093) ;  /* 0x0000000000048947 */ /* 0x000fec0003800000 */
[----:B------:R-:W-:Y:S01]  /*76a0*/  BPT.TRAP 0x1 ;  /* 0x000000040000795c */ /* 0x000fe20000300000 */
.L_x_1093:
[----:B------:R-:W-:Y:S01]  /*76b0*/  ULEA UR10, UR32, UR36, 0x3 ;  /* 0x00000024200a7291 */ /* 0x000fe2000f8e183f */
[----:B------:R-:W-:Y:S01]  /*76c0*/  ISETP.GT.AND P1, PT, R15, R14, PT ;  /* 0x0000000e0f00720c */ /* 0x000fe20003f24270 */
[----:B------:R-:W-:Y:S01]  /*76d0*/  FMUL.FTZ R88, R88, R56 ;  /* 0x0000003858587220 */ /* 0x000fe20000410000 */
[----:B------:R-:W-:Y:S01]  /*76e0*/  F2FP.SATFINITE.E4M3.F32.PACK_AB_MERGE_C R23, R24, R23, RZ ;  /* 0x000000171817723e */ /* 0x000fe200048070ff */
[----:B------:R-:W-:Y:S01]  /*76f0*/  UIADD3 UR10, UR10, 0x22860, URZ ;  /* 0x000228600a0a7890 */ /* 0x000fe2000fffe03f */
[----:B------:R-:W-:Y:S01]  /*7700*/  F2FP.SATFINITE.E4M3.F32.PACK_AB_MERGE_C R42, R53, R42, RZ ;  /* 0x0000002a352a723e */ /* 0x000fe200048070ff */
        /* <DEDUP_REMOVED lines=8> */
[----:B------:R-:W-:Y:S01]  /*7790*/  FMUL.FTZ R93, R93, R56 ;  /* 0x000000385d5d7220 */ /* 0x000fe20000410000 */
[----:B------:R-:W-:Y:S01]  /*77a0*/  F2FP.SATFINITE.E4M3.F32.PACK_AB_MERGE_C R30, R47, R30, RZ ;  /* 0x0000001e2f1e723e */ /* 0x000fe200048070ff */
[----:B------:R-:W-:Y:S01]  /*77b0*/  FMUL.FTZ R96, R96, R56 ;  /* 0x0000003860607220 */ /* 0x000fe20000410000 */
[----:B------:R-:W-:Y:S01]  /*77c0*/  F2FP.SATFINITE.E4M3.F32.PACK_AB_MERGE_C R39, R39, R62, RZ ;  /* 0x0000003e2727723e */ /* 0x000fe200048070ff */
[----:B------:R-:W-:Y:S01]  /*77d0*/  SYNCS.ARRIVE.TRANS64.RED.A1T0 RZ, [UR10], RZ ;  /* 0x000000ffffff79a7 */ /* 0x000fe2000810040a */
        /* <DEDUP_REMOVED lines=16> */
[----:B------:R-:W-:Y:S01]  /*78e0*/  F2FP.SATFINITE.E4M3.F32.PACK_AB_MERGE_C R164, R20, R21, R23 ;  /* 0x0000001514a4723e */ /* 0x000fe20004807017 */
[----:B------:R-:W-:Y:S01]  /*78f0*/  FMUL.FTZ R113, R113, R56 ;  /* 0x0000003871717220 */ /* 0x000fe20000410000 */
        /* <DEDUP_REMOVED lines=25> */
[-C--:B------:R-:W-:Y:S01]  /*7a90*/  FMUL.FTZ R140, R140, R56.reuse ;  /* 0x000000388c8c7220 */ /* 0x080fe20000410000 */
[----:B------:R-:W-:Y:S01]  /*7aa0*/  F2FP.SATFINITE.E4M3.F32.PACK_AB_MERGE_C R153, R153, R71, R50 ;  /* 0x000000479999723e */ /* 0x000fe20004807032 */
[-C--:B------:R-:W-:Y:S01]  /*7ab0*/  FMUL.FTZ R141, R141, R56.reuse ;  /* 0x000000388d8d7220 */ /* 0x080fe20000410000 */
[----:B------:R-:W-:Y:S01]  /*7ac0*/  F2FP.SATFINITE.E4M3.F32.PACK_AB_MERGE_C R155, R82, R49, R41 ;  /* 0x00000031529b723e */ /* 0x000fe20004807029 */
        /* <DEDUP_REMOVED lines=36> */
[----:B------:R-:W-:-:S02]  /*7d10*/  VIADD R15, R15, 0xffffffff ;  /* 0xffffffff0f0f7836 */ /* 0x000fc40000000000 */
[----:B------:R-:W-:Y:S02]  /*7d20*/  IMAD.MOV.U32 R13, RZ, RZ, R11 ;  /* 0x000000ffff0d7224 */ /* 0x000fe400078e000b */
[----:B------:R-:W-:Y:S02]  /*7d30*/  IMAD.MOV.U32 R12, RZ, RZ, R9 ;  /* 0x000000ffff0c7224 */ /* 0x000fe400078e0009 */
[----:B------:R-:W-:Y:S01]  /*7d40*/  IMAD.MOV.U32 R20, RZ, RZ, R0 ;  /* 0x000000ffff147224 */ /* 0x000fe200078e0000 */
[----:B------:R-:W-:Y:S06]  /*7d50*/  @P1 BRA `(.L_x_1094) ;  /* 0xffffffd0004c1947 */ /* 0x000fec000383ffff */
.L_x_1075:
[----:B------:R-:W2:Y:S01]  /*7d60*/  LDL R12, [R1] ;  /* 0x00000000010c7983 */ /* 0x000ea20000100800 */
[----:B------:R-:W-:Y:S01]  /*7d70*/  ISETP.NE.AND P2, PT, R22, 0x1, PT ;  /* 0x000000011600780c */ /* 0x000fe20003f45270 */
[----:B------:R-:W-:Y:S01]  /*7d80*/  ULDC UR10, c[0x0][0x9dc] ;  /* 0x00027700000a7ab9 */ /* 0x000fe20000000800 */
[----:B------:R-:W-:-:S05]  /*7d90*/  IADD3 R23, -R10, 0x1, RZ ;  /* 0x000000010a177810 */ /* 0x000fca0007ffe1ff */
[----:B------:R-:W-:-:S06]  /*7da0*/  IMAD R23, R16, UR33, R23 ;  /* 0x0000002110177c24 */ /* 0x000fcc000f8e0217 */
[----:B------:R-:W0:Y:S08]  /*7db0*/  @P2 LDC R14, c[0x0][0x44c] ;  /* 0x00011300ff0e2b82 */ /* 0x000e300000000800 */
[----:B------:R-:W1:Y:S01]  /*7dc0*/  @P2 LDC R21, c[0x0][0x450] ;  /* 0x00011400ff152b82 */ /* 0x000e620000000800 */
[----:B--2---:R-:W-:Y:S02]  /*7dd0*/  LOP3.LUT P1, RZ, R12, 0x1, RZ, 0xc0, !PT ;  /* 0x000000010cff7812 */ /* 0x004fe4000782c0ff */
[----:B------:R-:W2:Y:S02]  /*7de0*/  S2R R12, SR_CTAID.X ;  /* 0x00000000000c7919 */ /* 0x000ea40000002500 */
[----:B--2---:R-:W-:-:S05]  /*7df0*/  LEA R13, R12, 0x7f, 0x7 ;  /* 0x0000007f0c0d7811 */ /* 0x004fca00078e38ff */
[----:B0-----:R-:W-:-:S04]  /*7e00*/  @P2 IMAD.HI.U32 R12, R13, R14, RZ ;  /* 0x0000000e0d0c2227 */ /* 0x001fc800078e00ff */
[----:B------:R-:W-:Y:S01]  /*7e10*/  IMAD.MOV.U32 R10, RZ, RZ, R13 ;  /* 0x000000ffff0a7224 */ /* 0x000fe200078e000d */
[----:B-1----:R-:W-:-:S05]  /*7e20*/  @P2 SHF.R.U32.HI R10, RZ, R21, R12 ;  /* 0x00000015ff0a2219 */ /* 0x002fca000001160c */
[----:B------:R-:W-:-:S04]  /*7e30*/  IMAD.IADD R10, R23, 0x1, R10 ;  /* 0x00000001170a7824 */ /* 0x000fc800078e020a */
[----:B------:R-:W-:Y:S01]  /*7e40*/  VIADD R12, R10, -UR10 ;  /* 0x8000000a0a0c7c36 */ /* 0x000fe20008000000 */
[----:B------:R-:W-:Y:S06]  /*7e50*/  @!P1 BRA `(.L_x_1095) ;  /* 0x0000000000449947 */ /* 0x000fec0003800000 */
[----:B------:R-:W-:-:S13]  /*7e60*/  ISETP.GT.AND P1, PT, R10, -0x1, PT ;  /* 0xffffffff0a00780c */ /* 0x000fda0003f24270 */
[----:B------:R-:W-:Y:S05]  /*7e70*/  @P1 BRA `(.L_x_1096) ;  /* 0x0000000000201947 */ /* 0x000fea0003800000 */
[----:B------:R-:W0:Y:S01]  /*7e80*/  LDC R21, c[0x0][0x9e4] ;  /* 0x00027900ff157b82 */ /* 0x000e220000000800 */
[----:B------:R-:W-:Y:S02]  /*7e90*/  LOP3.LUT R13, RZ, R10, RZ, 0x33, !PT ;  /* 0x0000000aff0d7212 */ /* 0x000fe400078e33ff */
[----:B0-----:R-:W-:-:S13]  /*7ea0*/  ISETP.NE.AND P1, PT, R21, 0x1, PT ;  /* 0x000000011500780c */ /* 0x001fda0003f25270 */
[----:B------:R-:W0:Y:S02]  /*7eb0*/  @P1 LDC.64 R24, c[0x0][0x9e8] ;  /* 0x00027a00ff181b82 */ /* 0x000e240000000a00 */
[----:B0-----:R-:W-:-:S05]  /*7ec0*/  @P1 IMAD.HI.U32 R10, R13, R24, RZ ;  /* 0x000000180d0a1227 */ /* 0x001fca00078e00ff */
[----:B------:R-:W-:-:S04]  /*7ed0*/  @P1 SHF.R.U32.HI R13, RZ, R25, R10 ;  /* 0x00000019ff0d1219 */ /* 0x000fc8000001160a */
[----:B------:R-:W-:Y:S01]  /*7ee0*/  LOP3.LUT R10, RZ, R13, RZ, 0x33, !PT ;  /* 0x0000000dff0a7212 */ /* 0x000fe200078e33ff */
[----:B------:R-:W-:Y:S06]  /*7ef0*/  BRA `(.L_x_1097) ;  /* 0x0000000000147947 */ /* 0x000fec0003800000 */
.L_x_1096:
[----:B------:R-:W0:Y:S02]  /*7f00*/  LDC R21, c[0x0][0x9e4] ;  /* 0x00027900ff157b82 */ /* 0x000e240000000800 */
[----:B0-----:R-:W-:-:S13]  /*7f10*/  ISETP.NE.AND P1, PT, R21, 0x1, PT ;  /* 0x000000011500780c */ /* 0x001fda0003f25270 */
[----:B------:R-:W0:Y:S02]  /*7f20*/  @P1 LDC.64 R24, c[0x0][0x9e8] ;  /* 0x00027a00ff181b82 */ /* 0x000e240000000a00 */
[----:B0-----:R-:W-:-:S05]  /*7f30*/  @P1 IMAD.HI.U32 R14, R10, R24, RZ ;  /* 0x000000180a0e1227 */ /* 0x001fca00078e00ff */
[----:B------:R-:W-:-:S07]  /*7f40*/  @P1 SHF.R.U32.HI R10, RZ, R25, R14 ;  /* 0x00000019ff0a1219 */ /* 0x000fce000001160e */
.L_x_1097:
[----:B------:R-:W-:-:S05]  /*7f50*/  IMAD R13, R10, R21, RZ ;  /* 0x000000150a0d7224 */ /* 0x000fca00078e02ff */
[----:B------:R-:W-:-:S07]  /*7f60*/  VIMNMX R12, R12, R13, !PT ;  /* 0x0000000d0c0c7248 */ /* 0x000fce0007fe0100 */
.L_x_1095:
[----:B------:R-:W-:-:S05]  /*7f70*/  VIADD R12, R12, 0x7f ;  /* 0x0000007f0c0c7836 */ /* 0x000fca0000000000 */
[----:B------:R-:W-:-:S04]  /*7f80*/  SHF.R.S32.HI R13, RZ, 0x1f, R12 ;  /* 0x0000001fff0d7819 */ /* 0x000fc8000001140c */
[----:B------:R-:W-:-:S04]  /*7f90*/  LEA.HI R13, R13, R12, RZ, 0x7 ;  /* 0x0000000c0d0d7211 */ /* 0x000fc800078f38ff */
[----:B------:R-:W-:-:S04]  /*7fa0*/  SHF.R.S32.HI R13, RZ, 0x7, R13 ;  /* 0x00000007ff0d7819 */ /* 0x000fc8000001140d */
[----:B------:R-:W-:-:S04]  /*7fb0*/  VIMNMX R10, R18, R13, !PT ;  /* 0x0000000d120a7248 */ /* 0x000fc80007fe0100 */
[----:B------:R-:W-:-:S13]  /*7fc0*/  ISETP.GE.AND P1, PT, R15, R10, PT ;  /* 0x0000000a0f00720c */ /* 0x000fda0003f26270 */
[----:B------:R-:W-:Y:S05]  /*7fd0*/  @!P1 BRA `(.L_x_1098) ;  /* 0x0000001c008c9947 */ /* 0x000fea0003800000 */
[----:B------:R-:W-:Y:S01]  /*7fe0*/  IMAD.MOV.U32 R13, RZ, RZ, R11 ;  /* 0x000000ffff0d7224 */ /* 0x000fe200078e000b */
[----:B------:R-:W-:Y:S01]  /*7ff0*/  UMOV UR32, UR4 ;  /* 0x0000000400207c82 */ /* 0x000fe20008000000 */
[----:B------:R-:W-:Y:S02]  /*8000*/  IMAD.MOV.U32 R12, RZ, RZ, R9 ;  /* 0x000000ffff0c7224 */ /* 0x000fe400078e0009 */
[----:B------:R-:W-:-:S07]  /*8010*/  IMAD.MOV.U32 R14, RZ, RZ, R0 ;  /* 0x000000ffff0e7224 */ /* 0x000fce00078e0000 */
.L_x_1109:
[----:B------:R-:W-:Y:S01]  /*8020*/  ISETP.NE.AND P2, PT, RZ, UR37, PT ;  /* 0x00000025ff007c0c */ /* 0x000fe2000bf45270 */
[----:B------:R-:W-:-:S04]  /*8030*/  UISETP.NE.AND UP0, UPT, UR32, 0x1, UPT ;  /* 0x000000012000788c */ /* 0x000fc8000bf05270 */
[----:B------:R-:W-:-:S06]  /*8040*/  USEL UR4, URZ, 0x1, UP0 ;  /* 0x000000013f047887 */ /* 0x000fcc0008000000 */
[----:B------:R-:W-:Y:S02]  /*8050*/  LOP3.LUT R0, R14, UR4, RZ, 0x3c, !PT ;  /* 0x000000040e007c12 */ /* 0x000fe4000f8e3cff */
[----:B------:R-:W-:Y:S05]  /*8060*/  @P2 BRA `(.L_x_1099) ;  /* 0x0000000000342947 */ /* 0x000fea0003800000 */
[----:B------:R-:W-:Y:S05]  /*8070*/  @!P0 BRA `(.L_x_1100) ;  /* 0x0000000000048947 */ /* 0x000fea0003800000 */
[----:B------:R-:W-:Y:S01]  /*8080*/  BPT.TRAP 0x1 ;  /* 0x000000040000795c */ /* 0x000fe20000300000 */
.L_x_1100:
        /* <DEDUP_REMOVED lines=8> */
.L_x_1101:
[----:B-1----:R-:W-:Y:S05]  /*8110*/  @P1 BRA `(.L_x_1099) ;  /* 0x0000000000081947 */ /* 0x002fea0003800000 */
[----:B------:R-:W1:Y:S02]  /*8120*/  SYNCS.PHASECHK.TRANS64.TRYWAIT P1, [UR4+0x22830], R9 ;  /* 0x02283009ff0075a7 */ /* 0x000e640008020144 */
[----:B-1----:R-:W-:Y:S05]  /*8130*/  @!P1 BRA `(.L_x_1102) ;  /* 0x000000c000b49947 */ /* 0x002fea0003800000 */
.L_x_1099:
        /* <DEDUP_REMOVED lines=40> */
.L_x_1104:
[----:B------:R-:W-:Y:S01]  /*83c0*/  ULEA UR10, UR32, UR36, 0x3 ;  /* 0x00000024200a7291 */ /* 0x000fe2000f8e183f */
[----:B------:R-:W-:-:S08]  /*83d0*/  SHF.L.U32 R9, R14, 0x1f, RZ ;  /* 0x0000001f0e097819 */ /* 0x000fd000000006ff */
[----:B------:R0:W1:Y:S01]  /*83e0*/  SYNCS.PHASECHK.TRANS64.TRYWAIT P1, [UR10+0x22850], R9 ;  /* 0x02285009ff0075a7 */ /* 0x000062000802014a */
[----:B------:R-:W-:Y:S05]  /*83f0*/  @!P0 BRA `(.L_x_1105) ;  /* 0x0000000000048947 */ /* 0x000fea0003800000 */
[----:B------:R-:W-:Y:S01]  /*8400*/  BPT.TRAP 0x1 ;  /* 0x000000040000795c */ /* 0x000fe20000300000 */
.L_x_1105:
[----:B-1----:R-:W-:Y:S05]  /*8410*/  @P1 BRA `(.L_x_1103) ;  /* 0x0000000000081947 */ /* 0x002fea0003800000 */
[----:B------:R-:W1:Y:S02]  /*8420*/  SYNCS.PHASECHK.TRANS64.TRYWAIT P1, [UR10+0x22850], R9 ;  /* 0x02285009ff0075a7 */ /* 0x000e64000802014a */
[----:B-1----:R-:W-:Y:S05]  /*8430*/  @!P1 BRA `(.L_x_1106) ;  /* 0x000000c0000c9947 */ /* 0x002fea0003800000 */
.L_x_1103:
[----:B------:R-:W-:Y:S01]  /*8440*/  UIADD3 UR10, UR36, 0x400, URZ ;  /* 0x00000400240a7890 */ /* 0x000fe2000fffe03f */
[----:B------:R-:W-:Y:S01]  /*8450*/  WARPGROUP.ARRIVE ;  /* 0x00000000000079c5 */ /* 0x000fe20000000000 */
[----:B------:R-:W-:Y:S01]  /*8460*/  UMOV UR11, 0x40000040 ;  /* 0x40000040000b7882 */ /* 0x000fe20000000000 */
[----:B------:R-:W-:Y:S01]  /*8470*/  UMOV UR15, 0x40000040 ;  /* 0x40000040000f7882 */ /* 0x000fe20000000000 */
[----:B------:R-:W-:Y:S01]  /*8480*/  USHF.R.U32.HI UR10, URZ, 0x4, UR10 ;  /* 0x000000043f0a7899 */ /* 0x000fe2000801160a */
[----:B01----:R-:W-:-:S03]  /*8490*/  IADD3 R9, -R19, 0xb, RZ ;  /* 0x0000000b13097810 */ /* 0x003fc60007ffe1ff */
[----:B------:R-:W-:-:S04]  /*84a0*/  ULOP3.LUT UR10, UR10, 0x3fff, URZ, 0xc0, !UPT ;  /* 0x00003fff0a0a7892 */ /* 0x000fc8000f8ec03f */
[----:B------:R-:W-:-:S04]  /*84b0*/  ULOP3.LUT UR10, UR10, 0x10000, URZ, 0xfc, !UPT ;  /* 0x000100000a0a7892 */ /* 0x000fc8000f8efc3f */
[----:B------:R-:W-:-:S04]  /*84c0*/  ULEA UR10, UR32, UR10, 0xa ;  /* 0x0000000a200a7291 */ /* 0x000fc8000f8e503f */
[----:B------:R-:W-:-:S05]  /*84d0*/  UIADD3 UR14, UR10, 0x2, URZ ;  /* 0x000000020a0e7890 */ /* 0x000fca000fffe03f */
[----:B------:R-:W-:Y:S01]  /*84e0*/  QGMMA.64x128x32.F32.E4M3.E4M3 R88, R164, gdesc[UR8], R88, gsb0 ;  /* 0x01e00008a4587df3 */ /* 0x000fe20008000858 */
[----:B------:R-:W-:Y:S02]  /*84f0*/  UMOV UR11, 0x40000040 ;  /* 0x40000040000b7882 */ /* 0x000fe40000000000 */
[----:B------:R-:W-:Y:S02]  /*8500*/  WARPGROUP.DEPBAR.LE gsb0, 0x0 ;  /* 0x00008000000079c5 */ /* 0x000fe40000010000 */
[----:B------:R-:W-:-:S07]  /*8510*/  WARPGROUP.ARRIVE ;  /* 0x00000000000079c5 */ /* 0x000fce0000000000 */
[----:B------:R-:W-:Y:S01]  /*8520*/  QGMMA.64x128x32.F32.E4M3.E4M3 R88, R160, gdesc[UR12], R88, gsb0 ;  /* 0x01e0000ca0587df3 */ /* 0x000fe20008000858 */
[----:B------:R-:W-:Y:S01]  /*8530*/  UIADD3 UR14, UR10, 0x4, URZ ;  /* 0x000000040a0e7890 */ /* 0x000fe2000fffe03f */
[----:B------:R-:W-:Y:S01]  /*8540*/  UMOV UR15, 0x40000040 ;  /* 0x40000040000f7882 */ /* 0x000fe20000000000 */
[----:B------:R-:W-:Y:S01]  /*8550*/  UIADD3 UR10, UR10, 0x6, URZ ;  /* 0x000000060a0a7890 */ /* 0x000fe2000fffe03f */
[----:B------:R-:W-:Y:S02]  /*8560*/  WARPGROUP.DEPBAR.LE gsb0, 0x0 ;  /* 0x00008000000079c5 */ /* 0x000fe40000010000 */
[----:B------:R-:W-:-:S06]  /*8570*/  WARPGROUP.ARRIVE ;  /* 0x00000000000079c5 */ /* 0x000fcc0000000000 */
[----:B------:R-:W-:Y:S03]  /*8580*/  QGMMA.64x128x32.F32.E4M3.E4M3 R88, R156, gdesc[UR12], R88, gsb0 ;  /* 0x01e0000c9c587df3 */ /* 0x000fe60008000858 */
[----:B------:R-:W-:Y:S02]  /*8590*/  WARPGROUP.DEPBAR.LE gsb0, 0x0 ;  /* 0x00008000000079c5 */ /* 0x000fe40000010000 */
[----:B------:R-:W-:-:S07]  /*85a0*/  WARPGROUP.ARRIVE ;  /* 0x00000000000079c5 */ /* 0x000fce0000000000 */
[----:B------:R-:W-:Y:S03]  /*85b0*/  QGMMA.64x128x32.F32.E4M3.E4M3 R88, R152, gdesc[UR8], R88, gsb0 ;  /* 0x01e0000898587df3 */ /* 0x000fe60008000858 */
[----:B------:R-:W-:Y:S02]  /*85c0*/  WARPGROUP.DEPBAR.LE gsb0, 0x0 ;  /* 0x00008000000079c5 */ /* 0x000fe40000010000 */
[----:B------:R0:W-:Y:S06]  /*85d0*/  BAR.ARV R9, 0x100 ;  /* 0x000400090000751d */ /* 0x0001ec0000002000 */
[----:B------:R-:W-:Y:S05]  /*85e0*/  @!P0 BRA `(.L_x_1107) ;  /* 0x0000000000048947 */ /* 0x000fea0003800000 */
[----:B------:R-:W-:Y:S01]  /*85f0*/  BPT.TRAP 0x1 ;  /* 0x000000040000795c */ /* 0x000fe20000300000 */
.L_x_1107:
[----:B------:R-:W-:Y:S01]  /*8600*/  FMNMX.FTZ R20, R26, R13, !PT ;  /* 0x0000000d1a147209 */ /* 0x000fe20007810000 */
[----:B------:R-:W-:Y:S01]  /*8610*/  ULEA UR10, UR4, UR36, 0x3 ;  /* 0x00000024040a7291 */ /* 0x000fe2000f8e183f */
[----:B------:R-:W-:Y:S02]  /*8620*/  FMNMX.FTZ R14, R24, R12, !PT ;  /* 0x0000000c180e7209 */ /* 0x000fe40007810000 */
[----:B------:R-:W-:Y:S01]  /*8630*/  FMNMX.FTZ R11, R27, R20, !PT ;  /* 0x000000141b0b7209 */ /* 0x000fe20007810000 */
[----:B------:R-:W-:Y:S01]  /*8640*/  UIADD3 UR10, UR10, 0x22840, URZ ;  /* 0x000228400a0a7890 */ /* 0x000fe2000fffe03f */
[----:B0-----:R-:W-:Y:S02]  /*8650*/  FMNMX.FTZ R9, R25, R14, !PT ;  /* 0x0000000e19097209 */ /* 0x001fe40007810000 */
        /* <DEDUP_REMOVED lines=70> */
[----:B------:R-:W-:Y:S02]  /*8ac0*/  FADD.FTZ R155, -R11, R13 ;  /* 0x0000000d0b9b7221 */ /* 0x000fe40000010100 */
[----:B------:R-:W-:-:S02]  /*8ad0*/  FADD.FTZ R153, -R9, R12 ;  /* 0x0000000c09997221 */ /* 0x000fc40000010100 */
[C---:B------:R-:W-:Y:S01]  /*8ae0*/  FMUL.FTZ R12, R2.reuse, R155 ;  /* 0x0000009b020c7220 */ /* 0x040fe20000410000 */
[----:B------:R-:W-:-:S01]  /*8af0*/  FFMA.FTZ R155, R2, R9, -8 ;  /* 0xc1000000029b7423 */ /* 0x000fc20000010009 */
[----:B------:R-:W-:-:S03]  /*8b00*/  FMUL.FTZ R153, R2, R153 ;  /* 0x0000009902997220 */ /* 0x000fc60000410000 */
[C-C-:B------:R-:W-:Y:S01]  /*8b10*/  FFMA.FTZ R23, R2.reuse, R29, -R155.reuse ;  /* 0x0000001d02177223 */ /* 0x140fe2000001089b */
[----:B------:R-:W-:-:S01]  /*8b20*/  FFMA.FTZ R29, R2, R37, -R155 ;  /* 0x00000025021d7223 */ /* 0x000fc2000001089b */
        /* <DEDUP_REMOVED lines=10> */
[C---:B------:R-:W-:Y:S01]  /*8bd0*/  FFMA.FTZ R57, R2.reuse, R65, -R155 ;  /* 0x0000004102397223 */ /* 0x040fe2000001089b */
[----:B------:R-:W-:-:S01]  /*8be0*/  FFMA.FTZ R77, R2, R11, -8 ;  /* 0xc1000000024d7423 */ /* 0x000fc2000001000b */
        /* <DEDUP_REMOVED lines=10> */
[C---:B------:R-:W-:Y:S01]  /*8c90*/  FFMA.FTZ R24, R2.reuse, R32, -R155 ;  /* 0x0000002002187223 */ /* 0x040fe2000001089b */
        /* <DEDUP_REMOVED lines=9> */
[C---:B------:R-:W-:Y:S01]  /*8d30*/  FFMA.FTZ R28, R2.reuse, R36, -R155 ;  /* 0x00000024021c7223 */ /* 0x040fe2000001089b */
[----:B------:R-:W-:-:S01]  /*8d40*/  FFMA.FTZ R47, R2, R50, -R77 ;  /* 0x00000032022f7223 */ /* 0x000fc2000001084d */
[----:B------:R-:W-:Y:S01]  /*8d50*/  MUFU.EX2 R12, R12 ;  /* 0x0000000c000c7308 */ /* 0x000fe20000000800 */
[----:B------:R-:W-:-:S01]  /*8d60*/  FFMA.FTZ R50, R2, R51, -R77 ;  /* 0x0000003302327223 */ /* 0x000fc2000001084d */
[C-C-:B------:R-:W-:Y:S01]  /*8d70*/  FFMA.FTZ R51, R2.reuse, R54, -R77.reuse ;  /* 0x0000003602337223 */ /* 0x140fe2000001084d */
        /* <DEDUP_REMOVED lines=9> */
[C-C-:B------:R-:W-:Y:S01]  /*8e10*/  FFMA.FTZ R56, R2.reuse, R64, -R155.reuse ;  /* 0x0000004002387223 */ /* 0x140fe2000001089b */
[----:B------:R-:W-:-:S01]  /*8e20*/  FFMA.FTZ R64, R2, R72, -R155 ;  /* 0x0000004802407223 */ /* 0x000fc2000001089b */
[C---:B------:R-:W-:Y:S01]  /*8e30*/  FFMA.FTZ R72, R2.reuse, R80, -R155 ;  /* 0x0000005002487223 */ /* 0x040fe2000001089b */
[----:B------:R-:W-:-:S01]  /*8e40*/  FFMA.FTZ R80, R2, R63, -R77 ;  /* 0x0000003f02507223 */ /* 0x000fc2000001084d */
[----:B------:R-:W0:Y:S01]  /*8e50*/  MUFU.EX2 R21, R21 ;  /* 0x0000001500157308 */ /* 0x000e220000000800 */
[----:B------:R-:W-:-:S01]  /*8e60*/  FFMA.FTZ R36, R2, R44, -R155 ;  /* 0x0000002c02247223 */ /* 0x000fc2000001089b */
[C-C-:B------:R-:W-:Y:S01]  /*8e70*/  FFMA.FTZ R44, R2.reuse, R52, -R155.reuse ;  /* 0x00000034022c7223 */ /* 0x140fe2000001089b */
[----:B------:R-:W-:-:S01]  /*8e80*/  FFMA.FTZ R52, R2, R60, -R155 ;  /* 0x0000003c02347223 */ /* 0x000fc2000001089b */
[C---:B------:R-:W-:Y:S01]  /*8e90*/  FFMA.FTZ R70, R2.reuse, R70, -R77 ;  /* 0x0000004602467223 */ /* 0x040fe2000001084d */
[----:B------:R-:W-:-:S01]  /*8ea0*/  FFMA.FTZ R60, R2, R68, -R155 ;  /* 0x00000044023c7223 */ /* 0x000fc2000001089b */
[C-C-:B------:R-:W-:Y:S01]  /*8eb0*/  FFMA.FTZ R71, R2.reuse, R71, -R77.reuse ;  /* 0x0000004702477223 */ /* 0x140fe2000001084d */
[----:B------:R-:W-:-:S01]  /*8ec0*/  FFMA.FTZ R75, R2, R75, -R77 ;  /* 0x0000004b024b7223 */ /* 0x000fc2000001084d */
[----:B------:R-:W2:Y:S01]  /*8ed0*/  MUFU.EX2 R26, R26 ;  /* 0x0000001a001a7308 */ /* 0x000ea20000000800 */
[----:B-1----:R-:W-:-:S01]  /*8ee0*/  FFMA.FTZ R3, R12, R3, R85 ;  /* 0x000000030c037223 */ /* 0x002fc20000010055 */
[C---:B------:R-:W-:Y:S01]  /*8ef0*/  FFMA.FTZ R68, R2.reuse, R76, -R155 ;  /* 0x0000004c02447223 */ /* 0x040fe2000001089b */
[----:B------:R-:W-:-:S01]  /*8f00*/  FFMA.FTZ R78, R2, R78, -R77 ;  /* 0x0000004e024e7223 */ /* 0x000fc2000001084d */
[C-C-:B------:R-:W-:Y:S01]  /*8f10*/  FFMA.FTZ R79, R2.reuse, R79, -R77.reuse ;  /* 0x0000004f024f7223 */ /* 0x140fe2000001084d */
[----:B------:R-:W-:-:S01]  /*8f20*/  FFMA.FTZ R82, R2, R82, -R77 ;  /* 0x0000005202527223 */ /* 0x000fc2000001084d */
[C---:B------:R-:W-:Y:S01]  /*8f30*/  FFMA.FTZ R83, R2.reuse, R83, -R77 ;  /* 0x0000005302537223 */ /* 0x040fe2000001084d */
[----:B------:R-:W-:-:S01]  /*8f40*/  FFMA.FTZ R76, R2, R84, -R155 ;  /* 0x00000054024c7223 */ /* 0x000fc2000001089b */
[----:B------:R-:W1:Y:S01]  /*8f50*/  MUFU.EX2 R20, R20 ;  /* 0x0000001400147308 */ /* 0x000e620000000800 */
[----:B0-----:R-:W-:-:S01]  /*8f60*/  FADD.FTZ R153, R21, R4 ;  /* 0x0000000415997221 */ /* 0x001fc20000010000 */
[----:B------:R-:W-:-:S06]  /*8f70*/  FFMA.FTZ R86, R2, R86, -R77 ;  /* 0x0000005602567223 */ /* 0x000fcc000001084d */
[----:B------:R-:W0:Y:S01]  /*8f80*/  MUFU.EX2 R27, R27 ;  /* 0x0000001b001b7308 */ /* 0x000e220000000800 */
[----:B--2---:R-:W-:-:S07]  /*8f90*/  FADD.FTZ R4, R26, R3 ;  /* 0x000000031a047221 */ /* 0x004fce0000010000 */
[----:B------:R-:W2:Y:S01]  /*8fa0*/  MUFU.EX2 R23, R23 ;  /* 0x0000001700177308 */ /* 0x000ea20000000800 */
[----:B-1----:R-:W-:-:S07]  /*8fb0*/  FADD.FTZ R62, R20, R153 ;  /* 0x00000099143e7221 */ /* 0x002fce0000010000 */
[----:B------:R-:W1:Y:S01]  /*8fc0*/  MUFU.EX2 R30, R30 ;  /* 0x0000001e001e7308 */ /* 0x000e620000000800 */
[----:B0-----:R-:W-:-:S07]  /*8fd0*/  FADD.FTZ R3, R27, R4 ;  /* 0x000000041b037221 */ /* 0x001fce0000010000 */
[----:B------:R-:W0:Y:S01]  /*8fe0*/  MUFU.EX2 R24, R24 ;  /* 0x0000001800187308 */ /* 0x000e220000000800 */
[----:B--2---:R-:W-:-:S01]  /*8ff0*/  FADD.FTZ R63, R23, R62 ;  /* 0x0000003e173f7221 */ /* 0x004fc20000010000 */
[----:B------:R-:W-:-:S06]  /*9000*/  FFMA.FTZ R62, R2, R66, -R77 ;  /* 0x00000042023e7223 */ /* 0x000fcc000001084d */
[----:B------:R-:W2:Y:S01]  /*9010*/  MUFU.EX2 R31, R31 ;  /* 0x0000001f001f7308 */ /* 0x000ea20000000800 */
[----:B-1----:R-:W-:-:S07]  /*9020*/  FADD.FTZ R4, R30, R3 ;  /* 0x000000031e047221 */ /* 0x002fce0000010000 */
        /* <DEDUP_REMOVED lines=30> */
[----:B-1----:R-:W-:-:S01]  /*9210*/  FADD.FTZ R67, R37, R66 ;  /* 0x0000004225437221 */ /* 0x002fc20000010000 */
[C-C-:B------:R-:W-:Y:S01]  /*9220*/  FFMA.FTZ R66, R2.reuse, R74, -R77.reuse ;  /* 0x0000004a02427223 */ /* 0x140fe2000001084d */
[----:B------:R-:W-:-:S05]  /*9230*/  FFMA.FTZ R77, R2, R87, -R77 ;  /* 0x00000057024d7223 */ /* 0x000fca000001084d */
[----:B------:R-:W1:Y:S01]  /*9240*/  MUFU.EX2 R47, R47 ;  /* 0x0000002f002f7308 */ /* 0x000e620000000800 */
[----:B0-----:R-:W-:-:S07]  /*9250*/  FADD.FTZ R4, R46, R3 ;  /* 0x000000032e047221 */ /* 0x001fce0000010000 */
[----:B------:R-:W0:Y:S01]  /*9260*/  MUFU.EX2 R41, R41 ;  /* 0x0000002900297308 */ /* 0x000e220000000800 */
[----:B--2---:R-:W-:-:S07]  /*9270*/  FADD.FTZ R74, R40, R67 ;  /* 0x00000043284a7221 */ /* 0x004fce0000010000 */
[----:B------:R-:W2:Y:S01]  /*9280*/  MUFU.EX2 R50, R50 ;  /* 0x0000003200327308 */ /* 0x000ea20000000800 */
[----:B-1----:R-:W-:-:S07]  /*9290*/  FADD.FTZ R3, R47, R4 ;  /* 0x000000042f037221 */ /* 0x002fce0000010000 */
[----:B------:R-:W-:Y:S01]  /*92a0*/  MUFU.EX2 R44, R44 ;  /* 0x0000002c002c7308 */ /* 0x000fe20000000800 */
[----:B0-----:R-:W-:-:S07]  /*92b0*/  FADD.FTZ R67, R41, R74 ;  /* 0x0000004a29437221 */ /* 0x001fce0000010000 */
        /* <DEDUP_REMOVED lines=11> */
[----:B------:R-:W-:Y:S08]  /*9370*/  MUFU.EX2 R52, R52 ;  /* 0x0000003400347308 */ /* 0x000ff00000000800 */
[----:B------:R-:W0:Y:S01]  /*9380*/  MUFU.EX2 R59, R59 ;  /* 0x0000003b003b7308 */ /* 0x000e220000000800 */
[----:B-1----:R-:W-:-:S07]  /*9390*/  FADD.FTZ R4, R58, R3 ;  /* 0x000000033a047221 */ /* 0x002fce0000010000 */
[----:B------:R1:W-:Y:S08]  /*93a0*/  MUFU.EX2 R153, R70 ;  /* 0x0000004600997308 */ /* 0x0003f00000000800 */
[----:B------:R-:W2:Y:S01]  /*93b0*/  MUFU.EX2 R53, R53 ;  /* 0x0000003500357308 */ /* 0x000ea20000000800 */
[----:B-1----:R-:W-:-:S01]  /*93c0*/  FADD.FTZ R70, R44, R67 ;  /* 0x000000432c467221 */ /* 0x002fc20000010000 */
[----:B0-----:R-:W-:-:S03]  /*93d0*/  FADD.FTZ R3, R59, R4 ;  /* 0x000000043b037221 */ /* 0x001fc60000010000 */
[----:B------:R-:W-:-:S03]  /*93e0*/  FADD.FTZ R67, R45, R70 ;  /* 0x000000462d437221 */ /* 0x000fc60000010000 */
[----:B------:R-:W0:Y:S01]  /*93f0*/  MUFU.EX2 R80, R80 ;  /* 0x0000005000507308 */ /* 0x000e220000000800 */
[----:B------:R-:W-:-:S04]  /*9400*/  FADD.FTZ R70, R48, R67 ;  /* 0x0000004330467221 */ /* 0x000fc80000010000 */
[----:B------:R-:W-:-:S03]  /*9410*/  FADD.FTZ R67, R49, R70 ;  /* 0x0000004631437221 */ /* 0x000fc60000010000 */
[----:B------:R-:W1:Y:S01]  /*9420*/  MUFU.EX2 R56, R56 ;  /* 0x0000003800387308 */ /* 0x000e620000000800 */
[----:B------:R-:W-:-:S04]  /*9430*/  FADD.FTZ R70, R52, R67 ;  /* 0x0000004334467221 */ /* 0x000fc80000010000 */
[----:B--2---:R-:W-:-:S03]  /*9440*/  FADD.FTZ R67, R53, R70 ;  /* 0x0000004635437221 */ /* 0x004fc60000010000 */
        /* <DEDUP_REMOVED lines=9> */
[----:B-1----:R-:W-:-:S04]  /*94e0*/  FADD.FTZ R70, R63, R70 ;  /* 0x000000463f467221 */ /* 0x002fc80000010000 */
[----:B------:R-:W-:-:S03]  /*94f0*/  FADD.FTZ R70, R153, R70 ;  /* 0x0000004699467221 */ /* 0x000fc60000010000 */
        /* <DEDUP_REMOVED lines=35> */
[----:B--2---:R-:W-:Y:S01]  /*9730*/  FADD.FTZ R3, R77, R67 ;  /* 0x000000434d037221 */ /* 0x004fe20000010000 */
[----:B------:R-:W-:Y:S06]  /*9740*/  @!P0 BRA `(.L_x_1108) ;  /* 0x0000000000048947 */ /* 0x000fec0003800000 */
[----:B------:R-:W-:Y:S01]  /*9750*/  BPT.TRAP 0x1 ;  /* 0x000000040000795c */ /* 0x000fe20000300000 */
.L_x_1108:
        /* <DEDUP_REMOVED lines=18> */
[----:B------:R-:W-:Y:S01]  /*9880*/  SYNCS.ARRIVE.TRANS64.RED.A1T0 RZ, [UR10], RZ ;  /* 0x000000ffffff79a7 */ /* 0x000fe2000810040a */
        /* <DEDUP_REMOVED lines=86> */
[----:B------:R-:W-:Y:S01]  /*9df0*/  F2FP.SATFINITE.E4M3.F32.PACK_AB_MERGE_C R155, R83, R82, R30 ;  /* 0x00000052539b723e */ /* 0x000fe2000480701e */
[----:B------:R-:W-:Y:S06]  /*9e00*/  @P1 BRA `(.L_x_1109) ;  /* 0xffffffe000841947 */ /* 0x000fec000383ffff */
.L_x_1098:
[----:B------:R-:W-:-:S13]  /*9e10*/  ISETP.GE.AND P1, PT, R15, R18, PT ;  /* 0x000000120f00720c */ /* 0x000fda0003f26270 */
[----:B------:R-:W-:Y:S05]  /*9e20*/  @!P1 BRA `(.L_x_1110) ;  /* 0x0000002c00c09947 */ /* 0x000fea0003800000 */
[C---:B------:R-:W-:Y:S01]  /*9e30*/  VIADD R12, R19.reuse, 0x8 ;  /* 0x00000008130c7836 */ /* 0x040fe20000000000 */
[----:B------:R-:W-:Y:S01]  /*9e40*/  IADD3 R19, -R19, 0xb, RZ ;  /* 0x0000000b13137810 */ /* 0x000fe20007ffe1ff */
[----:B------:R-:W-:Y:S01]  /*9e50*/  IMAD.MOV.U32 R13, RZ, RZ, R11 ;  /* 0x000000ffff0d7224 */ /* 0x000fe200078e000b */
[----:B------:R-:W-:Y:S01]  /*9e60*/  UMOV UR32, UR4 ;  /* 0x0000000400207c82 */ /* 0x000fe20008000000 */
[----:B------:R-:W-:Y:S01]  /*9e70*/  IMAD.MOV.U32 R10, RZ, RZ, R9 ;  /* 0x000000ffff0a7224 */ /* 0x000fe200078e0009 */
[----:B------:R-:W-:Y:S01]  /*9e80*/  ULDC UR33, c[0x0][0x9e4] ;  /* 0x0002790000217ab9 */ /* 0x000fe20000000800 */
[----:B------:R-:W-:Y:S01]  /*9e90*/  IMAD.MOV.U32 R14, RZ, RZ, R0 ;  /* 0x000000ffff0e7224 */ /* 0x000fe200078e0000 */
[----:B------:R-:W-:Y:S01]  /*9ea0*/  ULDC UR34, c[0x0][0x288] ;  /* 0x0000a20000227ab9 */ /* 0x000fe20000000800 */
[----:B------:R-:W-:Y:S01]  /*9eb0*/  ULDC UR35, c[0x0][0x2f0] ;  /* 0x0000bc0000237ab9 */ /* 0x000fe20000000800 */
[----:B------:R-:W-:-:S05]  /*9ec0*/  ULDC UR41, c[0x0][0x9e0] ;  /* 0x0002780000297ab9 */ /* 0x000fca0000000800 */
.L_x_1129:
[----:B------:R-:W-:Y:S01]  /*9ed0*/  UIADD3 UR4, UR32, 0x1, URZ ;  /* 0x0000000120047890 */ /* 0x000fe2000fffe03f */
[----:B------:R-:W-:-:S03]  /*9ee0*/  ISETP.NE.AND P2, PT, RZ, UR37, PT ;  /* 0x00000025ff007c0c */ /* 0x000fc6000bf45270 */
[----:B------:R-:W-:-:S04]  /*9ef0*/  UISETP.NE.AND UP0, UPT, UR4, 0x2, UPT ;  /* 0x000000020400788c */ /* 0x000fc8000bf05270 */
[----:B------:R-:W-:Y:S02]  /*9f00*/  USEL UR10, URZ, 0x1, UP0 ;  /* 0x000000013f0a7887 */ /* 0x000fe40008000000 */
[----:B------:R-:W-:-:S04]  /*9f10*/  USEL UR4, UR4, URZ, UP0 ;  /* 0x0000003f04047287 */ /* 0x000fc80008000000 */
[----:B------:R-:W-:Y:S01]  /*9f20*/  LOP3.LUT R0, R14, UR10, RZ, 0x3c, !PT ;  /* 0x0000000a0e007c12 */ /* 0x000fe2000f8e3cff */
[----:B------:R-:W-:Y:S07]  /*9f30*/  @P2 BRA `(.L_x_1111) ;  /* 0x0000000000282947 */ /* 0x000fee0003800000 */
[----:B------:R-:W-:Y:S05]  /*9f40*/  @!P0 BRA `(.L_x_1112) ;  /* 0x0000000000048947 */ /* 0x000fea0003800000 */
[----:B------:R-:W-:Y:S01]  /*9f50*/  BPT.TRAP 0x1 ;  /* 0x000000040000795c */ /* 0x000fe20000300000 */
.L_x_1112:
[----:B------:R-:W-:Y:S01]  /*9f60*/  ULEA UR10, UR4, UR36, 0x3 ;  /* 0x00000024040a7291 */ /* 0x000fe2000f8e183f */
[----:B------:R-:W-:-:S08]  /*9f70*/  SHF.L.U32 R9, R0, 0x1f, RZ ;  /* 0x0000001f00097819 */ /* 0x000fd000000006ff */
[----:B------:R0:W1:Y:S01]  /*9f80*/  SYNCS.PHASECHK.TRANS64.TRYWAIT P1, [UR10+0x22830], R9 ;  /* 0x02283009ff0075a7 */ /* 0x000062000802014a */
[----:B------:R-:W-:Y:S05]  /*9f90*/  @!P0 BRA `(.L_x_1113) ;  /* 0x0000000000048947 */ /* 0x000fea0003800000 */
[----:B------:R-:W-:Y:S01]  /*9fa0*/  BPT.TRAP 0x1 ;  /* 0x000000040000795c */ /* 0x000fe20000300000 */
.L_x_1113:
[----:B-1----:R-:W-:Y:S05]  /*9fb0*/  @P1 BRA `(.L_x_1111) ;  /* 0x0000000000081947 */ /* 0x002fea0003800000 */
[----:B------:R-:W1:Y:S02]  /*9fc0*/  SYNCS.PHASECHK.TRANS64.TRYWAIT P1, [UR10+0x22830], R9 ;  /* 0x02283009ff0075a7 */ /* 0x000e64000802014a */
[----:B-1----:R-:W-:Y:S05]  /*9fd0*/  @!P1 BRA `(.L_x_1114) ;  /* 0x000000a4003c9947 */ /* 0x002fea0003800000 */
.L_x_1111:
[----:B------:R2:W-:Y:S01]  /*9fe0*/  BAR.SYNC.DEFER_BLOCKING R12, 0x100 ;  /* 0x0004000c0000751d */ /* 0x0005e20000010000 */
[----:B------:R-:W-:Y:S01]  /*9ff0*/  R2UR UR28, R6 ;  /* 0x00000000061c72ca */ /* 0x000fe200000e0000 */
[----:B------:R-:W-:Y:S01]  /*a000*/  UIMAD UR30, UR4, 0x600, UR6 ;  /* 0x00000600041e78a4 */ /* 0x000fe2000f8e0206 */
[----:B------:R-:W-:-:S03]  /*a010*/  R2UR UR29, R7 ;  /* 0x00000000071d72ca */ /* 0x000fc600000e0000 */
[----:B------:R-:W-:Y:S01]  /*a020*/  UMOV UR31, 0x80000020 ;  /* 0x80000020001f7882 */ /* 0x000fe20000000000 */
[----:B------:R-:W-:Y:S01]  /*a030*/  UIADD3 UR10, UR30, 0x2, URZ ;  /* 0x000000021e0a7890 */ /* 0x000fe2000fffe03f */
        /* <DEDUP_REMOVED lines=27> */
[----:B--2---:R-:W-:Y:S05]  /*a1f0*/  @P2 BRA `(.L_x_1115) ;  /* 0x0000000000282947 */ /* 0x004fea0003800000 */
[----:B------:R-:W-:Y:S05]  /*a200*/  @!P0 BRA `(.L_x_1116) ;  /* 0x0000000000048947 */ /* 0x000fea0003800000 */
[----:B------:R-:W-:Y:S01]  /*a210*/  BPT.TRAP 0x1 ;  /* 0x000000040000795c */ /* 0x000fe20000300000 */
.L_x_1116:
[----:B------:R-:W-:Y:S01]  /*a220*/  ULEA UR10, UR32, UR36, 0x3 ;  /* 0x00000024200a7291 */ /* 0x000fe2000f8e183f */
[----:B01----:R-:W-:-:S08]  /*a230*/  SHF.L.U32 R9, R14, 0x1f, RZ ;  /* 0x0000001f0e097819 */ /* 0x003fd000000006ff */
[----:B------:R0:W1:Y:S01]  /*a240*/  SYNCS.PHASECHK.TRANS64.TRYWAIT P1, [UR10+0x22850], R9 ;  /* 0x02285009ff0075a7 */ /* 0x000062000802014a */
[----:B------:R-:W-:Y:S05]  /*a250*/  @!P0 BRA `(.L_x_1117) ;  /* 0x0000000000048947 */ /* 0x000fea0003800000 */
[----:B------:R-:W-:Y:S01]  /*a260*/  BPT.TRAP 0x1 ;  /* 0x000000040000795c */ /* 0x000fe20000300000 */
.L_x_1117:
[----:B-1----:R-:W-:Y:S05]  /*a270*/  @P1 BRA `(.L_x_1115) ;  /* 0x0000000000081947 */ /* 0x002fea0003800000 */
[----:B------:R-:W1:Y:S02]  /*a280*/  SYNCS.PHASECHK.TRANS64.TRYWAIT P1, [UR10+0x22850], R9 ;  /* 0x02285009ff0075a7 */ /* 0x000e64000802014a */
[----:B-1----:R-:W-:Y:S05]  /*a290*/  @!P1 BRA `(.L_x_1118) ;  /* 0x000000a000a49947 */ /* 0x002fea0003800000 */
.L_x_1115:
[----:B------:R-:W-:Y:S01]  /*a2a0*/  UIADD3 UR10, UR36, 0x400, URZ ;  /* 0x00000400240a7890 */ /* 0x000fe2000fffe03f */
[----:B------:R-:W-:Y:S01]  /*a2b0*/  WARPGROUP.ARRIVE ;  /* 0x00000000000079c5 */ /* 0x000fe20000000000 */
[----:B------:R-:W-:Y:S02]  /*a2c0*/  UMOV UR11, 0x40000040 ;  /* 0x40000040000b7882 */ /* 0x000fe40000000000 */
        /* <DEDUP_REMOVED lines=25> */
.L_x_1119:
[----:B01----:R-:W3:Y:S01]  /*a460*/  LDL R9, [R1] ;  /* 0x0000000001097983 */ /* 0x003ee20000100800 */
[----:B------:R-:W-:Y:S01]  /*a470*/  ISETP.NE.AND P1, PT, R22, 0x1, PT ;  /* 0x000000011600780c */ /* 0x000fe20003f25270 */
[----:B------:R-:W-:Y:S01]  /*a480*/  IMAD.SHL.U32 R158, R15, 0x80, RZ ;  /* 0x000000800f9e7824 */ /* 0x000fe200078e00ff */
[----:B------:R-:W-:-:S04]  /*a490*/  ULEA UR10, UR4, UR36, 0x3 ;  /* 0x00000024040a7291 */ /* 0x000fc8000f8e183f */
[----:B------:R-:W-:-:S04]  /*a4a0*/  UIADD3 UR10, UR10, 0x22840, URZ ;  /* 0x000228400a0a7890 */ /* 0x000fc8000fffe03f */
[----:B------:R-:W-:-:S03]  /*a4b0*/  UPRMT UR10, UR7, 0x654, UR10 ;  /* 0x00000654070a7896 */ /* 0x000fc6000800000a */
[----:B------:R-:W0:Y:S06]  /*a4c0*/  @P1 LDC R14, c[0x0][0x450] ;  /* 0x00011400ff0e1b82 */ /* 0x000e2c0000000800 */
[----:B------:R-:W-:Y:S01]  /*a4d0*/  SYNCS.ARRIVE.TRANS64.RED.A1T0 RZ, [UR10], RZ ;  /* 0x000000ffffff79a7 */ /* 0x000fe2000810040a */
[----:B---3--:R-:W-:Y:S02]  /*a4e0*/  LOP3.LUT P5, RZ, R9, 0x1, RZ, 0xc0, !PT ;  /* 0x0000000109ff7812 */ /* 0x008fe400078ac0ff */
[----:B------:R-:W1:Y:S02]  /*a4f0*/  @P1 LDC R9, c[0x0][0x44c] ;  /* 0x00011300ff091b82 */ /* 0x000e640000000800 */
[----:B-1----:R-:W-:-:S04]  /*a500*/  @P1 IMAD.HI.U32 R11, R8, R9, RZ ;  /* 0x00000009080b1227 */ /* 0x002fc800078e00ff */
[----:B------:R-:W-:Y:S01]  /*a510*/  IMAD.MOV.U32 R9, RZ, RZ, R8 ;  /* 0x000000ffff097224 */ /* 0x000fe200078e0008 */
[----:B0-----:R-:W-:Y:S02]  /*a520*/  @P1 SHF.R.U32.HI R9, RZ, R14, R11 ;  /* 0x0000000eff091219 */ /* 0x001fe4000001160b */
[----:B------:R-:W-:-:S03]  /*a530*/  IADD3 R14, -R158, 0x1, RZ ;  /* 0x000000019e0e7810 */ /* 0x000fc60007ffe1ff */
[----:B------:R-:W0:Y:S02]  /*a540*/  SHFL.IDX PT, R21, R9, RZ, 0x1c1f ;  /* 0x001c1fff09157589 */ /* 0x000e2400000e0000 */
[----:B------:R-:W-:-:S04]  /*a550*/  IMAD R11, R5, -0x2, R14 ;  /* 0xfffffffe050b7824 */ /* 0x000fc800078e020e */
[----:B------:R-:W-:-:S04]  /*a560*/  IMAD R11, R16, UR35, R11 ;  /* 0x00000023100b7c24 */ /* 0x000fc8000f8e020b */
[----:B------:R-:W-:-:S04]  /*a570*/  VIADD R11, R11, -UR34 ;  /* 0x800000220b0b7c36 */ /* 0x000fc80008000000 */
[C---:B------:R-:W-:Y:S02]  /*a580*/  VIADD R160, R11.reuse, UR41 ;  /* 0x000000290ba07c36 */ /* 0x040fe40008000000 */
[----:B------:R-:W-:Y:S02]  /*a590*/  VIADD R162, R11, UR5 ;  /* 0x000000050ba27c36 */ /* 0x000fe40008000000 */
[--C-:B0-----:R-:W-:Y:S02]  /*a5a0*/  IMAD.IADD R154, R160, 0x1, R21.reuse ;  /* 0x00000001a09a7824 */ /* 0x101fe400078e0215 */
[----:B------:R-:W-:Y:S01]  /*a5b0*/  IMAD.IADD R156, R162, 0x1, R21 ;  /* 0x00000001a29c7824 */ /* 0x000fe200078e0215 */
[----:B------:R-:W-:Y:S06]  /*a5c0*/  @!P5 BRA `(.L_x_1120) ;  /* 0x00000000005cd947 */ /* 0x000fec0003800000 */
[----:B------:R-:W-:Y:S01]  /*a5d0*/  IMAD R11, R16, UR35, R21 ;  /* 0x00000023100b7c24 */ /* 0x000fe2000f8e0215 */
[----:B------:R-:W-:Y:S03]  /*a5e0*/  BSSY B0, `(.L_x_1121) ;  /* 0x0000011000007945 */ /* 0x000fe60003800000 */
[----:B------:R-:W-:-:S05]  /*a5f0*/  VIADD R11, R11, -UR34 ;  /* 0x800000220b0b7c36 */ /* 0x000fca0008000000 */
        /* <DEDUP_REMOVED lines=10> */
.L_x_1122:
[----:B------:R-:W-:-:S05]  /*a6a0*/  IMAD.U32 R20, RZ, RZ, UR33 ;  /* 0x00000021ff147e24 */ /* 0x000fca000f8e00ff */
[----:B------:R-:W-:-:S13]  /*a6b0*/  ISETP.NE.AND P1, PT, R20, 0x1, PT ;  /* 0x000000011400780c */ /* 0x000fda0003f25270 */
[----:B------:R-:W0:Y:S02]  /*a6c0*/  @P1 LDC.64 R152, c[0x0][0x9e8] ;  /* 0x00027a00ff981b82 */ /* 0x000e240000000a00 */
[----:B0-----:R-:W-:-:S05]  /*a6d0*/  @P1 IMAD.HI.U32 R14, R11, R152, RZ ;  /* 0x000000980b0e1227 */ /* 0x001fca00078e00ff */
[----:B------:R-:W-:-:S07]  /*a6e0*/  @P1 SHF.R.U32.HI R11, RZ, R153, R14 ;  /* 0x00000099ff0b1219 */ /* 0x000fce000001160e */
.L_x_1123:
[----:B------:R-:W-:Y:S05]  /*a6f0*/  BSYNC B0 ;  /* 0x0000000000007941 */ /* 0x000fea0003800000 */
.L_x_1121:
[----:B------:R-:W-:-:S04]  /*a700*/  IMAD R14, R11, R20, -R158 ;  /* 0x000000140b0e7224 */ /* 0x000fc800078e0a9e */
[----:B------:R-:W-:-:S05]  /*a710*/  IMAD R11, R5, -0x2, R14 ;  /* 0xfffffffe050b7824 */ /* 0x000fca00078e020e */
[----:B------:R-:W-:Y:S02]  /*a720*/  VIADDMNMX R154, R11, R20, R154, PT ;  /* 0x000000140b9a7246 */ /* 0x000fe4000380019a */
[----:B------:R-:W-:-:S07]  /*a730*/  VIMNMX R156, R156, R11, !PT ;  /* 0x0000000b9c9c7248 */ /* 0x000fce0007fe0100 */
.L_x_1120:
        /* <DEDUP_REMOVED lines=114> */
.L_x_1126:
[----:B------:R-:W-:-:S05]  /*ae60*/  IMAD.U32 R44, RZ, RZ, UR33 ;  /* 0x00000021ff2c7e24 */ /* 0x000fca000f8e00ff */
[----:B------:R-:W-:-:S13]  /*ae70*/  ISETP.NE.AND P2, PT, R44, 0x1, PT ;  /* 0x000000012c00780c */ /* 0x000fda0003f45270 */
[----:B------:R-:W0:Y:S02]  /*ae80*/  @P2 LDC.64 R164, c[0x0][0x9e8] ;  /* 0x00027a00ffa42b82 */ /* 0x000e240000000a00 */
[----:B0-----:R-:W-:-:S05]  /*ae90*/  @P2 IMAD.HI.U32 R40, R9, R164, RZ ;  /* 0x000000a409282227 */ /* 0x001fca00078e00ff */
[----:B------:R-:W-:-:S07]  /*aea0*/  @P2 SHF.R.U32.HI R9, RZ, R165, R40 ;  /* 0x000000a5ff092219 */ /* 0x000fce0000011628 */
.L_x_1127:
[----:B------:R-:W-:Y:S05]  /*aeb0*/  BSYNC B0 ;  /* 0x0000000000007941 */ /* 0x000fea0003800000 */
.L_x_1125:
[----:B------:R-:W-:-:S04]  /*aec0*/  IMAD R40, R9, R44, -R158 ;  /* 0x0000002c09287224 */ /* 0x000fc800078e0a9e */
[----:B------:R-:W-:-:S05]  /*aed0*/  IMAD R9, R5, -0x2, R40 ;  /* 0xfffffffe05097824 */ /* 0x000fca00078e0228 */
[----:B------:R-:W-:Y:S02]  /*aee0*/  VIADDMNMX R28, R9, R44, R28, PT ;  /* 0x0000002c091c7246 */ /* 0x000fe4000380011c */
[----:B------:R-:W-:-:S07]  /*aef0*/  VIMNMX R32, R32, R9, !PT ;  /* 0x0000000920207248 */ /* 0x000fce0007fe0100 */
.L_x_1124:
        /* <DEDUP_REMOVED lines=33> */
[----:B------:R-:W-:Y:S02]  /*b110*/  ISETP.GT.AND P2, PT, R32, RZ, P1 ;  /* 0x000000ff2000720c */ /* 0x000fe40000f44270 */
        /* <DEDUP_REMOVED lines=9> */
[----:B------:R-:W-:Y:S02]  /*b1b0*/  ISETP.GT.AND P3, PT, R32, 0x18, P1 ;  /* 0x000000182000780c */ /* 0x000fe40000f64270 */
[----:B------:R-:W-:Y:S02]  /*b1c0*/  FMNMX.FTZ R40, R11, R40, !PT ;  /* 0x000000280b287209 */ /* 0x000fe40007810000 */
[----:B------:R-:W-:Y:S02]  /*b1d0*/  FSEL R34, R26, -INF , !P2 ;  /* 0xff8000001a227808 */ /* 0x000fe40005000000 */
[----:B------:R-:W-:Y:S02]  /*b1e0*/  FMNMX.FTZ R40, R69, R40, !PT ;  /* 0x0000002845287209 */ /* 0x000fe40007810000 */
[----:B------:R-:W-:-:S02]  /*b1f0*/  ISETP.LT.OR P4, PT, R28, 0x9, P4 ;  /* 0x000000091c00780c */ /* 0x000fc40002781670 */
[----:B------:R-:W-:Y:S02]  /*b200*/  FMNMX.FTZ R40, R29, R40, !PT ;  /* 0x000000281d287209 */ /* 0x000fe40007810000 */
[----:B------:R-:W-:Y:S02]  /*b210*/  ISETP.LT.OR P3, PT, R28, 0x19, P3 ;  /* 0x000000191c00780c */ /* 0x000fe40001f61670 */
[----:B------:R-:W-:Y:S02]  /*b220*/  FMNMX.FTZ R40, R73, R40, !PT ;  /* 0x0000002849287209 */ /* 0x000fe40007810000 */
[----:B------:R-:W-:Y:S02]  /*b230*/  FMNMX.FTZ R26, R34, R13, !PT ;  /* 0x0000000d221a7209 */ /* 0x000fe40007810000 */
[----:B------:R-:W-:Y:S02]  /*b240*/  FMNMX.FTZ R40, R33, R40, !PT ;  /* 0x0000002821287209 */ /* 0x000fe40007810000 */
[----:B------:R-:W-:-:S02]  /*b250*/  FSEL R167, R30, -INF , !P4 ;  /* 0xff8000001ea77808 */ /* 0x000fc40006000000 */
[----:B------:R-:W-:Y:S02]  /*b260*/  FMNMX.FTZ R40, R77, R40, !PT ;  /* 0x000000284d287209 */ /* 0x000fe40007810000 */
[----:B------:R-:W-:Y:S02]  /*b270*/  FSEL R171, R38, -INF , !P3 ;  /* 0xff80000026ab7808 */ /* 0x000fe40005800000 */
        /* <DEDUP_REMOVED lines=172> */
[----:B-1----:R-:W-:-:S07]  /*bd40*/  FFMA.FTZ R81, R54, R4, R21 ;  /* 0x0000000436517223 */ /* 0x002fce0000010015 */
[----:B------:R-:W-:Y:S08]  /*bd50*/  MUFU.EX2 R28, R28 ;  /* 0x0000001c001c7308 */ /* 0x000ff00000000800 */
        /* <DEDUP_REMOVED lines=39> */
[----:B------:R-:W3:Y:S01]  /*bfd0*/  MUFU.EX2 R56, R56 ;  /* 0x0000003800387308 */ /* 0x000ee20000000800 */
[----:B0-----:R-:W-:-:S01]  /*bfe0*/  FFMA.FTZ R4, R77, R3, R34 ;  /* 0x000000034d047223 */ /* 0x001fc20000010022 */
[----:B------:R-:W-:Y:S01]  /*bff0*/  FADD.FTZ R3, R14, R81 ;  /* 0x000000510e037221 */ /* 0x000fe20000010000 */
[----:B------:R-:W-:-:S01]  /*c000*/  FFMA.FTZ R81, R2, R161, -R52 ;  /* 0x000000a102517223 */ /* 0x000fc20000010834 */
[----:B------:R-:W-:-:S04]  /*c010*/  FFMA.FTZ R45, R2, R45, -R52 ;  /* 0x0000002d022d7223 */ /* 0x000fc80000010834 */
[----:B------:R-:W0:Y:S01]  /*c020*/  MUFU.EX2 R31, R31 ;  /* 0x0000001f001f7308 */ /* 0x000e220000000800 */
[----:B-1----:R-:W-:-:S01]  /*c030*/  FADD.FTZ R85, R69, R4 ;  /* 0x0000000445557221 */ /* 0x002fc20000010000 */
[----:B------:R-:W-:-:S04]  /*c040*/  FADD.FTZ R4, R20, R3 ;  /* 0x0000000314047221 */ /* 0x000fc80000010000 */
[----:B------:R-:W-:Y:S02]  /*c050*/  FADD.FTZ R3, R23, R4 ;  /* 0x0000000417037221 */ /* 0x000fe40000010000 */
[----:B------:R-:W1:Y:S01]  /*c060*/  MUFU.EX2 R58, R58 ;  /* 0x0000003a003a7308 */ /* 0x000e620000000800 */
[----:B---3--:R-:W-:-:S01]  /*c070*/  FADD.FTZ R74, R56, R85 ;  /* 0x00000055384a7221 */ /* 0x008fc20000010000 */
[----:B------:R-:W-:-:S04]  /*c080*/  FADD.FTZ R4, R24, R3 ;  /* 0x0000000318047221 */ /* 0x000fc80000010000 */
[----:B------:R-:W-:Y:S02]  /*c090*/  FADD.FTZ R3, R27, R4 ;  /* 0x000000041b037221 */ /* 0x000fe40000010000 */
[----:B------:R-:W3:Y:S01]  /*c0a0*/  MUFU.EX2 R35, R35 ;  /* 0x0000002300237308 */ /* 0x000ee20000000800 */
[----:B0-----:R-:W-:-:S01]  /*c0b0*/  FADD.FTZ R85, R31, R74 ;  /* 0x0000004a1f557221 */ /* 0x001fc20000010000 */
[----:B------:R-:W-:Y:S01]  /*c0c0*/  FADD.FTZ R4, R26, R3 ;  /* 0x000000031a047221 */ /* 0x000fe20000010000 */
[----:B------:R-:W-:-:S03]  /*c0d0*/  FFMA.FTZ R74, R2, R159, -R52 ;  /* 0x0000009f024a7223 */ /* 0x000fc60000010834 */
[----:B------:R-:W-:Y:S02]  /*c0e0*/  FADD.FTZ R3, R47, R4 ;  /* 0x000000042f037221 */ /* 0x000fe40000010000 */
[----:B------:R-:W0:Y:S01]  /*c0f0*/  MUFU.EX2 R60, R60 ;  /* 0x0000003c003c7308 */ /* 0x000e220000000800 */
[----:B-1----:R-:W-:-:S01]  /*c100*/  FADD.FTZ R76, R58, R85 ;  /* 0x000000553a4c7221 */ /* 0x002fc20000010000 */
[----:B------:R-:W-:Y:S01]  /*c110*/  FADD.FTZ R4, R30, R3 ;  /* 0x000000031e047221 */ /* 0x000fe20000010000 */
[----:B------:R-:W-:-:S01]  /*c120*/  FFMA.FTZ R3, R2, R71, -R52 ;  /* 0x0000004702037223 */ /* 0x000fc20000010834 */
[C-C-:B------:R-:W-:Y:S01]  /*c130*/  FFMA.FTZ R71, R2.reuse, R153, -R52.reuse ;  /* 0x0000009902477223 */ /* 0x140fe20000010834 */
[----:B------:R-:W-:-:S03]  /*c140*/  FFMA.FTZ R52, R2, R87, -R52 ;  /* 0x0000005702347223 */ /* 0x000fc60000010834 */
[----:B------:R-:W1:Y:S01]  /*c150*/  MUFU.EX2 R39, R39 ;  /* 0x0000002700277308 */ /* 0x000e620000000800 */
[----:B---3--:R-:W-:-:S07]  /*c160*/  FADD.FTZ R85, R35, R76 ;  /* 0x0000004c23557221 */ /* 0x008fce0000010000 */
[----:B------:R-:W3:Y:S01]  /*c170*/  MUFU.EX2 R62, R62 ;  /* 0x0000003e003e7308 */ /* 0x000ee20000000800 */
[----:B0-----:R-:W-:-:S07]  /*c180*/  FADD.FTZ R76, R60, R85 ;  /* 0x000000553c4c7221 */ /* 0x001fce0000010000 */
[----:B------:R-:W0:Y:S01]  /*c190*/  MUFU.EX2 R43, R43 ;  /* 0x0000002b002b7308 */ /* 0x000e220000000800 */
[----:B-1----:R-:W-:-:S07]  /*c1a0*/  FADD.FTZ R85, R39, R76 ;  /* 0x0000004c27557221 */ /* 0x002fce0000010000 */
[----:B------:R-:W1:Y:S01]  /*c1b0*/  MUFU.EX2 R64, R64 ;  /* 0x0000004000407308 */ /* 0x000e620000000800 */
[----:B---3--:R-:W-:-:S01]  /*c1c0*/  FADD.FTZ R76, R62, R85 ;  /* 0x000000553e4c7221 */ /* 0x008fc20000010000 */
[----:B------:R-:W-:-:S04]  /*c1d0*/  FADD.FTZ R85, R55, R4 ;  /* 0x0000000437557221 */ /* 0x000fc80000010000 */
[----:B------:R-:W-:Y:S02]  /*c1e0*/  FADD.FTZ R4, R36, R85 ;  /* 0x0000005524047221 */ /* 0x000fe40000010000 */
[----:B------:R-:W3:Y:S01]  /*c1f0*/  MUFU.EX2 R73, R73 ;  /* 0x0000004900497308 */ /* 0x000ee20000000800 */
        /* <DEDUP_REMOVED lines=12> */
[----:B0-----:R-:W-:-:S07]  /*c2c0*/  FADD.FTZ R76, R66, R159 ;  /* 0x0000009f424c7221 */ /* 0x001fce0000010000 */
[----:B------:R-:W0:Y:S01]  /*c2d0*/  MUFU.EX2 R68, R68 ;  /* 0x0000004400447308 */ /* 0x000e220000000800 */
[----:B-1----:R-:W-:-:S07]  /*c2e0*/  FADD.FTZ R76, R51, R76 ;  /* 0x0000004c334c7221 */ /* 0x002fce0000010000 */
[----:B------:R-:W1:Y:S08]  /*c2f0*/  MUFU.EX2 R70, R70 ;  /* 0x0000004600467308 */ /* 0x000e700000000800 */
[----:B------:R-:W4:Y:S08]  /*c300*/  MUFU.EX2 R59, R59 ;  /* 0x0000003b003b7308 */ /* 0x000f300000000800 */
[----:B------:R-:W5:Y:S08]  /*c310*/  MUFU.EX2 R72, R72 ;  /* 0x0000004800487308 */ /* 0x000f700000000800 */
[----:B------:R3:W-:Y:S08]  /*c320*/  MUFU.EX2 R78, R3 ;  /* 0x00000003004e7308 */ /* 0x0007f00000000800 */
[----:B------:R-:W2:Y:S01]  /*c330*/  MUFU.EX2 R81, R81 ;  /* 0x0000005100517308 */ /* 0x000ea20000000800 */
[----:B---3--:R-:W-:-:S04]  /*c340*/  FADD.FTZ R3, R13, R76 ;  /* 0x0000004c0d037221 */ /* 0x008fc80000010000 */
[----:B0-----:R-:W-:-:S03]  /*c350*/  FADD.FTZ R3, R68, R3 ;  /* 0x0000000344037221 */ /* 0x001fc60000010000 */
[----:B------:R-:W0:Y:S01]  /*c360*/  MUFU.EX2 R74, R74 ;  /* 0x0000004a004a7308 */ /* 0x000e220000000800 */
[----:B-1----:R-:W-:-:S01]  /*c370*/  FADD.FTZ R76, R70, R3 ;  /* 0x00000003464c7221 */ /* 0x002fc20000010000 */
[----:B------:R-:W-:-:S03]  /*c380*/  FADD.FTZ R3, R57, R4 ;  /* 0x0000000439037221 */ /* 0x000fc60000010000 */
[----:B----4-:R-:W-:Y:S01]  /*c390*/  FADD.FTZ R85, R59, R76 ;  /* 0x0000004c3b557221 */ /* 0x010fe20000010000 */
[----:B------:R-:W-:-:S02]  /*c3a0*/  FADD.FTZ R4, R32, R3 ;  /* 0x0000000320047221 */ /* 0x000fc40000010000 */
[----:B------:R-:W1:Y:S01]  /*c3b0*/  MUFU.EX2 R67, R67 ;  /* 0x0000004300437308 */ /* 0x000e620000000800 */
[----:B-----5:R-:W-:-:S01]  /*c3c0*/  FADD.FTZ R76, R72, R85 ;  /* 0x00000055484c7221 */ /* 0x020fc20000010000 */
[----:B------:R-:W-:-:S03]  /*c3d0*/  FADD.FTZ R4, R61, R4 ;  /* 0x000000043d047221 */ /* 0x000fc60000010000 */
[----:B--2---:R-:W-:-:S03]  /*c3e0*/  FADD.FTZ R3, R81, R76 ;  /* 0x0000004c51037221 */ /* 0x004fc60000010000 */
        /* <DEDUP_REMOVED lines=41> */
.L_x_1128:
        /* <DEDUP_REMOVED lines=107> */
.L_x_1110:
[----:B------:R-:W-:Y:S06]  /*cd30*/  BAR.ARV 0x8, 0x180 ;  /* 0x0206000000007b1d */ /* 0x000fec0000002000 */
[----:B------:R-:W-:Y:S05]  /*cd40*/  @!P0 BRA `(.L_x_1130) ;  /* 0x0000000000048947 */ /* 0x000fea0003800000 */
[----:B------:R-:W-:Y:S01]  /*cd50*/  BPT.TRAP 0x1 ;  /* 0x000000040000795c */ /* 0x000fe20000300000 */
.L_x_1130:
[----:B------:R-:W-:Y:S01]  /*cd60*/  ULEA UR5, UR4, UR36, 0x3 ;  /* 0x0000002404057291 */ /* 0x000fe2000f8e183f */
[----:B------:R-:W-:-:S08]  /*cd70*/  SHF.L.U32 R0, R0, 0x1f, RZ ;  /* 0x0000001f00007819 */ /* 0x000fd000000006ff */
[----:B------:R0:W1:Y:S01]  /*cd80*/  SYNCS.PHASECHK.TRANS64.TRYWAIT P1, [UR5+0x22850], R0 ;  /* 0x02285000ff0075a7 */ /* 0x0000620008020145 */
[----:B------:R-:W-:Y:S05]  /*cd90*/  @!P0 BRA `(.L_x_1131) ;  /* 0x0000000000048947 */ /* 0x000fea0003800000 */
[----:B------:R-:W-:Y:S01]  /*cda0*/  BPT.TRAP 0x1 ;  /* 0x000000040000795c */ /* 0x000fe20000300000 */
.L_x_1131:
[----:B-1----:R-:W-:Y:S05]  /*cdb0*/  @P1 BRA `(.L_x_1132) ;  /* 0x0000000000081947 */ /* 0x002fea0003800000 */
[----:B------:R-:W1:Y:S02]  /*cdc0*/  SYNCS.PHASECHK.TRANS64.TRYWAIT P1, [UR5+0x22850], R0 ;  /* 0x02285000ff0075a7 */ /* 0x000e640008020145 */
[----:B-1----:R-:W-:Y:S05]  /*cdd0*/  @!P1 BRA `(.L_x_1133) ;  /* 0x0000007400ec9947 */ /* 0x002fea0003800000 */
.L_x_1132:
[----:B------:R-:W-:Y:S01]  /*cde0*/  UIADD3 UR36, UR36, 0x400, URZ ;  /* 0x0000040024247890 */ /* 0x000fe2000fffe03f */
[----:B------:R-:W-:Y:S01]  /*cdf0*/  WARPGROUP.ARRIVE ;  /* 0x00000000000079c5 */ /* 0x000fe20000000000 */
[----:B------:R-:W-:Y:S01]  /*ce00*/  UMOV UR11, 0x40000040 ;  /* 0x40000040000b7882 */ /* 0x000fe20000000000 */
[----:B------:R-:W2:Y:S01]  /*ce10*/  LDC.64 R12, c[0x0][0x9a0] ;  /* 0x00026800ff0c7b82 */ /* 0x000ea20000000a00 */
[----:B------:R-:W-:-:S04]  /*ce20*/  USHF.R.U32.HI UR36, URZ, 0x4, UR36 ;  /* 0x000000043f247899 */ /* 0x000fc80008011624 */
[----:B------:R-:W-:-:S04]  /*ce30*/  ULOP3.LUT UR36, UR36, 0x3fff, URZ, 0xc0, !UPT ;  /* 0x00003fff24247892 */ /* 0x000fc8000f8ec03f */
[----:B------:R-:W-:-:S04]  /*ce40*/  ULOP3.LUT UR36, UR36, 0x10000, URZ, 0xfc, !UPT ;  /* 0x0001000024247892 */ /* 0x000fc8000f8efc3f */
[----:B------:R-:W-:-:S07]  /*ce50*/  ULEA UR4, UR4, UR36, 0xa ;  /* 0x0000002404047291 */ /* 0x000fce000f8e503f */
[----:B------:R-:W-:Y:S02]  /*ce60*/  UMOV UR10, UR4 ;  /* 0x00000004000a7c82 */ /* 0x000fe40008000000 */
[----:B------:R-:W-:Y:S01]  /*ce70*/  QGMMA.64x128x32.F32.E4M3.E4M3 R88, R164, gdesc[UR8], R88, gsb0 ;  /* 0x01e00008a4587df3 */ /* 0x000fe20008000858 */
[----:B--2---:R-:W-:-:S04]  /*ce80*/  ISETP.NE.U32.AND P1, PT, R12, RZ, PT ;  /* 0x000000ff0c00720c */ /* 0x004fc80003f25070 */
[----:B------:R-:W-:-:S13]  /*ce90*/  ISETP.NE.AND.EX P1, PT, R13, RZ, PT, P1 ;  /* 0x000000ff0d00720c */ /* 0x000fda0003f25310 */
[----:B------:R-:W0:Y:S01]  /*cea0*/  @P1 LDC.64 R6, c[0x0][0x9c8] ;  /* 0x00027200ff061b82 */ /* 0x000e220000000a00 */
[----:B------:R-:W-:-:S07]  /*ceb0*/  @P1 SHF.R.S32.HI R19, RZ, 0x1f, R17 ;  /* 0x0000001fff131819 */ /* 0x000fce0000011411 */
[----:B------:R-:W2:Y:S01]  /*cec0*/  @P1 LDC.64 R14, c[0x0][0x9d0] ;  /* 0x00027400ff0e1b82 */ /* 0x000ea20000000a00 */
[----:B------:R-:W-:Y:S01]  /*ced0*/  UIADD3 UR6, UR4, 0x2, URZ ;  /* 0x0000000204067890 */ /* 0x000fe2000fffe03f */
[----:B01----:R-:W-:-:S04]  /*cee0*/  @P1 IMAD R0, R6, UR38, RZ ;  /* 0x0000002606001c24 */ /* 0x003fc8000f8e02ff */
[----:B------:R-:W-:Y:S02]  /*cef0*/  @P1 IMAD R5, R7, UR39, R0 ;  /* 0x0000002707051c24 */ /* 0x000fe4000f8e0200 */
[----:B------:R-:W-:-:S04]  /*cf00*/  @P1 IMAD.WIDE.U32 R6, R6, UR39, RZ ;  /* 0x0000002706061c25 */ /* 0x000fc8000f8e00ff */
[-C--:B--2---:R-:W-:Y:S02]  /*cf10*/  @P1 IMAD R0, R19, R14.reuse, RZ ;  /* 0x0000000e13001224 */ /* 0x084fe400078e02ff */
[----:B------:R-:W-:Y:S01]  /*cf20*/  @P1 IMAD.IADD R7, R7, 0x1, R5 ;  /* 0x0000000107071824 */ /* 0x000fe200078e0205 */
[----:B------:R-:W-:Y:S01]  /*cf30*/  UMOV UR10, UR6 ;  /* 0x00000006000a7c82 */ /* 0x000fe20008000000 */
[C---:B------:R-:W-:Y:S01]  /*cf40*/  @P1 IMAD R5, R17.reuse, R15, R0 ;  /* 0x0000000f11051224 */ /* 0x040fe200078e0200 */
[----:B------:R-:W-:Y:S01]  /*cf50*/  UMOV UR11, 0x40000040 ;  /* 0x40000040000b7882 */ /* 0x000fe20000000000 */
[----:B------:R-:W-:-:S04]  /*cf60*/  @P1 IMAD.WIDE.U32 R6, R17, R14, R6 ;  /* 0x0000000e11061225 */ /* 0x000fc800078e0006 */
[----:B------:R-:W-:Y:S01]  /*cf70*/  @P1 IMAD.IADD R0, R7, 0x1, R5 ;  /* 0x0000000107001824 */ /* 0x000fe200078e0205 */
[----:B------:R-:W-:Y:S01]  /*cf80*/  @P1 LEA R12, P2, R6, R12, 0x2 ;  /* 0x0000000c060c1211 */ /* 0x000fe200078410ff */
[----:B------:R-:W-:-:S03]  /*cf90*/  IMAD.MOV.U32 R5, RZ, RZ, 0x3f800000 ;  /* 0x3f800000ff057424 */ /* 0x000fc600078e00ff */
[----:B------:R-:W-:-:S05]  /*cfa0*/  @P1 LEA.HI.X R13, R6, R13, R0, 0x2, P2 ;  /* 0x0000000d060d1211 */ /* 0x000fca00010f1400 */
[----:B------:R0:W2:Y:S01]  /*cfb0*/  @P1 LDG.E R5, desc[UR42][R12.64] ;  /* 0x0000002a0c051981 */ /* 0x0000a2000c1e1900 */
[----:B------:R-:W-:Y:S02]  /*cfc0*/  WARPGROUP.DEPBAR.LE gsb0, 0x0 ;  /* 0x00008000000079c5 */ /* 0x000fe40000010000 */
[----:B------:R-:W-:-:S06]  /*cfd0*/  WARPGROUP.ARRIVE ;  /* 0x00000000000079c5 */ /* 0x000fcc0000000000 */
[----:B------:R-:W-:Y:S01]  /*cfe0*/  QGMMA.64x128x32.F32.E4M3.E4M3 R88, R160, gdesc[UR8], R88, gsb0 ;  /* 0x01e00008a0587df3 */ /* 0x000fe20008000858 */
[----:B------:R-:W-:Y:S01]  /*cff0*/  UIADD3 UR6, UR4, 0x4, URZ ;  /* 0x0000000404067890 */ /* 0x000fe2000fffe03f */
[----:B------:R-:W-:-:S06]  /*d000*/  UMOV UR11, 0x40000040 ;  /* 0x40000040000b7882 */ /* 0x000fcc0000000000 */
[----:B------:R-:W-:Y:S01]  /*d010*/  UMOV UR10, UR6 ;  /* 0x00000006000a7c82 */ /* 0x000fe20008000000 */
        /* <DEDUP_REMOVED lines=10> */
[----:B------:R-:W1:Y:S04]  /*d0c0*/  SHFL.BFLY PT, R0, R7, 0x1, 0x1f ;  /* 0x0c201f0007007f89 */ /* 0x000e6800000e0000 */
[----:B0-----:R-:W0:Y:S01]  /*d0d0*/  SHFL.BFLY PT, R13, R6, 0x1, 0x1f ;  /* 0x0c201f00060d7f89 */ /* 0x001e2200000e0000 */
[----:B------:R-:W-:Y:S02]  /*d0e0*/  IMAD.MOV.U32 R8, RZ, RZ, RZ ;  /* 0x000000ffff087224 */ /* 0x000fe400078e00ff */
[----:B-1----:R-:W-:Y:S01]  /*d0f0*/  FADD.FTZ R12, R7, R0 ;  /* 0x00000000070c7221 */ /* 0x002fe20000010000 */
[----:B0-----:R-:W-:-:S04]  /*d100*/  FADD.FTZ R13, R6, R13 ;  /* 0x0000000d060d7221 */ /* 0x001fc80000010000 */
        /* <DEDUP_REMOVED lines=14> */
[C---:B------:R-:W-:Y:S01]  /*d1f0*/  @P2 FMUL.FTZ R6, R2.reuse, 0.69314718246459960938 ;  /* 0x3f31721802062820 */ /* 0x040fe20000410000 */
[----:B------:R-:W-:Y:S01]  /*d200*/  @P3 FMUL.FTZ R19, R2, 0.69314718246459960938 ;  /* 0x3f31721802133820 */ /* 0x000fe20000410000 */
[----:B0-----:R-:W-:Y:S01]  /*d210*/  @P3 FMUL.FTZ R2, R7, 0.69314718246459960938 ;  /* 0x3f31721807023820 */ /* 0x001fe20000410000 */
[----:B------:R-:W-:-:S02]  /*d220*/  IMAD.MOV.U32 R4, RZ, RZ, -0x800000 ;  /* 0xff800000ff047424 */ /* 0x000fc400078e00ff */
[----:B------:R-:W-:Y:S02]  /*d230*/  IMAD.MOV.U32 R0, RZ, RZ, -0x800000 ;  /* 0xff800000ff007424 */ /* 0x000fe400078e00ff */
[----:B-1----:R-:W-:Y:S01]  /*d240*/  @P2 FMUL.FTZ R3, R3, 0.69314718246459960938 ;  /* 0x3f31721803032820 */ /* 0x002fe20000410000 */
[----:B------:R-:W-:Y:S01]  /*d250*/  @P3 FFMA.FTZ R4, R19, R11, R2 ;  /* 0x0000000b13043223 */ /* 0x000fe20000010002 */
[----:B--2---:R-:W-:Y:S02]  /*d260*/  FMUL.FTZ R2, R8, R5 ;  /* 0x0000000508027220 */ /* 0x004fe40000410000 */
[----:B------:R-:W-:Y:S01]  /*d270*/  @P2 FFMA.FTZ R0, R6, R9, R3 ;  /* 0x0000000906002223 */ /* 0x000fe20000010003 */
[----:B---3--:R-:W-:Y:S01]  /*d280*/  FMUL.FTZ R10, R10, R5 ;  /* 0x000000050a0a7220 */ /* 0x008fe20000410000 */
[----:B------:R-:W-:Y:S02]  /*d290*/  WARPGROUP.DEPBAR.LE gsb0, 0x0 ;  /* 0x00008000000079c5 */ /* 0x000fe40000010000 */
[----:B------:R-:W-:Y:S05]  /*d2a0*/  @!P0 BRA `(.L_x_1134) ;  /* 0x0000000000048947 */ /* 0x000fea0003800000 */
[----:B------:R-:W-:Y:S01]  /*d2b0*/  BPT.TRAP 0x1 ;  /* 0x000000040000795c */ /* 0x000fe20000300000 */
.L_x_1134:
        /* <DEDUP_REMOVED lines=68> */
.L_x_1056:
[----:B------:R-:W-:Y:S05]  /*d700*/  @P0 BRA `(.L_x_1135) ;  /* 0x0000002000540947 */ /* 0x000fea0003800000 */
[----:B------:R-:W0:Y:S01]  /*d710*/  S2R R9, SR_TID.X ;  /* 0x0000000000097919 */ /* 0x000e220000002100 */
[----:B------:R-:W-:Y:S01]  /*d720*/  ULDC.64 UR4, c[0x4][0x40] ;  /* 0x0100100000047ab9 */ /* 0x000fe20000000a00 */
[----:B------:R-:W1:Y:S01]  /*d730*/  LDC R82, c[0x0][0xbe8] ;  /* 0x0002fa00ff527b82 */ /* 0x000e620000000800 */
[----:B------:R-:W-:Y:S01]  /*d740*/  ULDC.64 UR6, c[0x0][0xb38] ;  /* 0x0002ce0000067ab9 */ /* 0x000fe20000000a00 */
[----:B------:R-:W2:Y:S01]  /*d750*/  S2R R73, SR_CTAID.X ;  /* 0x0000000000497919 */ /* 0x000ea20000002500 */
[----:B------:R-:W-:-:S05]  /*d760*/  ULDC.64 UR8, c[0x0][0xb28] ;  /* 0x0002ca0000087ab9 */ /* 0x000fca0000000a00 */
[----:B------:R-:W3:Y:S08]  /*d770*/  LDC.64 R86, c[0x0][0xbd8] ;  /* 0x0002f600ff567b82 */ /* 0x000ef00000000a00 */
[----:B------:R-:W4:Y:S08]  /*d780*/  LDC R90, c[0x0][0xc50] ;  /* 0x00031400ff5a7b82 */ /* 0x000f300000000800 */
[----:B------:R-:W5:Y:S01]  /*d790*/  LDC.64 R88, c[0x0][0xb40] ;  /* 0x0002d000ff587b82 */ /* 0x000f620000000a00 */
[----:B0-----:R-:W-:-:S05]  /*d7a0*/  IMAD.SHL.U32 R2, R9, 0x4, RZ ;  /* 0x0000000409027824 */ /* 0x001fca00078e00ff */
[----:B------:R-:W-:Y:S02]  /*d7b0*/  LOP3.LUT R2, R2, 0xc, RZ, 0xc0, !PT ;  /* 0x0000000c02027812 */ /* 0x000fe400078ec0ff */
[----:B------:R-:W-:Y:S02]  /*d7c0*/  BAR.SYNC.DEFER_BLOCKING 0x1, 0x100 ;  /* 0x0044000000007b1d */ /* 0x000fe40000010000 */
[----:B------:R-:W-:-:S05]  /*d7d0*/  IADD3 R2, P0, R2, UR4, RZ ;  /* 0x0000000402027c10 */ /* 0x000fca000ff1e0ff */
[----:B------:R-:W-:Y:S01]  /*d7e0*/  IMAD.X R3, RZ, RZ, UR5, P0 ;  /* 0x00000005ff037e24 */ /* 0x000fe200080e06ff */
[----:B------:R-:W-:-:S05]  /*d7f0*/  ULDC.64 UR4, c[0x0][0xbd0] ;  /* 0x0002f40000047ab9 */ /* 0x000fca0000000a00 */
[----:B------:R0:W3:Y:S01]  /*d800*/  LDG.E.CONSTANT R3, desc[UR42][R2.64] ;  /* 0x0000002a02037981 */ /* 0x0000e2000c1e9900 */
[C---:B------:R-:W-:Y:S01]  /*d810*/  LOP3.LUT P0, R7, R9.reuse, 0x3, RZ, 0xc0, !PT ;  /* 0x0000000309077812 */ /* 0x040fe2000780c0ff */
[----:B------:R-:W-:Y:S01]  /*d820*/  VIADD R9, R9, 0xffffff80 ;  /* 0xffffff8009097836 */ /* 0x000fe20000000000 */
[----:B-1----:R-:W-:Y:S01]  /*d830*/  ISETP.NE.AND P2, PT, R82, 0x1, PT ;  /* 0x000000015200780c */ /* 0x002fe20003f45270 */
[----:B------:R-:W-:Y:S01]  /*d840*/  BSSY B0, `(.L_x_1136) ;  /* 0x0000187000007945 */ /* 0x000fe20003800000 */
[----:B------:R-:W-:-:S04]  /*d850*/  ISETP.EQ.OR P0, PT, R7, 0x3, !P0 ;  /* 0x000000030700780c */ /* 0x000fc80004702670 */
[----:B------:R-:W-:Y:S02]  /*d860*/  SEL R76, R5, R8, P0 ;  /* 0x00000008054c7207 */ /* 0x000fe40000000000 */
[----:B0-----:R-:W-:Y:S02]  /*d870*/  SHF.R.S32.HI R2, RZ, 0x1f, R9 ;  /* 0x0000001fff027819 */ /* 0x001fe40000011409 */
[----:B------:R-:W-:Y:S02]  /*d880*/  SEL R7, R8, R5, P0 ;  /* 0x0000000508077207 */ /* 0x000fe40000000000 */
[----:B------:R-:W-:Y:S01]  /*d890*/  LEA.HI R5, R2, R9, RZ, 0x7 ;  /* 0x0000000902057211 */ /* 0x000fe200078f38ff */
[----:B------:R-:W0:Y:S01]  /*d8a0*/  @P2 LDC R84, c[0x0][0xbec] ;  /* 0x0002fb00ff542b82 */ /* 0x000e220000000800 */
[----:B------:R-:W-:Y:S02]  /*d8b0*/  SEL R46, R6, R91, P0 ;  /* 0x0000005b062e7207 */ /* 0x000fe40000000000 */
[----:B------:R-:W-:-:S02]  /*d8c0*/  SEL R79, R91, R6, P0 ;  /* 0x000000065b4f7207 */ /* 0x000fc40000000000 */
[----:B------:R-:W-:Y:S02]  /*d8d0*/  LOP3.LUT R6, R5, 0xffffff80, RZ, 0xc0, !PT ;  /* 0xffffff8005067812 */ /* 0x000fe400078ec0ff */
[----:B------:R-:W-:Y:S01]  /*d8e0*/  LEA.HI R27, R2, R9, RZ, 0x2 ;  /* 0x00000009021b7211 */ /* 0x000fe200078f10ff */
[----:B------:R-:W1:Y:S01]  /*d8f0*/  @P2 LDC R83, c[0x0][0xbf0] ;  /* 0x0002fc00ff532b82 */ /* 0x000e620000000800 */
[----:B------:R-:W-:Y:S01]  /*d900*/  SEL R12, R94, R95, P0 ;  /* 0x0000005f5e0c7207 */ /* 0x000fe20000000000 */
[----:B------:R-:W-:Y:S01]  /*d910*/  IMAD.IADD R68, R9, 0x1, -R6 ;  /* 0x0000000109447824 */ /* 0x000fe200078e0a06 */
[----:B------:R-:W-:Y:S02]  /*d920*/  SHF.R.S32.HI R6, RZ, 0x7, R5 ;  /* 0x00000007ff067819 */ /* 0x000fe40000011405 */
[----:B------:R-:W-:Y:S02]  /*d930*/  LOP3.LUT R32, R27, 0xfffffffc, RZ, 0xc0, !PT ;  /* 0xfffffffc1b207812 */ /* 0x000fe400078ec0ff */
[----:B------:R-:W-:Y:S01]  /*d940*/  SHF.R.S32.HI R11, RZ, 0x1f, R68 ;  /* 0x0000001fff0b7819 */ /* 0x000fe20000011444 */
[----:B------:R-:W4:Y:S01]  /*d950*/  @P2 LDC R85, c[0x0][0xbf0] ;  /* 0x0002fc00ff552b82 */ /* 0x000f220000000800 */
[----:B------:R-:W-:Y:S01]  /*d960*/  LEA.HI R2, R5, R6, RZ, 0x1 ;  /* 0x0000000605027211 */ /* 0x000fe200078f08ff */
[----:B------:R-:W-:Y:S01]  /*d970*/  IMAD.IADD R27, R9, 0x1, -R32 ;  /* 0x00000001091b7824 */ /* 0x000fe200078e0a20 */
[----:B------:R-:W-:-:S02]  /*d980*/  LEA.HI R25, R11, R68, RZ, 0x2 ;  /* 0x000000440b197211 */ /* 0x000fc400078f10ff */
[----:B------:R-:W-:Y:S02]  /*d990*/  LOP3.LUT R2, R2, 0x3fffffe, RZ, 0xc0, !PT ;  /* 0x03fffffe02027812 */ /* 0x000fe400078ec0ff */
[--C-:B------:R-:W-:Y:S02]  /*d9a0*/  SHF.R.S32.HI R13, RZ, 0x2, R25.reuse ;  /* 0x00000002ff0d7819 */ /* 0x100fe40000011419 */
[----:B------:R-:W-:Y:S01]  /*d9b0*/  SHF.R.S32.HI R8, RZ, 0x1f, R25 ;  /* 0x0000001fff087819 */ /* 0x000fe20000011419 */
[----:B------:R-:W-:Y:S01]  /*d9c0*/  IMAD.IADD R2, R6, 0x1, -R2 ;  /* 0x0000000106027824 */ /* 0x000fe200078e0a02 */
[----:B------:R-:W-:Y:S02]  /*d9d0*/  LEA.HI R11, R11, R68, RZ, 0x5 ;  /* 0x000000440b0b7211 */ /* 0x000fe400078f28ff */
[----:B------:R-:W-:Y:S02]  /*d9e0*/  LEA.HI R5, R8, R13, RZ, 0x3 ;  /* 0x0000000d08057211 */ /* 0x000fe400078f18ff */
[----:B------:R-:W-:-:S02]  /*d9f0*/  SHF.R.S32.HI R8, RZ, 0x1f, R17 ;  /* 0x0000001fff087819 */ /* 0x000fc40000011411 */
[----:B------:R-:W-:Y:S02]  /*da00*/  LOP3.LUT R32, R5, 0xfffffff8, RZ, 0xc0, !PT ;  /* 0xfffffff805207812 */ /* 0x000fe400078ec0ff */
[----:B------:R-:W-:Y:S01]  /*da10*/  SHF.R.S32.HI R42, RZ, 0x5, R11 ;  /* 0x00000005ff2a7819 */ /* 0x000fe2000001140b */
[----:B------:R-:W-:Y:S01]  /*da20*/  IMAD R6, R8, UR4, RZ ;  /* 0x0000000408067c24 */ /* 0x000fe2000f8e02ff */
[----:B------:R-:W-:Y:S01]  /*da30*/  SEL R11, R151, R150, P0 ;  /* 0x00000096970b7207 */ /* 0x000fe20000000000 */
[----:B------:R-:W-:Y:S01]  /*da40*/  IMAD.IADD R5, R13, 0x1, -R32 ;  /* 0x000000010d057824 */ /* 0x000fe200078e0a20 */
[----:B------:R-:W-:Y:S01]  /*da50*/  SEL R78, R92, R93, P0 ;  /* 0x0000005d5c4e7207 */ /* 0x000fe20000000000 */
[----:B------:R-:W-:Y:S01]  /*da60*/  IMAD R9, R17, UR5, R6 ;  /* 0x0000000511097c24 */ /* 0x000fe2000f8e0206 */
[----:B------:R-:W-:Y:S01]  /*da70*/  SEL R10, R102, R103, P0 ;  /* 0x00000067660a7207 */ /* 0x000fe20000000000 */
[----:B------:R-:W-:Y:S01]  /*da80*/  IMAD R6, R8, UR6, RZ ;  /* 0x0000000608067c24 */ /* 0x000fe2000f8e02ff */
[----:B------:R-:W-:Y:S01]  /*da90*/  LEA.HI R8, R27, R27, RZ, 0x1 ;  /* 0x0000001b1b087211 */ /* 0x000fe200078f08ff */
[----:B------:R-:W-:Y:S01]  /*daa0*/  IMAD.WIDE.U32 R32, R17, UR4, RZ ;  /* 0x0000000411207c25 */ /* 0x000fe2000f8e00ff */
[----:B------:R-:W-:Y:S01]  /*dab0*/  SEL R93, R93, R92, P0 ;  /* 0x0000005c5d5d7207 */ /* 0x000fe20000000000 */
[----:B------:R-:W4:Y:S01]  /*dac0*/  S2UR UR4, SR_CTAID.Y ;  /* 0x00000000000479c3 */ /* 0x000f220000002600 */
[----:B------:R-:W-:Y:S01]  /*dad0*/  LOP3.LUT R8, R8, 0x1ffffffe, RZ, 0xc0, !PT ;  /* 0x1ffffffe08087812 */ /* 0x000fe200078ec0ff */
[----:B------:R-:W-:Y:S01]  /*dae0*/  IMAD R13, R17, UR7, R6 ;  /* 0x00000007110d7c24 */ /* 0x000fe2000f8e0206 */
[----:B------:R-:W-:Y:S01]  /*daf0*/  SEL R6, R150, R151, P0 ;  /* 0x0000009796067207 */ /* 0x000fe20000000000 */
[----:B------:R-:W-:Y:S01]  /*db00*/  IMAD R5, R42, 0x10, R5 ;  /* 0x000000102a057824 */ /* 0x000fe200078e0205 */
[----:B------:R-:W-:Y:S01]  /*db10*/  SEL R14, R96, R97, P0 ;  /* 0x00000061600e7207 */ /* 0x000fe20000000000 */
[----:B------:R-:W-:Y:S01]  /*db20*/  IMAD.IADD R27, R27, 0x1, -R8 ;  /* 0x000000011b1b7824 */ /* 0x000fe200078e0a08 */
[----:B------:R-:W-:Y:S01]  /*db30*/  SEL R15, R97, R96, P0 ;  /* 0x00000060610f7207 */ /* 0x000fe20000000000 */
[----:B------:R-:W-:Y:S01]  /*db40*/  IMAD.WIDE.U32 R42, R17, UR6, RZ ;  /* 0x00000006112a7c25 */ /* 0x000fe2000f8e00ff */
[----:B------:R-:W-:Y:S01]  /*db50*/  SEL R74, R100, R101, P0 ;  /* 0x00000065644a7207 */ /* 0x000fe20000000000 */
[----:B------:R-:W0:Y:S01]  /*db60*/  @P2 LDC R92, c[0x0][0xbec] ;  /* 0x0002fb00ff5c2b82 */ /* 0x000e220000000800 */
[----:B------:R-:W-:Y:S01]  /*db70*/  SEL R24, R112, R113, P0 ;  /* 0x0000007170187207 */ /* 0x000fe20000000000 */
[----:B------:R-:W-:Y:S01]  /*db80*/  IMAD.IADD R33, R33, 0x1, R9 ;  /* 0x0000000121217824 */ /* 0x000fe200078e0209 */
[----:B------:R-:W-:Y:S01]  /*db90*/  SEL R21, R113, R112, P0 ;  /* 0x0000007071157207 */ /* 0x000fe20000000000 */
[----:B------:R-:W-:Y:S01]  /*dba0*/  IMAD R2, R2, 0x40, R5 ;  /* 0x0000004002027824 */ /* 0x000fe200078e0205 */
[----:B------:R-:W-:Y:S01]  /*dbb0*/  SEL R16, R144, R145, P0 ;  /* 0x0000009190107207 */ /* 0x000fe20000000000 */
[----:B------:R-:W-:Y:S01]  /*dbc0*/  IMAD.IADD R43, R43, 0x1, R13 ;  /* 0x000000012b2b7824 */ /* 0x000fe200078e020d */
[----:B------:R-:W-:Y:S01]  /*dbd0*/  SEL R101, R101, R100, P0 ;  /* 0x0000006465657207 */ /* 0x000fe20000000000 */
[--C-:B------:R-:W-:Y:S01]  /*dbe0*/  IMAD R5, R27, 0x8, R2.reuse ;  /* 0x000000081b057824 */ /* 0x100fe200078e0202 */
[----:B------:R-:W-:Y:S01]  /*dbf0*/  SEL R22, R104, R105, P0 ;  /* 0x0000006968167207 */ /* 0x000fe20000000000 */
[----:B--2---:R-:W-:Y:S01]  /*dc00*/  IMAD R70, R73, 0x80, R2 ;  /* 0x0000008049467824 */ /* 0x004fe200078e0202 */
[----:B------:R-:W-:Y:S01]  /*dc10*/  SEL R23, R105, R104, P0 ;  /* 0x0000006869177207 */ /* 0x000fe20000000000 */
[----:B------:R-:W-:Y:S01]  /*dc20*/  IMAD R73, R73, 0x80, R5 ;  /* 0x0000008049497824 */ /* 0x000fe200078e0205 */
[----:B------:R-:W-:Y:S01]  /*dc30*/  SEL R30, R120, R121, P0 ;  /* 0x00000079781e7207 */ /* 0x000fe20000000000 */
[----:B-----5:R-:W-:Y:S01]  /*dc40*/  IMAD.WIDE.U32 R42, R88, UR39, R42 ;  /* 0x00000027582a7c25 */ /* 0x020fe2000f8e002a */
[----:B------:R-:W-:Y:S01]  /*dc50*/  SEL R31, R121, R120, P0 ;  /* 0x00000078791f7207 */ /* 0x000fe20000000000 */
[----:B------:R-:W-:Y:S01]  /*dc60*/  ULDC.64 UR6, c[0x0][0xb48] ;  /* 0x0002d20000067ab9 */ /* 0x000fe20000000a00 */
[----:B------:R-:W-:-:S02]  /*dc70*/  SEL R72, R116, R117, P0 ;  /* 0x0000007574487207 */ /* 0x000fc40000000000 */
[----:B------:R-:W-:Y:S02]  /*dc80*/  SEL R26, R136, R137, P0 ;  /* 0x00000089881a7207 */ /* 0x000fe40000000000 */
[----:B------:R-:W-:Y:S02]  /*dc90*/  LOP3.LUT R25, R25, 0x7ffffffc, RZ, 0xc0, !PT ;  /* 0x7ffffffc19197812 */ /* 0x000fe400078ec0ff */
[----:B------:R-:W-:Y:S01]  /*dca0*/  SEL R18, R108, R109, P0 ;  /* 0x0000006d6c127207 */ /* 0x000fe20000000000 */
[----:B0-----:R-:W-:Y:S01]  /*dcb0*/  @P2 IMAD.HI.U32 R92, R73, R92, RZ ;  /* 0x0000005c495c2227 */ /* 0x001fe200078e00ff */
        /* <DEDUP_REMOVED lines=8> */
[C---:B------:R-:W-:Y:S01]  /*dd40*/  LOP3.LUT P1, RZ, R68.reuse, 0x3, RZ, 0xc0, !PT ;  /* 0x0000000344ff7812 */ /* 0x040fe2000782c0ff */
[----:B------:R-:W-:Y:S01]  /*dd50*/  IMAD.IADD R68, R68, 0x1, -R25 ;  /* 0x0000000144447824 */ /* 0x000fe200078e0a19 */
        /* <DEDUP_REMOVED lines=31> */
[----:B------:R-:W-:Y:S01]  /*df50*/  SEL R103, R103, R102, P0 ;  /* 0x0000006667677207 */ /* 0x000fe20000000000 */
[----:B---3--:R0:W-:Y:S04]  /*df60*/  SHFL.IDX PT, R47, R12, R3, 0x1c1f ;  /* 0x001c1f030c2f7589 */ /* 0x0081e800000e0000 */
[----:B------:R-:W-:Y:S04]  /*df70*/  SHFL.IDX PT, R6, R6, R3, 0x1c1f ;  /* 0x001c1f0306067589 */ /* 0x000fe800000e0000 */
[----:B------:R-:W-:Y:S01]  /*df80*/  SHFL.IDX PT, R8, R76, R3, 0x1c1f ;  /* 0x001c1f034c087589 */ /* 0x000fe200000e0000 */
[----:B0-----:R-:W-:-:S03]  /*df90*/  LOP3.LUT R12, R3, 0x2, RZ, 0x3c, !PT ;  /* 0x00000002030c7812 */ /* 0x001fc600078e3cff */
[----:B------:R-:W-:Y:S04]  /*dfa0*/  SHFL.IDX PT, R53, R10, R3, 0x1c1f ;  /* 0x001c1f030a357589 */ /* 0x000fe800000e0000 */
[----:B------:R-:W0:Y:S04]  /*dfb0*/  SHFL.IDX PT, R11, R11, R12, 0x1c1f ;  /* 0x001c1f0c0b0b7589 */ /* 0x000e2800000e0000 */
[----:B------:R-:W-:Y:S04]  /*dfc0*/  SHFL.IDX PT, R7, R7, R12, 0x1c1f ;  /* 0x001c1f0c07077589 */ /* 0x000fe800000e0000 */
[----:B------:R-:W-:Y:S04]  /*dfd0*/  SHFL.IDX PT, R9, R78, R3, 0x1c1f ;  /* 0x001c1f034e097589 */ /* 0x000fe800000e0000 */
[----:B------:R-:W-:Y:S04]  /*dfe0*/  SHFL.IDX PT, R10, R93, R12, 0x1c1f ;  /* 0x001c1f0c5d0a7589 */ /* 0x000fe800000e0000 */
[----:B------:R-:W-:Y:S04]  /*dff0*/  SHFL.IDX PT, R14, R14, R3, 0x1c1f ;  /* 0x001c1f030e0e7589 */ /* 0x000fe800000e0000 */
[----:B------:R-:W-:Y:S04]  /*e000*/  SHFL.IDX PT, R15, R15, R12, 0x1c1f ;  /* 0x001c1f0c0f0f7589 */ /* 0x000fe800000e0000 */
[----:B------:R-:W-:Y:S01]  /*e010*/  SHFL.IDX PT, R71, R16, R3, 0x1c1f ;  /* 0x001c1f0310477589 */ /* 0x000fe200000e0000 */
[----:B0-----:R-:W-:-:S03]  /*e020*/  SEL R5, R6, R11, P0 ;  /* 0x0000000b06057207 */ /* 0x001fc60000000000 */
        /* <DEDUP_REMOVED lines=17> */
[----:B------:R-:W2:Y:S04]  /*e140*/  SHFL.IDX PT, R62, R133, R12, 0x1c1f ;  /* 0x001c1f0c853e7589 */ /* 0x000ea800000e0000 */
[----:B------:R-:W3:Y:S04]  /*e150*/  SHFL.IDX PT, R66, R129, R12, 0x1c1f ;  /* 0x001c1f0c81427589 */ /* 0x000ee800000e0000 */
[----:B------:R-:W5:Y:S04]  /*e160*/  SHFL.IDX PT, R74, R137, R12, 0x1c1f ;  /* 0x001c1f0c894a7589 */ /* 0x000f6800000e0000 */
[----:B------:R1:W-:Y:S04]  /*e170*/  SHFL.IDX PT, R63, R28, R3, 0x1c1f ;  /* 0x001c1f031c3f7589 */ /* 0x0003e800000e0000 */
[----:B------:R-:W4:Y:S04]  /*e180*/  SHFL.IDX PT, R72, R141, R12, 0x1c1f ;  /* 0x001c1f0c8d487589 */ /* 0x000f2800000e0000 */
[----:B------:R-:W-:Y:S01]  /*e190*/  SHFL.IDX PT, R48, R48, R3, 0x1c1f ;  /* 0x001c1f0330307589 */ /* 0x000fe200000e0000 */
[----:B0-----:R-:W-:-:S02]  /*e1a0*/  SEL R29, R27, R58, P0 ;  /* 0x0000003a1b1d7207 */ /* 0x001fc40000000000 */
[----:B-1----:R-:W-:Y:S01]  /*e1b0*/  SEL R28, R30, R31, P0 ;  /* 0x0000001f1e1c7207 */ /* 0x002fe20000000000 */
[----:B------:R-:W-:Y:S01]  /*e1c0*/  SHFL.IDX PT, R46, R46, R3, 0x1c1f ;  /* 0x001c1f032e2e7589 */ /* 0x000fe200000e0000 */
[----:B------:R-:W-:Y:S02]  /*e1d0*/  SEL R30, R31, R30, P0 ;  /* 0x0000001e1f1e7207 */ /* 0x000fe40000000000 */
[----:B------:R-:W-:Y:S01]  /*e1e0*/  SEL R31, R58, R27, P0 ;  /* 0x0000001b3a1f7207 */ /* 0x000fe20000000000 */
[----:B------:R-:W-:Y:S01]  /*e1f0*/  SHFL.IDX PT, R52, R52, R3, 0x1c1f ;  /* 0x001c1f0334347589 */ /* 0x000fe200000e0000 */
[----:B--2---:R-:W-:-:S03]  /*e200*/  SEL R27, R62, R49, P0 ;  /* 0x000000313e1b7207 */ /* 0x004fc60000000000 */
        /* <DEDUP_REMOVED lines=10> */
[----:B------:R1:W-:Y:S04]  /*e2b0*/  SHFL.IDX PT, R34, R34, R3, 0x1c1f ;  /* 0x001c1f0322227589 */ /* 0x0003e800000e0000 */
[----:B------:R-:W-:Y:S01]  /*e2c0*/  SHFL.IDX PT, R77, R77, R12, 0x1c1f ;  /* 0x001c1f0c4d4d7589 */ /* 0x000fe200000e0000 */
[----:B0-----:R-:W-:-:S03]  /*e2d0*/  SEL R20, R24, R21, P0 ;  /* 0x0000001518147207 */ /* 0x001fc60000000000 */
[----:B------:R-:W0:Y:S01]  /*e2e0*/  SHFL.IDX PT, R76, R145, R12, 0x1c1f ;  /* 0x001c1f0c914c7589 */ /* 0x000e2200000e0000 */
[----:B------:R-:W-:Y:S02]  /*e2f0*/  SEL R24, R21, R24, P0 ;  /* 0x0000001815187207 */ /* 0x000fe40000000000 */
[----:B-1----:R-:W-:Y:S01]  /*e300*/  SEL R3, R11, R6, P0 ;  /* 0x000000060b037207 */ /* 0x002fe20000000000 */
[----:B------:R-:W-:Y:S01]  /*e310*/  SHFL.IDX PT, R78, R95, R12, 0x1c1f ;  /* 0x001c1f0c5f4e7589 */ /* 0x000fe200000e0000 */
[----:B------:R-:W-:Y:S02]  /*e320*/  SEL R6, R8, R7, P0 ;  /* 0x0000000708067207 */ /* 0x000fe40000000000 */
[----:B------:R-:W-:Y:S01]  /*e330*/  SEL R8, R7, R8, P0 ;  /* 0x0000000807087207 */ /* 0x000fe20000000000 */
[----:B------:R-:W1:Y:S01]  /*e340*/  SHFL.IDX PT, R79, R79, R12, 0x1c1f ;  /* 0x001c1f0c4f4f7589 */ /* 0x000e6200000e0000 */
        /* <DEDUP_REMOVED lines=9> */
[----:B------:R-:W-:Y:S01]  /*e3e0*/  IMAD R16, R86, UR38, RZ ;  /* 0x0000002656107c24 */ /* 0x000fe2000f8e02ff */
[----:B------:R-:W-:Y:S02]  /*e3f0*/  SEL R21, R25, R26, P0 ;  /* 0x0000001a19157207 */ /* 0x000fe40000000000 */
[----:B------:R-:W-:Y:S01]  /*e400*/  SHFL.IDX PT, R69, R69, R12, 0x1c1f ;  /* 0x001c1f0c45457589 */ /* 0x000fe200000e0000 */
[----:B------:R-:W-:Y:S01]  /*e410*/  SEL R13, R18, R19, P0 ;  /* 0x00000013120d7207 */ /* 0x000fe20000000000 */
[----:B------:R-:W-:Y:S01]  /*e420*/  IMAD R75, R87, UR39, R16 ;  /* 0x00000027574b7c24 */ /* 0x000fe2000f8e0210 */
[----:B------:R-:W-:Y:S01]  /*e430*/  SEL R25, R26, R25, P0 ;  /* 0x000000191a197207 */ /* 0x000fe20000000000 */
[----:B------:R-:W-:Y:S01]  /*e440*/  SHFL.IDX PT, R57, R57, R12, 0x1c1f ;  /* 0x001c1f0c39397589 */ /* 0x000fe200000e0000 */
[----:B---3--:R-:W-:-:S02]  /*e450*/  SEL R26, R66, R59, P0 ;  /* 0x0000003b421a7207 */ /* 0x008fc40000000000 */
[----:B-----5:R-:W-:Y:S01]  /*e460*/  SEL R16, R67, R74, P0 ;  /* 0x0000004a43107207 */ /* 0x020fe20000000000 */
[----:B------:R-:W-:Y:S04]  /*e470*/  SHFL.IDX PT, R61, R61, R12, 0x1c1f ;  /* 0x001c1f0c3d3d7589 */ /* 0x000fe800000e0000 */
[----:B------:R-:W-:Y:S04]  /*e480*/  SHFL.IDX PT, R51, R51, R12, 0x1c1f ;  /* 0x001c1f0c33337589 */ /* 0x000fe800000e0000 */
[----:B------:R-:W-:Y:S04]  /*e490*/  SHFL.IDX PT, R55, R55, R12, 0x1c1f ;  /* 0x001c1f0c37377589 */ /* 0x000fe800000e0000 */
[----:B------:R-:W-:Y:S04]  /*e4a0*/  SHFL.IDX PT, R41, R41, R12, 0x1c1f ;  /* 0x001c1f0c29297589 */ /* 0x000fe800000e0000 */
[----:B------:R-:W-:Y:S04]  /*e4b0*/  SHFL.IDX PT, R45, R45, R12, 0x1c1f ;  /* 0x001c1f0c2d2d7589 */ /* 0x000fe800000e0000 */
[----:B------:R-:W-:Y:S04]  /*e4c0*/  SHFL.IDX PT, R35, R35, R12, 0x1c1f ;  /* 0x001c1f0c23237589 */ /* 0x000fe800000e0000 */
[----:B------:R-:W-:Y:S04]  /*e4d0*/  SHFL.IDX PT, R39, R39, R12, 0x1c1f ;  /* 0x001c1f0c27277589 */ /* 0x000fe800000e0000 */
[----:B------:R3:W-:Y:S02]  /*e4e0*/  SHFL.IDX PT, R37, R37, R12, 0x1c1f ;  /* 0x001c1f0c25257589 */ /* 0x0007e400000e0000 */
[----:B---3--:R-:W-:-:S02]  /*e4f0*/  SEL R12, R22, R23, P0 ;  /* 0x00000017160c7207 */ /* 0x008fc40000000000 */
[----:B------:R-:W-:Y:S02]  /*e500*/  SEL R22, R23, R22, P0 ;  /* 0x0000001617167207 */ /* 0x000fe40000000000 */
[----:B------:R-:W-:Y:S02]  /*e510*/  SEL R23, R19, R18, P0 ;  /* 0x0000001213177207 */ /* 0x000fe40000000000 */
[----:B------:R-:W-:Y:S01]  /*e520*/  SEL R18, R59, R66, P0 ;  /* 0x000000423b127207 */ /* 0x000fe20000000000 */
[----:B------:R-:W-:Y:S01]  /*e530*/  IMAD.WIDE.U32 R58, R86, UR39, R32 ;  /* 0x00000027563a7c25 */ /* 0x000fe2000f8e0020 */
[----:B------:R-:W-:Y:S02]  /*e540*/  SEL R19, R49, R62, P0 ;  /* 0x0000003e31137207 */ /* 0x000fe40000000000 */
[----:B------:R-:W-:Y:S01]  /*e550*/  SEL R32, R74, R67, P0 ;  /* 0x000000434a207207 */ /* 0x000fe20000000000 */
[----:B------:R-:W-:Y:S01]  /*e560*/  @P2 IMAD.HI.U32 R62, R73, R84, RZ ;  /* 0x00000054493e2227 */ /* 0x000fe200078e00ff */
[----:B----4-:R-:W-:-:S03]  /*e570*/  SEL R33, R72, R63, P0 ;  /* 0x0000003f48217207 */ /* 0x010fc60000000000 */
[----:B------:R-:W-:Y:S01]  /*e580*/  IMAD.MOV R67, RZ, RZ, -R17 ;  /* 0x000000ffff437224 */ /* 0x000fe200078e0a11 */
[----:B------:R-:W-:Y:S01]  /*e590*/  SEL R17, R63, R72, P0 ;  /* 0x000000483f117207 */ /* 0x000fe20000000000 */
[----:B------:R-:W-:Y:S01]  /*e5a0*/  IMAD.MOV.U32 R49, RZ, RZ, R73 ;  /* 0x000000ffff317224 */ /* 0x000fe200078e0049 */
[----:B------:R-:W-:Y:S01]  /*e5b0*/  @P2 SHF.R.U32.HI R49, RZ, R83, R62 ;  /* 0x00000053ff312219 */ /* 0x000fe2000001163e */
[----:B------:R-:W-:Y:S01]  /*e5c0*/  IMAD R83, R90, R67, UR4 ;  /* 0x000000045a537e24 */ /* 0x000fe2000f8e0243 */
[----:B------:R-:W-:Y:S01]  /*e5d0*/  ULDC.64 UR4, c[0x0][0xbe0] ;  /* 0x0002f80000047ab9 */ /* 0x000fe20000000a00 */
[----:B------:R-:W-:Y:S02]  /*e5e0*/  IMAD R66, R88, UR38, RZ ;  /* 0x0000002658427c24 */ /* 0x000fe4000f8e02ff */
[----:B------:R-:W-:Y:S01]  /*e5f0*/  IMAD.IADD R59, R59, 0x1, R75 ;  /* 0x000000013b3b7824 */ /* 0x000fe200078e024b */
[----:B------:R-:W-:Y:S01]  /*e600*/  SHF.R.S32.HI R72, RZ, 0x1f, R83 ;  /* 0x0000001fff487819 */ /* 0x000fe20000011453 */
[----:B------:R-:W-:-:S02]  /*e610*/  IMAD R63, R89, UR39, R66 ;  /* 0x00000027593f7c24 */ /* 0x000fc4000f8e0242 */
[----:B------:R-:W-:Y:S02]  /*e620*/  IMAD.MOV.U32 R62, RZ, RZ, R42 ;  /* 0x000000ffff3e7224 */ /* 0x000fe400078e002a */
[----:B------:R-:W-:Y:S02]  /*e630*/  IMAD.IADD R63, R43, 0x1, R63 ;  /* 0x000000012b3f7824 */ /* 0x000fe400078e023f */
[----:B------:R-:W-:Y:S02]  /*e640*/  IMAD R43, R72, UR4, RZ ;  /* 0x00000004482b7c24 */ /* 0x000fe4000f8e02ff */
[----:B------:R-:W-:Y:S01]  /*e650*/  IMAD.MOV.U32 R67, RZ, RZ, R73 ;  /* 0x000000ffff437224 */ /* 0x000fe200078e0049 */
[----:B------:R-:W-:Y:S01]  /*e660*/  @P2 SHF.R.U32.HI R67, RZ, R85, R92 ;  /* 0x00000055ff432219 */ /* 0x000fe2000001165c */
[C---:B------:R-:W-:Y:S02]  /*e670*/  IMAD R66, R83.reuse, UR5, R43 ;  /* 0x0000000553427c24 */ /* 0x040fe4000f8e022b */
[----:B------:R-:W-:Y:S01]  /*e680*/  IMAD.WIDE.U32 R42, R83, UR4, R58 ;  /* 0x00000004532a7c25 */ /* 0x000fe2000f8e003a */
[----:B------:R-:W-:-:S03]  /*e690*/  ULDC.64 UR4, c[0x0][0xb30] ;  /* 0x0002cc0000047ab9 */ /* 0x000fc60000000a00 */
[----:B------:R-:W-:Y:S01]  /*e6a0*/  IMAD R72, R72, UR6, RZ ;  /* 0x0000000648487c24 */ /* 0x000fe2000f8e02ff */
[----:B------:R-:W-:Y:S01]  /*e6b0*/  IADD3 R42, P2, R49, R42, RZ ;  /* 0x0000002a312a7210 */ /* 0x000fe20007f5e0ff */
[----:B------:R-:W-:Y:S01]  /*e6c0*/  IMAD.WIDE.U32 R58, R83, UR6, R62 ;  /* 0x00000006533a7c25 */ /* 0x000fe2000f8e003e */
[----:B------:R-:W-:Y:S02]  /*e6d0*/  SHF.R.S32.HI R63, RZ, 0x1f, R49 ;  /* 0x0000001fff3f7819 */ /* 0x000fe40000011431 */
[----:B------:R-:W-:Y:S01]  /*e6e0*/  SHF.R.S32.HI R62, RZ, 0x1f, R67 ;  /* 0x0000001fff3e7819 */ /* 0x000fe20000011443 */
[----:B------:R-:W-:Y:S01]  /*e6f0*/  IMAD.MOV R49, RZ, RZ, -R49 ;  /* 0x000000ffff317224 */ /* 0x000fe200078e0a31 */
[----:B------:R-:W-:Y:S01]  /*e700*/  IADD3.X R43, R63, R43, R66, P2, !PT ;  /* 0x0000002b3f2b7210 */ /* 0x000fe200017fe442 */
[----:B------:R-:W-:Y:S01]  /*e710*/  IMAD R75, R83, UR7, R72 ;  /* 0x00000007534b7c24 */ /* 0x000fe2000f8e0248 */
[----:B------:R-:W-:Y:S01]  /*e720*/  ULDC.64 UR6, c[0x0][0xbc8] ;  /* 0x0002f20000067ab9 */ /* 0x000fe20000000a00 */
[----:B------:R-:W-:-:S02]  /*e730*/  IMAD.MOV R72, RZ, RZ, -R67 ;  /* 0x000000ffff487224 */ /* 0x000fc400078e0a43 */
[----:B------:R-:W-:Y:S02]  /*e740*/  IMAD R62, R62, UR4, RZ ;  /* 0x000000043e3e7c24 */ /* 0x000fe4000f8e02ff */
[C-C-:B------:R-:W-:Y:S02]  /*e750*/  IMAD R49, R82.reuse, R49, R73.reuse ;  /* 0x0000003152317224 */ /* 0x140fe400078e0249 */
[----:B------:R-:W-:Y:S02]  /*e760*/  IMAD R63, R82, R72, R73 ;  /* 0x00000048523f7224 */ /* 0x000fe400078e0249 */
[----:B------:R-:W-:Y:S01]  /*e770*/  IMAD R73, R67, UR5, R62 ;  /* 0x0000000543497c24 */ /* 0x000fe2000f8e023e */
[----:B------:R-:W-:Y:S01]  /*e780*/  SHF.R.S32.HI R62, RZ, 0x1f, R49 ;  /* 0x0000001fff3e7819 */ /* 0x000fe20000011431 */
[----:B------:R-:W-:Y:S01]  /*e790*/  IMAD.IADD R59, R59, 0x1, R75 ;  /* 0x000000013b3b7824 */ /* 0x000fe200078e024b */
[----:B------:R-:W-:Y:S01]  /*e7a0*/  SHF.R.S32.HI R66, RZ, 0x1f, R63 ;  /* 0x0000001fff427819 */ /* 0x000fe2000001143f */
[----:B------:R-:W3:Y:S01]  /*e7b0*/  S2UR UR5, SR_CgaCtaId ;  /* 0x00000000000579c3 */ /* 0x000ee20000008800 */
[----:B------:R-:W-:-:S04]  /*e7c0*/  IMAD.WIDE.U32 R42, R49, UR6, R42 ;  /* 0x00000006312a7c25 */ /* 0x000fc8000f8e002a */
[----:B------:R-:W-:Y:S01]  /*e7d0*/  IMAD.WIDE.U32 R58, R67, UR4, R58 ;  /* 0x00000004433a7c25 */ /* 0x000fe2000f8e003a */
[----:B------:R-:W-:-:S03]  /*e7e0*/  UMOV UR4, 0x400 ;  /* 0x0000040000047882 */ /* 0x000fc60000000000 */
[----:B------:R-:W-:Y:S02]  /*e7f0*/  IMAD R62, R62, UR6, RZ ;  /* 0x000000063e3e7c24 */ /* 0x000fe4000f8e02ff */
[----:B------:R-:W-:Y:S02]  /*e800*/  IMAD R66, R66, UR8, RZ ;  /* 0x0000000842427c24 */ /* 0x000fe4000f8e02ff */
[----:B------:R-:W-:Y:S02]  /*e810*/  IMAD.IADD R59, R59, 0x1, R73 ;  /* 0x000000013b3b7824 */ /* 0x000fe400078e0249 */
[----:B------:R-:W-:Y:S01]  /*e820*/  IMAD R73, R49, UR7, R62 ;  /* 0x0000000731497c24 */ /* 0x000fe2000f8e023e */
[----:B------:R-:W-:Y:S01]  /*e830*/  ULDC.64 UR6, c[0x0][0xba8] ;  /* 0x0002ea0000067ab9 */ /* 0x000fe20000000a00 */
[C---:B------:R-:W-:Y:S01]  /*e840*/  IMAD R75, R63.reuse, UR9, R66 ;  /* 0x000000093f4b7c24 */ /* 0x040fe2000f8e0242 */
[----:B0-----:R-:W-:Y:S01]  /*e850*/  SEL R62, R76, R71, P0 ;  /* 0x000000474c3e7207 */ /* 0x001fe20000000000 */
[----:B------:R-:W-:Y:S01]  /*e860*/  IMAD.WIDE.U32 R66, R63, UR8, R58 ;  /* 0x000000083f427c25 */ /* 0x000fe2000f8e003a */
[----:B------:R-:W-:Y:S01]  /*e870*/  SEL R58, R71, R76, P0 ;  /* 0x0000004c473a7207 */ /* 0x000fe20000000000 */
[----:B------:R-:W-:Y:S01]  /*e880*/  ULDC.64 UR8, c[0x0][0xb00] ;  /* 0x0002c00000087ab9 */ /* 0x000fe20000000a00 */
[C---:B------:R-:W-:Y:S01]  /*e890*/  LEA R71, P2, R42.reuse, UR6, 0x2 ;  /* 0x000000062a477c11 */ /* 0x040fe2000f8410ff */
[----:B------:R-:W-:Y:S01]  /*e8a0*/  IMAD.IADD R49, R43, 0x1, R73 ;  /* 0x000000012b317824 */ /* 0x000fe200078e0249 */
[----:B------:R-:W-:Y:S01]  /*e8b0*/  ULDC UR6, c[0x0][0xa88] ;  /* 0x0002a20000067ab9 */ /* 0x000fe20000000800 */
[----:B------:R-:W-:Y:S01]  /*e8c0*/  IMAD.IADD R43, R67, 0x1, R75 ;  /* 0x00000001432b7824 */ /* 0x000fe200078e024b */
[----:B---3--:R-:W-:Y:S01]  /*e8d0*/  ULEA UR4, UR5, UR4, 0x18 ;  /* 0x0000000405047291 */ /* 0x008fe2000f8ec03f */
[----:B------:R-:W-:Y:S01]  /*e8e0*/  SHFL.IDX PT, R72, R71, RZ, 0x1c1f ;  /* 0x001c1fff47487589 */ /* 0x000fe200000e0000 */
[----:B------:R-:W-:Y:S01]  /*e8f0*/  LEA.HI.X R49, R42, UR7, R49, 0x2, P2 ;  /* 0x000000072a317c11 */ /* 0x000fe200090f1431 */
[----:B------:R-:W-:Y:S01]  /*e900*/  IMAD R83, R82, UR6, RZ ;  /* 0x0000000652537c24 */ /* 0x000fe2000f8e02ff */
[----:B------:R-:W-:Y:S01]  /*e910*/  UIADD3 UR4, UR4, 0x22820, URZ ;  /* 0x0002282004047890 */ /* 0x000fe2000fffe03f */
[----:B------:R0:W-:Y:S01]  /*e920*/  SHFL.IDX PT, R74, R71, 0x1, 0x1c1f ;  /* 0x003c1f00474a7f89 */ /* 0x0001e200000e0000 */
[----:B------:R-:W-:Y:S01]  /*e930*/  VIADD R82, R70, 0x8 ;  /* 0x0000000846527836 */ /* 0x000fe20000000000 */
[----:B------:R-:W-:Y:S01]  /*e940*/  LEA R84, P3, R66, UR8, 0x2 ;  /* 0x0000000842547c11 */ /* 0x000fe2000f8610ff */
[----:B------:R-:W-:Y:S01]  /*e950*/  UPRMT UR4, URZ, 0x654, UR4 ;  /* 0x000006543f047896 */ /* 0x000fe20008000004 */
[----:B------:R-:W3:Y:S01]  /*e960*/  SHFL.IDX PT, R73, R49, RZ, 0x1c1f ;  /* 0x001c1fff31497589 */ /* 0x000ee200000e0000 */
[----:B------:R-:W-:-:S02]  /*e970*/  ISETP.GE.OR P2, PT, R70, R83, P1 ;  /* 0x000000534600720c */ /* 0x000fc40000f46670 */
[-C--:B------:R-:W-:Y:S01]  /*e980*/  ISETP.GE.OR P1, PT, R82, R83.reuse, P1 ;  /* 0x000000535200720c */ /* 0x080fe20000f26670 */
[----:B------:R4:W5:Y:S01]  /*e990*/  SHFL.IDX PT, R75, R49, 0x1, 0x1c1f ;  /* 0x003c1f00314b7f89 */ /* 0x00096200000e0000 */
[----:B------:R-:W-:Y:S01]  /*e9a0*/  LEA.HI.X R85, R66, UR9, R43, 0x2, P3 ;  /* 0x0000000942557c11 */ /* 0x000fe200098f142b */
[----:B0-----:R-:W-:Y:S01]  /*e9b0*/  IMAD.SHL.U32 R71, R68, 0x2, RZ ;  /* 0x0000000244477824 */ /* 0x001fe200078e00ff */
[----:B------:R-:W-:Y:S01]  /*e9c0*/  ISETP.GE.AND P3, PT, R70, R83, PT ;  /* 0x000000534600720c */ /* 0x000fe20003f66270 */
[----:B------:R-:W-:Y:S01]  /*e9d0*/  SYNCS.ARRIVE.TRANS64.RED.A1T0 RZ, [UR4], RZ ;  /* 0x000000ffffff79a7 */ /* 0x000fe20008100404 */
[----:B------:R0:W0:Y:S01]  /*e9e0*/  SHFL.IDX PT, R66, R84, RZ, 0x1c1f ;  /* 0x001c1fff54427589 */ /* 0x00002200000e0000 */
[----:B------:R-:W-:Y:S02]  /*e9f0*/  SEL R59, R48, R77, P0 ;  /* 0x0000004d303b7207 */ /* 0x000fe40000000000 */
[----:B------:R-:W-:Y:S01]  /*ea00*/  SEL R63, R77, R48, P0 ;  /* 0x000000304d3f7207 */ /* 0x000fe20000000000 */
[----:B------:R0:W0:Y:S01]  /*ea10*/  SHFL.IDX PT, R67, R85, RZ, 0x1c1f ;  /* 0x001c1fff55437589 */ /* 0x00002200000e0000 */
[----:B-1----:R-:W-:-:S02]  /*ea20*/  SEL R42, R46, R79, P0 ;  /* 0x0000004f2e2a7207 */ /* 0x002fc40000000000 */
[----:B------:R-:W-:Y:S02]  /*ea30*/  SEL R43, R47, R78, P0 ;  /* 0x0000004e2f2b7207 */ /* 0x000fe40000000000 */
[----:B--2---:R-:W-:Y:S02]  /*ea40*/  SEL R48, R52, R81, P0 ;  /* 0x0000005134307207 */ /* 0x004fe40000000000 */
[----:B----4-:R-:W-:Y:S02]  /*ea50*/  SEL R49, R53, R80, P0 ;  /* 0x0000005035317207 */ /* 0x010fe40000000000 */
[----:B------:R-:W-:Y:S01]  /*ea60*/  SEL R46, R79, R46, P0 ;  /* 0x0000002e4f2e7207 */ /* 0x000fe20000000000 */
[----:B---3--:R1:W-:Y:S01]  /*ea70*/  @!P2 ST.E desc[UR42][R72.64], R0 ;  /* 0x000000004800a985 */ /* 0x0083e2000c10192a */
[----:B------:R-:W-:Y:S02]  /*ea80*/  SEL R47, R78, R47, P0 ;  /* 0x0000002f4e2f7207 */ /* 0x000fe40000000000 */
[----:B------:R-:W-:Y:S01]  /*ea90*/  SEL R52, R81, R52, P0 ;  /* 0x0000003451347207 */ /* 0x000fe20000000000 */
[----:B-----5:R1:W-:Y:S01]  /*eaa0*/  @!P1 ST.E desc[UR42][R74.64], R4 ;  /* 0x000000044a009985 */ /* 0x0203e2000c10192a */
[----:B------:R-:W-:Y:S01]  /*eab0*/  SEL R53, R80, R53, P0 ;  /* 0x0000003550357207 */ /* 0x000fe20000000000 */
[----:B------:R-:W-:Y:S06]  /*eac0*/  @P3 BRA `(.L_x_1137) ;  /* 0x0000000400783947 */ /* 0x000fec0003800000 */
[C---:B-1----:R-:W-:Y:S01]  /*ead0*/  VIADD R0, R71.reuse, 0x8 ;  /* 0x0000000847007836 */ /* 0x042fe20000000000 */
        /* <DEDUP_REMOVED lines=8> */
[----:B------:R-:W-:-:S04]  /*eb60*/  ISETP.GE.AND P1, PT, R70, UR4, PT ;  /* 0x0000000446007c0c */ /* 0x000fc8000bf26270 */
[----:B------:R-:W-:-:S03]  /*eb70*/  ISETP.GE.AND P5, PT, R79, UR4, PT ;  /* 0x000000044f007c0c */ /* 0x000fc6000bfa6270 */
[C-C-:B0-----:R-:W-:Y:S02]  /*eb80*/  @!P2 IMAD.WIDE R72, R71.reuse, 0x4, R66.reuse ;  /* 0x000000044748a825 */ /* 0x141fe400078e0242 */
[----:B------:R-:W-:Y:S02]  /*eb90*/  @!P3 LEA.HI R0, R0, R0, RZ, 0x1 ;  /* 0x000000000000b211 */ /* 0x000fe400078f08ff */
[----:B------:R-:W-:Y:S01]  /*eba0*/  @!P4 LEA.HI R68, R68, R68, RZ, 0x1 ;  /* 0x000000444444c211 */ /* 0x000fe200078f08ff */
[----:B------:R0:W-:Y:S01]  /*ebb0*/  @!P2 ST.E.64 desc[UR42][R72.64], R6 ;  /* 0x000000064800a985 */ /* 0x0001e2000c101b2a */
[----:B------:R-:W-:Y:S01]  /*ebc0*/  @!P3 LOP3.LUT R75, R0, 0xfffffffe, RZ, 0xc0, !PT ;  /* 0xfffffffe004bb812 */ /* 0x000fe200078ec0ff */
[----:B------:R-:W-:Y:S01]  /*ebd0*/  VIADD R0, R71, 0x28 ;  /* 0x0000002847007836 */ /* 0x000fe20000000000 */
[----:B------:R-:W-:Y:S02]  /*ebe0*/  @!P1 LEA.HI R70, R70, R70, RZ, 0x1 ;  /* 0x0000004646469211 */ /* 0x000fe400078f08ff */
[----:B------:R-:W-:Y:S01]  /*ebf0*/  @!P4 LOP3.LUT R77, R68, 0xfffffffe, RZ, 0xc0, !PT ;  /* 0xfffffffe444dc812 */ /* 0x000fe200078ec0ff */
[----:B------:R-:W-:Y:S01]  /*ec00*/  @!P3 IMAD.WIDE R74, R75, 0x4, R66 ;  /* 0x000000044b4ab825 */ /* 0x000fe200078e0242 */
[----:B------:R-:W-:-:S02]  /*ec10*/  ISETP.GE.AND P2, PT, R78, UR4, PT ;  /* 0x000000044e007c0c */ /* 0x000fc4000bf46270 */
[----:B------:R-:W-:Y:S01]  /*ec20*/  @!P5 LEA.HI R79, R79, R79, RZ, 0x1 ;  /* 0x0000004f4f4fd211 */ /* 0x000fe200078f08ff */
[----:B------:R-:W-:Y:S01]  /*ec30*/  VIADD R68, R71, 0x30 ;  /* 0x0000003047447836 */ /* 0x000fe20000000000 */
[----:B------:R1:W-:Y:S01]  /*ec40*/  @!P3 ST.E.64 desc[UR42][R74.64], R8 ;  /* 0x000000084a00b985 */ /* 0x0003e2000c101b2a */
[--C-:B------:R-:W-:Y:S01]  /*ec50*/  @!P4 IMAD.WIDE R76, R77, 0x4, R66.reuse ;  /* 0x000000044d4cc825 */ /* 0x100fe200078e0242 */
[----:B------:R-:W-:Y:S02]  /*ec60*/  ISETP.GE.AND P3, PT, R0, UR4, PT ;  /* 0x0000000400007c0c */ /* 0x000fe4000bf66270 */
[----:B0-----:R-:W-:Y:S01]  /*ec70*/  @!P1 LOP3.LUT R7, R70, 0xfffffffe, RZ, 0xc0, !PT ;  /* 0xfffffffe46079812 */ /* 0x001fe200078ec0ff */
[C---:B------:R-:W-:Y:S01]  /*ec80*/  VIADD R72, R71.reuse, 0x40 ;  /* 0x0000004047487836 */ /* 0x040fe20000000000 */
[----:B------:R-:W-:Y:S01]  /*ec90*/  ISETP.GE.AND P6, PT, R68, UR4, PT ;  /* 0x0000000444007c0c */ /* 0x000fe2000bfc6270 */
[----:B------:R-:W-:Y:S01]  /*eca0*/  VIADD R70, R71, 0x48 ;  /* 0x0000004847467836 */ /* 0x000fe20000000000 */
[----:B------:R0:W-:Y:S01]  /*ecb0*/  @!P4 ST.E.64 desc[UR42][R76.64], R10 ;  /* 0x0000000a4c00c985 */ /* 0x0001e2000c101b2a */
[----:B------:R-:W-:Y:S01]  /*ecc0*/  @!P1 IMAD.WIDE R6, R7, 0x4, R66 ;  /* 0x0000000407069825 */ /* 0x000fe200078e0242 */
[----:B------:R-:W-:-:S02]  /*ecd0*/  ISETP.GE.AND P4, PT, R72, UR4, PT ;  /* 0x0000000448007c0c */ /* 0x000fc4000bf86270 */
[----:B------:R-:W-:Y:S02]  /*ece0*/  @!P2 LEA.HI R78, R78, R78, RZ, 0x1 ;  /* 0x0000004e4e4ea211 */ /* 0x000fe400078f08ff */
[----:B------:R2:W-:Y:S01]  /*ecf0*/  @!P1 ST.E.64 desc[UR42][R6.64], R14 ;  /* 0x0000000e06009985 */ /* 0x0005e2000c101b2a */
[----:B------:R-:W-:Y:S02]  /*ed00*/  ISETP.GE.AND P1, PT, R70, UR4, PT ;  /* 0x0000000446007c0c */ /* 0x000fe4000bf26270 */
[----:B-1----:R-:W-:Y:S02]  /*ed10*/  @!P2 LOP3.LUT R9, R78, 0xfffffffe, RZ, 0xc0, !PT ;  /* 0xfffffffe4e09a812 */ /* 0x002fe400078ec0ff */
[----:B------:R-:W-:Y:S02]  /*ed20*/  @!P6 LEA.HI R68, R68, R68, RZ, 0x1 ;  /* 0x000000444444e211 */ /* 0x000fe400078f08ff */
[----:B------:R-:W-:Y:S01]  /*ed30*/  @!P3 LEA.HI R0, R0, R0, RZ, 0x1 ;  /* 0x000000000000b211 */ /* 0x000fe200078f08ff */
[----:B------:R-:W-:Y:S01]  /*ed40*/  @!P2 IMAD.WIDE R8, R9, 0x4, R66 ;  /* 0x000000040908a825 */ /* 0x000fe200078e0242 */
[----:B------:R-:W-:-:S02]  /*ed50*/  @!P6 LOP3.LUT R73, R68, 0xfffffffe, RZ, 0xc0, !PT ;  /* 0xfffffffe4449e812 */ /* 0x000fc400078ec0ff */
[----:B0-----:R-:W-:Y:S01]  /*ed60*/  @!P3 LOP3.LUT R11, R0, 0xfffffffe, RZ, 0xc0, !PT ;  /* 0xfffffffe000bb812 */ /* 0x001fe200078ec0ff */
[----:B------:R-:W-:Y:S01]  /*ed70*/  VIADD R0, R71, 0x50 ;  /* 0x0000005047007836 */ /* 0x000fe20000000000 */
[----:B------:R-:W-:Y:S01]  /*ed80*/  @!P4 LEA.HI R72, R72, R72, RZ, 0x1 ;  /* 0x000000484848c211 */ /* 0x000fe200078f08ff */
[--C-:B--2---:R-:W-:Y:S01]  /*ed90*/  @!P6 IMAD.WIDE R6, R73, 0x4, R66.reuse ;  /* 0x000000044906e825 */ /* 0x104fe200078e0242 */
[----:B------:R-:W-:Y:S01]  /*eda0*/  @!P1 LEA.HI R70, R70, R70, RZ, 0x1 ;  /* 0x0000004646469211 */ /* 0x000fe200078f08ff */
[----:B------:R0:W-:Y:S01]  /*edb0*/  @!P2 ST.E.64 desc[UR42][R8.64], R12 ;  /* 0x0000000c0800a985 */ /* 0x0001e2000c101b2a */
[----:B------:R-:W-:Y:S01]  /*edc0*/  @!P5 LOP3.LUT R15, R79, 0xfffffffe, RZ, 0xc0, !PT ;  /* 0xfffffffe4f0fd812 */ /* 0x000fe200078ec0ff */
[----:B------:R-:W-:Y:S01]  /*edd0*/  @!P3 IMAD.WIDE R10, R11, 0x4, R66 ;  /* 0x000000040b0ab825 */ /* 0x000fe200078e0242 */
[----:B------:R-:W-:-:S03]  /*ede0*/  @!P4 LOP3.LUT R73, R72, 0xfffffffe, RZ, 0xc0, !PT ;  /* 0xfffffffe4849c812 */ /* 0x000fc600078ec0ff */
[--C-:B------:R-:W-:Y:S01]  /*edf0*/  @!P5 IMAD.WIDE R14, R15, 0x4, R66.reuse ;  /* 0x000000040f0ed825 */ /* 0x100fe200078e0242 */
[----:B------:R1:W-:Y:S04]  /*ee00*/  @!P3 ST.E.64 desc[UR42][R10.64], R22 ;  /* 0x000000160a00b985 */ /* 0x0003e8000c101b2a */
[----:B------:R2:W-:Y:S01]  /*ee10*/  @!P6 ST.E.64 desc[UR42][R6.64], R20 ;  /* 0x000000140600e985 */ /* 0x0005e2000c101b2a */
[----:B0-----:R-:W-:Y:S01]  /*ee20*/  @!P1 LOP3.LUT R13, R70, 0xfffffffe, RZ, 0xc0, !PT ;  /* 0xfffffffe460d9812 */ /* 0x001fe200078ec0ff */
[----:B------:R-:W-:Y:S02]  /*ee30*/  @!P4 IMAD.WIDE R8, R73, 0x4, R66 ;  /* 0x000000044908c825 */ /* 0x000fe400078e0242 */
[----:B------:R-:W-:Y:S02]  /*ee40*/  @!P5 ST.E.64 desc[UR42][R14.64], R24 ;  /* 0x000000180e00d985 */ /* 0x000fe4000c101b2a */
[----:B------:R-:W-:-:S02]  /*ee50*/  VIADD R12, R71, 0x58 ;  /* 0x00000058470c7836 */ /* 0x000fc40000000000 */
[----:B------:R0:W-:Y:S01]  /*ee60*/  @!P4 ST.E.64 desc[UR42][R8.64], R28 ;  /* 0x0000001c0800c985 */ /* 0x0001e2000c101b2a */
[----:B-1----:R-:W-:Y:S02]  /*ee70*/  @!P1 IMAD.WIDE R10, R13, 0x4, R66 ;  /* 0x000000040d0a9825 */ /* 0x002fe400078e0242 */
[----:B------:R-:W-:Y:S02]  /*ee80*/  ISETP.GE.AND P2, PT, R12, UR4, PT ;  /* 0x000000040c007c0c */ /* 0x000fe4000bf46270 */
[C---:B------:R-:W-:Y:S01]  /*ee90*/  VIADD R13, R71.reuse, 0x60 ;  /* 0x00000060470d7836 */ /* 0x040fe20000000000 */
[----:B------:R1:W-:Y:S01]  /*eea0*/  @!P1 ST.E.64 desc[UR42][R10.64], R30 ;  /* 0x0000001e0a009985 */ /* 0x0003e2000c101b2a */
[C---:B------:R-:W-:Y:S01]  /*eeb0*/  VIADD R22, R71.reuse, 0x68 ;  /* 0x0000006847167836 */ /* 0x040fe20000000000 */
[----:B------:R-:W-:Y:S01]  /*eec0*/  ISETP.GE.AND P1, PT, R0, UR4, PT ;  /* 0x0000000400007c0c */ /* 0x000fe2000bf26270 */
[----:B--2---:R-:W-:Y:S01]  /*eed0*/  VIADD R7, R71, 0x78 ;  /* 0x0000007847077836 */ /* 0x004fe20000000000 */
[----:B------:R-:W-:Y:S01]  /*eee0*/  ISETP.GE.AND P3, PT, R13, UR4, PT ;  /* 0x000000040d007c0c */ /* 0x000fe2000bf66270 */
[----:B------:R-:W-:Y:S01]  /*eef0*/  VIADD R6, R71, 0x70 ;  /* 0x0000007047067836 */ /* 0x000fe20000000000 */
[----:B------:R-:W-:-:S02]  /*ef00*/  ISETP.GE.AND P4, PT, R22, UR4, PT ;  /* 0x0000000416007c0c */ /* 0x000fc4000bf86270 */
[----:B------:R-:W-:Y:S02]  /*ef10*/  ISETP.GE.AND P6, PT, R7, UR4, PT ;  /* 0x0000000407007c0c */ /* 0x000fe4000bfc6270 */
[----:B------:R-:W-:Y:S02]  /*ef20*/  ISETP.GE.AND P5, PT, R6, UR4, PT ;  /* 0x0000000406007c0c */ /* 0x000fe4000bfa6270 */
[----:B------:R-:W-:-:S03]  /*ef30*/  @!P2 LEA.HI R12, R12, R12, RZ, 0x1 ;  /* 0x0000000c0c0ca211 */ /* 0x000fc600078f08ff */
[----:B------:R-:W-:Y:S02]  /*ef40*/  @!P1 LEA.HI R0, R0, R0, RZ, 0x1 ;  /* 0x0000000000009211 */ /* 0x000fe400078f08ff */
[----:B------:R-:W-:Y:S02]  /*ef50*/  @!P3 LEA.HI R13, R13, R13, RZ, 0x1 ;  /* 0x0000000d0d0db211 */ /* 0x000fe400078f08ff */
[----:B------:R-:W-:Y:S02]  /*ef60*/  @!P4 LEA.HI R22, R22, R22, RZ, 0x1 ;  /* 0x000000161616c211 */ /* 0x000fe400078f08ff */
[----:B0-----:R-:W-:Y:S02]  /*ef70*/  @!P6 LEA.HI R8, R7, R7, RZ, 0x1 ;  /* 0x000000070708e211 */ /* 0x001fe400078f08ff */
[----:B------:R-:W-:Y:S02]  /*ef80*/  @!P5 LEA.HI R6, R6, R6, RZ, 0x1 ;  /* 0x000000060606d211 */ /* 0x000fe400078f08ff */
[----:B------:R-:W-:-:S02]  /*ef90*/  @!P1 LOP3.LUT R7, R0, 0xfffffffe, RZ, 0xc0, !PT ;  /* 0xfffffffe00079812 */ /* 0x000fc400078ec0ff */
[----:B------:R-:W-:Y:S02]  /*efa0*/  @!P2 LOP3.LUT R9, R12, 0xfffffffe, RZ, 0xc0, !PT ;  /* 0xfffffffe0c09a812 */ /* 0x000fe400078ec0ff */
[----:B-1----:R-:W-:Y:S02]  /*efb0*/  @!P3 LOP3.LUT R11, R13, 0xfffffffe, RZ, 0xc0, !PT ;  /* 0xfffffffe0d0bb812 */ /* 0x002fe400078ec0ff */
[----:B------:R-:W-:Y:S02]  /*efc0*/  @!P4 LOP3.LUT R13, R22, 0xfffffffe, RZ, 0xc0, !PT ;  /* 0xfffffffe160dc812 */ /* 0x000fe400078ec0ff */
[----:B------:R-:W-:Y:S01]  /*efd0*/  @!P5 LOP3.LUT R15, R6, 0xfffffffe, RZ, 0xc0, !PT ;  /* 0xfffffffe060fd812 */ /* 0x000fe200078ec0ff */
[----:B------:R-:W-:Y:S01]  /*efe0*/  @!P1 IMAD.WIDE R6, R7, 0x4, R66 ;  /* 0x0000000407069825 */ /* 0x000fe200078e0242 */
[----:B------:R-:W-:-:S03]  /*eff0*/  @!P6 LOP3.LUT R21, R8, 0xfffffffe, RZ, 0xc0, !PT ;  /* 0xfffffffe0815e812 */ /* 0x000fc600078ec0ff */
[--C-:B------:R-:W-:Y:S01]  /*f000*/  @!P2 IMAD.WIDE R8, R9, 0x4, R66.reuse ;  /* 0x000000040908a825 */ /* 0x100fe200078e0242 */
[----:B------:R2:W-:Y:S03]  /*f010*/  @!P1 ST.E.64 desc[UR42][R6.64], R18 ;  /* 0x0000001206009985 */ /* 0x0005e6000c101b2a */
        /* <DEDUP_REMOVED lines=8> */
[----:B------:R2:W-:Y:S02]  /*f0a0*/  @!P6 ST.E.64 desc[UR42][R66.64], R62 ;  /* 0x0000003e4200e985 */ /* 0x0005e4000c101b2a */
.L_x_1137:
[----:B------:R-:W-:Y:S05]  /*f0b0*/  BSYNC B0 ;  /* 0x0000000000007941 */ /* 0x000fea0003800000 */
.L_x_1136:
[----:B------:R-:W-:Y:S01]  /*f0c0*/  ISETP.GE.AND P1, PT, R82, R83, PT ;  /* 0x000000535200720c */ /* 0x000fe20003f26270 */
[----:B--2---:R2:W3:Y:S01]  /*f0d0*/  SHFL.IDX PT, R27, R85, 0x1, 0x1c1f ;  /* 0x003c1f00551b7f89 */ /* 0x0044e200000e0000 */
[----:B------:R-:W-:Y:S02]  /*f0e0*/  SEL R14, R64, R69, P0 ;  /* 0x00000045400e7207 */ /* 0x000fe40000000000 */
[----:B------:R-:W-:Y:S01]  /*f0f0*/  SEL R15, R60, R65, P0 ;  /* 0x000000413c0f7207 */ /* 0x000fe20000000000 */
[----:B------:R2:W4:Y:S01]  /*f100*/  SHFL.IDX PT, R26, R84, 0x1, 0x1c1f ;  /* 0x003c1f00541a7f89 */ /* 0x00052200000e0000 */
        /* <DEDUP_REMOVED lines=18> */
[----:B-1----:R-:W-:Y:S02]  /*f230*/  SEL R4, R34, R37, P0 ;  /* 0x0000002522047207 */ /* 0x002fe40000000000 */
[----:B------:R-:W-:Y:S01]  /*f240*/  SEL R2, R37, R34, P0 ;  /* 0x0000002225027207 */ /* 0x000fe20000000000 */
[----:B--234-:R-:W-:Y:S06]  /*f250*/  @P1 BRA `(.L_x_1048) ;  /* 0x0000005000041947 */ /* 0x01cfec0003800000 */
        /* <DEDUP_REMOVED lines=11> */
[----:B------:R-:W-:Y:S01]  /*f310*/  ISETP.GE.AND P3, PT, R12, UR4, PT ;  /* 0x000000040c007c0c */ /* 0x000fe2000bf66270 */
[----:B------:R-:W-:Y:S01]  /*f320*/  VIADD R30, R71, 0x38 ;  /* 0x00000038471e7836 */ /* 0x000fe20000000000 */
[----:B------:R-:W-:-:S03]  /*f330*/  ISETP.GE.AND P5, PT, R28, UR4, PT ;  /* 0x000000041c007c0c */ /* 0x000fc6000bfa6270 */
[--C-:B------:R-:W-:Y:S02]  /*f340*/  @!P0 IMAD.WIDE R6, R71, 0x4, R26.reuse ;  /* 0x0000000447068825 */ /* 0x100fe400078e021a */
[----:B------:R-:W-:Y:S02]  /*f350*/  @!P4 LEA.HI R0, R0, R0, RZ, 0x1 ;  /* 0x000000000000c211 */ /* 0x000fe400078f08ff */
[----:B------:R-:W-:Y:S01]  /*f360*/  @!P1 LEA.HI R10, R10, R10, RZ, 0x1 ;  /* 0x0000000a0a0a9211 */ /* 0x000fe200078f08ff */
[----:B------:R1:W-:Y:S01]  /*f370*/  @!P0 ST.E.64 desc[UR42][R6.64], R42 ;  /* 0x0000002a06008985 */ /* 0x0003e2000c101b2a */
[----:B------:R-:W-:Y:S02]  /*f380*/  @!P4 LOP3.LUT R9, R0, 0xfffffffe, RZ, 0xc0, !PT ;  /* 0xfffffffe0009c812 */ /* 0x000fe400078ec0ff */
[----:B------:R-:W-:Y:S02]  /*f390*/  ISETP.GE.AND P0, PT, R30, UR4, PT ;  /* 0x000000041e007c0c */ /* 0x000fe4000bf06270 */
[----:B------:R-:W-:Y:S01]  /*f3a0*/  @!P2 LEA.HI R0, R11, R11, RZ, 0x1 ;  /* 0x0000000b0b00a211 */ /* 0x000fe200078f08ff */
[----:B------:R-:W-:Y:S01]  /*f3b0*/  @!P4 IMAD.WIDE R8, R9, 0x4, R26 ;  /* 0x000000040908c825 */ /* 0x000fe200078e021a */
[----:B------:R-:W-:-:S02]  /*f3c0*/  @!P1 LOP3.LUT R11, R10, 0xfffffffe, RZ, 0xc0, !PT ;  /* 0xfffffffe0a0b9812 */ /* 0x000fc400078ec0ff */
[----:B------:R-:W-:Y:S01]  /*f3d0*/  @!P2 LOP3.LUT R13, R0, 0xfffffffe, RZ, 0xc0, !PT ;  /* 0xfffffffe000da812 */ /* 0x000fe200078ec0ff */
[----:B------:R-:W-:Y:S01]  /*f3e0*/  VIADD R0, R71, 0x40 ;  /* 0x0000004047007836 */ /* 0x000fe20000000000 */
[----:B------:R2:W-:Y:S01]  /*f3f0*/  @!P4 ST.E.64 desc[UR42][R8.64], R46 ;  /* 0x0000002e0800c985 */ /* 0x0005e2000c101b2a */
[----:B------:R-:W-:Y:S02]  /*f400*/  ISETP.GE.AND P4, PT, R29, UR4, PT ;  /* 0x000000041d007c0c */ /* 0x000fe4000bf86270 */
[----:B------:R-:W-:Y:S01]  /*f410*/  @!P3 LEA.HI R12, R12, R12, RZ, 0x1 ;  /* 0x0000000c0c0cb211 */ /* 0x000fe200078f08ff */
[--C-:B-1----:R-:W-:Y:S01]  /*f420*/  @!P1 IMAD.WIDE R6, R11, 0x4, R26.reuse ;  /* 0x000000040b069825 */ /* 0x102fe200078e021a */
[----:B------:R-:W-:Y:S02]  /*f430*/  @!P5 LEA.HI R28, R28, R28, RZ, 0x1 ;  /* 0x0000001c1c1cd211 */ /* 0x000fe400078f08ff */
[----:B------:R-:W-:Y:S02]  /*f440*/  @!P3 LOP3.LUT R11, R12, 0xfffffffe, RZ, 0xc0, !PT ;  /* 0xfffffffe0c0bb812 */ /* 0x000fe400078ec0ff */
[----:B------:R-:W-:Y:S01]  /*f450*/  @!P0 LEA.HI R30, R30, R30, RZ, 0x1 ;  /* 0x0000001e1e1e8211 */ /* 0x000fe200078f08ff */
[----:B------:R1:W-:Y:S01]  /*f460*/  @!P1 ST.E.64 desc[UR42][R6.64], R48 ;  /* 0x0000003006009985 */ /* 0x0003e2000c101b2a */
[----:B------:R-:W-:Y:S01]  /*f470*/  ISETP.GE.AND P1, PT, R0, UR4, PT ;  /* 0x0000000400007c0c */ /* 0x000fe2000bf26270 */
[----:B------:R-:W-:Y:S01]  /*f480*/  @!P3 IMAD.WIDE R10, R11, 0x4, R26 ;  /* 0x000000040b0ab825 */ /* 0x000fe200078e021a */
[----:B------:R-:W-:-:S02]  /*f490*/  @!P0 LOP3.LUT R31, R30, 0xfffffffe, RZ, 0xc0, !PT ;  /* 0xfffffffe1e1f8812 */ /* 0x000fc400078ec0ff */
[----:B------:R-:W-:Y:S01]  /*f4a0*/  @!P4 LEA.HI R29, R29, R29, RZ, 0x1 ;  /* 0x0000001d1d1dc211 */ /* 0x000fe200078f08ff */
[--C-:B--2---:R-:W-:Y:S01]  /*f4b0*/  @!P2 IMAD.WIDE R8, R13, 0x4, R26.reuse ;  /* 0x000000040d08a825 */ /* 0x104fe200078e021a */
[----:B------:R-:W-:Y:S02]  /*f4c0*/  @!P5 LOP3.LUT R13, R28, 0xfffffffe, RZ, 0xc0, !PT ;  /* 0xfffffffe1c0dd812 */ /* 0x000fe400078ec0ff */
[----:B------:R-:W-:Y:S01]  /*f4d0*/  @!P4 LOP3.LUT R29, R29, 0xfffffffe, RZ, 0xc0, !PT ;  /* 0xfffffffe1d1dc812 */ /* 0x000fe200078ec0ff */
[----:B------:R-:W-:Y:S01]  /*f4e0*/  VIADD R28, R71, 0x48 ;  /* 0x00000048471c7836 */ /* 0x000fe20000000000 */
[----:B------:R2:W-:Y:S01]  /*f4f0*/  @!P2 ST.E.64 desc[UR42][R8.64], R52 ;  /* 0x000000340800a985 */ /* 0x0005e2000c101b2a */
[--C-:B------:R-:W-:Y:S02]  /*f500*/  @!P5 IMAD.WIDE R12, R13, 0x4, R26.reuse ;  /* 0x000000040d0cd825 */ /* 0x100fe400078e021a */
[----:B------:R-:W-:Y:S01]  /*f510*/  @!P1 LEA.HI R0, R0, R0, RZ, 0x1 ;  /* 0x0000000000009211 */ /* 0x000fe200078f08ff */
[----:B------:R3:W-:Y:S01]  /*f520*/  @!P3 ST.E.64 desc[UR42][R10.64], R14 ;  /* 0x0000000e0a00b985 */ /* 0x0007e2000c101b2a */
[----:B-1----:R-:W-:Y:S01]  /*f530*/  @!P4 IMAD.WIDE R6, R29, 0x4, R26 ;  /* 0x000000041d06c825 */ /* 0x002fe200078e021a */
[----:B------:R-:W-:-:S02]  /*f540*/  ISETP.GE.AND P2, PT, R28, UR4, PT ;  /* 0x000000041c007c0c */ /* 0x000fc4000bf46270 */
[----:B------:R1:W-:Y:S04]  /*f550*/  @!P5 ST.E.64 desc[UR42][R12.64], R64 ;  /* 0x000000400c00d985 */ /* 0x0003e8000c101b2a */
[----:B------:R-:W-:Y:S01]  /*f560*/  @!P4 ST.E.64 desc[UR42][R6.64], R16 ;  /* 0x000000100600c985 */ /* 0x000fe2000c101b2a */
[----:B--2---:R-:W-:-:S04]  /*f570*/  @!P0 IMAD.WIDE R8, R31, 0x4, R26 ;  /* 0x000000041f088825 */ /* 0x004fc800078e021a */
[C---:B---3--:R-:W-:Y:S01]  /*f580*/  VIADD R10, R71.reuse, 0x50 ;  /* 0x00000050470a7836 */ /* 0x048fe20000000000 */
[----:B------:R2:W-:Y:S01]  /*f590*/  @!P0 ST.E.64 desc[UR42][R8.64], R56 ;  /* 0x0000003808008985 */ /* 0x0005e2000c101b2a */
[C---:B------:R-:W-:Y:S01]  /*f5a0*/  VIADD R14, R71.reuse, 0x68 ;  /* 0x00000068470e7836 */ /* 0x040fe20000000000 */
[----:B------:R-:W-:Y:S01]  /*f5b0*/  @!P2 LEA.HI R28, R28, R28, RZ, 0x1 ;  /* 0x0000001c1c1ca211 */ /* 0x000fe200078f08ff */
[C---:B-1----:R-:W-:Y:S01]  /*f5c0*/  VIADD R12, R71.reuse, 0x58 ;  /* 0x00000058470c7836 */ /* 0x042fe20000000000 */
        /* <DEDUP_REMOVED lines=9> */
[----:B--2---:R-:W-:Y:S02]  /*f660*/  @!P2 LOP3.LUT R9, R28, 0xfffffffe, RZ, 0xc0, !PT ;  /* 0xfffffffe1c09a812 */ /* 0x004fe400078ec0ff */
        /* <DEDUP_REMOVED lines=15> */
[----:B------:R3:W-:Y:S01]  /*f760*/  @!P3 ST.E.64 desc[UR42][R10.64], R20 ;  /* 0x000000140a00b985 */ /* 0x0007e2000c101b2a */
[----:B-1----:R-:W-:Y:S02]  /*f770*/  @!P6 LOP3.LUT R19, R16, 0xfffffffe, RZ, 0xc0, !PT ;  /* 0xfffffffe1013e812 */ /* 0x002fe400078ec0ff */
[----:B------:R-:W-:Y:S01]  /*f780*/  @!P4 IMAD.WIDE R6, R15, 0x4, R26 ;  /* 0x000000040f06c825 */ /* 0x000fe200078e021a */
[----:B------:R3:W-:Y:S01]  /*f790*/  @!P0 ST.E.64 desc[UR42][R12.64], R40 ;  /* 0x000000280c008985 */ /* 0x0007e2000c101b2a */
[----:B------:R-:W-:-:S02]  /*f7a0*/  ISETP.GE.AND P0, PT, R71, UR4, PT ;  /* 0x0000000447007c0c */ /* 0x000fc4000bf06270 */
[--C-:B--2---:R-:W-:Y:S01]  /*f7b0*/  @!P5 IMAD.WIDE R8, R17, 0x4, R26.reuse ;  /* 0x000000041108d825 */ /* 0x104fe200078e021a */
[----:B------:R3:W-:Y:S03]  /*f7c0*/  @!P4 ST.E.64 desc[UR42][R6.64], R22 ;  /* 0x000000160600c985 */ /* 0x0007e6000c101b2a */
[----:B------:R-:W-:Y:S01]  /*f7d0*/  @!P6 IMAD.WIDE R14, R19, 0x4, R26 ;  /* 0x00000004130ee825 */ /* 0x000fe200078e021a */
[----:B------:R3:W-:Y:S04]  /*f7e0*/  @!P5 ST.E.64 desc[UR42][R8.64], R24 ;  /* 0x000000180800d985 */ /* 0x0007e8000c101b2a */
[----:B------:R3:W-:Y:S02]  /*f7f0*/  @!P6 ST.E.64 desc[UR42][R14.64], R4 ;  /* 0x000000040e00e985 */ /* 0x0007e4000c101b2a */
[----:B------:R-:W-:Y:S05]  /*f800*/  @P0 BRA `(.L_x_1048) ;  /* 0x0000004800980947 */ /* 0x000fea0003800000 */
[----:B------:R-:W-:-:S04]  /*f810*/  LEA.HI R71, R71, R71, RZ, 0x1 ;  /* 0x0000004747477211 */ /* 0x000fc800078f08ff */
[----:B---3--:R-:W-:-:S05]  /*f820*/  LOP3.LUT R5, R71, 0xfffffffe, RZ, 0xc0, !PT ;  /* 0xfffffffe47057812 */ /* 0x008fca00078ec0ff */
[----:B------:R-:W-:-:S05]  /*f830*/  IMAD.WIDE R4, R5, 0x4, R26 ;  /* 0x0000000405047825 */ /* 0x000fca00078e021a */
[----:B------:R1:W-:Y:S01]  /*f840*/  ST.E.64 desc[UR42][R4.64], R2 ;  /* 0x0000000204007985 */ /* 0x0003e2000c101b2a */
[----:B------:R-:W-:Y:S05]  /*f850*/  BRA `(.L_x_1048) ;  /* 0x0000004800847947 */ /* 0x000fea0003800000 */
.L_x_1135:
        /* <DEDUP_REMOVED lines=14> */
[----:B------:R-:W-:Y:S01]  /*f940*/  SHF.R.S32.HI R4, RZ, 0x1f, R17 ;  /* 0x0000001fff047819 */ /* 0x000fe20000011411 */
[----:B------:R-:W-:Y:S02]  /*f950*/  ULDC.64 UR4, c[0x0][0xbd0] ;  /* 0x0002f40000047ab9 */ /* 0x000fe40000000a00 */
[----:B------:R-:W-:-:S04]  /*f960*/  IMAD.WIDE.U32 R2, R17, UR4, RZ ;  /* 0x0000000411027c25 */ /* 0x000fc8000f8e00ff */
[----:B------:R-:W1:Y:S01]  /*f970*/  S2UR UR6, SR_CTAID.Y ;  /* 0x00000000000679c3 */ /* 0x000e620000002600 */
[----:B------:R-:W-:-:S04]  /*f980*/  IMAD R4, R4, UR4, RZ ;  /* 0x0000000404047c24 */ /* 0x000fc8000f8e02ff */
[----:B------:R-:W-:Y:S01]  /*f990*/  IMAD R5, R17, UR5, R4 ;  /* 0x0000000511057c24 */ /* 0x000fe2000f8e0204 */
[----:B------:R-:W-:Y:S01]  /*f9a0*/  ULDC.64 UR4, c[0x0][0xbe0] ;  /* 0x0002f80000047ab9 */ /* 0x000fe20000000a00 */
[----:B------:R-:W-:Y:S01]  /*f9b0*/  IMAD.MOV R17, RZ, RZ, -R17 ;  /* 0x000000ffff117224 */ /* 0x000fe200078e0a11 */
[----:B------:R-:W2:Y:S01]  /*f9c0*/  @P0 LDC R7, c[0x0][0xbec] ;  /* 0x0002fb00ff070b82 */ /* 0x000ea20000000800 */
[----:B------:R-:W-:Y:S02]  /*f9d0*/  IMAD.IADD R3, R3, 0x1, R5 ;  /* 0x0000000103037824 */ /* 0x000fe400078e0205 */
[----:B------:R-:W-:-:S05]  /*f9e0*/  IMAD.MOV.U32 R5, RZ, RZ, R0 ;  /* 0x000000ffff057224 */ /* 0x000fca00078e0000 */
[----:B------:R-:W1:Y:S01]  /*f9f0*/  LDC R8, c[0x0][0xc50] ;  /* 0x00031400ff087b82 */ /* 0x000e620000000800 */
[C---:B0-----:R-:W-:Y:S02]  /*fa00*/  IMAD R12, R10.reuse, UR38, RZ ;  /* 0x000000260a0c7c24 */ /* 0x041fe4000f8e02ff */
[----:B------:R-:W-:-:S04]  /*fa10*/  IMAD.WIDE.U32 R2, R10, UR39, R2 ;  /* 0x000000270a027c25 */ /* 0x000fc8000f8e0002 */
[----:B------:R-:W-:Y:S01]  /*fa20*/  IMAD R11, R11, UR39, R12 ;  /* 0x000000270b0b7c24 */ /* 0x000fe2000f8e020c */
[----:B------:R-:W0:Y:S03]  /*fa30*/  @P0 LDC R9, c[0x0][0xbf0] ;  /* 0x0002fc00ff090b82 */ /* 0x000e260000000800 */
[----:B------:R-:W-:Y:S02]  /*fa40*/  IMAD.IADD R3, R11, 0x1, R3 ;  /* 0x000000010b037824 */ /* 0x000fe400078e0203 */
[----:B--2---:R-:W-:-:S04]  /*fa50*/  @P0 IMAD.HI.U32 R4, R0, R7, RZ ;  /* 0x0000000700040227 */ /* 0x004fc800078e00ff */
[----:B-1----:R-:W-:-:S04]  /*fa60*/  IMAD R17, R8, R17, UR6 ;  /* 0x0000000608117e24 */ /* 0x002fc8000f8e0211 */
[----:B------:R-:W-:Y:S01]  /*fa70*/  IMAD.WIDE.U32 R2, R17, UR4, R2 ;  /* 0x0000000411027c25 */ /* 0x000fe2000f8e0002 */
[----:B0-----:R-:W-:Y:S02]  /*fa80*/  @P0 SHF.R.U32.HI R5, RZ, R9, R4 ;  /* 0x00000009ff050219 */ /* 0x001fe40000011604 */
[----:B------:R-:W-:Y:S02]  /*fa90*/  SHF.R.S32.HI R4, RZ, 0x1f, R17 ;  /* 0x0000001fff047819 */ /* 0x000fe40000011411 */
[--C-:B------:R-:W-:Y:S01]  /*faa0*/  SHF.R.S32.HI R9, RZ, 0x1f, R5.reuse ;  /* 0x0000001fff097819 */ /* 0x100fe20000011405 */
[----:B------:R-:W-:Y:S01]  /*fab0*/  IMAD.MOV R7, RZ, RZ, -R5 ;  /* 0x000000ffff077224 */ /* 0x000fe200078e0a05 */
[----:B------:R-:W-:Y:S01]  /*fac0*/  IADD3 R2, P0, R5, R2, RZ ;  /* 0x0000000205027210 */ /* 0x000fe20007f1e0ff */
[----:B------:R-:W-:Y:S02]  /*fad0*/  IMAD R4, R4, UR4, RZ ;  /* 0x0000000404047c24 */ /* 0x000fe4000f8e02ff */
[----:B------:R-:W-:-:S02]  /*fae0*/  IMAD R7, R6, R7, R0 ;  /* 0x0000000706077224 */ /* 0x000fc400078e0200 */
[----:B------:R-:W-:Y:S01]  /*faf0*/  IMAD R4, R17, UR5, R4 ;  /* 0x0000000511047c24 */ /* 0x000fe2000f8e0204 */
[----:B------:R-:W-:Y:S02]  /*fb00*/  ULDC.64 UR4, c[0x0][0xbc8] ;  /* 0x0002f20000047ab9 */ /* 0x000fe40000000a00 */
[----:B------:R-:W-:Y:S02]  /*fb10*/  SHF.R.S32.HI R0, RZ, 0x1f, R7 ;  /* 0x0000001fff007819 */ /* 0x000fe40000011407 */
[----:B------:R-:W-:-:S03]  /*fb20*/  IADD3.X R3, R9, R3, R4, P0, !PT ;  /* 0x0000000309037210 */ /* 0x000fc600007fe404 */
[----:B------:R-:W-:Y:S02]  /*fb30*/  IMAD R0, R0, UR4, RZ ;  /* 0x0000000400007c24 */ /* 0x000fe4000f8e02ff */
[----:B------:R-:W-:-:S04]  /*fb40*/  IMAD.WIDE.U32 R2, R7, UR4, R2 ;  /* 0x0000000407027c25 */ /* 0x000fc8000f8e0002 */
[----:B------:R-:W-:Y:S01]  /*fb50*/  IMAD R5, R7, UR5, R0 ;  /* 0x0000000507057c24 */ /* 0x000fe2000f8e0200 */
[----:B------:R-:W-:Y:S02]  /*fb60*/  ULDC.64 UR4, c[0x0][0xba8] ;  /* 0x0002ea0000047ab9 */ /* 0x000fe40000000a00 */
[----:B------:R-:W-:Y:S01]  /*fb70*/  LEA R4, P0, R2, UR4, 0x2 ;  /* 0x0000000402047c11 */ /* 0x000fe2000f8010ff */
[----:B------:R-:W-:-:S05]  /*fb80*/  IMAD.IADD R3, R3, 0x1, R5 ;  /* 0x0000000103037824 */ /* 0x000fca00078e0205 */
[----:B------:R-:W-:Y:S01]  /*fb90*/  LEA.HI.X R5, R2, UR5, R3, 0x2, P0 ;  /* 0x0000000502057c11 */ /* 0x000fe200080f1403 */
[----:B------:R-:W-:-:S05]  /*fba0*/  IMAD.MOV.U32 R3, RZ, RZ, -0x800000 ;  /* 0xff800000ff037424 */ /* 0x000fca00078e00ff */
[----:B------:R2:W-:Y:S01]  /*fbb0*/  STG.E desc[UR42][R4.64], R3 ;  /* 0x0000000304007986 */ /* 0x0005e2000c10192a */
[----:B------:R-:W-:Y:S05]  /*fbc0*/  BRA `(.L_x_1048) ;  /* 0x0000004400a87947 */ /* 0x000fea0003800000 */
.L_x_1046:
[----:B------:R-:W-:-:S08]  /*fbd0*/  NOP ;  /* 0x0000000000007918 */ /* 0x000fd00000000000 */
[----:B------:R-:W0:-:S00]  /*fbe0*/  USETMAXREG.DEALLOC.CTAPOOL 0x28 ;  /* 0x00000028000079c8 */ /* 0x000e0000080e0500 */
[----:B0-----:R-:W-:Y:S01]  /*fbf0*/  LOP3.LUT R27, R0, 0x3, RZ, 0xc0, !PT ;  /* 0x00000003001b7812 */ /* 0x001fe200078ec0ff */
[----:B------:R-:W0:Y:S05]  /*fc00*/  S2R R26, SR_CTAID.Z ;  /* 0x00000000001a7919 */ /* 0x000e2a0000002700 */
[----:B-1----:R-:W1:Y:S01]  /*fc10*/  S2UR UR6, SR_CTAID.Y ;  /* 0x00000000000679c3 */ /* 0x002e620000002600 */
        /* <DEDUP_REMOVED lines=13> */
.L_x_1138:
[----:B------:R-:W-:Y:S01]  /*fcf0*/  ULDC UR7, c[0x0][0xc50] ;  /* 0x0003140000077ab9 */ /* 0x000fe20000000800 */
[----:B------:R-:W-:Y:S01]  /*fd00*/  UMOV UR39, UR6 ;  /* 0x0000000600277c82 */ /* 0x000fe20008000000 */
[----:B------:R-:W-:-:S11]  /*fd10*/  UISETP.NE.AND UP0, UPT, UR7, 0x1, UPT ;  /* 0x000000010700788c */ /* 0x000fd6000bf05270 */
[----:B------:R-:W-:Y:S01]  /*fd20*/  @UP0 ULDC UR4, c[0x0][0xc54] ;  /* 0x0003150000040ab9 */ /* 0x000fe20000000800 */
[----:B------:R-:W-:Y:S01]  /*fd30*/  @UP0 ULDC UR8, c[0x0][0xc58] ;  /* 0x0003160000080ab9 */ /* 0x000fe20000000800 */
[----:B------:R-:W-:-:S04]  /*fd40*/  UIMAD.WIDE.U32 UR4, UR6, UR4, URZ ;  /* 0x00000004060472a5 */ /* 0x000fc8000f8e003f */
[----:B------:R-:W-:-:S12]  /*fd50*/  @UP0 USHF.R.U32.HI UR39, URZ, UR8, UR5 ;  /* 0x000000083f270299 */ /* 0x000fd80008011605 */
.L_x_1139:
        /* <DEDUP_REMOVED lines=8> */
[----:B------:R-:W-:Y:S01]  /*fde0*/  IMAD.MOV.U32 R17, RZ, RZ, RZ ;  /* 0x000000ffff117224 */ /* 0x000fe200078e00ff */
[----:B------:R-:W-:Y:S01]  /*fdf0*/  ULDC.64 UR4, c[0x0][0x418] ;  /* 0x0001060000047ab9 */ /* 0x000fe20000000a00 */
[----:B------:R-:W-:Y:S01]  /*fe00*/  ULDC UR6, c[0x0][0x448] ;  /* 0x0001120000067ab9 */ /* 0x000fe20000000800 */
[----:B------:R-:W-:Y:S01]  /*fe10*/  ULDC UR10, c[0x0][0x2f0] ;  /* 0x0000bc00000a7ab9 */ /* 0x000fe20000000800 */
[----:B------:R-:W-:Y:S01]  /*fe20*/  ULDC UR11, c[0x0][0x288] ;  /* 0x0000a200000b7ab9 */ /* 0x000fe20000000800 */
[----:B0-----:R-:W-:-:S04]  /*fe30*/  ISETP.NE.U32.AND P0, PT, R2, RZ, PT ;  /* 0x000000ff0200720c */ /* 0x001fc80003f05070 */
[----:B------:R-:W-:-:S13]  /*fe40*/  ISETP.NE.AND.EX P0, PT, R3, RZ, PT, P0 ;  /* 0x000000ff0300720c */ /* 0x000fda0003f05300 */
[----:B------:R-:W0:Y:S02]  /*fe50*/  @P0 LDC.64 R2, c[0x0][0xa28] ;  /* 0x00028a00ff020b82 */ /* 0x000e240000000a00 */
[----:B0-----:R-:W-:-:S05]  /*fe60*/  @P0 IMAD.WIDE R2, R26, 0x4, R2 ;  /* 0x000000041a020825 */ /* 0x001fca00078e0202 */
[----:B------:R0:W5:Y:S01]  /*fe70*/  @P0 LDG.E R17, desc[UR42][R2.64] ;  /* 0x0000002a02110981 */ /* 0x000162000c1e1900 */
[----:B------:R-:W1:Y:S01]  /*fe80*/  S2UR UR41, SR_CTAID.X ;  /* 0x00000000002979c3 */ /* 0x000e620000002500 */
[----:B------:R-:W-:Y:S02]  /*fe90*/  UISETP.NE.U32.AND UP0, UPT, UR4, URZ, UPT ;  /* 0x0000003f0400728c */ /* 0x000fe4000bf05070 */
[----:B------:R-:W-:Y:S02]  /*fea0*/  UISETP.NE.AND UP1, UPT, UR6, 0x1, UPT ;  /* 0x000000010600788c */ /* 0x000fe4000bf25270 */
[----:B------:R-:W-:Y:S01]  /*feb0*/  UISETP.NE.AND.EX UP0, UPT, UR5, URZ, UPT, UP0 ;  /* 0x0000003f0500728c */ /* 0x000fe2000bf05300 */
[----:B------:R-:W-:Y:S02]  /*fec0*/  ULDC UR6, c[0x0][0x424] ;  /* 0x0001090000067ab9 */ /* 0x000fe40000000800 */
[----:B------:R-:W-:Y:S01]  /*fed0*/  ULDC.64 UR4, c[0x0][0x9e0] ;  /* 0x0002780000047ab9 */ /* 0x000fe20000000a00 */
[----:B------:R-:W-:-:S02]  /*fee0*/  USEL UR9, UR6, 0x1, UP0 ;  /* 0x0000000106097887 */ /* 0x000fc40008000000 */
[----:B------:R-:W-:Y:S02]  /*fef0*/  UISETP.GE.AND UP0, UPT, UR5, 0x1, UPT ;  /* 0x000000010500788c */ /* 0x000fe4000bf06270 */
[----:B------:R-:W-:Y:S01]  /*ff00*/  UIMAD UR36, UR9, UR10, URZ ;  /* 0x0000000a092472a4 */ /* 0x000fe2000f8e023f */
[----:B------:R-:W-:Y:S01]  /*ff10*/  @UP1 ULDC UR7, c[0x0][0x44c] ;  /* 0x0001130000071ab9 */ /* 0x000fe20000000800 */
[----:B------:R-:W-:Y:S02]  /*ff20*/  UIMAD UR9, UR9, UR10, 0x7f ;  /* 0x0000007f090974a4 */ /* 0x000fe4000f8e020a */
[----:B------:R-:W-:Y:S01]  /*ff30*/  PLOP3.LUT P1, PT, PT, PT, UP0, 0x80, 0x0 ;  /* 0x000000000000781c */ /* 0x000fe20003f2f008 */
[----:B------:R-:W-:Y:S01]  /*ff40*/  @UP1 ULDC UR12, c[0x0][0x450] ;  /* 0x00011400000c1ab9 */ /* 0x000fe20000000800 */
[----:B------:R-:W-:Y:S02]  /*ff50*/  UP2UR UR50, UPR, URZ, 0x2 ;  /* 0x000000023f327883 */ /* 0x000fe40008000000 */
[----:B-1----:R-:W-:-:S04]  /*ff60*/  USHF.L.U32 UR41, UR41, 0x7, URZ ;  /* 0x0000000729297899 */ /* 0x002fc8000800063f */
[----:B------:R-:W-:-:S04]  /*ff70*/  UIADD3 UR8, UR41, 0x7f, URZ ;  /* 0x0000007f29087890 */ /* 0x000fc8000fffe03f */
[----:B------:R-:W-:Y:S02]  /*ff80*/  UIMAD.WIDE.U32 UR6, UR8, UR7, URZ ;  /* 0x00000007080672a5 */ /* 0x000fe4000f8e003f */
[----:B------:R-:W-:Y:S02]  /*ff90*/  UIADD3 UR6, UR36, 0x1, -UR11 ;  /* 0x0000000124067890 */ /* 0x000fe4000fffe80b */
[----:B------:R-:W-:Y:S02]  /*ffa0*/  @UP1 USHF.R.U32.HI UR8, URZ, UR12, UR7 ;  /* 0x0000000c3f081299 */ /* 0x000fe40008011607 */
[----:B------:R-:W-:Y:S02]  /*ffb0*/  USHF.R.S32.HI UR7, URZ, 0x1f, UR9 ;  /* 0x0000001f3f077899 */ /* 0x000fe40008011409 */
[----:B------:R-:W-:Y:S02]  /*ffc0*/  UIADD3 UR6, UR6, UR8, URZ ;  /* 0x0000000806067290 */ /* 0x000fe4000fffe03f */
[----:B------:R-:W-:-:S02]  /*ffd0*/  ULEA.HI UR7, UR7, UR9, URZ, 0x7 ;  /* 0x0000000907077291 */ /* 0x000fc4000f8f383f */
[----:B------:R-:W-:Y:S02]  /*ffe0*/  UIADD3 UR4, UR6, UR4, URZ ;  /* 0x0000000406047290 */ /* 0x000fe4000fffe03f */
[----:B------:R-:W-:Y:S01]  /*fff0*/  USHF.R.S32.HI UR44, URZ, 0x7, UR7 ;  /* 0x000000073f2c7899 */ /* 0x000fe20008011407 */
[----:B0-----:R-:W-:Y:S11]  /*10000*/  @!P1 BRA `(.L_x_1141) ;  /* 0x0000000000449947 */ /* 0x001ff60003800000 */
[----:B------:R-:W-:Y:S01]  /*10010*/  ISETP.LT.AND P0, PT, RZ, UR6, PT ;  /* 0x00000006ff007c0c */ /* 0x000fe2000bf01270 */
[----:B------:R-:W-:-:S12]  /*10020*/  UIADD3 UR8, UR6, -0x1, URZ ;  /* 0xffffffff06087890 */ /* 0x000fd8000fffe03f */
[----:B------:R-:W-:Y:S05]  /*10030*/  @P0 BRA `(.L_x_1142) ;  /* 0x00000000001c0947 */ /* 0x000fea0003800000 */
[----:B------:R-:W-:Y:S02]  /*10040*/  UISETP.NE.AND UP0, UPT, UR5, 0x1, UPT ;  /* 0x000000010500788c */ /* 0x000fe4000bf05270 */
[----:B------:R-:W-:-:S09]  /*10050*/  UIADD3 UR8, -UR6, URZ, URZ ;  /* 0x0000003f06087290 */ /* 0x000fd2000fffe13f */
[----:B------:R-:W-:Y:S02]  /*10060*/  @UP0 ULDC.64 UR12, c[0x0][0x9e8] ;  /* 0x00027a00000c0ab9 */ /* 0x000fe40000000a00 */
[----:B------:R-:W-:-:S04]  /*10070*/  UIMAD.WIDE.U32 UR6, UR8, UR12, URZ ;  /* 0x0000000c080672a5 */ /* 0x000fc8000f8e003f */
[----:B------:R-:W-:-:S04]  /*10080*/  @UP0 USHF.R.U32.HI UR8, URZ, UR13, UR7 ;  /* 0x0000000d3f080299 */ /* 0x000fc80008011607 */
[----:B------:R-:W-:Y:S01]  /*10090*/  ULOP3.LUT UR8, URZ, UR8, URZ, 0x33, !UPT ;  /* 0x000000083f087292 */ /* 0x000fe2000f8e333f */
[----:B------:R-:W-:Y:S11]  /*100a0*/  BRA `(.L_x_1143) ;  /* 0x0000000000107947 */ /* 0x000ff60003800000 */
.L_x_1142:
[----:B------:R-:W-:-:S11]  /*100b0*/  UISETP.NE.AND UP0, UPT, UR5, 0x1, UPT ;  /* 0x000000010500788c */ /* 0x000fd6000bf05270 */
[----:B------:R-:W-:Y:S02]  /*100c0*/  @UP0 ULDC.64 UR12, c[0x0][0x9e8] ;  /* 0x00027a00000c0ab9 */ /* 0x000fe40000000a00 */
[----:B------:R-:W-:-:S04]  /*100d0*/  UIMAD.WIDE.U32 UR6, UR8, UR12, URZ ;  /* 0x0000000c080672a5 */ /* 0x000fc8000f8e003f */
[----:B------:R-:W-:-:S12]  /*100e0*/  @UP0 USHF.R.U32.HI UR8, URZ, UR13, UR7 ;  /* 0x0000000d3f080299 */ /* 0x000fd80008011607 */
.L_x_1143:
[----:B------:R-:W-:-:S04]  /*100f0*/  UIMAD UR8, UR8, UR5, UR5 ;  /* 0x00000005080872a4 */ /* 0x000fc8000f8e0205 */
[----:B------:R-:W-:-:S04]  /*10100*/  UISETP.LT.AND UP0, UPT, UR4, UR8, UPT ;  /* 0x000000080400728c */ /* 0x000fc8000bf01270 */
[----:B------:R-:W-:-:S12]  /*10110*/  USEL UR4, UR4, UR8, UP0 ;  /* 0x0000000804047287 */ /* 0x000fd80008000000 */
.L_x_1141:
[----:B------:R-:W-:Y:S02]  /*10120*/  UISETP.NE.AND UP0, UPT, UR50, URZ, UPT ;  /* 0x0000003f3200728c */ /* 0x000fe4000bf05270 */
[----:B------:R-:W-:-:S04]  /*10130*/  UIADD3 UR4, UR4, 0x7f, URZ ;  /* 0x0000007f04047890 */ /* 0x000fc8000fffe03f */
[----:B------:R-:W-:-:S04]  /*10140*/  USHF.R.S32.HI UR8, URZ, 0x1f, UR4 ;  /* 0x0000001f3f087899 */ /* 0x000fc80008011404 */
[----:B------:R-:W-:Y:S01]  /*10150*/  ULEA.HI UR8, UR8, UR4, URZ, 0x7 ;  /* 0x0000000408087291 */ /* 0x000fe2000f8f383f */
[----:B------:R-:W-:Y:S01]  /*10160*/  @UP0 ULDC UR6, c[0x0][0x44c] ;  /* 0x0001130000060ab9 */ /* 0x000fe20000000800 */
[----:B------:R-:W-:Y:S01]  /*10170*/  @UP0 ULDC UR9, c[0x0][0x450] ;  /* 0x0001140000090ab9 */ /* 0x000fe20000000800 */
[----:B------:R-:W-:Y:S02]  /*10180*/  UIMAD.WIDE.U32 UR6, UR41, UR6, URZ ;  /* 0x00000006290672a5 */ /* 0x000fe4000f8e003f */
[----:B------:R-:W-:Y:S01]  /*10190*/  UMOV UR4, UR41 ;  /* 0x0000002900047c82 */ /* 0x000fe20008000000 */
[----:B------:R-:W-:Y:S02]  /*101a0*/  USHF.R.S32.HI UR45, URZ, 0x7, UR8 ;  /* 0x000000073f2d7899 */ /* 0x000fe40008011408 */
[----:B------:R-:W-:Y:S02]  /*101b0*/  @UP0 USHF.R.U32.HI UR4, URZ, UR9, UR7 ;  /* 0x000000093f040299 */ /* 0x000fe40008011607 */
[----:B------:R-:W-:-:S02]  /*101c0*/  UISETP.LT.AND UP0, UPT, UR44, UR45, UPT ;  /* 0x0000002d2c00728c */ /* 0x000fc4000bf01270 */
[----:B------:R-:W-:Y:S01]  /*101d0*/  UIADD3 UR4, UR4, -UR11, UR36 ;  /* 0x8000000b04047290 */ /* 0x000fe2000fffe024 */
[----:B------:R-:W-:Y:S01]  /*101e0*/  ULDC UR8, c[0x0][0x9dc] ;  /* 0x0002770000087ab9 */ /* 0x000fe20000000800 */
[----:B------:R-:W-:Y:S02]  /*101f0*/  USEL UR12, UR44, UR45, UP0 ;  /* 0x0000002d2c0c7287 */ /* 0x000fe40008000000 */
[----:B------:R-:W-:Y:S01]  /*10200*/  UIADD3 UR8, UR4, -UR8, URZ ;  /* 0x8000000804087290 */ /* 0x000fe2000fffe03f */
[----:B------:R-:W-:Y:S11]  /*10210*/  @!P1 BRA `(.L_x_1144) ;  /* 0x0000000000449947 */ /* 0x000ff60003800000 */
[----:B------:R-:W-:-:S06]  /*10220*/  UISETP.GT.AND UP0, UPT, UR4, -0x1, UPT ;  /* 0xffffffff0400788c */ /* 0x000fcc000bf04270 */
[----:B------:R-:W-:-:S13]  /*10230*/  PLOP3.LUT P0, PT, PT, PT, UP0, 0x80, 0x0 ;  /* 0x000000000000781c */ /* 0x000fda0003f0f008 */
[----:B------:R-:W-:Y:S05]  /*10240*/  @P0 BRA `(.L_x_1145) ;  /* 0x00000000001c0947 */ /* 0x000fea0003800000 */
[----:B------:R-:W-:Y:S02]  /*10250*/  UISETP.NE.AND UP0, UPT, UR5, 0x1, UPT ;  /* 0x000000010500788c */ /* 0x000fe4000bf05270 */
[----:B------:R-:W-:-:S09]  /*10260*/  ULOP3.LUT UR4, URZ, UR4, URZ, 0x33, !UPT ;  /* 0x000000043f047292 */ /* 0x000fd2000f8e333f */
[----:B------:R-:W-:Y:S02]  /*10270*/  @UP0 ULDC.64 UR10, c[0x0][0x9e8] ;  /* 0x00027a00000a0ab9 */ /* 0x000fe40000000a00 */
[----:B------:R-:W-:-:S04]  /*10280*/  UIMAD.WIDE.U32 UR6, UR4, UR10, URZ ;  /* 0x0000000a040672a5 */ /* 0x000fc8000f8e003f */
[----:B------:R-:W-:-:S04]  /*10290*/  @UP0 USHF.R.U32.HI UR4, URZ, UR11, UR7 ;  /* 0x0000000b3f040299 */ /* 0x000fc80008011607 */
[----:B------:R-:W-:Y:S01]  /*102a0*/  ULOP3.LUT UR4, URZ, UR4, URZ, 0x33, !UPT ;  /* 0x000000043f047292 */ /* 0x000fe2000f8e333f */
[----:B------:R-:W-:Y:S11]  /*102b0*/  BRA `(.L_x_1146) ;  /* 0x0000000000107947 */ /* 0x000ff60003800000 */
.L_x_1145:
[----:B------:R-:W-:-:S11]  /*102c0*/  UISETP.NE.AND UP0, UPT, UR5, 0x1, UPT ;  /* 0x000000010500788c */ /* 0x000fd6000bf05270 */
[----:B------:R-:W-:Y:S02]  /*102d0*/  @UP0 ULDC.64 UR10, c[0x0][0x9e8] ;  /* 0x00027a00000a0ab9 */ /* 0x000fe40000000a00 */
[----:B------:R-:W-:-:S04]  /*102e0*/  UIMAD.WIDE.U32 UR6, UR4, UR10, URZ ;  /* 0x0000000a040672a5 */ /* 0x000fc8000f8e003f */
[----:B------:R-:W-:-:S12]  /*102f0*/  @UP0 USHF.R.U32.HI UR4, URZ, UR11, UR7 ;  /* 0x0000000b3f040299 */ /* 0x000fd80008011607 */
.L_x_1146:
[----:B------:R-:W-:-:S04]  /*10300*/  UIMAD UR4, UR4, UR5, URZ ;  /* 0x00000005040472a4 */ /* 0x000fc8000f8e023f */
[----:B------:R-:W-:-:S04]  /*10310*/  UISETP.LT.AND UP0, UPT, UR8, UR4, UPT ;  /* 0x000000040800728c */ /* 0x000fc8000bf01270 */
[----:B------:R-:W-:-:S12]  /*10320*/  USEL UR8, UR8, UR4, !UP0 ;  /* 0x0000000408087287 */ /* 0x000fd8000c000000 */
.L_x_1144:
[----:B------:R-:W-:Y:S02]  /*10330*/  USHF.R.S32.HI UR4, URZ, 0x1f, UR8 ;  /* 0x0000001f3f047899 */ /* 0x000fe40008011408 */
[----:B------:R-:W-:Y:S02]  /*10340*/  USHF.R.U32.HI UR9, URZ, 0x10, UR47 ;  /* 0x000000103f097899 */ /* 0x000fe4000801162f */
[----:B------:R-:W-:Y:S02]  /*10350*/  ULEA.HI UR4, UR4, UR8, URZ, 0x7 ;  /* 0x0000000804047291 */ /* 0x000fe4000f8f383f */
[----:B------:R-:W-:Y:S02]  /*10360*/  ULOP3.LUT UR47, UR47, 0xffff, URZ, 0xc0, !UPT ;  /* 0x0000ffff2f2f7892 */ /* 0x000fe4000f8ec03f */
[----:B------:R-:W-:Y:S01]  /*10370*/  USHF.R.S32.HI UR4, URZ, 0x7, UR4 ;  /* 0x000000073f047899 */ /* 0x000fe20008011404 */
[----:B------:R-:W-:-:S03]  /*10380*/  UMOV UR38, URZ ;  /* 0x0000003f00267c82 */ /* 0x000fc60008000000 */
[----:B------:R-:W-:-:S04]  /*10390*/  UISETP.LT.AND UP0, UPT, URZ, UR4, UPT ;  /* 0x000000043f00728c */ /* 0x000fc8000bf01270 */
[----:B------:R-:W-:Y:S02]  /*103a0*/  USEL UR46, URZ, UR4, !UP0 ;  /* 0x000000043f2e7287 */ /* 0x000fe4000c000000 */
[----:B------:R-:W-:Y:S02]  /*103b0*/  UISETP.NE.AND UP0, UPT, UR9, URZ, UPT ;  /* 0x0000003f0900728c */ /* 0x000fe4000bf05270 */
[----:B------:R-:W-:-:S06]  /*103c0*/  UISETP.GT.AND UP1, UPT, UR12, UR46, UPT ;  /* 0x0000002e0c00728c */ /* 0x000fcc000bf24270 */
[----:B------:R-:W-:-:S03]  /*103d0*/  PLOP3.LUT P0, PT, PT, PT, UP1, 0x80, 0x0 ;  /* 0x000000000000781c */ /* 0x000fc60003f0f018 */
[----:B------:R-:W-:-:S10]  /*103e0*/  @!UP0 ULDC UR9, c[0x0][0x9f0] ;  /* 0x00027c0000098ab9 */ /* 0x000fd40000000800 */
[----:B------:R-:W-:Y:S05]  /*103f0*/  @!P0 BRA `(.L_x_1147) ;  /* 0x00000000007c8947 */ /* 0x000fea0003800000 */
[----:B------:R-:W-:Y:S01]  /*10400*/  IABS R0, UR9 ;  /* 0x0000000900007c13 */ /* 0x000fe20008000000 */
[----:B------:R-:W-:Y:S02]  /*10410*/  UIADD3 UR4, UR9, -0x1, UR12 ;  /* 0xffffffff09047890 */ /* 0x000fe4000fffe00c */
[----:B------:R-:W-:Y:S02]  /*10420*/  IABS R4, UR9 ;  /* 0x0000000900047c13 */ /* 0x000fe40008000000 */
[----:B------:R-:W-:Y:S01]  /*10430*/  R2UR UR10, R0 ;  /* 0x00000000000a72ca */ /* 0x000fe200000e0000 */
[----:B------:R-:W-:-:S03]  /*10440*/  UIADD3 UR6, -UR46, UR4, URZ ;  /* 0x000000042e067290 */ /* 0x000fc6000fffe13f */
[----:B------:R-:W-:-:S03]  /*10450*/  UMOV UR4, URZ ;  /* 0x0000003f00047c82 */ /* 0x000fc60008000000 */
[----:B------:R-:W-:Y:S01]  /*10460*/  IABS R3, UR6 ;  /* 0x0000000600037c13 */ /* 0x000fe20008000000 */
[----:B------:R-:W-:-:S03]  /*10470*/  ULOP3.LUT UR6, UR6, UR9, URZ, 0x3c, !UPT ;  /* 0x0000000906067292 */ /* 0x000fc6000f8e3c3f */
[----:B------:R-:W-:Y:S02]  /*10480*/  R2UR UR8, R3 ;  /* 0x00000000030872ca */ /* 0x000fe400000e0000 */
        /* <DEDUP_REMOVED lines=22> */
.L_x_1147:
[----:B------:R-:W-:Y:S02]  /*105f0*/  UIMAD UR51, UR47, UR38, UR46 ;  /* 0x000000262f3372a4 */ /* 0x000fe4000f8e022e */
[----:B------:R-:W-:Y:S02]  /*10600*/  IMAD.U32 R3, RZ, RZ, UR38 ;  /* 0x00000026ff037e24 */ /* 0x000fe4000f8e00ff */
[----:B------:R-:W-:Y:S02]  /*10610*/  IMAD.MOV.U32 R0, RZ, RZ, RZ ;  /* 0x000000ffff007224 */ /* 0x000fe400078e00ff */
[----:B------:R-:W-:Y:S02]  /*10620*/  IMAD.MOV.U32 R29, RZ, RZ, 0x1 ;  /* 0x00000001ff1d7424 */ /* 0x000fe400078e00ff */
[----:B------:R-:W-:Y:S02]  /*10630*/  IMAD.U32 R16, RZ, RZ, UR51 ;  /* 0x00000033ff107e24 */ /* 0x000fe4000f8e00ff */
[----:B------:R-:W-:-:S03]  /*10640*/  IMAD.MOV.U32 R2, RZ, RZ, 0x1 ;  /* 0x00000001ff027424 */ /* 0x000fc600078e00ff */
[----:B------:R-:W-:-:S04]  /*10650*/  VIADDMNMX R16, R16, R3, UR12, PT ;  /* 0x0000000c10107e46 */ /* 0x000fc8000b800103 */
[----:B------:R-:W-:-:S13]  /*10660*/  ISETP.GT.AND P0, PT, R16, UR51, PT ;  /* 0x0000003310007c0c */ /* 0x000fda000bf04270 */
        /* <DEDUP_REMOVED lines=25> */
.L_x_1148:
        /* <DEDUP_REMOVED lines=20> */
.L_x_1149:
        /* <DEDUP_REMOVED lines=20> */
.L_x_1150:
        /* <DEDUP_REMOVED lines=18> */
.L_x_1151:
[----:B------:R-:W0:Y:S01]  /*10ba0*/  LDC.64 R2, c[0x0][0x9f8] ;  /* 0x00027e00ff027b82 */ /* 0x000e220000000a00 */
[----:B------:R-:W-:Y:S01]  /*10bb0*/  IMAD.MOV.U32 R32, RZ, RZ, R26 ;  /* 0x000000ffff207224 */ /* 0x000fe200078e001a */
[----:B------:R-:W2:Y:S06]  /*10bc0*/  LDL.LU R18, [R1] ;  /* 0x0000000001127983 */ /* 0x000eac0000300800 */
[----:B------:R-:W1:Y:S01]  /*10bd0*/  LDC R10, c[0x0][0x430] ;  /* 0x00010c00ff0a7b82 */ /* 0x000e620000000800 */
[C---:B------:R-:W-:Y:S01]  /*10be0*/  IMAD.SHL.U32 R6, R25.reuse, 0x20, RZ ;  /* 0x0000002019067824 */ /* 0x040fe200078e00ff */
[----:B------:R-:W-:Y:S01]  /*10bf0*/  LOP3.LUT R21, R25, 0x7f, RZ, 0xc0, !PT ;  /* 0x0000007f19157812 */ /* 0x000fe200078ec0ff */
[----:B------:R-:W-:Y:S01]  /*10c00*/  ULDC UR4, c[0x0][0x2f4] ;  /* 0x0000bd0000047ab9 */ /* 0x000fe20000000800 */
[----:B------:R-:W-:Y:S01]  /*10c10*/  LEA R7, R16, 0xffffff80, 0x7 ;  /* 0xffffff8010077811 */ /* 0x000fe200078e38ff */
[----:B------:R-:W-:Y:S01]  /*10c20*/  ULDC UR5, c[0x0][0x320] ;  /* 0x0000c80000057ab9 */ /* 0x000fe20000000800 */
[----:B0-----:R-:W-:-:S04]  /*10c30*/  ISETP.NE.U32.AND P0, PT, R2, RZ, PT ;  /* 0x000000ff0200720c */ /* 0x001fc80003f05070 */
[----:B------:R-:W-:-:S13]  /*10c40*/  ISETP.NE.AND.EX P0, PT, R3, RZ, PT, P0 ;  /* 0x000000ff0300720c */ /* 0x000fda0003f05300 */
[----:B------:R-:W0:Y:S02]  /*10c50*/  @P0 LDC.64 R2, c[0x0][0x9f8] ;  /* 0x00027e00ff020b82 */ /* 0x000e240000000a00 */
[----:B0-----:R-:W-:-:S05]  /*10c60*/  @P0 IMAD.WIDE R2, R26, 0x4, R2 ;  /* 0x000000041a020825 */ /* 0x001fca00078e0202 */
[----:B------:R0:W3:Y:S01]  /*10c70*/  @P0 LDG.E R32, desc[UR42][R2.64] ;  /* 0x0000002a02200981 */ /* 0x0000e2000c1e1900 */
[----:B-1----:R-:W-:Y:S02]  /*10c80*/  ISETP.NE.AND P1, PT, R10, 0x1, PT ;  /* 0x000000010a00780c */ /* 0x002fe40003f25270 */
[----:B------:R-:W-:Y:S02]  /*10c90*/  SHF.R.U32.HI R23, RZ, 0x2, R21 ;  /* 0x00000002ff177819 */ /* 0x000fe40000011615 */
[----:B------:R-:W-:-:S04]  /*10ca0*/  LOP3.LUT R24, R6, 0x60, RZ, 0xc0, !PT ;  /* 0x0000006006187812 */ /* 0x000fc800078ec0ff */
[----:B------:R-:W-:-:S04]  /*10cb0*/  IADD3 R4, R24, R23, R7 ;  /* 0x0000001718047210 */ /* 0x000fc80007ffe007 */
[C---:B------:R-:W-:Y:S01]  /*10cc0*/  ISETP.GE.AND P0, PT, R4.reuse, UR36, PT ;  /* 0x0000002404007c0c */ /* 0x040fe2000bf06270 */
[----:B------:R-:W1:Y:S01]  /*10cd0*/  @P1 LDC R0, c[0x0][0x434] ;  /* 0x00010d00ff001b82 */ /* 0x000e620000000800 */
[----:B-----5:R-:W-:-:S04]  /*10ce0*/  IMAD.IADD R13, R4, 0x1, R17 ;  /* 0x00000001040d7824 */ /* 0x020fc800078e0211 */
[----:B------:R-:W-:-:S03]  /*10cf0*/  IMAD.MOV.U32 R11, RZ, RZ, R13 ;  /* 0x000000ffff0b7224 */ /* 0x000fc600078e000d */
[----:B0-----:R-:W0:Y:S08]  /*10d00*/  @P1 LDC R3, c[0x0][0x438] ;  /* 0x00010e00ff031b82 */ /* 0x001e300000000800 */
[----:B------:R-:W4:Y:S08]  /*10d10*/  @!P0 LDC.64 R8, c[0x0][0x428] ;  /* 0x00010a00ff088b82 */ /* 0x000f300000000a00 */
[----:B------:R-:W4:Y:S01]  /*10d20*/  @!P0 LDC.64 R4, c[0x0][0x418] ;  /* 0x00010600ff048b82 */ /* 0x000f220000000a00 */
[----:B-1----:R-:W-:-:S05]  /*10d30*/  @P1 IMAD.HI.U32 R0, R13, R0, RZ ;  /* 0x000000000d001227 */ /* 0x002fca00078e00ff */
[----:B0-----:R-:W-:-:S04]  /*10d40*/  @P1 SHF.R.U32.HI R11, RZ, R3, R0 ;  /* 0x00000003ff0b1219 */ /* 0x001fc80000011600 */
[--C-:B------:R-:W-:Y:S01]  /*10d50*/  @!P0 SHF.R.S32.HI R3, RZ, 0x1f, R11.reuse ;  /* 0x0000001fff038819 */ /* 0x100fe2000001140b */
[----:B------:R-:W-:Y:S02]  /*10d60*/  @!P0 IMAD.MOV.U32 R2, RZ, RZ, R11 ;  /* 0x000000ffff028224 */ /* 0x000fe400078e000b */
[----:B------:R-:W-:Y:S02]  /*10d70*/  IMAD.SHL.U32 R20, R25, 0x10, RZ ;  /* 0x0000001019147824 */ /* 0x000fe400078e00ff */
[----:B------:R-:W-:Y:S01]  /*10d80*/  IMAD.MOV.U32 R33, RZ, RZ, 0x20 ;  /* 0x00000020ff217424 */ /* 0x000fe200078e00ff */
[----:B------:R-:W-:Y:S01]  /*10d90*/  SHF.R.U32.HI R21, RZ, 0x5, R21 ;  /* 0x00000005ff157819 */ /* 0x000fe20000011615 */
[----:B------:R-:W-:Y:S01]  /*10da0*/  UMOV UR6, 0xffffffff ;  /* 0xffffffff00067882 */ /* 0x000fe20000000000 */
[----:B------:R-:W-:Y:S01]  /*10db0*/  IMAD.MOV.U32 R34, RZ, RZ, 0x40 ;  /* 0x00000040ff227424 */ /* 0x000fe200078e00ff */
[----:B--2---:R-:W-:-:S04]  /*10dc0*/  LOP3.LUT R18, R18, 0xffffffbf, RZ, 0xc0, !PT ;  /* 0xffffffbf12127812 */ /* 0x004fc800078ec0ff */
[----:B------:R-:W-:-:S04]  /*10dd0*/  @P1 LOP3.LUT R18, R18, 0x40, RZ, 0xfc, !PT ;  /* 0x0000004012121812 */ /* 0x000fc800078efcff */
[----:B------:R-:W-:Y:S02]  /*10de0*/  LOP3.LUT R18, R18, 0xffffffef, RZ, 0xc0, !PT ;  /* 0xffffffef12127812 */ /* 0x000fe400078ec0ff */
[----:B---3--:R-:W-:Y:S01]  /*10df0*/  SHF.R.S32.HI R12, RZ, 0x1f, R32 ;  /* 0x0000001fff0c7819 */ /* 0x008fe20000011420 */
[----:B----4-:R-:W-:-:S04]  /*10e00*/  @!P0 IMAD.WIDE.U32 R2, R32, R8, R2 ;  /* 0x0000000820028225 */ /* 0x010fc800078e0002 */
[----:B------:R-:W-:Y:S01]  /*10e10*/  @!P0 IMAD R0, R12, R8, RZ ;  /* 0x000000080c008224 */ /* 0x000fe200078e02ff */
[----:B------:R-:W-:Y:S01]  /*10e20*/  @!P0 LEA R4, P1, R2, R4, 0x2 ;  /* 0x0000000402048211 */ /* 0x000fe200078210ff */
[----:B------:R0:W-:Y:S02]  /*10e30*/  STL [R1+0x4], R12 ;  /* 0x0000040c01007387 */ /* 0x0001e40000100800 */
[----:B------:R-:W-:-:S04]  /*10e40*/  @!P0 IMAD R9, R32, R9, R0 ;  /* 0x0000000920098224 */ /* 0x000fc800078e0200 */
[----:B------:R-:W-:Y:S01]  /*10e50*/  @!P0 IMAD.IADD R0, R3, 0x1, R9 ;  /* 0x0000000103008824 */ /* 0x000fe200078e0209 */
[----:B------:R-:W-:-:S04]  /*10e60*/  LOP3.LUT R9, R20, 0x30, RZ, 0xc0, !PT ;  /* 0x0000003014097812 */ /* 0x000fc800078ec0ff */
[----:B------:R-:W-:Y:S01]  /*10e70*/  @!P0 LEA.HI.X R5, R2, R5, R0, 0x2, P1 ;  /* 0x0000000502058211 */ /* 0x000fe200008f1400 */
[----:B------:R-:W-:Y:S01]  /*10e80*/  IMAD.MOV.U32 R0, RZ, RZ, RZ ;  /* 0x000000ffff007224 */ /* 0x000fe200078e00ff */
[----:B------:R-:W-:-:S05]  /*10e90*/  R2P PR, R25, 0x6 ;  /* 0x0000000619007804 */ /* 0x000fca0000000000 */
[----:B------:R-:W-:Y:S01]  /*10ea0*/  SEL R33, R33, 0xffffffe0, !P1 ;  /* 0xffffffe021217807 */ /* 0x000fe20004800000 */
[----:B------:R1:W5:Y:S01]  /*10eb0*/  @!P0 LDG.E R0, desc[UR42][R4.64] ;  /* 0x0000002a04008981 */ /* 0x000362000c1e1900 */
[C---:B------:R-:W-:Y:S01]  /*10ec0*/  ISETP.GE.AND P1, PT, R9.reuse, UR4, PT ;  /* 0x0000000409007c0c */ /* 0x040fe2000bf26270 */
[----:B------:R-:W-:Y:S01]  /*10ed0*/  IMAD.MOV R2, RZ, RZ, -R11 ;  /* 0x000000ffff027224 */ /* 0x000fe200078e0a0b */
[C---:B------:R-:W-:Y:S02]  /*10ee0*/  ISETP.GE.AND P0, PT, R9.reuse, UR5, PT ;  /* 0x0000000509007c0c */ /* 0x040fe4000bf06270 */
[C---:B------:R-:W-:Y:S02]  /*10ef0*/  LOP3.LUT R19, R9.reuse, 0x40, RZ, 0xfc, !PT ;  /* 0x0000004009137812 */ /* 0x040fe400078efcff */
[----:B------:R-:W-:Y:S02]  /*10f00*/  LOP3.LUT R22, R9, 0x80, RZ, 0xfc, !PT ;  /* 0x0000008009167812 */ /* 0x000fe400078efcff */
[----:B------:R-:W-:Y:S01]  /*10f10*/  SEL R35, R34, 0xffffffc0, !P2 ;  /* 0xffffffc022237807 */ /* 0x000fe20005000000 */
[----:B-1----:R-:W-:-:S02]  /*10f20*/  IMAD R4, R10, R2, R13 ;  /* 0x000000020a047224 */ /* 0x002fc400078e020d */
[----:B------:R-:W-:Y:S02]  /*10f30*/  IMAD.SHL.U32 R2, R25, 0x80, RZ ;  /* 0x0000008019027824 */ /* 0x000fe400078e00ff */
[----:B------:R-:W-:Y:S02]  /*10f40*/  @P1 LOP3.LUT R18, R18, 0x10, RZ, 0xfc, !PT ;  /* 0x0000001012121812 */ /* 0x000fe400078efcff */
[----:B------:R-:W-:Y:S02]  /*10f50*/  ISETP.GE.AND P1, PT, R22, UR4, PT ;  /* 0x0000000416007c0c */ /* 0x000fe4000bf26270 */
[----:B------:R-:W-:Y:S02]  /*10f60*/  LOP3.LUT R18, R18, 0xfffffffd, RZ, 0xc0, !PT ;  /* 0xfffffffd12127812 */ /* 0x000fe400078ec0ff */
[----:B------:R-:W-:Y:S02]  /*10f70*/  LOP3.LUT R8, R2, 0x380, RZ, 0xc0, !PT ;  /* 0x0000038002087812 */ /* 0x000fe400078ec0ff */
[----:B------:R-:W-:-:S02]  /*10f80*/  @P0 LOP3.LUT R18, R18, 0x2, RZ, 0xfc, !PT ;  /* 0x0000000212120812 */ /* 0x000fc400078efcff */
[----:B------:R-:W-:Y:S01]  /*10f90*/  ISETP.GE.AND P0, PT, R19, UR4, PT ;  /* 0x0000000413007c0c */ /* 0x000fe2000bf06270 */
[----:B------:R-:W-:Y:S01]  /*10fa0*/  IMAD R3, R21, 0x10, R8 ;  /* 0x0000001015037824 */ /* 0x000fe200078e0208 */
[----:B------:R-:W-:Y:S02]  /*10fb0*/  LOP3.LUT R18, R18, 0xfffffff7, RZ, 0xc0, !PT ;  /* 0xfffffff712127812 */ /* 0x000fe400078ec0ff */
[----:B------:R-:W-:Y:S02]  /*10fc0*/  LOP3.LUT R10, R2, 0x400, RZ, 0xc0, !PT ;  /* 0x00000400020a7812 */ /* 0x000fe400078ec0ff */
[----:B------:R-:W-:Y:S02]  /*10fd0*/  LOP3.LUT R5, R8, 0x10, R25, 0xf8, !PT ;  /* 0x0000001008057812 */ /* 0x000fe400078ef819 */
[----:B------:R-:W-:Y:S01]  /*10fe0*/  LOP3.LUT R3, R3, 0x70, R20, 0x78, !PT ;  /* 0x0000007003037812 */ /* 0x000fe200078e7814 */
[----:B------:R-:W-:-:S04]  /*10ff0*/  IMAD R10, R21, 0x800, R10 ;  /* 0x00000800150a7824 */ /* 0x000fc800078e020a */
[----:B------:R-:W-:Y:S02]  /*11000*/  @P0 LOP3.LUT R18, R18, 0x8, RZ, 0xfc, !PT ;  /* 0x0000000812120812 */ /* 0x000fe400078efcff */
[----:B------:R-:W-:Y:S02]  /*11010*/  ISETP.GE.AND P0, PT, R19, UR5, PT ;  /* 0x0000000513007c0c */ /* 0x000fe4000bf06270 */
[----:B------:R-:W-:-:S04]  /*11020*/  LOP3.LUT R18, R18, 0xfffffffb, RZ, 0xc0, !PT ;  /* 0xfffffffb12127812 */ /* 0x000fc800078ec0ff */
[----:B------:R-:W-:-:S04]  /*11030*/  @P1 LOP3.LUT R18, R18, 0x4, RZ, 0xfc, !PT ;  /* 0x0000000412121812 */ /* 0x000fc800078efcff */
[----:B------:R-:W-:-:S04]  /*11040*/  LOP3.LUT R18, R18, 0xfffffffe, RZ, 0xc0, !PT ;  /* 0xfffffffe12127812 */ /* 0x000fc800078ec0ff */
[----:B------:R-:W-:-:S05]  /*11050*/  @P0 LOP3.LUT R18, R18, 0x1, RZ, 0xfc, !PT ;  /* 0x0000000112120812 */ /* 0x000fca00078efcff */
[----:B------:R0:W-:Y:S01]  /*11060*/  STL [R1], R18 ;  /* 0x0000001201007387 */ /* 0x0001e20000100800 */
[----:B------:R-:W-:Y:S05]  /*11070*/  BRA.DIV UR6, `(.L_x_1152) ;  /* 0x00000036065c7947 */ /* 0x000fea000b800000 */
.L_x_1204:
[----:B------:R-:W-:Y:S01]  /*11080*/  ULOP3.LUT UR4, UR40, 0x2, URZ, 0xfc, !UPT ;  /* 0x0000000228047892 */ /* 0x000fe2000f8efc3f */
[----:B------:R-:W-:Y:S01]  /*11090*/  LOP3.LUT R9, R3, 0xc00, R2, 0xf8, !PT ;  /* 0x00000c0003097812 */ /* 0x000fe200078ef802 */
[----:B------:R-:W-:Y:S01]  /*110a0*/  IMAD.MOV.U32 R8, RZ, RZ, R18 ;  /* 0x000000ffff087224 */ /* 0x000fe200078e0012 */
[----:B------:R-:W-:Y:S01]  /*110b0*/  LOP3.LUT R5, R5, 0x70, R20, 0x78, !PT ;  /* 0x0000007005057812 */ /* 0x000fe200078e7814 */
[----:B------:R-:W-:Y:S01]  /*110c0*/  IMAD.U32 R31, RZ, RZ, UR39 ;  /* 0x00000027ff1f7e24 */ /* 0x000fe2000f8e00ff */
[----:B------:R-:W-:Y:S01]  /*110d0*/  SHF.R.U32.HI R28, RZ, 0x3, R25 ;  /* 0x00000003ff1c7819 */ /* 0x000fe20000011619 */
[----:B------:R-:W-:Y:S01]  /*110e0*/  IMAD.U32 R2, RZ, RZ, UR4 ;  /* 0x00000004ff027e24 */ /* 0x000fe2000f8e00ff */
[----:B------:R-:W-:Y:S01]  /*110f0*/  LOP3.LUT R8, R8, 0xffffffdf, RZ, 0xc0, !PT ;  /* 0xffffffdf08087812 */ /* 0x000fe200078ec0ff */
[----:B------:R-:W-:Y:S01]  /*11100*/  IMAD.IADD R3, R10, 0x1, R5 ;  /* 0x000000010a037824 */ /* 0x000fe200078e0205 */
[----:B------:R1:W-:Y:S01]  /*11110*/  STL [R1+0xc], R9 ;  /* 0x00000c0901007387 */ /* 0x0003e20000100800 */
[----:B------:R-:W-:-:S02]  /*11120*/  SHF.R.S32.HI R31, RZ, 0x1f, R31 ;  /* 0x0000001fff1f7819 */ /* 0x000fc4000001141f */
[----:B------:R-:W-:Y:S01]  /*11130*/  ISETP.NE.AND P0, PT, R2, 0x3, PT ;  /* 0x000000030200780c */ /* 0x000fe20003f05270 */
[----:B------:R1:W-:Y:S01]  /*11140*/  STL [R1+0x8], R3 ;  /* 0x0000080301007387 */ /* 0x0003e20000100800 */
[----:B------:R-:W-:-:S11]  /*11150*/  LOP3.LUT R5, R25, 0x10, RZ, 0xc0, !PT ;  /* 0x0000001019057812 */ /* 0x000fd600078ec0ff */
[----:B------:R-:W-:-:S05]  /*11160*/  @P0 LOP3.LUT R8, R8, 0x20, RZ, 0xfc, !PT ;  /* 0x0000002008080812 */ /* 0x000fca00078efcff */
[----:B------:R1:W-:Y:S01]  /*11170*/  STL [R1], R8 ;  /* 0x0000000801007387 */ /* 0x0003e20000100800 */
[----:B------:R-:W-:Y:S05]  /*11180*/  @!P0 BRA `(.L_x_1153) ;  /* 0x0000000000048947 */ /* 0x000fea0003800000 */
[----:B------:R-:W-:Y:S01]  /*11190*/  BPT.TRAP 0x1 ;  /* 0x000000040000795c */ /* 0x000fe20000300000 */
.L_x_1153:
[----:B------:R-:W-:Y:S01]  /*111a0*/  IMAD.MOV.U32 R27, RZ, RZ, 0x1 ;  /* 0x00000001ff1b7424 */ /* 0x000fe200078e00ff */
[----:B------:R-:W-:-:S04]  /*111b0*/  SHF.R.S32.HI R10, RZ, 0x1f, R4 ;  /* 0x0000001fff0a7819 */ /* 0x000fc80000011404 */
[----:B------:R-:W-:-:S04]  /*111c0*/  SHF.L.U32 R27, R27, 0x1f, RZ ;  /* 0x0000001f1b1b7819 */ /* 0x000fc800000006ff */
[----:B------:R-:W2:Y:S02]  /*111d0*/  SYNCS.PHASECHK.TRANS64.TRYWAIT P0, [UR48+0x22880], R27 ;  /* 0x0228801bff0075a7 */ /* 0x000ea40008000170 */
[----:B--2---:R-:W-:Y:S05]  /*111e0*/  @!P0 BRA `(.L_x_1154) ;  /* 0x0000003400208947 */ /* 0x004fea0003800000 */
.L_x_1205:
[----:B------:R-:W3:Y:S01]  /*111f0*/  LDL R30, [R1] ;  /* 0x00000000011e7983 */ /* 0x000ee20000100800 */
[----:B------:R-:W-:Y:S01]  /*11200*/  ULDC.64 UR4, c[0x0][0x328] ;  /* 0x0000ca0000047ab9 */ /* 0x000fe20000000a00 */
[----:B0----5:R-:W-:Y:S01]  /*11210*/  SHF.R.S32.HI R18, RZ, 0x1f, R0 ;  /* 0x0000001fff127819 */ /* 0x021fe20000011400 */
[----:B-1----:R-:W-:Y:S01]  /*11220*/  IMAD R3, R10, UR4, RZ ;  /* 0x000000040a037c24 */ /* 0x002fe2000f8e02ff */
[----:B------:R-:W-:Y:S02]  /*11230*/  R2UR UR6, R31 ;  /* 0x000000001f0672ca */ /* 0x000fe400000e0000 */
[----:B------:R-:W-:Y:S01]  /*11240*/  IADD3 R7, -R23, UR36, -R7 ;  /* 0x0000002417077c10 */ /* 0x000fe2000fffe907 */
[----:B------:R-:W-:Y:S01]  /*11250*/  IMAD R9, R4, UR5, R3 ;  /* 0x0000000504097c24 */ /* 0x000fe2000f8e0203 */
[----:B------:R-:W-:Y:S01]  /*11260*/  LOP3.LUT R29, R20, 0x30, RZ, 0xc0, !PT ;  /* 0x00000030141d7812 */ /* 0x000fe200078ec0ff */
[----:B--2---:R-:W-:Y:S01]  /*11270*/  IMAD.WIDE.U32 R2, R4, UR4, RZ ;  /* 0x0000000404027c25 */ /* 0x004fe2000f8e00ff */
[----:B------:R-:W-:Y:S01]  /*11280*/  ULDC.64 UR4, c[0x0][0x338] ;  /* 0x0000ce0000047ab9 */ /* 0x000fe20000000a00 */
[----:B------:R-:W-:-:S02]  /*11290*/  ISETP.GE.AND P3, PT, R7, 0x1, PT ;  /* 0x000000010700780c */ /* 0x000fc40003f66270 */
[----:B------:R-:W-:Y:S02]  /*112a0*/  IMAD.IADD R3, R3, 0x1, R9 ;  /* 0x0000000103037824 */ /* 0x000fe400078e0209 */
[----:B------:R-:W-:Y:S02]  /*112b0*/  IMAD R9, R18, UR4, RZ ;  /* 0x0000000412097c24 */ /* 0x000fe4000f8e02ff */
[----:B------:R-:W-:-:S04]  /*112c0*/  IMAD.WIDE.U32 R2, R0, UR4, R2 ;  /* 0x0000000400027c25 */ /* 0x000fc8000f8e0002 */
[----:B------:R-:W-:Y:S01]  /*112d0*/  IMAD R8, R0, UR5, R9 ;  /* 0x0000000500087c24 */ /* 0x000fe2000f8e0209 */
[----:B------:R-:W-:Y:S02]  /*112e0*/  ULDC.64 UR4, c[0x0][0x330] ;  /* 0x0000cc0000047ab9 */ /* 0x000fe40000000a00 */
        /* <DEDUP_REMOVED lines=8> */
[----:B------:R-:W-:Y:S01]  /*11370*/  IMAD.SHL.U32 R2, R25, 0x4, RZ ;  /* 0x0000000419027824 */ /* 0x000fe200078e00ff */
[----:B------:R-:W-:Y:S02]  /*11380*/  SHF.R.U32.HI R25, RZ, 0x2, R25 ;  /* 0x00000002ff197819 */ /* 0x000fe40000011619 */
[----:B------:R-:W-:Y:S01]  /*11390*/  IADD3.X R9, R9, UR4, R3, P0, !PT ;  /* 0x0000000409097c10 */ /* 0x000fe200087fe403 */
[----:B------:R-:W-:Y:S01]  /*113a0*/  UMOV UR4, 0xffffffff ;  /* 0xffffffff00047882 */ /* 0x000fe20000000000 */
[----:B------:R-:W-:Y:S02]  /*113b0*/  LOP3.LUT R3, R6, 0x380, RZ, 0xc0, !PT ;  /* 0x0000038006037812 */ /* 0x000fe400078ec0ff */
[----:B------:R-:W-:Y:S02]  /*113c0*/  ISETP.NE.AND P0, PT, R5, RZ, PT ;  /* 0x000000ff0500720c */ /* 0x000fe40003f05270 */
[----:B------:R-:W-:-:S02]  /*113d0*/  LOP3.LUT R3, R3, 0x30, R20, 0xf8, !PT ;  /* 0x0000003003037812 */ /* 0x000fc400078ef814 */
[----:B------:R-:W-:Y:S02]  /*113e0*/  SEL R34, R34, 0xffffffc0, !P0 ;  /* 0xffffffc022227807 */ /* 0x000fe40004000000 */
[----:B------:R-:W-:-:S05]  /*113f0*/  LOP3.LUT R2, R3, 0x70, R2, 0x78, !PT ;  /* 0x0000007003027812 */ /* 0x000fca00078e7802 */
[----:B------:R-:W-:Y:S01]  /*11400*/  IMAD R5, R21, 0x400, R2 ;  /* 0x0000040015057824 */ /* 0x000fe200078e0202 */
[----:B---3--:R-:W-:Y:S01]  /*11410*/  LOP3.LUT P5, RZ, R30, 0x1, RZ, 0xc0, !PT ;  /* 0x000000011eff7812 */ /* 0x008fe200078ac0ff */
[----:B------:R-:W-:-:S12]  /*11420*/  BRA.DIV UR4, `(.L_x_1155) ;  /* 0x0000003204a87947 */ /* 0x000fd8000b800000 */
[----:B------:R-:W0:Y:S01]  /*11430*/  SHFL.IDX PT, R14, R8, RZ, 0x1c1f ;  /* 0x001c1fff080e7589 */ /* 0x000e2200000e0000 */
[----:B------:R-:W-:Y:S01]  /*11440*/  LOP3.LUT P6, RZ, R30, 0x2, RZ, 0xc0, !PT ;  /* 0x000000021eff7812 */ /* 0x000fe200078cc0ff */
[----:B------:R-:W-:Y:S01]  /*11450*/  VIADD R5, R5, UR48 ;  /* 0x0000003005057c36 */ /* 0x000fe20008000000 */
[C---:B------:R-:W-:Y:S01]  /*11460*/  ISETP.GE.AND P2, PT, R7.reuse, 0x21, PT ;  /* 0x000000210700780c */ /* 0x040fe20003f46270 */
[----:B------:R-:W1:Y:S01]  /*11470*/  SHFL.IDX PT, R3, R9, RZ, 0x1c1f ;  /* 0x001c1fff09037589 */ /* 0x000e6200000e0000 */
[C---:B------:R-:W-:Y:S01]  /*11480*/  ISETP.GE.AND P1, PT, R7.reuse, 0x41, PT ;  /* 0x000000410700780c */ /* 0x040fe20003f26270 */
[----:B------:R-:W-:Y:S01]  /*11490*/  IMAD.IADD R6, R34, 0x1, R5 ;  /* 0x0000000122067824 */ /* 0x000fe200078e0205 */
[----:B------:R-:W-:Y:S01]  /*114a0*/  ISETP.GE.AND P4, PT, R7, 0x61, PT ;  /* 0x000000610700780c */ /* 0x000fe20003f86270 */
[----:B------:R-:W-:Y:S01]  /*114b0*/  VIADD R36, R5, 0x8400 ;  /* 0x0000840005247836 */ /* 0x000fe20000000000 */
[----:B0-----:R-:W-:Y:S02]  /*114c0*/  IADD3 R2, P0, R29, R14, RZ ;  /* 0x0000000e1d027210 */ /* 0x001fe40007f1e0ff */
[----:B------:R-:W0:Y:S03]  /*114d0*/  SHFL.IDX PT, R14, R8, 0x1, 0x1c1f ;  /* 0x003c1f00080e7f89 */ /* 0x000e2600000e0000 */
[----:B-1----:R-:W-:Y:S01]  /*114e0*/  IMAD.X R3, RZ, RZ, R3, P0 ;  /* 0x000000ffff037224 */ /* 0x002fe200000e0603 */
[----:B------:R-:W-:-:S13]  /*114f0*/  ISETP.LT.OR P0, PT, R7, 0x1, P6 ;  /* 0x000000010700780c */ /* 0x000fda0003701670 */
[----:B------:R-:W-:Y:S01]  /*11500*/  LDGSTS.E.BYPASS.LTC128B.128 [R5+0x8400], desc[UR42][R2.64], !P0 ;  /* 0x0840000002057fae */ /* 0x000fe2000c101d6a */
[----:B------:R-:W-:-:S13]  /*11510*/  ISETP.LT.OR P0, PT, R7, 0x1, P5 ;  /* 0x000000010700780c */ /* 0x000fda0002f01670 */
[----:B------:R1:W-:Y:S04]  /*11520*/  LDGSTS.E.BYPASS.LTC128B.128 [R6+0x8400], desc[UR42][R2.64+0x40], !P0 ;  /* 0x0840004002067fae */ /* 0x0003e8000c101d6a */
[----:B-1----:R-:W1:Y:S01]  /*11530*/  SHFL.IDX PT, R3, R9, 0x1, 0x1c1f ;  /* 0x003c1f0009037f89 */ /* 0x002e6200000e0000 */
[----:B0-----:R-:W-:-:S03]  /*11540*/  IADD3 R2, P0, R29, R14, RZ ;  /* 0x0000000e1d027210 */ /* 0x001fc60007f1e0ff */
[----:B------:R-:W0:Y:S02]  /*11550*/  SHFL.IDX PT, R14, R8, 0x2, 0x1c1f ;  /* 0x005c1f00080e7f89 */ /* 0x000e2400000e0000 */
[----:B-1----:R-:W-:Y:S01]  /*11560*/  IMAD.X R3, RZ, RZ, R3, P0 ;  /* 0x000000ffff037224 */ /* 0x002fe200000e0603 */
[----:B------:R-:W-:-:S13]  /*11570*/  ISETP.LT.OR P0, PT, R7, 0x21, P6 ;  /* 0x000000210700780c */ /* 0x000fda0003701670 */
[----:B------:R-:W-:Y:S01]  /*11580*/  LDGSTS.E.BYPASS.LTC128B.128 [R5+0x9400], desc[UR42][R2.64], !P0 ;  /* 0x0940000002057fae */ /* 0x000fe2000c101d6a */
[----:B------:R-:W-:-:S13]  /*11590*/  ISETP.LT.OR P0, PT, R7, 0x21, P5 ;  /* 0x000000210700780c */ /* 0x000fda0002f01670 */
[----:B------:R1:W-:Y:S04]  /*115a0*/  LDGSTS.E.BYPASS.LTC128B.128 [R6+0x9400], desc[UR42][R2.64+0x40], !P0 ;  /* 0x0940004002067fae */ /* 0x0003e8000c101d6a */
[----:B-1----:R-:W1:Y:S01]  /*115b0*/  SHFL.IDX PT, R3, R9, 0x2, 0x1c1f ;  /* 0x005c1f0009037f89 */ /* 0x002e6200000e0000 */
[----:B0-----:R-:W-:-:S03]  /*115c0*/  IADD3 R2, P0, R29, R14, RZ ;  /* 0x0000000e1d027210 */ /* 0x001fc60007f1e0ff */
[----:B------:R-:W2:Y:S04]  /*115d0*/  SHFL.IDX PT, R9, R9, 0x3, 0x1c1f ;  /* 0x007c1f0009097f89 */ /* 0x000ea800000e0000 */
[----:B------:R3:W4:Y:S01]  /*115e0*/  SHFL.IDX PT, R14, R8, 0x3, 0x1c1f ;  /* 0x007c1f00080e7f89 */ /* 0x00072200000e0000 */
[----:B-1----:R-:W-:Y:S01]  /*115f0*/  IMAD.X R3, RZ, RZ, R3, P0 ;  /* 0x000000ffff037224 */ /* 0x002fe200000e0603 */
[----:B------:R-:W-:-:S13]  /*11600*/  ISETP.LT.OR P0, PT, R7, 0x41, P6 ;  /* 0x000000410700780c */ /* 0x000fda0003701670 */
[----:B------:R3:W-:Y:S01]  /*11610*/  LDGSTS.E.BYPASS.LTC128B.128 [R5+0xa400], desc[UR42][R2.64], !P0 ;  /* 0x0a40000002057fae */ /* 0x0007e2000c101d6a */
[----:B------:R-:W-:-:S13]  /*11620*/  ISETP.LT.OR P0, PT, R7, 0x41, P5 ;  /* 0x000000410700780c */ /* 0x000fda0002f01670 */
[----:B--2-4-:R3:W-:Y:S02]  /*11630*/  LDGSTS.E.BYPASS.LTC128B.128 [R6+0xa400], desc[UR42][R2.64+0x40], !P0 ;  /* 0x0a40004002067fae */ /* 0x0147e4000c101d6a */
.L_x_1215:
[----:B0--3--:R-:W-:Y:S02]  /*11640*/  IADD3 R2, P0, R29, R14, RZ ;  /* 0x0000000e1d027210 */ /* 0x009fe40007f1e0ff */
[----:B------:R-:W-:-:S03]  /*11650*/  LOP3.LUT P6, RZ, R30, 0x2, RZ, 0xc0, !PT ;  /* 0x000000021eff7812 */ /* 0x000fc600078cc0ff */
[----:B------:R-:W-:Y:S01]  /*11660*/  IMAD.X R3, RZ, RZ, R9, P0 ;  /* 0x000000ffff037224 */ /* 0x000fe200000e0609 */
        /* <DEDUP_REMOVED lines=16> */
.L_x_1156:
[----:B------:R-:W-:Y:S01]  /*11770*/  SYNCS.ARRIVE.TRANS64.A1T0 RZ, [UR48+0x22870], RZ ;  /* 0x022870ffffff79a7 */ /* 0x000fe20008100030 */
[----:B------:R-:W-:Y:S05]  /*11780*/  @!P5 BRA `(.L_x_1157) ;  /* 0x000000000004d947 */ /* 0x000fea0003800000 */
[----:B------:R-:W-:Y:S01]  /*11790*/  BPT.TRAP 0x1 ;  /* 0x000000040000795c */ /* 0x000fe20000300000 */
.L_x_1157:
[----:B------:R-:W0:Y:S02]  /*117a0*/  SYNCS.PHASECHK.TRANS64.TRYWAIT P0, [UR48+0x22840], R27 ;  /* 0x0228401bff0075a7 */ /* 0x000e240008000170 */
[----:B0-----:R-:W-:Y:S05]  /*117b0*/  @!P0 BRA `(.L_x_1158) ;  /* 0x0000003400188947 */ /* 0x001fea0003800000 */
.L_x_1216:
[----:B------:R-:W2:Y:S01]  /*117c0*/  LDL R8, [R1] ;  /* 0x0000000001087983 */ /* 0x000ea20000100800 */
[----:B------:R-:W-:Y:S01]  /*117d0*/  ULDC.64 UR4, c[0x0][0x300] ;  /* 0x0000c00000047ab9 */ /* 0x000fe20000000a00 */
[----:B------:R-:W-:Y:S01]  /*117e0*/  R2UR UR6, R31 ;  /* 0x000000001f0672ca */ /* 0x000fe200000e0000 */
[----:B------:R-:W-:Y:S01]  /*117f0*/  IMAD R3, R10, UR4, RZ ;  /* 0x000000040a037c24 */ /* 0x000fe2000f8e02ff */
[----:B------:R-:W1:Y:S01]  /*11800*/  S2R R29, SR_TID.X ;  /* 0x00000000001d7919 */ /* 0x000e620000002100 */
[----:B------:R-:W-:Y:S02]  /*11810*/  IMAD.SHL.U32 R25, R25, 0x40, RZ ;  /* 0x0000004019197824 */ /* 0x000fe400078e00ff */
[C---:B------:R-:W-:Y:S02]  /*11820*/  IMAD R5, R4.reuse, UR5, R3 ;  /* 0x0000000504057c24 */ /* 0x040fe4000f8e0203 */
[----:B0-----:R-:W-:Y:S01]  /*11830*/  IMAD.WIDE.U32 R2, R4, UR4, RZ ;  /* 0x0000000404027c25 */ /* 0x001fe2000f8e00ff */
[----:B------:R-:W-:-:S03]  /*11840*/  ULDC.64 UR4, c[0x0][0x310] ;  /* 0x0000c40000047ab9 */ /* 0x000fc60000000a00 */
        /* <DEDUP_REMOVED lines=8> */
[----:B------:R-:W-:Y:S01]  /*118d0*/  IMAD.WIDE.U32 R2, R5, UR39, R2 ;  /* 0x0000002705027c25 */ /* 0x000fe2000f8e0002 */
[----:B------:R-:W-:Y:S01]  /*118e0*/  ULDC.64 UR6, c[0x0][0x2e8] ;  /* 0x0000ba0000067ab9 */ /* 0x000fe20000000a00 */
[----:B------:R-:W-:Y:S02]  /*118f0*/  UIMAD UR4, UR39, UR5, UR4 ;  /* 0x00000005270472a4 */ /* 0x000fe4000f8e0204 */
[----:B------:R-:W-:Y:S01]  /*11900*/  IMAD.U32 R5, RZ, RZ, UR7 ;  /* 0x00000007ff057e24 */ /* 0x000fe2000f8e00ff */
[----:B------:R-:W-:Y:S01]  /*11910*/  IADD3 R0, P0, R2, UR6, RZ ;  /* 0x0000000602007c10 */ /* 0x000fe2000ff1e0ff */
[C---:B------:R-:W-:Y:S02]  /*11920*/  IMAD.SHL.U32 R2, R28.reuse, 0x80, RZ ;  /* 0x000000801c027824 */ /* 0x040fe400078e00ff */
[----:B------:R-:W-:Y:S01]  /*11930*/  IMAD.SHL.U32 R28, R28, 0x10, RZ ;  /* 0x000000101c1c7824 */ /* 0x000fe200078e00ff */
[----:B------:R-:W-:Y:S01]  /*11940*/  IADD3.X R4, R5, UR4, R3, P0, !PT ;  /* 0x0000000405047c10 */ /* 0x000fe200087fe403 */
[----:B-1----:R-:W-:Y:S01]  /*11950*/  IMAD.SHL.U32 R29, R29, 0x10, RZ ;  /* 0x000000101d1d7824 */ /* 0x002fe200078e00ff */
[----:B------:R-:W-:Y:S01]  /*11960*/  LOP3.LUT R3, R2, 0x180, RZ, 0xc0, !PT ;  /* 0x0000018002037812 */ /* 0x000fe200078ec0ff */
[----:B------:R-:W-:Y:S01]  /*11970*/  UMOV UR4, 0xffffffff ;  /* 0xffffffff00047882 */ /* 0x000fe20000000000 */
[----:B------:R-:W-:-:S02]  /*11980*/  LOP3.LUT R2, R25, 0x40, RZ, 0xc0, !PT ;  /* 0x0000004019027812 */ /* 0x000fc400078ec0ff */
[----:B------:R-:W-:Y:S02]  /*11990*/  LOP3.LUT R3, R3, 0x30, R20, 0xf8, !PT ;  /* 0x0000003003037812 */ /* 0x000fe400078ef814 */
[----:B------:R-:W-:Y:S01]  /*119a0*/  LOP3.LUT R29, R29, 0x30, RZ, 0xc0, !PT ;  /* 0x000000301d1d7812 */ /* 0x000fe200078ec0ff */
[----:B------:R-:W-:Y:S01]  /*119b0*/  IMAD R2, R21, 0x200, R2 ;  /* 0x0000020015027824 */ /* 0x000fe200078e0202 */
[----:B------:R-:W-:-:S05]  /*119c0*/  LOP3.LUT R3, R3, 0x30, R28, 0x78, !PT ;  /* 0x0000003003037812 */ /* 0x000fca00078e781c */
[----:B------:R-:W-:Y:S01]  /*119d0*/  IMAD.IADD R37, R3, 0x1, R2 ;  /* 0x0000000103257824 */ /* 0x000fe200078e0202 */
[----:B--2---:R-:W-:Y:S01]  /*119e0*/  LOP3.LUT P5, RZ, R8, 0x4, RZ, 0xc0, !PT ;  /* 0x0000000408ff7812 */ /* 0x004fe200078ac0ff */
[----:B------:R-:W-:-:S12]  /*119f0*/  BRA.DIV UR4, `(.L_x_1159) ;  /* 0x0000003204a07947 */ /* 0x000fd8000b800000 */
[----:B------:R-:W0:Y:S01]  /*11a00*/  SHFL.IDX PT, R14, R0, RZ, 0x1c1f ;  /* 0x001c1fff000e7589 */ /* 0x000e2200000e0000 */
[----:B------:R-:W-:Y:S01]  /*11a10*/  LOP3.LUT P6, RZ, R8, 0x8, RZ, 0xc0, !PT ;  /* 0x0000000808ff7812 */ /* 0x000fe200078cc0ff */
[C---:B------:R-:W-:Y:S02]  /*11a20*/  @P3 VIADD R7, R37.reuse, UR48 ;  /* 0x0000003025073c36 */ /* 0x040fe40008000000 */
[----:B------:R-:W1:Y:S01]  /*11a30*/  SHFL.IDX PT, R2, R4, RZ, 0x1c1f ;  /* 0x001c1fff04027589 */ /* 0x000e6200000e0000 */
[----:B------:R-:W-:-:S03]  /*11a40*/  @P2 VIADD R21, R37, UR48 ;  /* 0x0000003025152c36 */ /* 0x000fc60008000000 */
[----:B------:R-:W-:Y:S04]  /*11a50*/  SHFL.IDX PT, R6, R4, 0x1, 0x1c1f ;  /* 0x003c1f0004067f89 */ /* 0x000fe800000e0000 */
[----:B------:R-:W-:Y:S01]  /*11a60*/  SHFL.IDX PT, R5, R4, 0x3, 0x1c1f ;  /* 0x007c1f0004057f89 */ /* 0x000fe200000e0000 */
[----:B0-----:R-:W-:-:S05]  /*11a70*/  @P3 IADD3 R14, P0, R29, R14, RZ ;  /* 0x0000000e1d0e3210 */ /* 0x001fca0007f1e0ff */
[----:B-1----:R-:W-:Y:S01]  /*11a80*/  @P3 IMAD.X R3, RZ, RZ, R2, P0 ;  /* 0x000000ffff033224 */ /* 0x002fe200000e0602 */
[C---:B------:R-:W-:Y:S01]  /*11a90*/  LOP3.LUT P0, RZ, R8.reuse, 0x10, RZ, 0xc0, !PT ;  /* 0x0000001008ff7812 */ /* 0x040fe2000780c0ff */
[----:B------:R-:W-:Y:S02]  /*11aa0*/  @P3 IMAD.MOV.U32 R2, RZ, RZ, R14 ;  /* 0x000000ffff023224 */ /* 0x000fe400078e000e */
[----:B------:R-:W0:Y:S10]  /*11ab0*/  SHFL.IDX PT, R14, R0, 0x1, 0x1c1f ;  /* 0x003c1f00000e7f89 */ /* 0x000e3400000e0000 */
[----:B------:R-:W-:Y:S04]  /*11ac0*/  @P3 LDGSTS.E.BYPASS.LTC128B.128 [R7+0x16400], desc[UR42][R2.64], !P0 ;  /* 0x1640000002073fae */ /* 0x000fe8000c101d6a */
[----:B------:R-:W-:Y:S04]  /*11ad0*/  @P3 LDGSTS.E.BYPASS.LTC128B.128 [R7+0x18400], desc[UR42][R2.64+0x40], !P6 ;  /* 0x1840004002073fae */ /* 0x000fe8000f101d6a */
[----:B------:R1:W-:Y:S01]  /*11ae0*/  @P3 LDGSTS.E.BYPASS.LTC128B.128 [R7+0x1a400], desc[UR42][R2.64+0x80], !P5 ;  /* 0x1a40008002073fae */ /* 0x0003e2000e901d6a */
[----:B------:R-:W-:-:S02]  /*11af0*/  LOP3.LUT P3, RZ, R8, 0x10, RZ, 0xc0, !PT ;  /* 0x0000001008ff7812 */ /* 0x000fc4000786c0ff */
[----:B0-----:R-:W-:-:S05]  /*11b00*/  @P2 IADD3 R14, P0, R29, R14, RZ ;  /* 0x0000000e1d0e2210 */ /* 0x001fca0007f1e0ff */
[----:B------:R-:W-:Y:S02]  /*11b10*/  @P2 IMAD.X R9, RZ, RZ, R6, P0 ;  /* 0x000000ffff092224 */ /* 0x000fe400000e0606 */
[----:B-1----:R-:W-:Y:S01]  /*11b20*/  @P2 IMAD.MOV.U32 R2, RZ, RZ, R14 ;  /* 0x000000ffff022224 */ /* 0x002fe200078e000e */
[----:B------:R-:W-:Y:S01]  /*11b30*/  SHFL.IDX PT, R6, R4, 0x2, 0x1c1f ;  /* 0x005c1f0004067f89 */ /* 0x000fe200000e0000 */
[----:B------:R-:W-:Y:S02]  /*11b40*/  @P2 IMAD.MOV.U32 R3, RZ, RZ, R9 ;  /* 0x000000ffff032224 */ /* 0x000fe400078e0009 */
[----:B------:R-:W-:Y:S01]  /*11b50*/  @P1 VIADD R9, R37, UR48 ;  /* 0x0000003025091c36 */ /* 0x000fe20008000000 */
[----:B------:R-:W0:Y:S04]  /*11b60*/  SHFL.IDX PT, R14, R0, 0x2, 0x1c1f ;  /* 0x005c1f00000e7f89 */ /* 0x000e2800000e0000 */
[----:B------:R-:W-:Y:S04]  /*11b70*/  @P2 LDGSTS.E.BYPASS.LTC128B.128 [R21+0x16c00], desc[UR42][R2.64], !P3 ;  /* 0x16c0000002152fae */ /* 0x000fe8000d901d6a */
[----:B------:R-:W-:Y:S04]  /*11b80*/  @P2 LDGSTS.E.BYPASS.LTC128B.128 [R21+0x18c00], desc[UR42][R2.64+0x40], !P6 ;  /* 0x18c0004002152fae */ /* 0x000fe8000f101d6a */
[----:B------:R1:W-:Y:S01]  /*11b90*/  @P2 LDGSTS.E.BYPASS.LTC128B.128 [R21+0x1ac00], desc[UR42][R2.64+0x80], !P5 ;  /* 0x1ac0008002152fae */ /* 0x0003e2000e901d6a */
[----:B0-----:R-:W-:-:S05]  /*11ba0*/  @P1 IADD3 R14, P0, R29, R14, RZ ;  /* 0x0000000e1d0e1210 */ /* 0x001fca0007f1e0ff */
[----:B------:R-:W-:Y:S02]  /*11bb0*/  @P1 IMAD.X R7, RZ, RZ, R6, P0 ;  /* 0x000000ffff071224 */ /* 0x000fe400000e0606 */
[----:B-1----:R-:W-:Y:S02]  /*11bc0*/  @P1 IMAD.MOV.U32 R2, RZ, RZ, R14 ;  /* 0x000000ffff021224 */ /* 0x002fe400078e000e */
[----:B------:R-:W-:Y:S01]  /*11bd0*/  @P1 IMAD.MOV.U32 R3, RZ, RZ, R7 ;  /* 0x000000ffff031224 */ /* 0x000fe200078e0007 */
[----:B------:R0:W1:Y:S04]  /*11be0*/  SHFL.IDX PT, R14, R0, 0x3, 0x1c1f ;  /* 0x007c1f00000e7f89 */ /* 0x00006800000e0000 */
[----:B------:R0:W-:Y:S04]  /*11bf0*/  @P1 LDGSTS.E.BYPASS.LTC128B.128 [R9+0x17400], desc[UR42][R2.64], !P3 ;  /* 0x1740000002091fae */ /* 0x0001e8000d901d6a */
[----:B------:R0:W-:Y:S04]  /*11c00*/  @P1 LDGSTS.E.BYPASS.LTC128B.128 [R9+0x19400], desc[UR42][R2.64+0x40], !P6 ;  /* 0x1940004002091fae */ /* 0x0001e8000f101d6a */
[----:B------:R0:W-:Y:S02]  /*11c10*/  @P1 LDGSTS.E.BYPASS.LTC128B.128 [R9+0x1b400], desc[UR42][R2.64+0x80], !P5 ;  /* 0x1b40008002091fae */ /* 0x0001e4000e901d6a */
.L_x_1226:
[C---:B------:R-:W-:Y:S02]  /*11c20*/  LOP3.LUT P2, RZ, R8.reuse, 0x10, RZ, 0xc0, !PT ;  /* 0x0000001008ff7812 */ /* 0x040fe4000784c0ff */
[----:B------:R-:W-:Y:S02]  /*11c30*/  LOP3.LUT P1, RZ, R8, 0x8, RZ, 0xc0, !PT ;  /* 0x0000000808ff7812 */ /* 0x000fe4000782c0ff */
[----:B01----:R-:W-:-:S05]  /*11c40*/  @P4 IADD3 R2, P0, R29, R14, RZ ;  /* 0x0000000e1d024210 */ /* 0x003fca0007f1e0ff */
[----:B------:R-:W-:Y:S02]  /*11c50*/  @P4 IMAD.X R3, RZ, RZ, R5, P0 ;  /* 0x000000ffff034224 */ /* 0x000fe400000e0605 */
[----:B------:R-:W-:-:S05]  /*11c60*/  @P4 VIADD R5, R37, UR48 ;  /* 0x0000003025054c36 */ /* 0x000fca0008000000 */
[----:B------:R-:W-:Y:S01]  /*11c70*/  @!PT LDS RZ, [RZ] ;  /* 0x00000000fffff984 */ /* 0x000fe20000000800 */
[----:B------:R-:W-:Y:S01]  /*11c80*/  @!PT LDS RZ, [RZ] ;  /* 0x00000000fffff984 */ /* 0x000fe20000000800 */
[----:B------:R-:W-:Y:S01]  /*11c90*/  @!PT LDS RZ, [RZ] ;  /* 0x00000000fffff984 */ /* 0x000fe20000000800 */
[----:B------:R0:W-:Y:S04]  /*11ca0*/  @P4 LDGSTS.E.BYPASS.LTC128B.128 [R5+0x17c00], desc[UR42][R2.64], !P2 ;  /* 0x17c0000002054fae */ /* 0x0001e8000d101d6a */
[----:B------:R0:W-:Y:S04]  /*11cb0*/  @P4 LDGSTS.E.BYPASS.LTC128B.128 [R5+0x19c00], desc[UR42][R2.64+0x40], !P1 ;  /* 0x19c0004002054fae */ /* 0x0001e8000c901d6a */
[----:B------:R0:W-:Y:S01]  /*11cc0*/  @P4 LDGSTS.E.BYPASS.LTC128B.128 [R5+0x1bc00], desc[UR42][R2.64+0x80], !P5 ;  /* 0x1bc0008002054fae */ /* 0x0001e2000e901d6a */
        /* <DEDUP_REMOVED lines=9> */
.L_x_1160:
[----:B------:R-:W-:Y:S01]  /*11d60*/  SYNCS.ARRIVE.TRANS64.A1T0 RZ, [UR48+0x22830], RZ ;  /* 0x022830ffffff79a7 */ /* 0x000fe20008100030 */
[----:B------:R-:W-:Y:S05]  /*11d70*/  WARPSYNC.ALL ;  /* 0x0000000000007948 */ /* 0x000fea0003800000 */
[----:B------:R-:W-:Y:S01]  /*11d80*/  UIADD3 UR5, UR48, 0x10400, URZ ;  /* 0x0001040030057890 */ /* 0x000fe2000fffe03f */
[----:B------:R-:W-:Y:S01]  /*11d90*/  R2UR UR4, R31 ;  /* 0x000000001f0472ca */ /* 0x000fe200000e0000 */
[----:B------:R-:W-:Y:S01]  /*11da0*/  ULDC.64 UR6, c[0x0][0x2d8] ;  /* 0x0000b60000067ab9 */ /* 0x000fe20000000a00 */
[----:B------:R-:W-:Y:S01]  /*11db0*/  SHF.R.S32.HI R18, RZ, 0x1f, R26 ;  /* 0x0000001fff127819 */ /* 0x000fe2000001141a */
[----:B------:R-:W-:Y:S02]  /*11dc0*/  ULOP3.LUT UP0, URZ, UR5, 0x1bf, URZ, 0xc0, !UPT ;  /* 0x000001bf053f7892 */ /* 0x000fe4000f80c03f */
[----:B------:R-:W-:Y:S01]  /*11dd0*/  UIMAD.WIDE.U32 UR36, UR39, UR6, URZ ;  /* 0x00000006272472a5 */ /* 0x000fe2000f8e003f */
[----:B------:R-:W-:Y:S03]  /*11de0*/  BAR.SYNC.DEFER_BLOCKING 0x8, 0x180 ;  /* 0x0206000000007b1d */ /* 0x000fe60000010000 */
[----:B------:R-:W-:-:S04]  /*11df0*/  PLOP3.LUT P0, PT, PT, PT, UP0, 0x80, 0x0 ;  /* 0x000000000000781c */ /* 0x000fc80003f0f008 */
[----:B------:R-:W-:-:S04]  /*11e00*/  UIMAD UR4, UR4, UR6, URZ ;  /* 0x00000006040472a4 */ /* 0x000fc8000f8e023f */
        /* <DEDUP_REMOVED lines=19> */
.L_x_1161:
[----:B------:R-:W-:Y:S01]  /*11f40*/  UISETP.NE.AND UP0, UPT, UR50, URZ, UPT ;  /* 0x0000003f3200728c */ /* 0x000fe2000bf05270 */
[----:B------:R-:W-:Y:S01]  /*11f50*/  IADD3 R9, R23, UR41, R24 ;  /* 0x0000002917097c10 */ /* 0x000fe2000fffe018 */
[----:B------:R-:W-:Y:S02]  /*11f60*/  IMAD.U32 R4, RZ, RZ, UR36 ;  /* 0x00000024ff047e24 */ /* 0x000fe4000f8e00ff */
[----:B------:R-:W-:Y:S02]  /*11f70*/  IMAD.U32 R3, RZ, RZ, UR49 ;  /* 0x00000031ff037e24 */ /* 0x000fe4000f8e00ff */
[----:B------:R-:W-:Y:S01]  /*11f80*/  PLOP3.LUT P0, PT, PT, PT, UP0, 0x80, 0x0 ;  /* 0x000000000000781c */ /* 0x000fe20003f0f008 */
[----:B------:R-:W-:Y:S02]  /*11f90*/  IMAD.MOV.U32 R7, RZ, RZ, R9 ;  /* 0x000000ffff077224 */ /* 0x000fe400078e0009 */
[----:B------:R-:W-:Y:S02]  /*11fa0*/  IMAD.MOV.U32 R2, RZ, RZ, R4 ;  /* 0x000000ffff027224 */ /* 0x000fe400078e0004 */
[----:B------:R-:W-:Y:S01]  /*11fb0*/  @UP0 ULDC UR4, c[0x0][0x44c] ;  /* 0x0001130000040ab9 */ /* 0x000fe20000000800 */
[----:B------:R-:W-:-:S07]  /*11fc0*/  IMAD.U32 R5, RZ, RZ, UR37 ;  /* 0x00000025ff057e24 */ /* 0x000fce000f8e00ff */
[----:B------:R-:W-:Y:S01]  /*11fd0*/  @P0 IMAD.HI.U32 R0, R9, UR4, RZ ;  /* 0x0000000409000c27 */ /* 0x000fe2000f8e00ff */
[----:B------:R-:W-:Y:S01]  /*11fe0*/  PLOP3.LUT P0, PT, PT, PT, UP0, 0x80, 0x0 ;  /* 0x000000000000781c */ /* 0x000fe20003f0f008 */
[----:B------:R-:W-:-:S12]  /*11ff0*/  @UP0 ULDC UR4, c[0x0][0x450] ;  /* 0x0001140000040ab9 */ /* 0x000fd80000000800 */
[----:B------:R-:W-:Y:S01]  /*12000*/  @P0 SHF.R.U32.HI R7, RZ, UR4, R0 ;  /* 0x00000004ff070c19 */ /* 0x000fe20008011600 */
[----:B------:R-:W-:Y:S01]  /*12010*/  ULDC.64 UR4, c[0x0][0x2e0] ;  /* 0x0000b80000047ab9 */ /* 0x000fe20000000a00 */
[----:B------:R-:W0:Y:S01]  /*12020*/  LDC R0, c[0x0][0x448] ;  /* 0x00011200ff007b82 */ /* 0x000e220000000800 */
[----:B------:R-:W-:Y:S01]  /*12030*/  IMAD R11, R18, UR4, RZ ;  /* 0x00000004120b7c24 */ /* 0x000fe2000f8e02ff */
[----:B------:R-:W-:Y:S01]  /*12040*/  SHF.R.S32.HI R4, RZ, 0x1f, R7 ;  /* 0x0000001fff047819 */ /* 0x000fe20000011407 */
[----:B------:R-:W-:-:S04]  /*12050*/  IMAD.WIDE.U32 R2, R26, UR4, R2 ;  /* 0x000000041a027c25 */ /* 0x000fc8000f8e0002 */
[----:B------:R-:W-:Y:S01]  /*12060*/  IMAD R11, R26, UR5, R11 ;  /* 0x000000051a0b7c24 */ /* 0x000fe2000f8e020b */
[----:B------:R-:W-:Y:S02]  /*12070*/  ULDC.64 UR4, c[0x0][0x2d0] ;  /* 0x0000b40000047ab9 */ /* 0x000fe40000000a00 */
[----:B------:R-:W-:Y:S02]  /*12080*/  IMAD R4, R4, UR4, RZ ;  /* 0x0000000404047c24 */ /* 0x000fe4000f8e02ff */
[----:B------:R-:W-:Y:S02]  /*12090*/  IMAD.IADD R3, R3, 0x1, R11 ;  /* 0x0000000103037824 */ /* 0x000fe400078e020b */
[C---:B------:R-:W-:Y:S02]  /*120a0*/  IMAD R5, R7.reuse, UR5, R4 ;  /* 0x0000000507057c24 */ /* 0x040fe4000f8e0204 */
[----:B------:R-:W-:Y:S02]  /*120b0*/  IMAD.MOV R4, RZ, RZ, -R7 ;  /* 0x000000ffff047224 */ /* 0x000fe400078e0a07 */
[----:B------:R-:W-:Y:S01]  /*120c0*/  IMAD.WIDE.U32 R2, R7, UR4, R2 ;  /* 0x0000000407027c25 */ /* 0x000fe2000f8e0002 */
[----:B------:R-:W-:-:S03]  /*120d0*/  ULDC.64 UR4, c[0x0][0x2c8] ;  /* 0x0000b20000047ab9 */ /* 0x000fc60000000a00 */
[----:B------:R-:W-:Y:S02]  /*120e0*/  IMAD.IADD R3, R3, 0x1, R5 ;  /* 0x0000000103037824 */ /* 0x000fe400078e0205 */
[----:B0-----:R-:W-:-:S04]  /*120f0*/  IMAD R9, R0, R4, R9 ;  /* 0x0000000400097224 */ /* 0x001fc800078e0209 */
[----:B------:R-:W-:Y:S01]  /*12100*/  IMAD.WIDE.U32 R2, R9, UR4, R2 ;  /* 0x0000000409027c25 */ /* 0x000fe2000f8e0002 */
[----:B------:R-:W-:-:S05]  /*12110*/  SHF.R.S32.HI R4, RZ, 0x1f, R9 ;  /* 0x0000001fff047819 */ /* 0x000fca0000011409 */
        /* <DEDUP_REMOVED lines=11> */
[----:B------:R-:W0:Y:S01]  /*121d0*/  SHFL.IDX PT, R14, R4, RZ, 0x1c1f ;  /* 0x001c1fff040e7589 */ /* 0x000e2200000e0000 */
[----:B------:R-:W-:Y:S02]  /*121e0*/  ULDC UR4, c[0x0][0x288] ;  /* 0x0000a20000047ab9 */ /* 0x000fe40000000800 */
[----:B------:R-:W-:Y:S01]  /*121f0*/  IMAD R7, R0, UR4, RZ ;  /* 0x0000000400077c24 */ /* 0x000fe2000f8e02ff */
[----:B------:R-:W1:Y:S01]  /*12200*/  SHFL.IDX PT, R2, R5, RZ, 0x1c1f ;  /* 0x001c1fff05027589 */ /* 0x000e6200000e0000 */
[----:B------:R-:W-:-:S03]  /*12210*/  VIADD R0, R23, UR41 ;  /* 0x0000002917007c36 */ /* 0x000fc60008000000 */
[----:B------:R-:W-:Y:S01]  /*12220*/  SHFL.IDX PT, R6, R5, 0x1, 0x1c1f ;  /* 0x003c1f0005067f89 */ /* 0x000fe200000e0000 */
[C---:B------:R-:W-:Y:S01]  /*12230*/  VIADD R8, R0.reuse, 0x20 ;  /* 0x0000002000087836 */ /* 0x040fe20000000000 */
[----:B------:R-:W-:-:S13]  /*12240*/  ISETP.GE.AND P0, PT, R0, R7, PT ;  /* 0x000000070000720c */ /* 0x000fda0003f06270 */
[----:B------:R-:W-:Y:S01]  /*12250*/  @!P0 VIADD R19, R37, UR48 ;  /* 0x0000003025138c36 */ /* 0x000fe20008000000 */
[----:B0-----:R-:W-:-:S05]  /*12260*/  @!P0 IADD3 R14, P4, R29, R14, RZ ;  /* 0x0000000e1d0e8210 */ /* 0x001fca0007f9e0ff */
[----:B-1----:R-:W-:Y:S02]  /*12270*/  @!P0 IMAD.X R3, RZ, RZ, R2, P4 ;  /* 0x000000ffff038224 */ /* 0x002fe400020e0602 */
[----:B------:R-:W-:Y:S02]  /*12280*/  @!P0 IMAD.MOV.U32 R2, RZ, RZ, R14 ;  /* 0x000000ffff028224 */ /* 0x000fe400078e000e */
[----:B------:R-:W0:Y:S04]  /*12290*/  SHFL.IDX PT, R14, R4, 0x1, 0x1c1f ;  /* 0x003c1f00040e7f89 */ /* 0x000e2800000e0000 */
[----:B------:R-:W-:Y:S04]  /*122a0*/  @!P0 LDGSTS.E.BYPASS.LTC128B.128 [R19+0x10400], desc[UR42][R2.64], !P3 ;  /* 0x1040000002138fae */ /* 0x000fe8000d901d6a */
[----:B------:R-:W-:Y:S04]  /*122b0*/  @!P0 LDGSTS.E.BYPASS.LTC128B.128 [R19+0x12400], desc[UR42][R2.64+0x40], !P2 ;  /* 0x1240004002138fae */ /* 0x000fe8000d101d6a */
[----:B------:R1:W-:Y:S01]  /*122c0*/  @!P0 LDGSTS.E.BYPASS.LTC128B.128 [R19+0x14400], desc[UR42][R2.64+0x80], !P1 ;  /* 0x1440008002138fae */ /* 0x0003e2000c901d6a */
[----:B------:R-:W-:Y:S01]  /*122d0*/  ISETP.GE.AND P0, PT, R8, R7, PT ;  /* 0x000000070800720c */ /* 0x000fe20003f06270 */
[----:B------:R-:W-:-:S12]  /*122e0*/  VIADD R8, R0, 0x40 ;  /* 0x0000004000087836 */ /* 0x000fd80000000000 */
[----:B0-----:R-:W-:Y:S01]  /*122f0*/  @!P0 IADD3 R14, P4, R29, R14, RZ ;  /* 0x0000000e1d0e8210 */ /* 0x001fe20007f9e0ff */
[----:B------:R-:W-:-:S04]  /*12300*/  @!P0 VIADD R21, R37, UR48 ;  /* 0x0000003025158c36 */ /* 0x000fc80008000000 */
[----:B------:R-:W-:Y:S02]  /*12310*/  @!P0 IMAD.X R9, RZ, RZ, R6, P4 ;  /* 0x000000ffff098224 */ /* 0x000fe400020e0606 */
[----:B-1----:R-:W-:Y:S01]  /*12320*/  @!P0 IMAD.MOV.U32 R2, RZ, RZ, R14 ;  /* 0x000000ffff028224 */ /* 0x002fe200078e000e */
[----:B------:R-:W-:Y:S01]  /*12330*/  SHFL.IDX PT, R6, R5, 0x2, 0x1c1f ;  /* 0x005c1f0005067f89 */ /* 0x000fe200000e0000 */
[----:B------:R-:W-:-:S03]  /*12340*/  @!P0 IMAD.MOV.U32 R3, RZ, RZ, R9 ;  /* 0x000000ffff038224 */ /* 0x000fc600078e0009 */
[----:B------:R-:W0:Y:S04]  /*12350*/  SHFL.IDX PT, R14, R4, 0x2, 0x1c1f ;  /* 0x005c1f00040e7f89 */ /* 0x000e2800000e0000 */
[----:B------:R-:W-:Y:S04]  /*12360*/  @!P0 LDGSTS.E.BYPASS.LTC128B.128 [R21+0x10c00], desc[UR42][R2.64], !P3 ;  /* 0x10c0000002158fae */ /* 0x000fe8000d901d6a */
[----:B------:R-:W-:Y:S04]  /*12370*/  @!P0 LDGSTS.E.BYPASS.LTC128B.128 [R21+0x12c00], desc[UR42][R2.64+0x40], !P2 ;  /* 0x12c0004002158fae */ /* 0x000fe8000d101d6a */
[----:B------:R1:W-:Y:S01]  /*12380*/  @!P0 LDGSTS.E.BYPASS.LTC128B.128 [R21+0x14c00], desc[UR42][R2.64+0x80], !P1 ;  /* 0x14c0008002158fae */ /* 0x0003e2000c901d6a */
[----:B------:R-:W-:-:S03]  /*12390*/  ISETP.GE.AND P0, PT, R8, R7, PT ;  /* 0x000000070800720c */ /* 0x000fc60003f06270 */
[----:B------:R-:W2:Y:S10]  /*123a0*/  SHFL.IDX PT, R5, R5, 0x3, 0x1c1f ;  /* 0x007c1f0005057f89 */ /* 0x000eb400000e0000 */
[----:B0-----:R-:W-:Y:S01]  /*123b0*/  @!P0 IADD3 R14, P4, R29, R14, RZ ;  /* 0x0000000e1d0e8210 */ /* 0x001fe20007f9e0ff */
[----:B------:R-:W-:-:S04]  /*123c0*/  @!P0 VIADD R19, R37, UR48 ;  /* 0x0000003025138c36 */ /* 0x000fc80008000000 */
[----:B------:R-:W-:Y:S02]  /*123d0*/  @!P0 IMAD.X R9, RZ, RZ, R6, P4 ;  /* 0x000000ffff098224 */ /* 0x000fe400020e0606 */
[----:B-1----:R-:W-:Y:S02]  /*123e0*/  @!P0 IMAD.MOV.U32 R2, RZ, RZ, R14 ;  /* 0x000000ffff028224 */ /* 0x002fe400078e000e */
[----:B------:R-:W-:Y:S01]  /*123f0*/  @!P0 IMAD.MOV.U32 R3, RZ, RZ, R9 ;  /* 0x000000ffff038224 */ /* 0x000fe200078e0009 */
[----:B------:R0:W1:Y:S04]  /*12400*/  SHFL.IDX PT, R14, R4, 0x3, 0x1c1f ;  /* 0x007c1f00040e7f89 */ /* 0x00006800000e0000 */
[----:B------:R0:W-:Y:S04]  /*12410*/  @!P0 LDGSTS.E.BYPASS.LTC128B.128 [R19+0x11400], desc[UR42][R2.64], !P3 ;  /* 0x1140000002138fae */ /* 0x0001e8000d901d6a */
[----:B------:R0:W-:Y:S04]  /*12420*/  @!P0 LDGSTS.E.BYPASS.LTC128B.128 [R19+0x13400], desc[UR42][R2.64+0x40], !P2 ;  /* 0x1340004002138fae */ /* 0x0001e8000d101d6a */
[----:B--2---:R0:W-:Y:S02]  /*12430*/  @!P0 LDGSTS.E.BYPASS.LTC128B.128 [R19+0x15400], desc[UR42][R2.64+0x80], !P1 ;  /* 0x1540008002138fae */ /* 0x0041e4000c901d6a */
.L_x_1235:
[----:B------:R-:W-:Y:S01]  /*12440*/  VIADD R0, R0, 0x60 ;  /* 0x0000006000007836 */ /* 0x000fe20000000000 */
[----:B------:R-:W-:Y:S04]  /*12450*/  BSSY B0, `(.L_x_1163) ;  /* 0x000000c000007945 */ /* 0x000fe80003800000 */
[----:B------:R-:W-:-:S13]  /*12460*/  ISETP.GE.AND P0, PT, R0, R7, PT ;  /* 0x000000070000720c */ /* 0x000fda0003f06270 */
[----:B------:R-:W-:Y:S05]  /*12470*/  @P0 BRA `(.L_x_1164) ;  /* 0x0000000000240947 */ /* 0x000fea0003800000 */
[----:B01----:R-:W-:-:S05]  /*12480*/  IADD3 R2, P0, R29, R14, RZ ;  /* 0x0000000e1d027210 */ /* 0x003fca0007f1e0ff */
[----:B------:R-:W-:Y:S02]  /*12490*/  IMAD.X R3, RZ, RZ, R5, P0 ;  /* 0x000000ffff037224 */ /* 0x000fe400000e0605 */
[----:B------:R-:W-:-:S05]  /*124a0*/  VIADD R5, R37, UR48 ;  /* 0x0000003025057c36 */ /* 0x000fca0008000000 */
[----:B------:R-:W-:Y:S01]  /*124b0*/  @!PT LDS RZ, [RZ] ;  /* 0x00000000fffff984 */ /* 0x000fe20000000800 */
[----:B------:R-:W-:Y:S01]  /*124c0*/  @!PT LDS RZ, [RZ] ;  /* 0x00000000fffff984 */ /* 0x000fe20000000800 */
[----:B------:R-:W-:Y:S01]  /*124d0*/  @!PT LDS RZ, [RZ] ;  /* 0x00000000fffff984 */ /* 0x000fe20000000800 */
[----:B------:R2:W-:Y:S04]  /*124e0*/  LDGSTS.E.BYPASS.LTC128B.128 [R5+0x11c00], desc[UR42][R2.64], !P3 ;  /* 0x11c0000002057fae */ /* 0x0005e8000d901d6a */
[----:B------:R2:W-:Y:S04]  /*124f0*/  LDGSTS.E.BYPASS.LTC128B.128 [R5+0x13c00], desc[UR42][R2.64+0x40], !P2 ;  /* 0x13c0004002057fae */ /* 0x0005e8000d101d6a */
[----:B------:R2:W-:Y:S02]  /*12500*/  LDGSTS.E.BYPASS.LTC128B.128 [R5+0x15c00], desc[UR42][R2.64+0x80], !P1 ;  /* 0x15c0008002057fae */ /* 0x0005e4000c901d6a */
.L_x_1164:
[----:B------:R-:W-:Y:S05]  /*12510*/  BSYNC B0 ;  /* 0x0000000000007941 */ /* 0x000fea0003800000 */
.L_x_1163:
[----:B------:R-:W-:Y:S01]  /*12520*/  NOP ;  /* 0x0000000000007918 */ /* 0x000fe20000000000 */
[----:B------:R-:W-:Y:S01]  /*12530*/  SYNCS.ARRIVE.TRANS64.RED.A0T1 RZ, [UR48+0x22800], RZ ;  /* 0x022800ffffff79a7 */ /* 0x000fe20008200430 */
[----:B------:R-:W-:Y:S01]  /*12540*/  IMAD.MOV.U32 R0, RZ, RZ, 0x1 ;  /* 0x00000001ff007424 */ /* 0x000fe200078e00ff */
[----:B------:R-:W-:Y:S01]  /*12550*/  ARRIVES.LDGSTSBAR.64.TRANSCNT [UR48+0x22800] ;  /* 0x02280000ff0079b0 */ /* 0x000fe20008000ab0 */
[----:B------:R-:W-:Y:S02]  /*12560*/  VIADD R16, R16, 0xfffffffe ;  /* 0xfffffffe10107836 */ /* 0x000fe40000000000 */
[----:B------:R-:W-:Y:S01]  /*12570*/  IMAD.MOV.U32 R29, RZ, RZ, 0x1 ;  /* 0x00000001ff1d7424 */ /* 0x000fe200078e00ff */
[----:B------:R-:W-:Y:S01]  /*12580*/  SHF.L.U32 R0, R0, 0x1f, RZ ;  /* 0x0000001f00007819 */ /* 0x000fe200000006ff */
[----:B------:R-:W-:Y:S01]  /*12590*/  NOP ;  /* 0x0000000000007918 */ /* 0x000fe20000000000 */
[----:B------:R-:W-:Y:S02]  /*125a0*/  SYNCS.ARRIVE.TRANS64.A1T0 RZ, [UR48+0x22800], RZ ;  /* 0x022800ffffff79a7 */ /* 0x000fe40008100030 */
[----:B------:R-:W3:Y:S02]  /*125b0*/  SYNCS.PHASECHK.TRANS64.TRYWAIT P0, [UR48+0x22820], R0 ;  /* 0x02282000ff0075a7 */ /* 0x000ee40008000170 */
[----:B---3--:R-:W-:Y:S05]  /*125c0*/  @!P0 BRA `(.L_x_1165) ;  /* 0x0000003000588947 */ /* 0x008fea0003800000 */
.L_x_1236:
[----:B------:R-:W-:-:S13]  /*125d0*/  ISETP.GE.AND P0, PT, R16, UR51, PT ;  /* 0x0000003310007c0c */ /* 0x000fda000bf06270 */
[----:B------:R-:W-:Y:S05]  /*125e0*/  @!P0 BRA `(.L_x_1166) ;  /* 0x0000001000ac8947 */ /* 0x000fea0003800000 */
[----:B------:R-:W-:Y:S01]  /*125f0*/  UIADD3 UR4, UR47, 0x1, URZ ;  /* 0x000000012f047890 */ /* 0x000fe2000fffe03f */
[----:B0-2---:R-:W-:Y:S01]  /*12600*/  LOP3.LUT R3, RZ, UR45, RZ, 0x33, !PT ;  /* 0x0000002dff037c12 */ /* 0x005fe2000f8e33ff */
[----:B------:R-:W-:Y:S01]  /*12610*/  IMAD.MOV.U32 R10, RZ, RZ, 0x1 ;  /* 0x00000001ff0a7424 */ /* 0x000fe200078e00ff */
[----:B------:R-:W-:Y:S01]  /*12620*/  IADD3 R17, R24, R17, R23 ;  /* 0x0000001118117210 */ /* 0x000fe20007ffe017 */
[----:B------:R-:W-:Y:S01]  /*12630*/  UIMAD UR4, UR4, UR38, URZ ;  /* 0x00000026040472a4 */ /* 0x000fe2000f8e023f */
[----:B------:R-:W-:Y:S01]  /*12640*/  LOP3.LUT R5, RZ, UR44, RZ, 0x33, !PT ;  /* 0x0000002cff057c12 */ /* 0x000fe2000f8e33ff */
[----:B------:R-:W-:Y:S02]  /*12650*/  IMAD.MOV.U32 R9, RZ, RZ, RZ ;  /* 0x000000ffff097224 */ /* 0x000fe400078e00ff */
[----:B------:R-:W-:Y:S02]  /*12660*/  VIADD R17, R17, 0xfffffe80 ;  /* 0xfffffe8011117836 */ /* 0x000fe40000000000 */
[----:B------:R-:W-:-:S04]  /*12670*/  LOP3.LUT R0, RZ, UR4, RZ, 0x33, !PT ;  /* 0x00000004ff007c12 */ /* 0x000fc8000f8e33ff */
[----:B------:R-:W-:-:S04]  /*12680*/  VIADDMNMX R0, R0, -UR46, R3, !PT ;  /* 0x8000002e00007c46 */ /* 0x000fc8000f800103 */
[----:B------:R-:W-:-:S04]  /*12690*/  VIMNMX R0, R0, R5, !PT ;  /* 0x0000000500007248 */ /* 0x000fc80007fe0100 */
[C---:B------:R-:W-:Y:S01]  /*126a0*/  IADD3 R30, -R0.reuse, -0x2, RZ ;  /* 0xfffffffe001e7810 */ /* 0x040fe20007ffe1ff */
[----:B------:R-:W-:-:S07]  /*126b0*/  IMAD R28, R0, -0x80, R17 ;  /* 0xffffff80001c7824 */ /* 0x000fce00078e0211 */
.L_x_1181:
[----:B0-2---:R-:W2:Y:S01]  /*126c0*/  LDL R4, [R1+0x4] ;  /* 0x0000040001047983 */ /* 0x005ea20000100800 */
[----:B------:R-:W0:Y:S01]  /*126d0*/  LDC R0, c[0x0][0x430] ;  /* 0x00010c00ff007b82 */ /* 0x000e220000000800 */
[----:B------:R-:W-:Y:S01]  /*126e0*/  IMAD.MOV.U32 R7, RZ, RZ, R28 ;  /* 0x000000ffff077224 */ /* 0x000fe200078e001c */
[----:B------:R-:W-:Y:S01]  /*126f0*/  ULDC.64 UR4, c[0x0][0x428] ;  /* 0x00010a0000047ab9 */ /* 0x000fe20000000a00 */
[----:B0-----:R-:W-:-:S13]  /*12700*/  ISETP.NE.AND P0, PT, R0, 0x1, PT ;  /* 0x000000010000780c */ /* 0x001fda0003f05270 */
[----:B------:R-:W0:Y:S08]  /*12710*/  @P0 LDC R3, c[0x0][0x434] ;  /* 0x00010d00ff030b82 */ /* 0x000e300000000800 */
[----:B------:R-:W3:Y:S01]  /*12720*/  @P0 LDC R5, c[0x0][0x438] ;  /* 0x00010e00ff050b82 */ /* 0x000ee20000000800 */
[----:B0-----:R-:W-:-:S05]  /*12730*/  @P0 IMAD.HI.U32 R0, R28, R3, RZ ;  /* 0x000000031c000227 */ /* 0x001fca00078e00ff */
[----:B---3--:R-:W-:-:S04]  /*12740*/  @P0 SHF.R.U32.HI R7, RZ, R5, R0 ;  /* 0x00000005ff070219 */ /* 0x008fc80000011600 */
[--C-:B------:R-:W-:Y:S01]  /*12750*/  SHF.R.S32.HI R3, RZ, 0x1f, R7.reuse ;  /* 0x0000001fff037819 */ /* 0x100fe20000011407 */
[----:B------:R-:W-:-:S04]  /*12760*/  IMAD.MOV.U32 R2, RZ, RZ, R7 ;  /* 0x000000ffff027224 */ /* 0x000fc800078e0007 */
[----:B------:R-:W-:-:S04]  /*12770*/  IMAD.WIDE.U32 R2, R32, UR4, R2 ;  /* 0x0000000420027c25 */ /* 0x000fc8000f8e0002 */
[----:B--2---:R-:W-:-:S04]  /*12780*/  IMAD R5, R4, UR4, RZ ;  /* 0x0000000404057c24 */ /* 0x004fc8000f8e02ff */
[----:B------:R-:W-:Y:S01]  /*12790*/  IMAD R5, R32, UR5, R5 ;  /* 0x0000000520057c24 */ /* 0x000fe2000f8e0205 */
[----:B------:R-:W-:Y:S02]  /*127a0*/  ULDC.64 UR4, c[0x0][0x418] ;  /* 0x0001060000047ab9 */ /* 0x000fe40000000a00 */
[----:B------:R-:W-:Y:S01]  /*127b0*/  LEA R4, P0, R2, UR4, 0x2 ;  /* 0x0000000402047c11 */ /* 0x000fe2000f8010ff */
[----:B------:R-:W-:-:S05]  /*127c0*/  IMAD.IADD R3, R5, 0x1, R3 ;  /* 0x0000000105037824 */ /* 0x000fca00078e0203 */
[----:B------:R-:W-:-:S05]  /*127d0*/  LEA.HI.X R5, R2, UR5, R3, 0x2, P0 ;  /* 0x0000000502057c11 */ /* 0x000fca00080f1403 */
[----:B------:R-:W2:Y:S01]  /*127e0*/  LDG.E R6, desc[UR42][R4.64] ;  /* 0x0000002a04067981 */ /* 0x000ea2000c1e1900 */
[----:B------:R-:W-:-:S06]  /*127f0*/  ULOP3.LUT UR6, UR40, 0x2, URZ, 0xfc, !UPT ;  /* 0x0000000228067892 */ /* 0x000fcc000f8efc3f */
[----:B------:R-:W-:Y:S02]  /*12800*/  IMAD.U32 R8, RZ, RZ, UR6 ;  /* 0x00000006ff087e24 */ /* 0x000fe4000f8e00ff */
[----:B------:R-:W-:-:S03]  /*12810*/  VIADD R0, R9, 0x1 ;  /* 0x0000000109007836 */ /* 0x000fc60000000000 */
[----:B------:R-:W-:Y:S02]  /*12820*/  ISETP.NE.AND P1, PT, R8, 0x3, PT ;  /* 0x000000030800780c */ /* 0x000fe40003f25270 */
[----:B------:R-:W-:Y:S01]  /*12830*/  ISETP.NE.AND P0, PT, R0, 0x2, PT ;  /* 0x000000020000780c */ /* 0x000fe20003f05270 */
[----:B------:R-:W-:-:S03]  /*12840*/  VIADD R30, R30, 0xffffffff ;  /* 0xffffffff1e1e7836 */ /* 0x000fc60000000000 */
[----:B------:R-:W-:Y:S02]  /*12850*/  SEL R29, RZ, 0x1, P0 ;  /* 0x00000001ff1d7807 */ /* 0x000fe40000000000 */
[----:B------:R-:W-:Y:S02]  /*12860*/  SEL R0, R0, RZ, P0 ;  /* 0x000000ff00007207 */ /* 0x000fe40000000000 */
[----:B------:R-:W-:Y:S02]  /*12870*/  LOP3.LUT R29, R10, R29, RZ, 0x3c, !PT ;  /* 0x0000001d0a1d7212 */ /* 0x000fe400078e3cff */
[----:B------:R-:W-:Y:S02]  /*12880*/  ISETP.GT.AND P2, PT, R30, UR51, PT ;  /* 0x000000331e007c0c */ /* 0x000fe4000bf44270 */
[----:B--2---:R-:W-:Y:S01]  /*12890*/  SHF.R.S32.HI R17, RZ, 0x1f, R6 ;  /* 0x0000001fff117819 */ /* 0x004fe20000011406 */
[----:B------:R-:W-:Y:S10]  /*128a0*/  @!P1 BRA `(.L_x_1167) ;  /* 0x0000000000049947 */ /* 0x000ff40003800000 */
[----:B------:R-:W-:Y:S01]  /*128b0*/  BPT.TRAP 0x1 ;  /* 0x000000040000795c */ /* 0x000fe20000300000 */
.L_x_1167:
[----:B------:R-:W-:Y:S02]  /*128c0*/  LEA R8, R0, UR48, 0x3 ;  /* 0x0000003000087c11 */ /* 0x000fe4000f8e18ff */
[----:B------:R-:W-:-:S04]  /*128d0*/  SHF.L.U32 R18, R29, 0x1f, RZ ;  /* 0x0000001f1d127819 */ /* 0x000fc800000006ff */
[----:B------:R-:W0:Y:S02]  /*128e0*/  SYNCS.PHASECHK.TRANS64.TRYWAIT P0, [R8+URZ+0x22880], R18 ;  /* 0x02288012080075a7 */ /* 0x000e24000800017f */
[----:B0-----:R-:W-:Y:S05]  /*128f0*/  @!P0 BRA `(.L_x_1168) ;  /* 0x0000002c00a48947 */ /* 0x001fea0003800000 */
.L_x_1237:
[----:B------:R-:W2:Y:S01]  /*12900*/  LDL R2, [R1] ;  /* 0x0000000001027983 */ /* 0x000ea20000100800 */
[----:B------:R-:W-:Y:S01]  /*12910*/  ULDC UR4, c[0x0][0x430] ;  /* 0x00010c0000047ab9 */ /* 0x000fe20000000800 */
[----:B------:R-:W-:Y:S01]  /*12920*/  R2UR UR6, R31 ;  /* 0x000000001f0672ca */ /* 0x000fe200000e0000 */
[----:B------:R-:W-:Y:S01]  /*12930*/  UIADD3 UR4, -UR4, URZ, URZ ;  /* 0x0000003f04047290 */ /* 0x000fe2000fffe13f */
[----:B------:R-:W3:Y:S05]  /*12940*/  S2R R23, SR_TID.X ;  /* 0x0000000000177919 */ /* 0x000eea0000002100 */
[----:B------:R-:W-:Y:S01]  /*12950*/  IMAD R7, R7, UR4, R28 ;  /* 0x0000000407077c24 */ /* 0x000fe2000f8e021c */
[----:B------:R-:W-:-:S04]  /*12960*/  ULDC.64 UR4, c[0x0][0x328] ;  /* 0x0000ca0000047ab9 */ /* 0x000fc80000000a00 */
[----:B------:R-:W-:Y:S01]  /*12970*/  SHF.R.S32.HI R16, RZ, 0x1f, R7 ;  /* 0x0000001fff107819 */ /* 0x000fe20000011407 */
[----:B---3--:R-:W-:-:S05]  /*12980*/  IMAD.SHL.U32 R23, R23, 0x10, RZ ;  /* 0x0000001017177824 */ /* 0x008fca00078e00ff */
[----:B------:R-:W-:Y:S02]  /*12990*/  LOP3.LUT R23, R23, 0x30, RZ, 0xc0, !PT ;  /* 0x0000003017177812 */ /* 0x000fe400078ec0ff */
[C---:B--2---:R-:W-:Y:S02]  /*129a0*/  LOP3.LUT P3, RZ, R2.reuse, 0x2, RZ, 0xc0, !PT ;  /* 0x0000000202ff7812 */ /* 0x044fe4000786c0ff */
[----:B------:R-:W-:Y:S01]  /*129b0*/  LOP3.LUT P1, RZ, R2, 0x1, RZ, 0xc0, !PT ;  /* 0x0000000102ff7812 */ /* 0x000fe2000782c0ff */
[----:B------:R-:W-:-:S04]  /*129c0*/  IMAD R2, R16, UR4, RZ ;  /* 0x0000000410027c24 */ /* 0x000fc8000f8e02ff */
[C---:B------:R-:W-:Y:S02]  /*129d0*/  IMAD R5, R7.reuse, UR5, R2 ;  /* 0x0000000507057c24 */ /* 0x040fe4000f8e0202 */
[----:B------:R-:W-:Y:S01]  /*129e0*/  IMAD.WIDE.U32 R2, R7, UR4, RZ ;  /* 0x0000000407027c25 */ /* 0x000fe2000f8e00ff */
        /* <DEDUP_REMOVED lines=13> */
[----:B------:R-:W-:-:S04]  /*12ac0*/  IADD3 R19, P0, R2, UR6, RZ ;  /* 0x0000000602137c10 */ /* 0x000fc8000ff1e0ff */
[----:B------:R-:W-:Y:S01]  /*12ad0*/  IADD3.X R22, R5, UR4, R3, P0, !PT ;  /* 0x0000000405167c10 */ /* 0x000fe200087fe403 */
[----:B------:R-:W-:-:S03]  /*12ae0*/  UMOV UR4, 0xffffffff ;  /* 0xffffffff00047882 */ /* 0x000fc60000000000 */
[----:B------:R-:W-:Y:S05]  /*12af0*/  BRA.DIV UR4, `(.L_x_1169) ;  /* 0x0000002e04387947 */ /* 0x000fea000b800000 */
[----:B-1----:R-:W1:Y:S01]  /*12b00*/  SHFL.IDX PT, R14, R19, RZ, 0x1c1f ;  /* 0x001c1fff130e7589 */ /* 0x002e6200000e0000 */
[----:B------:R-:W-:-:S03]  /*12b10*/  IMAD R20, R0, 0x4000, R36 ;  /* 0x0000400000147824 */ /* 0x000fc600078e0224 */
[----:B------:R-:W2:Y:S01]  /*12b20*/  SHFL.IDX PT, R3, R22, RZ, 0x1c1f ;  /* 0x001c1fff16037589 */ /* 0x000ea200000e0000 */
[----:B------:R-:W-:-:S03]  /*12b30*/  IMAD.IADD R21, R34, 0x1, R20 ;  /* 0x0000000122157824 */ /* 0x000fc600078e0214 */
[----:B------:R-:W-:Y:S01]  /*12b40*/  SHFL.IDX PT, R5, R22, 0x1, 0x1c1f ;  /* 0x003c1f0016057f89 */ /* 0x000fe200000e0000 */
[----:B-1----:R-:W-:-:S03]  /*12b50*/  IADD3 R2, P0, R23, R14, RZ ;  /* 0x0000000e17027210 */ /* 0x002fc60007f1e0ff */
[----:B------:R-:W1:Y:S02]  /*12b60*/  SHFL.IDX PT, R14, R19, 0x1, 0x1c1f ;  /* 0x003c1f00130e7f89 */ /* 0x000e6400000e0000 */
[----:B--2---:R-:W-:-:S05]  /*12b70*/  IMAD.X R3, RZ, RZ, R3, P0 ;  /* 0x000000ffff037224 */ /* 0x004fca00000e0603 */
[----:B------:R-:W-:Y:S04]  /*12b80*/  LDGSTS.E.BYPASS.LTC128B.128 [R20], desc[UR42][R2.64], !P3 ;  /* 0x0000000002147fae */ /* 0x000fe8000d901d6a */
[----:B------:R2:W-:Y:S01]  /*12b90*/  LDGSTS.E.BYPASS.LTC128B.128 [R21], desc[UR42][R2.64+0x40], !P1 ;  /* 0x0000004002157fae */ /* 0x0005e2000c901d6a */
[----:B-1----:R-:W-:-:S03]  /*12ba0*/  IADD3 R4, P0, R23, R14, RZ ;  /* 0x0000000e17047210 */ /* 0x002fc60007f1e0ff */
[----:B--2---:R-:W-:Y:S04]  /*12bb0*/  SHFL.IDX PT, R3, R22, 0x2, 0x1c1f ;  /* 0x005c1f0016037f89 */ /* 0x004fe800000e0000 */
[----:B------:R-:W1:Y:S01]  /*12bc0*/  SHFL.IDX PT, R14, R19, 0x2, 0x1c1f ;  /* 0x005c1f00130e7f89 */ /* 0x000e6200000e0000 */
[----:B------:R-:W-:-:S03]  /*12bd0*/  IMAD.X R5, RZ, RZ, R5, P0 ;  /* 0x000000ffff057224 */ /* 0x000fc600000e0605 */
[----:B------:R-:W2:Y:S04]  /*12be0*/  SHFL.IDX PT, R22, R22, 0x3, 0x1c1f ;  /* 0x007c1f0016167f89 */ /* 0x000ea800000e0000 */
[----:B------:R3:W-:Y:S04]  /*12bf0*/  LDGSTS.E.BYPASS.LTC128B.128 [R20+0x1000], desc[UR42][R4.64], !P3 ;  /* 0x0100000004147fae */ /* 0x0007e8000d901d6a */
[----:B------:R3:W-:Y:S01]  /*12c00*/  LDGSTS.E.BYPASS.LTC128B.128 [R21+0x1000], desc[UR42][R4.64+0x40], !P1 ;  /* 0x0100004004157fae */ /* 0x0007e2000c901d6a */
[----:B-1----:R-:W-:-:S03]  /*12c10*/  IADD3 R2, P0, R23, R14, RZ ;  /* 0x0000000e17027210 */ /* 0x002fc60007f1e0ff */
[----:B------:R3:W1:Y:S02]  /*12c20*/  SHFL.IDX PT, R14, R19, 0x3, 0x1c1f ;  /* 0x007c1f00130e7f89 */ /* 0x00066400000e0000 */
[----:B------:R-:W-:-:S05]  /*12c30*/  IMAD.X R3, RZ, RZ, R3, P0 ;  /* 0x000000ffff037224 */ /* 0x000fca00000e0603 */
[----:B------:R3:W-:Y:S04]  /*12c40*/  LDGSTS.E.BYPASS.LTC128B.128 [R20+0x2000], desc[UR42][R2.64], !P3 ;  /* 0x0200000002147fae */ /* 0x0007e8000d901d6a */
[----:B--2---:R3:W-:Y:S02]  /*12c50*/  LDGSTS.E.BYPASS.LTC128B.128 [R21+0x2000], desc[UR42][R2.64+0x40], !P1 ;  /* 0x0200004002157fae */ /* 0x0047e4000c901d6a */
.L_x_1247:
[----:B-1-3--:R-:W-:Y:S02]  /*12c60*/  IADD3 R2, P0, R23, R14, RZ ;  /* 0x0000000e17027210 */ /* 0x00afe40007f1e0ff */
[----:B------:R-:W-:-:S03]  /*12c70*/  R2UR UR4, R8 ;  /* 0x00000000080472ca */ /* 0x000fc600000e0000 */
[----:B------:R-:W-:-:S05]  /*12c80*/  IMAD.X R3, RZ, RZ, R22, P0 ;  /* 0x000000ffff037224 */ /* 0x000fca00000e0616 */
        /* <DEDUP_REMOVED lines=14> */
.L_x_1170:
[----:B------:R1:W-:Y:S01]  /*12d70*/  SYNCS.ARRIVE.TRANS64.A1T0 RZ, [R8+URZ+0x22870], RZ ;  /* 0x022870ff08ff79a7 */ /* 0x0003e2000810003f */
[----:B------:R-:W-:Y:S05]  /*12d80*/  @!P1 BRA `(.L_x_1171) ;  /* 0x0000000000049947 */ /* 0x000fea0003800000 */
[----:B------:R-:W-:Y:S01]  /*12d90*/  BPT.TRAP 0x1 ;  /* 0x000000040000795c */ /* 0x000fe20000300000 */
.L_x_1171:
[----:B------:R-:W2:Y:S02]  /*12da0*/  SYNCS.PHASECHK.TRANS64.TRYWAIT P0, [R8+URZ+0x22840], R18 ;  /* 0x02284012080075a7 */ /* 0x000ea4000800017f */
[----:B--2---:R-:W-:Y:S05]  /*12db0*/  @!P0 BRA `(.L_x_1172) ;  /* 0x0000002c00a48947 */ /* 0x004fea0003800000 */
.L_x_1248:
[----:B------:R-:W3:Y:S01]  /*12dc0*/  LDL R2, [R1] ;  /* 0x0000000001027983 */ /* 0x000ee20000100800 */
[----:B------:R-:W-:Y:S01]  /*12dd0*/  ULDC.64 UR4, c[0x0][0x300] ;  /* 0x0000c00000047ab9 */ /* 0x000fe20000000a00 */
[----:B------:R-:W-:Y:S01]  /*12de0*/  R2UR UR6, R31 ;  /* 0x000000001f0672ca */ /* 0x000fe200000e0000 */
[----:B------:R-:W-:Y:S01]  /*12df0*/  IMAD R16, R16, UR4, RZ ;  /* 0x0000000410107c24 */ /* 0x000fe2000f8e02ff */
[----:B------:R-:W4:Y:S03]  /*12e00*/  S2R R19, SR_TID.X ;  /* 0x0000000000137919 */ /* 0x000f260000002100 */
[----:B------:R-:W-:Y:S02]  /*12e10*/  IMAD R5, R7, UR5, R16 ;  /* 0x0000000507057c24 */ /* 0x000fe4000f8e0210 */
[----:B----4-:R-:W-:-:S05]  /*12e20*/  IMAD.SHL.U32 R19, R19, 0x10, RZ ;  /* 0x0000001013137824 */ /* 0x010fca00078e00ff */
[----:B------:R-:W-:Y:S02]  /*12e30*/  LOP3.LUT R19, R19, 0x30, RZ, 0xc0, !PT ;  /* 0x0000003013137812 */ /* 0x000fe400078ec0ff */
[C---:B---3--:R-:W-:Y:S02]  /*12e40*/  LOP3.LUT P4, RZ, R2.reuse, 0x10, RZ, 0xc0, !PT ;  /* 0x0000001002ff7812 */ /* 0x048fe4000788c0ff */
[C---:B------:R-:W-:Y:S02]  /*12e50*/  LOP3.LUT P3, RZ, R2.reuse, 0x8, RZ, 0xc0, !PT ;  /* 0x0000000802ff7812 */ /* 0x040fe4000786c0ff */
[----:B------:R-:W-:Y:S01]  /*12e60*/  LOP3.LUT P1, RZ, R2, 0x4, RZ, 0xc0, !PT ;  /* 0x0000000402ff7812 */ /* 0x000fe2000782c0ff */
[----:B------:R-:W-:Y:S01]  /*12e70*/  IMAD.WIDE.U32 R2, R7, UR4, RZ ;  /* 0x0000000407027c25 */ /* 0x000fe2000f8e00ff */
[----:B------:R-:W-:-:S03]  /*12e80*/  ULDC.64 UR4, c[0x0][0x310] ;  /* 0x0000c40000047ab9 */ /* 0x000fc60000000a00 */
        /* <DEDUP_REMOVED lines=13> */
[----:B------:R-:W-:-:S03]  /*12f60*/  IMAD R17, R0, 0x6000, R37 ;  /* 0x0000600000117824 */ /* 0x000fc600078e0225 */
[----:B0-2---:R-:W-:Y:S01]  /*12f70*/  IADD3.X R18, R5, UR4, R3, P0, !PT ;  /* 0x0000000405127c10 */ /* 0x005fe200087fe403 */
[----:B------:R-:W-:-:S03]  /*12f80*/  UMOV UR4, 0xffffffff ;  /* 0xffffffff00047882 */ /* 0x000fc60000000000 */
[----:B------:R-:W-:Y:S05]  /*12f90*/  BRA.DIV UR4, `(.L_x_1173) ;  /* 0x0000002e04407947 */ /* 0x000fea000b800000 */
[----:B------:R-:W0:Y:S01]  /*12fa0*/  SHFL.IDX PT, R14, R16, RZ, 0x1c1f ;  /* 0x001c1fff100e7589 */ /* 0x000e2200000e0000 */
[----:B------:R-:W-:-:S03]  /*12fb0*/  VIADD R17, R17, UR48 ;  /* 0x0000003011117c36 */ /* 0x000fc60008000000 */
[----:B------:R-:W2:Y:S01]  /*12fc0*/  SHFL.IDX PT, R3, R18, RZ, 0x1c1f ;  /* 0x001c1fff12037589 */ /* 0x000ea200000e0000 */
[----:B0-----:R-:W-:-:S03]  /*12fd0*/  IADD3 R6, P0, R19, R14, RZ ;  /* 0x0000000e13067210 */ /* 0x001fc60007f1e0ff */
[----:B------:R-:W0:Y:S02]  /*12fe0*/  SHFL.IDX PT, R14, R16, 0x1, 0x1c1f ;  /* 0x003c1f00100e7f89 */ /* 0x000e2400000e0000 */
[----:B--2---:R-:W-:Y:S02]  /*12ff0*/  IMAD.X R7, RZ, RZ, R3, P0 ;  /* 0x000000ffff077224 */ /* 0x004fe400000e0603 */
[----:B------:R-:W2:Y:S04]  /*13000*/  SHFL.IDX PT, R3, R18, 0x1, 0x1c1f ;  /* 0x003c1f0012037f89 */ /* 0x000ea800000e0000 */
[----:B------:R3:W-:Y:S04]  /*13010*/  LDGSTS.E.BYPASS.LTC128B.128 [R17+0x16400], desc[UR42][R6.64], !P4 ;  /* 0x1640000006117fae */ /* 0x0007e8000e101d6a */
[----:B------:R3:W-:Y:S04]  /*13020*/  LDGSTS.E.BYPASS.LTC128B.128 [R17+0x18400], desc[UR42][R6.64+0x40], !P3 ;  /* 0x1840004006117fae */ /* 0x0007e8000d901d6a */
[----:B------:R3:W-:Y:S01]  /*13030*/  LDGSTS.E.BYPASS.LTC128B.128 [R17+0x1a400], desc[UR42][R6.64+0x80], !P1 ;  /* 0x1a40008006117fae */ /* 0x0007e2000c901d6a */
[----:B0-----:R-:W-:-:S03]  /*13040*/  IADD3 R4, P0, R19, R14, RZ ;  /* 0x0000000e13047210 */ /* 0x001fc60007f1e0ff */
[----:B------:R-:W0:Y:S02]  /*13050*/  SHFL.IDX PT, R14, R16, 0x2, 0x1c1f ;  /* 0x005c1f00100e7f89 */ /* 0x000e2400000e0000 */
[----:B--2---:R-:W-:Y:S02]  /*13060*/  IMAD.X R5, RZ, RZ, R3, P0 ;  /* 0x000000ffff057224 */ /* 0x004fe400000e0603 */
[----:B------:R-:W2:Y:S04]  /*13070*/  SHFL.IDX PT, R3, R18, 0x2, 0x1c1f ;  /* 0x005c1f0012037f89 */ /* 0x000ea800000e0000 */
[----:B------:R3:W-:Y:S04]  /*13080*/  LDGSTS.E.BYPASS.LTC128B.128 [R17+0x16c00], desc[UR42][R4.64], !P4 ;  /* 0x16c0000004117fae */ /* 0x0007e8000e101d6a */
[----:B------:R3:W-:Y:S04]  /*13090*/  LDGSTS.E.BYPASS.LTC128B.128 [R17+0x18c00], desc[UR42][R4.64+0x40], !P3 ;  /* 0x18c0004004117fae */ /* 0x0007e8000d901d6a */
[----:B------:R3:W-:Y:S04]  /*130a0*/  LDGSTS.E.BYPASS.LTC128B.128 [R17+0x1ac00], desc[UR42][R4.64+0x80], !P1 ;  /* 0x1ac0008004117fae */ /* 0x0007e8000c901d6a */
[----:B------:R-:W4:Y:S01]  /*130b0*/  SHFL.IDX PT, R18, R18, 0x3, 0x1c1f ;  /* 0x007c1f0012127f89 */ /* 0x000f2200000e0000 */
[----:B0-----:R-:W-:-:S03]  /*130c0*/  IADD3 R2, P0, R19, R14, RZ ;  /* 0x0000000e13027210 */ /* 0x001fc60007f1e0ff */
[----:B------:R3:W0:Y:S02]  /*130d0*/  SHFL.IDX PT, R14, R16, 0x3, 0x1c1f ;  /* 0x007c1f00100e7f89 */ /* 0x00062400000e0000 */
[----:B--2---:R-:W-:-:S05]  /*130e0*/  IMAD.X R3, RZ, RZ, R3, P0 ;  /* 0x000000ffff037224 */ /* 0x004fca00000e0603 */
[----:B------:R3:W-:Y:S04]  /*130f0*/  LDGSTS.E.BYPASS.LTC128B.128 [R17+0x17400], desc[UR42][R2.64], !P4 ;  /* 0x1740000002117fae */ /* 0x0007e8000e101d6a */
[----:B------:R3:W-:Y:S04]  /*13100*/  LDGSTS.E.BYPASS.LTC128B.128 [R17+0x19400], desc[UR42][R2.64+0x40], !P3 ;  /* 0x1940004002117fae */ /* 0x0007e8000d901d6a */
[----:B------:R3:W-:Y:S02]  /*13110*/  LDGSTS.E.BYPASS.LTC128B.128 [R17+0x1b400], desc[UR42][R2.64+0x80], !P1 ;  /* 0x1b40008002117fae */ /* 0x0007e4000c901d6a */
.L_x_1258:
[----:B0--3--:R-:W-:Y:S02]  /*13120*/  IADD3 R2, P0, R19, R14, RZ ;  /* 0x0000000e13027210 */ /* 0x009fe40007f1e0ff */
[----:B------:R-:W-:-:S03]  /*13130*/  R2UR UR4, R8 ;  /* 0x00000000080472ca */ /* 0x000fc600000e0000 */
[----:B----4-:R-:W-:-:S05]  /*13140*/  IMAD.X R3, RZ, RZ, R18, P0 ;  /* 0x000000ffff037224 */ /* 0x010fca00000e0612 */
        /* <DEDUP_REMOVED lines=15> */
.L_x_1174:
[----:B------:R-:W-:Y:S01]  /*13240*/  IMAD.U32 R2, RZ, RZ, UR40 ;  /* 0x00000028ff027e24 */ /* 0x000fe2000f8e00ff */
[----:B------:R0:W-:Y:S04]  /*13250*/  SYNCS.ARRIVE.TRANS64.A1T0 RZ, [R8+URZ+0x22830], RZ ;  /* 0x022830ff08ff79a7 */ /* 0x0001e8000810003f */
[----:B------:R-:W-:-:S04]  /*13260*/  LOP3.LUT R2, R2, 0x1, RZ, 0xfc, !PT ;  /* 0x0000000102027812 */ /* 0x000fc800078efcff */
[----:B------:R-:W-:-:S13]  /*13270*/  ISETP.NE.AND P1, PT, R2, 0x3, PT ;  /* 0x000000030200780c */ /* 0x000fda0003f25270 */
[----:B0-----:R-:W-:Y:S05]  /*13280*/  @!P1 BRA `(.L_x_1175) ;  /* 0x0000000000049947 */ /* 0x001fea0003800000 */
[----:B------:R-:W-:Y:S01]  /*13290*/  BPT.TRAP 0x1 ;  /* 0x000000040000795c */ /* 0x000fe20000300000 */
.L_x_1175:
[----:B------:R-:W-:Y:S02]  /*132a0*/  LOP3.LUT R3, R10, 0x1, RZ, 0x3c, !PT ;  /* 0x000000010a037812 */ /* 0x000fe400078e3cff */
[----:B------:R-:W-:Y:S02]  /*132b0*/  LEA R2, R9, UR48, 0x3 ;  /* 0x0000003009027c11 */ /* 0x000fe4000f8e18ff */
[----:B------:R-:W-:-:S04]  /*132c0*/  SHF.L.U32 R3, R3, 0x1f, RZ ;  /* 0x0000001f03037819 */ /* 0x000fc800000006ff */
[----:B------:R-:W0:Y:S02]  /*132d0*/  SYNCS.PHASECHK.TRANS64.TRYWAIT P0, [R2+URZ+0x22870], R3 ;  /* 0x02287003020075a7 */ /* 0x000e24000800017f */
[----:B0-----:R-:W-:Y:S05]  /*132e0*/  @!P0 BRA `(.L_x_1176) ;  /* 0x0000002c00908947 */ /* 0x001fea0003800000 */
.L_x_1259:
[----:B------:R-:W-:-:S06]  /*132f0*/  ULOP3.LUT UR4, UR40, 0x2, URZ, 0xfc, !UPT ;  /* 0x0000000228047892 */ /* 0x000fcc000f8efc3f */
[----:B------:R-:W-:-:S05]  /*13300*/  IMAD.U32 R4, RZ, RZ, UR4 ;  /* 0x00000004ff047e24 */ /* 0x000fca000f8e00ff */
[----:B------:R-:W-:-:S13]  /*13310*/  ISETP.NE.AND P0, PT, R4, 0x3, PT ;  /* 0x000000030400780c */ /* 0x000fda0003f05270 */
[----:B------:R-:W-:Y:S05]  /*13320*/  @!P0 BRA `(.L_x_1177) ;  /* 0x0000000000048947 */ /* 0x000fea0003800000 */
[----:B------:R-:W-:Y:S01]  /*13330*/  BPT.TRAP 0x1 ;  /* 0x000000040000795c */ /* 0x000fe20000300000 */
.L_x_1177:
[----:B0-----:R-:W-:Y:S01]  /*13340*/  SHF.L.U32 R3, R10, 0x1f, RZ ;  /* 0x0000001f0a037819 */ /* 0x001fe200000006ff */
[----:B------:R-:W-:-:S03]  /*13350*/  IMAD.SHL.U32 R5, R9, 0x4000, RZ ;  /* 0x0000400009057824 */ /* 0x000fc600078e00ff */
[----:B------:R-:W0:Y:S02]  /*13360*/  SYNCS.PHASECHK.TRANS64.TRYWAIT P0, [R2+URZ+0x22860], R3 ;  /* 0x02286003020075a7 */ /* 0x000e24000800017f */
[----:B0-----:R-:W-:Y:S05]  /*13370*/  @!P0 BRA `(.L_x_1178) ;  /* 0x0000002c00808947 */ /* 0x001fea0003800000 */
.L_x_1260:
[----:B------:R-:W2:Y:S04]  /*13380*/  LDL R4, [R1+0xc] ;  /* 0x00000c0001047983 */ /* 0x000ea80000100800 */
[----:B------:R-:W3:Y:S01]  /*13390*/  LDL R7, [R1+0x8] ;  /* 0x0000080001077983 */ /* 0x000ee20000100800 */
[----:B------:R-:W-:Y:S05]  /*133a0*/  WARPSYNC.ALL ;  /* 0x0000000000007948 */ /* 0x000fea0003800000 */
[----:B------:R-:W-:Y:S01]  /*133b0*/  ULOP3.LUT UR4, UR40, 0x2, URZ, 0xfc, !UPT ;  /* 0x0000000228047892 */ /* 0x000fe2000f8efc3f */
[----:B--2---:R-:W-:-:S02]  /*133c0*/  LOP3.LUT R4, R5, R4, RZ, 0xfc, !PT ;  /* 0x0000000405047212 */ /* 0x004fc400078efcff */
[----:B---3--:R-:W-:-:S03]  /*133d0*/  IADD3 R5, R5, UR48, R7 ;  /* 0x0000003005057c10 */ /* 0x008fc6000fffe007 */
[----:B------:R-:W-:Y:S01]  /*133e0*/  VIADD R6, R4, UR48 ;  /* 0x0000003004067c36 */ /* 0x000fe20008000000 */
[----:B------:R-:W2:Y:S03]  /*133f0*/  LDSM.16.MT88.4 R16, [R4+UR48+0x8400] ;  /* 0x008400300410783b */ /* 0x000ea60008004200 */
[----:B0-----:R-:W-:Y:S01]  /*13400*/  IMAD.IADD R3, R35, 0x1, R6 ;  /* 0x0000000123037824 */ /* 0x001fe200078e0206 */
[----:B------:R-:W-:-:S04]  /*13410*/  IADD3 R6, R33, 0x400, R5 ;  /* 0x0000040021067810 */ /* 0x000fc80007ffe005 */
[----:B-1----:R-:W0:Y:S01]  /*13420*/  LDSM.16.MT88.4 R8, [R3+0x8400] ;  /* 0x008400000308783b */ /* 0x002e220000004200 */
[C-C-:B--2---:R-:W-:Y:S02]  /*13430*/  PRMT R12, R16.reuse, 0x6420, R17.reuse ;  /* 0x00006420100c7816 */ /* 0x144fe40000000011 */
[----:B------:R-:W-:Y:S02]  /*13440*/  PRMT R13, R16, 0x7531, R17 ;  /* 0x00007531100d7816 */ /* 0x000fe40000000011 */
[C-C-:B------:R-:W-:Y:S02]  /*13450*/  PRMT R14, R18.reuse, 0x6420, R19.reuse ;  /* 0x00006420120e7816 */ /* 0x140fe40000000013 */
[----:B------:R-:W-:Y:S02]  /*13460*/  PRMT R15, R18, 0x7531, R19 ;  /* 0x00007531120f7816 */ /* 0x000fe40000000013 */
[C-C-:B0-----:R-:W-:Y:S02]  /*13470*/  PRMT R20, R8.reuse, 0x6420, R9.reuse ;  /* 0x0000642008147816 */ /* 0x141fe40000000009 */
[----:B------:R-:W-:Y:S01]  /*13480*/  PRMT R21, R8, 0x7531, R9 ;  /* 0x0000753108157816 */ /* 0x000fe20000000009 */
[----:B------:R-:W-:Y:S01]  /*13490*/  STSM.16.M88.4 [R5+0x400], R12 ;  /* 0x0004000c05007844 */ /* 0x000fe20000000200 */
[----:B------:R-:W-:-:S02]  /*134a0*/  PRMT R22, R10, 0x6420, R11 ;  /* 0x000064200a167816 */ /* 0x000fc4000000000b */
[----:B------:R-:W-:-:S05]  /*134b0*/  PRMT R23, R10, 0x7531, R11 ;  /* 0x000075310a177816 */ /* 0x000fca000000000b */
[----:B------:R0:W-:Y:S04]  /*134c0*/  STSM.16.M88.4 [R5+0x2400], R20 ;  /* 0x0024001405007844 */ /* 0x0001e80000000200 */
[----:B------:R-:W1:Y:S04]  /*134d0*/  LDSM.16.MT88.4 R8, [R4+UR48+0x9400] ;  /* 0x009400300408783b */ /* 0x000e680008004200 */
[----:B------:R-:W2:Y:S01]  /*134e0*/  LDSM.16.MT88.4 R12, [R3+0x9400] ;  /* 0x00940000030c783b */ /* 0x000ea20000004200 */
[----:B0-----:R-:W-:Y:S01]  /*134f0*/  IADD3 R20, R35, 0x400, R5 ;  /* 0x0000040023147810 */ /* 0x001fe20007ffe005 */
[----:B------:R-:W-:-:S05]  /*13500*/  IMAD.U32 R23, RZ, RZ, UR4 ;  /* 0x00000004ff177e24 */ /* 0x000fca000f8e00ff */
[----:B------:R-:W-:Y:S02]  /*13510*/  ISETP.NE.AND P0, PT, R23, 0x3, PT ;  /* 0x000000031700780c */ /* 0x000fe40003f05270 */
[C-C-:B-1----:R-:W-:Y:S02]  /*13520*/  PRMT R16, R8.reuse, 0x6420, R9.reuse ;  /* 0x0000642008107816 */ /* 0x142fe40000000009 */
[----:B------:R-:W-:Y:S02]  /*13530*/  PRMT R17, R8, 0x7531, R9 ;  /* 0x0000753108117816 */ /* 0x000fe40000000009 */
[C-C-:B------:R-:W-:Y:S02]  /*13540*/  PRMT R18, R10.reuse, 0x6420, R11.reuse ;  /* 0x000064200a127816 */ /* 0x140fe4000000000b */
[----:B------:R-:W-:Y:S02]  /*13550*/  PRMT R19, R10, 0x7531, R11 ;  /* 0x000075310a137816 */ /* 0x000fe4000000000b */
[----:B--2---:R-:W-:-:S02]  /*13560*/  PRMT R24, R12, 0x6420, R13 ;  /* 0x000064200c187816 */ /* 0x004fc4000000000d */
[----:B------:R-:W-:Y:S01]  /*13570*/  PRMT R25, R12, 0x7531, R13 ;  /* 0x000075310c197816 */ /* 0x000fe2000000000d */
[----:B------:R-:W-:Y:S01]  /*13580*/  STSM.16.M88.4 [R6], R16 ;  /* 0x0000001006007844 */ /* 0x000fe20000000200 */
        /* <DEDUP_REMOVED lines=11> */
[----:B------:R0:W-:Y:S01]  /*13640*/  STSM.16.M88.4 [R20], R16 ;  /* 0x0000001014007844 */ /* 0x0001e20000000200 */
[C-C-:B------:R-:W-:Y:S02]  /*13650*/  PRMT R10, R14.reuse, 0x6420, R15.reuse ;  /* 0x000064200e0a7816 */ /* 0x140fe4000000000f */
[----:B------:R-:W-:-:S05]  /*13660*/  PRMT R11, R14, 0x7531, R15 ;  /* 0x000075310e0b7816 */ /* 0x000fca000000000f */
[----:B------:R-:W-:Y:S04]  /*13670*/  STSM.16.M88.4 [R20+0x2000], R8 ;  /* 0x0020000814007844 */ /* 0x000fe80000000200 */
[----:B------:R-:W1:Y:S04]  /*13680*/  LDSM.16.MT88.4 R4, [R4+UR48+0xb400] ;  /* 0x00b400300404783b */ /* 0x000e680008004200 */
[----:B------:R-:W2:Y:S01]  /*13690*/  LDSM.16.MT88.4 R8, [R3+0xb400] ;  /* 0x00b400000308783b */ /* 0x000ea20000004200 */
[----:B0-----:R-:W-:Y:S01]  /*136a0*/  IMAD.IADD R16, R33, 0x1, R20 ;  /* 0x0000000121107824 */ /* 0x001fe200078e0214 */
[----:B-1----:R-:W-:-:S02]  /*136b0*/  PRMT R12, R4, 0x6420, R5 ;  /* 0x00006420040c7816 */ /* 0x002fc40000000005 */
[----:B------:R-:W-:Y:S02]  /*136c0*/  PRMT R13, R4, 0x7531, R5 ;  /* 0x00007531040d7816 */ /* 0x000fe40000000005 */
[C-C-:B------:R-:W-:Y:S02]  /*136d0*/  PRMT R14, R6.reuse, 0x6420, R7.reuse ;  /* 0x00006420060e7816 */ /* 0x140fe40000000007 */
[----:B------:R-:W-:Y:S02]  /*136e0*/  PRMT R15, R6, 0x7531, R7 ;  /* 0x00007531060f7816 */ /* 0x000fe40000000007 */
[C-C-:B--2---:R-:W-:Y:S02]  /*136f0*/  PRMT R4, R8.reuse, 0x6420, R9.reuse ;  /* 0x0000642008047816 */ /* 0x144fe40000000009 */
[----:B------:R-:W-:Y:S01]  /*13700*/  PRMT R5, R8, 0x7531, R9 ;  /* 0x0000753108057816 */ /* 0x000fe20000000009 */
[----:B------:R0:W-:Y:S01]  /*13710*/  STSM.16.M88.4 [R16], R12 ;  /* 0x0000000c10007844 */ /* 0x0001e20000000200 */
        /* <DEDUP_REMOVED lines=11> */
.L_x_1179:
[----:B-1----:R1:W-:Y:S01]  /*137d0*/  SYNCS.ARRIVE.TRANS64.A1T0 RZ, [R2+URZ+0x22850], RZ ;  /* 0x022850ff02ff79a7 */ /* 0x0023e2000810003f */
[----:B------:R-:W-:Y:S06]  /*137e0*/  BAR.SYNC.DEFER_BLOCKING 0x2, 0x80 ;  /* 0x0082000000007b1d */ /* 0x000fec0000010000 */
[----:B------:R-:W-:Y:S05]  /*137f0*/  @!P1 BRA `(.L_x_1180) ;  /* 0x0000000000049947 */ /* 0x000fea0003800000 */
[----:B------:R-:W-:Y:S01]  /*13800*/  BPT.TRAP 0x1 ;  /* 0x000000040000795c */ /* 0x000fe20000300000 */
.L_x_1180:
[----:B------:R-:W2:Y:S01]  /*13810*/  S2R R3, SR_CgaCtaId ;  /* 0x0000000000037919 */ /* 0x000ea20000008800 */
[----:B-1----:R-:W-:Y:S02]  /*13820*/  VIADD R2, R2, 0x22880 ;  /* 0x0002288002027836 */ /* 0x002fe40000000000 */
[----:B------:R-:W-:Y:S02]  /*13830*/  VIADD R28, R28, 0xffffff80 ;  /* 0xffffff801c1c7836 */ /* 0x000fe40000000000 */
[----:B------:R-:W-:Y:S02]  /*13840*/  IMAD.MOV.U32 R9, RZ, RZ, R0 ;  /* 0x000000ffff097224 */ /* 0x000fe400078e0000 */
[----:B------:R-:W-:Y:S01]  /*13850*/  IMAD.MOV.U32 R10, RZ, RZ, R29 ;  /* 0x000000ffff0a7224 */ /* 0x000fe200078e001d */
[----:B--2---:R-:W-:-:S04]  /*13860*/  PRMT R2, R3, 0x654, R2 ;  /* 0x0000065403027816 */ /* 0x004fc80000000002 */
[----:B------:R2:W-:Y:S01]  /*13870*/  SYNCS.ARRIVE.TRANS64.RED.A1T0 RZ, [R2+URZ], RZ ;  /* 0x000000ff02ff79a7 */ /* 0x0005e2000810043f */
[----:B------:R-:W-:Y:S05]  /*13880*/  @P2 BRA `(.L_x_1181) ;  /* 0xffffffec008c2947 */ /* 0x000fea000383ffff */
[----:B------:R-:W-:Y:S05]  /*13890*/  BRA `(.L_x_1182) ;  /* 0x0000000000047947 */ /* 0x000fea0003800000 */
.L_x_1166:
[----:B0-----:R-:W-:-:S07]  /*138a0*/  IMAD.MOV.U32 R0, RZ, RZ, RZ ;  /* 0x000000ffff007224 */ /* 0x001fce00078e00ff */
.L_x_1182:
[----:B------:R-:W-:-:S06]  /*138b0*/  ULOP3.LUT UR4, UR40, 0x1, URZ, 0xfc, !UPT ;  /* 0x0000000128047892 */ /* 0x000fcc000f8efc3f */
[----:B--2---:R-:W-:-:S05]  /*138c0*/  IMAD.U32 R2, RZ, RZ, UR4 ;  /* 0x00000004ff027e24 */ /* 0x004fca000f8e00ff */
[----:B------:R-:W-:-:S13]  /*138d0*/  ISETP.NE.AND P1, PT, R2, 0x3, PT ;  /* 0x000000030200780c */ /* 0x000fda0003f25270 */
[----:B------:R-:W-:Y:S05]  /*138e0*/  @!P1 BRA `(.L_x_1183) ;  /* 0x0000000000049947 */ /* 0x000fea0003800000 */
[----:B------:R-:W-:Y:S01]  /*138f0*/  BPT.TRAP 0x1 ;  /* 0x000000040000795c */ /* 0x000fe20000300000 */
.L_x_1183:
[----:B------:R-:W-:Y:S01]  /*13900*/  LOP3.LUT R2, R29, 0x1, RZ, 0x3c, !PT ;  /* 0x000000011d027812 */ /* 0x000fe200078e3cff */
[----:B------:R-:W-:Y:S01]  /*13910*/  BSSY B0, `(.L_x_1184) ;  /* 0x0000005000007945 */ /* 0x000fe20003800000 */
[----:B------:R-:W-:Y:S02]  /*13920*/  LEA R17, R0, UR48, 0x3 ;  /* 0x0000003000117c11 */ /* 0x000fe4000f8e18ff */
[----:B------:R-:W-:-:S04]  /*13930*/  SHF.L.U32 R2, R2, 0x1f, RZ ;  /* 0x0000001f02027819 */ /* 0x000fc800000006ff */
[----:B------:R-:W2:Y:S02]  /*13940*/  SYNCS.PHASECHK.TRANS64.TRYWAIT P0, [R17+URZ+0x22870], R2 ;  /* 0x02287002110075a7 */ /* 0x000ea4000800017f */
[----:B--2---:R-:W-:Y:S05]  /*13950*/  @!P0 BRA `(.L_x_1185) ;  /* 0x00000028001c8947 */ /* 0x004fea0003800000 */
.L_x_1261:
[----:B------:R-:W-:Y:S05]  /*13960*/  BSYNC B0 ;  /* 0x0000000000007941 */ /* 0x000fea0003800000 */
.L_x_1184:
[----:B------:R-:W-:-:S06]  /*13970*/  ULOP3.LUT UR4, UR40, 0x2, URZ, 0xfc, !UPT ;  /* 0x0000000228047892 */ /* 0x000fcc000f8efc3f */
[----:B------:R-:W-:-:S05]  /*13980*/  IMAD.U32 R3, RZ, RZ, UR4 ;  /* 0x00000004ff037e24 */ /* 0x000fca000f8e00ff */
[----:B------:R-:W-:-:S13]  /*13990*/  ISETP.NE.AND P0, PT, R3, 0x3, PT ;  /* 0x000000030300780c */ /* 0x000fda0003f05270 */
[----:B------:R-:W-:Y:S05]  /*139a0*/  @!P0 BRA `(.L_x_1186) ;  /* 0x0000000000048947 */ /* 0x000fea0003800000 */
[----:B------:R-:W-:Y:S01]  /*139b0*/  BPT.TRAP 0x1 ;  /* 0x000000040000795c */ /* 0x000fe20000300000 */
.L_x_1186:
[----:B--2---:R-:W2:Y:S01]  /*139c0*/  LDL.LU R2, [R1+0xc] ;  /* 0x00000c0001027983 */ /* 0x004ea20000300800 */
[----:B0-----:R-:W-:Y:S01]  /*139d0*/  SHF.L.U32 R4, R29, 0x1f, RZ ;  /* 0x0000001f1d047819 */ /* 0x001fe200000006ff */
[----:B------:R-:W-:-:S03]  /*139e0*/  IMAD.SHL.U32 R3, R0, 0x4000, RZ ;  /* 0x0000400000037824 */ /* 0x000fc600078e00ff */
[----:B------:R-:W0:Y:S02]  /*139f0*/  SYNCS.PHASECHK.TRANS64.TRYWAIT P0, [R17+URZ+0x22860], R4 ;  /* 0x02286004110075a7 */ /* 0x000e24000800017f */
[----:B--2---:R-:W-:-:S05]  /*13a00*/  LOP3.LUT R2, R3, R2, RZ, 0xfc, !PT ;  /* 0x0000000203027212 */ /* 0x004fca00078efcff */
[----:B------:R-:W-:-:S04]  /*13a10*/  VIADD R16, R2, UR48 ;  /* 0x0000003002107c36 */ /* 0x000fc80008000000 */
[----:B------:R-:W-:Y:S01]  /*13a20*/  IMAD.IADD R16, R35, 0x1, R16 ;  /* 0x0000000123107824 */ /* 0x000fe200078e0210 */
[----:B0-----:R-:W-:Y:S06]  /*13a30*/  @!P0 BRA `(.L_x_1187) ;  /* 0x0000002400f88947 */ /* 0x001fec0003800000 */
.L_x_1262:
[----:B------:R-:W2:Y:S01]  /*13a40*/  LDL.LU R12, [R1+0x8] ;  /* 0x00000800010c7983 */ /* 0x000ea20000300800 */
[----:B------:R-:W-:Y:S05]  /*13a50*/  WARPSYNC.ALL ;  /* 0x0000000000007948 */ /* 0x000fea0003800000 */
[----:B------:R-:W3:Y:S01]  /*13a60*/  LDSM.16.MT88.4 R8, [R2+UR48+0x8400] ;  /* 0x008400300208783b */ /* 0x000ee20008004200 */
[----:B------:R-:W-:-:S03]  /*13a70*/  ULOP3.LUT UR4, UR40, 0x2, URZ, 0xfc, !UPT ;  /* 0x0000000228047892 */ /* 0x000fc6000f8efc3f */
[----:B0-----:R-:W0:Y:S03]  /*13a80*/  LDSM.16.MT88.4 R4, [R16+0x8400] ;  /* 0x008400001004783b */ /* 0x001e260000004200 */
[----:B------:R-:W-:-:S05]  /*13a90*/  IMAD.U32 R19, RZ, RZ, UR4 ;  /* 0x00000004ff137e24 */ /* 0x000fca000f8e00ff */
[----:B------:R-:W-:Y:S02]  /*13aa0*/  ISETP.NE.AND P0, PT, R19, 0x3, PT ;  /* 0x000000031300780c */ /* 0x000fe40003f05270 */
[----:B---3--:R-:W-:Y:S02]  /*13ab0*/  PRMT R13, R8, 0x7531, R9 ;  /* 0x00007531080d7816 */ /* 0x008fe40000000009 */
[C-C-:B-1----:R-:W-:Y:S02]  /*13ac0*/  PRMT R14, R10.reuse, 0x6420, R11.reuse ;  /* 0x000064200a0e7816 */ /* 0x142fe4000000000b */
[----:B------:R-:W-:Y:S02]  /*13ad0*/  PRMT R15, R10, 0x7531, R11 ;  /* 0x000075310a0f7816 */ /* 0x000fe4000000000b */
[C-C-:B0-----:R-:W-:Y:S02]  /*13ae0*/  PRMT R10, R6.reuse, 0x6420, R7.reuse ;  /* 0x00006420060a7816 */ /* 0x141fe40000000007 */
[----:B------:R-:W-:-:S02]  /*13af0*/  PRMT R11, R6, 0x7531, R7 ;  /* 0x00007531060b7816 */ /* 0x000fc40000000007 */
[----:B--2---:R-:W-:Y:S02]  /*13b00*/  IADD3 R3, R3, UR48, R12 ;  /* 0x0000003003037c10 */ /* 0x004fe4000fffe00c */
[----:B------:R-:W-:Y:S02]  /*13b10*/  PRMT R12, R8, 0x6420, R9 ;  /* 0x00006420080c7816 */ /* 0x000fe40000000009 */
[C-C-:B------:R-:W-:Y:S02]  /*13b20*/  PRMT R8, R4.reuse, 0x6420, R5.reuse ;  /* 0x0000642004087816 */ /* 0x140fe40000000005 */
[----:B------:R-:W-:Y:S01]  /*13b30*/  PRMT R9, R4, 0x7531, R5 ;  /* 0x0000753104097816 */ /* 0x000fe20000000005 */
[----:B------:R-:W-:Y:S01]  /*13b40*/  STSM.16.M88.4 [R3+0x400], R12 ;  /* 0x0004000c03007844 */ /* 0x000fe20000000200 */
[--C-:B------:R-:W-:Y:S02]  /*13b50*/  IADD3 R18, R33, 0x400, R3.reuse ;  /* 0x0000040021127810 */ /* 0x100fe40007ffe003 */
[----:B------:R-:W-:Y:S01]  /*13b60*/  IADD3 R20, R35, 0x400, R3 ;  /* 0x0000040023147810 */ /* 0x000fe20007ffe003 */
[----:B------:R-:W-:Y:S04]  /*13b70*/  STSM.16.M88.4 [R3+0x2400], R8 ;  /* 0x0024000803007844 */ /* 0x000fe80000000200 */
[----:B------:R-:W0:Y:S01]  /*13b80*/  LDSM.16.MT88.4 R12, [R2+UR48+0x9400] ;  /* 0x00940030020c783b */ /* 0x000e220008004200 */
[----:B------:R-:W-:-:S03]  /*13b90*/  IMAD.IADD R33, R33, 0x1, R20 ;  /* 0x0000000121217824 */ /* 0x000fc600078e0214 */
[----:B------:R-:W1:Y:S01]  /*13ba0*/  LDSM.16.MT88.4 R8, [R16+0x9400] ;  /* 0x009400001008783b */ /* 0x000e620000004200 */
[C-C-:B0-----:R-:W-:Y:S02]  /*13bb0*/  PRMT R4, R12.reuse, 0x6420, R13.reuse ;  /* 0x000064200c047816 */ /* 0x141fe4000000000d */
[----:B------:R-:W-:Y:S02]  /*13bc0*/  PRMT R5, R12, 0x7531, R13 ;  /* 0x000075310c057816 */ /* 0x000fe4000000000d */
[C-C-:B------:R-:W-:Y:S02]  /*13bd0*/  PRMT R6, R14.reuse, 0x6420, R15.reuse ;  /* 0x000064200e067816 */ /* 0x140fe4000000000f */
[----:B------:R-:W-:Y:S02]  /*13be0*/  PRMT R7, R14, 0x7531, R15 ;  /* 0x000075310e077816 */ /* 0x000fe4000000000f */
[C-C-:B-1----:R-:W-:Y:S02]  /*13bf0*/  PRMT R12, R8.reuse, 0x6420, R9.reuse ;  /* 0x00006420080c7816 */ /* 0x142fe40000000009 */
[----:B------:R-:W-:Y:S01]  /*13c00*/  PRMT R13, R8, 0x7531, R9 ;  /* 0x00007531080d7816 */ /* 0x000fe20000000009 */
[----:B------:R-:W-:Y:S01]  /*13c10*/  STSM.16.M88.4 [R18], R4 ;  /* 0x0000000412007844 */ /* 0x000fe20000000200 */
        /* <DEDUP_REMOVED lines=35> */
.L_x_1188:
[----:B-1----:R1:W-:Y:S01]  /*13e50*/  SYNCS.ARRIVE.TRANS64.A1T0 RZ, [R17+URZ+0x22850], RZ ;  /* 0x022850ff11ff79a7 */ /* 0x0023e2000810003f */
[----:B------:R-:W-:Y:S06]  /*13e60*/  BAR.SYNC.DEFER_BLOCKING 0x2, 0x80 ;  /* 0x0082000000007b1d */ /* 0x000fec0000010000 */
[----:B------:R-:W-:Y:S05]  /*13e70*/  @!P1 BRA `(.L_x_1189) ;  /* 0x0000000000049947 */ /* 0x000fea0003800000 */
[----:B------:R-:W-:Y:S01]  /*13e80*/  BPT.TRAP 0x1 ;  /* 0x000000040000795c */ /* 0x000fe20000300000 */
.L_x_1189:
[----:B------:R-:W2:Y:S01]  /*13e90*/  S2R R2, SR_CgaCtaId ;  /* 0x0000000000027919 */ /* 0x000ea20000008800 */
[----:B-1----:R-:W-:Y:S02]  /*13ea0*/  VIADD R17, R17, 0x22880 ;  /* 0x0002288011117836 */ /* 0x002fe40000000000 */
[----:B------:R-:W-:-:S05]  /*13eb0*/  VIADD R0, R0, 0x1 ;  /* 0x0000000100007836 */ /* 0x000fca0000000000 */
[----:B------:R-:W-:-:S04]  /*13ec0*/  ISETP.NE.AND P0, PT, R0, 0x2, PT ;  /* 0x000000020000780c */ /* 0x000fc80003f05270 */
[----:B0-----:R-:W-:Y:S02]  /*13ed0*/  SEL R4, RZ, 0x1, P0 ;  /* 0x00000001ff047807 */ /* 0x001fe40000000000 */
[----:B------:R-:W-:Y:S02]  /*13ee0*/  SEL R0, R0, RZ, P0 ;  /* 0x000000ff00007207 */ /* 0x000fe40000000000 */
[----:B------:R-:W-:Y:S02]  /*13ef0*/  LOP3.LUT R29, R29, R4, RZ, 0x3c, !PT ;  /* 0x000000041d1d7212 */ /* 0x000fe400078e3cff */
[----:B--2---:R-:W-:Y:S01]  /*13f00*/  PRMT R17, R2, 0x654, R17 ;  /* 0x0000065402117816 */ /* 0x004fe20000000011 */
[----:B------:R-:W-:-:S03]  /*13f10*/  IMAD.MOV.U32 R2, RZ, RZ, RZ ;  /* 0x000000ffff027224 */ /* 0x000fc600078e00ff */
[----:B------:R0:W-:Y:S04]  /*13f20*/  SYNCS.ARRIVE.TRANS64.RED.A1T0 RZ, [R17+URZ], RZ ;  /* 0x000000ff11ff79a7 */ /* 0x0001e8000810043f */
.L_x_1140:
[----:B------:R-:W1:Y:S01]  /*13f30*/  S2R R4, SR_CgaCtaId ;  /* 0x0000000000047919 */ /* 0x000e620000008800 */
[----:B------:R-:W-:Y:S02]  /*13f40*/  MOV R3, 0x400 ;  /* 0x0000040000037802 */ /* 0x000fe40000000f00 */
[----:B------:R-:W-:Y:S02]  /*13f50*/  SHF.L.U32 R2, R2, 0x1f, RZ ;  /* 0x0000001f02027819 */ /* 0x000fe400000006ff */
[----:B-1----:R-:W-:-:S04]  /*13f60*/  LEA R5, R4, R3, 0x18 ;  /* 0x0000000304057211 */ /* 0x002fc800078ec0ff */
[----:B------:R-:W1:Y:S02]  /*13f70*/  SYNCS.PHASECHK.TRANS64.TRYWAIT P0, [R5+URZ+0x22820], R2 ;  /* 0x02282002050075a7 */ /* 0x000e64000800017f */
[----:B-1----:R-:W-:Y:S05]  /*13f80*/  @!P0 BRA `(.L_x_1190) ;  /* 0x0000002000b88947 */ /* 0x002fea0003800000 */
.L_x_1263:
[----:B------:R-:W2:Y:S02]  /*13f90*/  S2R R3, SR_TID.X ;  /* 0x0000000000037919 */ /* 0x000ea40000002100 */
[----:B--2---:R-:W-:-:S04]  /*13fa0*/  SHF.R.U32.HI R3, RZ, 0x5, R3 ;  /* 0x00000005ff037819 */ /* 0x004fc80000011603 */
[----:B------:R-:W-:-:S05]  /*13fb0*/  LOP3.LUT R3, R3, 0x3, RZ, 0xc0, !PT ;  /* 0x0000000303037812 */ /* 0x000fca00078ec0ff */
[----:B-1----:R-:W1:Y:S02]  /*13fc0*/  SHFL.IDX PT, R2, R3, RZ, 0x1f ;  /* 0x00001fff03027589 */ /* 0x002e6400000e0000 */
[----:B-1----:R-:W-:-:S13]  /*13fd0*/  ISETP.NE.AND P0, PT, R2, RZ, PT ;  /* 0x000000ff0200720c */ /* 0x002fda0003f05270 */
        /* <DEDUP_REMOVED lines=8> */
.L_x_1191:
[C---:B------:R-:W-:Y:S01]  /*14060*/  IMAD R4, R0.reuse, 0x8, R5 ;  /* 0x0000000800047824 */ /* 0x040fe200078e0205 */
[----:B------:R-:W-:Y:S01]  /*14070*/  SHF.L.U32 R3, R29, 0x1f, RZ ;  /* 0x0000001f1d037819 */ /* 0x000fe200000006ff */
[----:B------:R-:W-:-:S03]  /*14080*/  VIADD R0, R0, 0x1 ;  /* 0x0000000100007836 */ /* 0x000fc60000000000 */
[----:B------:R-:W1:Y:S02]  /*14090*/  SYNCS.PHASECHK.TRANS64.TRYWAIT P1, [R4+URZ+0x22840], R3 ;  /* 0x02284003040075a7 */ /* 0x000e64000802017f */
[----:B------:R-:W-:-:S04]  /*140a0*/  ISETP.NE.AND P2, PT, R0, 0x2, PT ;  /* 0x000000020000780c */ /* 0x000fc80003f45270 */
[----:B------:R-:W-:Y:S01]  /*140b0*/  SEL R2, RZ, 0x1, P2 ;  /* 0x00000001ff027807 */ /* 0x000fe20001000000 */
[----:B-1----:R-:W-:Y:S08]  /*140c0*/  @!P1 BRA `(.L_x_1192) ;  /* 0x00000020007c9947 */ /* 0x002ff00003800000 */
.L_x_1264:
[----:B------:R-:W-:Y:S02]  /*140d0*/  SEL R0, R0, RZ, P2 ;  /* 0x000000ff00007207 */ /* 0x000fe40001000000 */
[----:B------:R-:W-:Y:S01]  /*140e0*/  LOP3.LUT R2, R29, R2, RZ, 0x3c, !PT ;  /* 0x000000021d027212 */ /* 0x000fe200078e3cff */
[----:B------:R-:W-:Y:S06]  /*140f0*/  @!P0 BRA `(.L_x_1193) ;  /* 0x0000000000048947 */ /* 0x000fec0003800000 */
[----:B------:R-:W-:Y:S01]  /*14100*/  BPT.TRAP 0x1 ;  /* 0x000000040000795c */ /* 0x000fe20000300000 */
.L_x_1193:
[----:B------:R-:W-:Y:S01]  /*14110*/  IMAD R5, R0, 0x8, R5 ;  /* 0x0000000800057824 */ /* 0x000fe200078e0205 */
[----:B------:R-:W-:-:S04]  /*14120*/  SHF.L.U32 R0, R2, 0x1f, RZ ;  /* 0x0000001f02007819 */ /* 0x000fc800000006ff */
[----:B------:R-:W2:Y:S02]  /*14130*/  SYNCS.PHASECHK.TRANS64.TRYWAIT P1, [R5+URZ+0x22840], R0 ;  /* 0x02284000050075a7 */ /* 0x000ea4000802017f */
[----:B--2---:R-:W-:Y:S05]  /*14140*/  @!P1 BRA `(.L_x_1194) ;  /* 0x0000002000709947 */ /* 0x004fea0003800000 */
.L_x_1265:
[----:B------:R-:W-:Y:S05]  /*14150*/  @!P0 BRA `(.L_x_1195) ;  /* 0x0000000000048947 */ /* 0x000fea0003800000 */
[----:B------:R-:W-:Y:S01]  /*14160*/  BPT.TRAP 0x1 ;  /* 0x000000040000795c */ /* 0x000fe20000300000 */
.L_x_1195:
[----:B------:R-:W3:Y:S02]  /*14170*/  SYNCS.PHASECHK.TRANS64.TRYWAIT P1, [R4+URZ+0x22860], R3 ;  /* 0x02286003040075a7 */ /* 0x000ee4000802017f */
[----:B---3--:R-:W-:Y:S05]  /*14180*/  @!P1 BRA `(.L_x_1196) ;  /* 0x0000002000749947 */ /* 0x008fea0003800000 */
.L_x_1266:
[----:B------:R-:W-:Y:S05]  /*14190*/  @!P0 BRA `(.L_x_1197) ;  /* 0x0000000000048947 */ /* 0x000fea0003800000 */
[----:B------:R-:W-:Y:S01]  /*141a0*/  BPT.TRAP 0x1 ;  /* 0x000000040000795c */ /* 0x000fe20000300000 */
.L_x_1197:
[----:B------:R-:W4:Y:S02]  /*141b0*/  SYNCS.PHASECHK.TRANS64.TRYWAIT P1, [R5+URZ+0x22860], R0 ;  /* 0x02286000050075a7 */ /* 0x000f24000802017f */
[----:B----4-:R-:W-:Y:S05]  /*141c0*/  @!P1 BRA `(.L_x_1198) ;  /* 0x0000002000789947 */ /* 0x010fea0003800000 */
.L_x_1267:
[----:B------:R-:W-:Y:S05]  /*141d0*/  @!P0 BRA `(.L_x_1199) ;  /* 0x0000000000048947 */ /* 0x000fea0003800000 */
[----:B------:R-:W-:Y:S01]  /*141e0*/  BPT.TRAP 0x1 ;  /* 0x000000040000795c */ /* 0x000fe20000300000 */
.L_x_1199:
[----:B------:R-:W0:Y:S02]  /*141f0*/  SYNCS.PHASECHK.TRANS64.TRYWAIT P1, [R4+URZ+0x22880], R3 ;  /* 0x02288003040075a7 */ /* 0x000e24000802017f */
[----:B0-----:R-:W-:Y:S05]  /*14200*/  @!P1 BRA `(.L_x_1200) ;  /* 0x00000020007c9947 */ /* 0x001fea0003800000 */
.L_x_1268:
[----:B------:R-:W-:Y:S05]  /*14210*/  @!P0 BRA `(.L_x_1201) ;  /* 0x0000000000048947 */ /* 0x000fea0003800000 */
[----:B------:R-:W-:Y:S01]  /*14220*/  BPT.TRAP 0x1 ;  /* 0x000000040000795c */ /* 0x000fe20000300000 */
.L_x_1201:
[----:B------:R0:W0:Y:S02]  /*14230*/  SYNCS.PHASECHK.TRANS64.TRYWAIT P0, [R5+URZ+0x22880], R0 ;  /* 0x02288000050075a7 */ /* 0x000024000800017f */
[----:B0-----:R-:W-:Y:S05]  /*14240*/  @!P0 NANOSLEEP.SYNCS 0x989680 ;  /* 0x009896800000895d */ /* 0x001fea0003900000 */
[----:B------:R-:W0:Y:S02]  /*14250*/  @!P0 SYNCS.PHASECHK.TRANS64 P0, [R5+URZ+0x22880], R0 ;  /* 0x02288000050085a7 */ /* 0x000e24000800007f */
[----:B0-----:R-:W-:Y:S05]  /*14260*/  @!P0 BRA `(.L_x_1201) ;  /* 0xfffffffc00f08947 */ /* 0x001fea000383ffff */
.L_x_1048:
[----:B------:R-:W-:Y:S05]  /*14270*/  BSYNC B6 ;  /* 0x0000000000067941 */ /* 0x000fea0003800000 */
.L_x_1045:
[----:B------:R-:W-:Y:S05]  /*14280*/  EXIT ;  /* 0x000000000000794d */ /* 0x000fea0003800000 */
.L_x_1058:
[----:B0-----:R-:W-:-:S04]  /*14290*/  IMAD.U32 R3, RZ, RZ, UR36 ;  /* 0x00000024ff037e24 */ /* 0x001fc8000f8e00ff */
[----:B------:R0:W1:Y:S03]  /*142a0*/  SYNCS.PHASECHK.TRANS64.TRYWAIT P0, [R3+URZ+0x22800], R0 ;  /* 0x02280000030075a7 */ /* 0x000066000800017f */
[----:B-1----:R-:W-:Y:S05]  /*142b0*/  @!P0 NANOSLEEP.SYNCS 0x989680 ;  /* 0x009896800000895d */ /* 0x002fea0003900000 */
[----:B------:R-:W1:Y:S02]  /*142c0*/  @!P0 SYNCS.PHASECHK.TRANS64 P0, [R3+URZ+0x22800], R0 ;  /* 0x02280000030085a7 */ /* 0x000e64000800007f */
[----:B-1----:R-:W-:Y:S05]  /*142d0*/  @!P0 BRA `(.L_x_1058) ;  /* 0xfffffffc00ec8947 */ /* 0x002fea000383ffff */
[----:B------:R-:W-:Y:S05]  /*142e0*/  BRA `(.L_x_1202) ;  /* 0xfffffed400787947 */ /* 0x000fea000383ffff */
.L_x_1062:
[----:B-1----:R-:W-:-:S04]  /*142f0*/  IMAD.U32 R3, RZ, RZ, UR36 ;  /* 0x00000024ff037e24 */ /* 0x002fc8000f8e00ff */
[----:B------:R1:W2:Y:S03]  /*14300*/  SYNCS.PHASECHK.TRANS64.TRYWAIT P1, [R3+URZ+0x22830], R0 ;  /* 0x02283000030075a7 */ /* 0x0002a6000802017f */
[----:B--2---:R-:W-:Y:S05]  /*14310*/  @!P1 NANOSLEEP.SYNCS 0x989680 ;  /* 0x009896800000995d */ /* 0x004fea0003900000 */
[----:B------:R-:W2:Y:S02]  /*14320*/  @!P1 SYNCS.PHASECHK.TRANS64 P1, [R3+URZ+0x22830], R0 ;  /* 0x02283000030095a7 */ /* 0x000ea4000802007f */
[----:B--2---:R-:W-:Y:S05]  /*14330*/  @!P1 BRA `(.L_x_1062) ;  /* 0xfffffffc00ec9947 */ /* 0x004fea000383ffff */
[----:B------:R-:W-:Y:S05]  /*14340*/  BRA `(.L_x_1061) ;  /* 0xfffffed400947947 */ /* 0x000fea000383ffff */
.L_x_1079:
[----:B-1----:R-:W-:-:S04]  /*14350*/  IMAD.U32 R10, RZ, RZ, UR4 ;  /* 0x00000004ff0a7e24 */ /* 0x002fc8000f8e00ff */
[----:B------:R1:W2:Y:S03]  /*14360*/  SYNCS.PHASECHK.TRANS64.TRYWAIT P1, [R10+URZ+0x22830], R9 ;  /* 0x022830090a0075a7 */ /* 0x0002a6000802017f */
[----:B--2---:R-:W-:Y:S05]  /*14370*/  @!P1 NANOSLEEP.SYNCS 0x989680 ;  /* 0x009896800000995d */ /* 0x004fea0003900000 */
[----:B------:R-:W2:Y:S02]  /*14380*/  @!P1 SYNCS.PHASECHK.TRANS64 P1, [R10+URZ+0x22830], R9 ;  /* 0x022830090a0095a7 */ /* 0x000ea4000802007f */
[----:B--2---:R-:W-:Y:S05]  /*14390*/  @!P1 BRA `(.L_x_1079) ;  /* 0xfffffffc00ec9947 */ /* 0x004fea000383ffff */
[----:B------:R-:W-:Y:S05]  /*143a0*/  BRA `(.L_x_1076) ;  /* 0xffffff0c00007947 */ /* 0x000fea000383ffff */
.L_x_1083:
[----:B-1----:R-:W-:-:S04]  /*143b0*/  IMAD.U32 R10, RZ, RZ, UR10 ;  /* 0x0000000aff0a7e24 */ /* 0x002fc8000f8e00ff */
[----:B------:R1:W2:Y:S03]  /*143c0*/  SYNCS.PHASECHK.TRANS64.TRYWAIT P1, [R10+URZ+0x22850], R9 ;  /* 0x022850090a0075a7 */ /* 0x0002a6000802017f */
[----:B--2---:R-:W-:Y:S05]  /*143d0*/  @!P1 NANOSLEEP.SYNCS 0x989680 ;  /* 0x009896800000995d */ /* 0x004fea0003900000 */
[----:B------:R-:W2:Y:S02]  /*143e0*/  @!P1 SYNCS.PHASECHK.TRANS64 P1, [R10+URZ+0x22850], R9 ;  /* 0x022850090a0095a7 */ /* 0x000ea4000802007f */
[----:B--2---:R-:W-:Y:S05]  /*143f0*/  @!P1 BRA `(.L_x_1083) ;  /* 0xfffffffc00ec9947 */ /* 0x004fea000383ffff */
[----:B------:R-:W-:Y:S05]  /*14400*/  BRA `(.L_x_1080) ;  /* 0xffffff0c00a87947 */ /* 0x000fea000383ffff */
.L_x_1102:
[----:B-1----:R-:W-:-:S04]  /*14410*/  IMAD.U32 R20, RZ, RZ, UR4 ;  /* 0x00000004ff147e24 */ /* 0x002fc8000f8e00ff */
[----:B------:R1:W2:Y:S03]  /*14420*/  SYNCS.PHASECHK.TRANS64.TRYWAIT P1, [R20+URZ+0x22830], R9 ;  /* 0x02283009140075a7 */ /* 0x0002a6000802017f */
[----:B--2---:R-:W-:Y:S05]  /*14430*/  @!P1 NANOSLEEP.SYNCS 0x989680 ;  /* 0x009896800000995d */ /* 0x004fea0003900000 */
[----:B------:R-:W2:Y:S02]  /*14440*/  @!P1 SYNCS.PHASECHK.TRANS64 P1, [R20+URZ+0x22830], R9 ;  /* 0x02283009140095a7 */ /* 0x000ea4000802007f */
[----:B--2---:R-:W-:Y:S05]  /*14450*/  @!P1 BRA `(.L_x_1102) ;  /* 0xfffffffc00ec9947 */ /* 0x004fea000383ffff */
[----:B------:R-:W-:Y:S05]  /*14460*/  BRA `(.L_x_1099) ;  /* 0xffffff3c00347947 */ /* 0x000fea000383ffff */
.L_x_1106:
[----:B-1----:R-:W-:-:S04]  /*14470*/  IMAD.U32 R14, RZ, RZ, UR10 ;  /* 0x0000000aff0e7e24 */ /* 0x002fc8000f8e00ff */
[----:B------:R1:W2:Y:S03]  /*14480*/  SYNCS.PHASECHK.TRANS64.TRYWAIT P1, [R14+URZ+0x22850], R9 ;  /* 0x022850090e0075a7 */ /* 0x0002a6000802017f */
[----:B--2---:R-:W-:Y:S05]  /*14490*/  @!P1 NANOSLEEP.SYNCS 0x989680 ;  /* 0x009896800000995d */ /* 0x004fea0003900000 */
[----:B------:R-:W2:Y:S02]  /*144a0*/  @!P1 SYNCS.PHASECHK.TRANS64 P1, [R14+URZ+0x22850], R9 ;  /* 0x022850090e0095a7 */ /* 0x000ea4000802007f */
[----:B--2---:R-:W-:Y:S05]  /*144b0*/  @!P1 BRA `(.L_x_1106) ;  /* 0xfffffffc00ec9947 */ /* 0x004fea000383ffff */
[----:B------:R-:W-:Y:S05]  /*144c0*/  BRA `(.L_x_1103) ;  /* 0xffffff3c00dc7947 */ /* 0x000fea000383ffff */
.L_x_1114:
[----:B-1----:R-:W-:-:S04]  /*144d0*/  IMAD.U32 R20, RZ, RZ, UR10 ;  /* 0x0000000aff147e24 */ /* 0x002fc8000f8e00ff */
[----:B------:R1:W2:Y:S03]  /*144e0*/  SYNCS.PHASECHK.TRANS64.TRYWAIT P1, [R20+URZ+0x22830], R9 ;  /* 0x02283009140075a7 */ /* 0x0002a6000802017f */
[----:B--2---:R-:W-:Y:S05]  /*144f0*/  @!P1 NANOSLEEP.SYNCS 0x989680 ;  /* 0x009896800000995d */ /* 0x004fea0003900000 */
[----:B------:R-:W2:Y:S02]  /*14500*/  @!P1 SYNCS.PHASECHK.TRANS64 P1, [R20+URZ+0x22830], R9 ;  /* 0x02283009140095a7 */ /* 0x000ea4000802007f */
[----:B--2---:R-:W-:Y:S05]  /*14510*/  @!P1 BRA `(.L_x_1114) ;  /* 0xfffffffc00ec9947 */ /* 0x004fea000383ffff */
[----:B------:R-:W-:Y:S05]  /*14520*/  BRA `(.L_x_1111) ;  /* 0xffffff5800ac7947 */ /* 0x000fea000383ffff */
.L_x_1118:
[----:B-1----:R-:W-:-:S04]  /*14530*/  IMAD.U32 R14, RZ, RZ, UR10 ;  /* 0x0000000aff0e7e24 */ /* 0x002fc8000f8e00ff */
[----:B------:R1:W2:Y:S03]  /*14540*/  SYNCS.PHASECHK.TRANS64.TRYWAIT P1, [R14+URZ+0x22850], R9 ;  /* 0x022850090e0075a7 */ /* 0x0002a6000802017f */
[----:B--2---:R-:W-:Y:S05]  /*14550*/  @!P1 NANOSLEEP.SYNCS 0x989680 ;  /* 0x009896800000995d */ /* 0x004fea0003900000 */
[----:B------:R-:W2:Y:S02]  /*14560*/  @!P1 SYNCS.PHASECHK.TRANS64 P1, [R14+URZ+0x22850], R9 ;  /* 0x022850090e0095a7 */ /* 0x000ea4000802007f */
[----:B--2---:R-:W-:Y:S05]  /*14570*/  @!P1 BRA `(.L_x_1118) ;  /* 0xfffffffc00ec9947 */ /* 0x004fea000383ffff */
[----:B------:R-:W-:Y:S05]  /*14580*/  BRA `(.L_x_1115) ;  /* 0xffffff5c00447947 */ /* 0x000fea000383ffff */
.L_x_1133:
[----:B-1----:R-:W-:-:S04]  /*14590*/  IMAD.U32 R5, RZ, RZ, UR5 ;  /* 0x00000005ff057e24 */ /* 0x002fc8000f8e00ff */
[----:B------:R1:W2:Y:S03]  /*145a0*/  SYNCS.PHASECHK.TRANS64.TRYWAIT P1, [R5+URZ+0x22850], R0 ;  /* 0x02285000050075a7 */ /* 0x0002a6000802017f */
[----:B--2---:R-:W-:Y:S05]  /*145b0*/  @!P1 NANOSLEEP.SYNCS 0x989680 ;  /* 0x009896800000995d */ /* 0x004fea0003900000 */
[----:B------:R-:W2:Y:S02]  /*145c0*/  @!P1 SYNCS.PHASECHK.TRANS64 P1, [R5+URZ+0x22850], R0 ;  /* 0x02285000050095a7 */ /* 0x000ea4000802007f */
[----:B--2---:R-:W-:Y:S05]  /*145d0*/  @!P1 BRA `(.L_x_1133) ;  /* 0xfffffffc00ec9947 */ /* 0x004fea000383ffff */
[----:B------:R-:W-:Y:S05]  /*145e0*/  BRA `(.L_x_1132) ;  /* 0xffffff8400fc7947 */ /* 0x000fea000383ffff */
.L_x_1152:
[----:B------:R-:W-:Y:S02]  /*145f0*/  IMAD.MOV.U32 R13, RZ, RZ, R27 ;  /* 0x000000ffff0d7224 */ /* 0x000fe400078e001b */
[----:B0-----:R-:W-:Y:S02]  /*14600*/  IMAD.MOV.U32 R12, RZ, RZ, RZ ;  /* 0x000000ffff0c7224 */ /* 0x001fe400078e00ff */
[----:B------:R-:W-:Y:S02]  /*14610*/  IMAD.MOV.U32 R11, RZ, RZ, 0x1f ;  /* 0x0000001fff0b7424 */ /* 0x000fe400078e00ff */
[----:B------:R-:W-:-:S07]  /*14620*/  IMAD.MOV.U32 R15, RZ, RZ, -0x1 ;  /* 0xffffffffff0f7424 */ /* 0x000fce00078e00ff */
[----:B-----5:R-:W-:Y:S05]  /*14630*/  WARPSYNC.COLLECTIVE R15, `(.L_x_1203) ;  /* 0x000000000f087348 */ /* 0x020fea0003c00000 */
[----:B------:R0:W1:Y:S02]  /*14640*/  SHFL.IDX P6, R14, R13, R12, R11 ;  /* 0x0000000c0d0e7389 */ /* 0x00006400000c000b */
[----:B01---5:R-:W-:Y:S01]  /*14650*/  ENDCOLLECTIVE ;  /* 0x000000000000791b */ /* 0x023fe20003800000 */
.L_x_1203:
[----:B------:R-:W-:Y:S05]  /*14660*/  BRA `(.L_x_1204) ;  /* 0xffffffc800847947 */ /* 0x000fea000383ffff */
.L_x_1154:
[----:B--2---:R-:W-:-:S04]  /*14670*/  IMAD.U32 R2, RZ, RZ, UR48 ;  /* 0x00000030ff027e24 */ /* 0x004fc8000f8e00ff */
[----:B------:R2:W3:Y:S03]  /*14680*/  SYNCS.PHASECHK.TRANS64.TRYWAIT P0, [R2+URZ+0x22880], R27 ;  /* 0x0228801b020075a7 */ /* 0x0004e6000800017f */
[----:B---3--:R-:W-:Y:S05]  /*14690*/  @!P0 NANOSLEEP.SYNCS 0x989680 ;  /* 0x009896800000895d */ /* 0x008fea0003900000 */
[----:B------:R-:W3:Y:S02]  /*146a0*/  @!P0 SYNCS.PHASECHK.TRANS64 P0, [R2+URZ+0x22880], R27 ;  /* 0x0228801b020085a7 */ /* 0x000ee4000800007f */
[----:B---3--:R-:W-:Y:S05]  /*146b0*/  @!P0 BRA `(.L_x_1154) ;  /* 0xfffffffc00ec8947 */ /* 0x008fea000383ffff */
[----:B------:R-:W-:Y:S05]  /*146c0*/  BRA `(.L_x_1205) ;  /* 0xffffffc800c87947 */ /* 0x000fea000383ffff */
.L_x_1155:
        /* <DEDUP_REMOVED lines=8> */
.L_x_1207:
[----:B------:R-:W-:Y:S05]  /*14750*/  BSYNC B0 ;  /* 0x0000000000007941 */ /* 0x000fea0003800000 */
.L_x_1206:
[----:B------:R-:W-:Y:S01]  /*14760*/  IMAD.MOV.U32 R13, RZ, RZ, R8 ;  /* 0x000000ffff0d7224 */ /* 0x000fe200078e0008 */
[----:B------:R-:W-:Y:S01]  /*14770*/  LOP3.LUT P1, RZ, R30, 0x2, RZ, 0xc0, !PT ;  /* 0x000000021eff7812 */ /* 0x000fe2000782c0ff */
[----:B------:R-:W-:Y:S01]  /*14780*/  IMAD.MOV.U32 R12, RZ, RZ, RZ ;  /* 0x000000ffff0c7224 */ /* 0x000fe200078e00ff */
[C---:B------:R-:W-:Y:S01]  /*14790*/  ISETP.GE.AND P2, PT, R7.reuse, 0x21, PT ;  /* 0x000000210700780c */ /* 0x040fe20003f46270 */
[----:B------:R-:W-:Y:S01]  /*147a0*/  IMAD.MOV.U32 R11, RZ, RZ, 0x1c1f ;  /* 0x00001c1fff0b7424 */ /* 0x000fe200078e00ff */
[----:B------:R-:W-:Y:S01]  /*147b0*/  ISETP.GE.AND P4, PT, R7, 0x61, PT ;  /* 0x000000610700780c */ /* 0x000fe20003f86270 */
[----:B------:R-:W-:Y:S02]  /*147c0*/  IMAD.MOV.U32 R15, RZ, RZ, -0x1 ;  /* 0xffffffffff0f7424 */ /* 0x000fe400078e00ff */
[----:B------:R-:W-:Y:S02]  /*147d0*/  IMAD.MOV.U32 R3, RZ, RZ, R14 ;  /* 0x000000ffff037224 */ /* 0x000fe400078e000e */
[----:B------:R-:W-:-:S08]  /*147e0*/  VIADD R5, R5, UR48 ;  /* 0x0000003005057c36 */ /* 0x000fd00008000000 */
[----:B------:R-:W-:Y:S05]  /*147f0*/  WARPSYNC.COLLECTIVE R15, `(.L_x_1208) ;  /* 0x000000000f087348 */ /* 0x000fea0003c00000 */
[----:B------:R0:W1:Y:S02]  /*14800*/  SHFL.IDX P6, R14, R13, R12, R11 ;  /* 0x0000000c0d0e7389 */ /* 0x00006400000c000b */
[----:B01----:R-:W-:Y:S01]  /*14810*/  ENDCOLLECTIVE ;  /* 0x000000000000791b */ /* 0x003fe20003800000 */
.L_x_1208:
[----:B------:R-:W-:Y:S02]  /*14820*/  IMAD.IADD R6, R34, 0x1, R5 ;  /* 0x0000000122067824 */ /* 0x000fe400078e0205 */
[----:B------:R-:W-:Y:S02]  /*14830*/  VIADD R36, R5, 0x8400 ;  /* 0x0000840005247836 */ /* 0x000fe40000000000 */
[----:B------:R-:W-:Y:S02]  /*14840*/  IMAD.MOV.U32 R13, RZ, RZ, R9 ;  /* 0x000000ffff0d7224 */ /* 0x000fe400078e0009 */
[----:B------:R-:W-:Y:S01]  /*14850*/  IMAD.MOV.U32 R12, RZ, RZ, 0x1 ;  /* 0x00000001ff0c7424 */ /* 0x000fe200078e00ff */
[----:B------:R-:W-:-:S13]  /*14860*/  IADD3 R2, P0, R29, R14, RZ ;  /* 0x0000000e1d027210 */ /* 0x000fda0007f1e0ff */
[----:B------:R-:W-:Y:S05]  /*14870*/  WARPSYNC.COLLECTIVE R15, `(.L_x_1209) ;  /* 0x000000000f087348 */ /* 0x000fea0003c00000 */
[----:B------:R0:W1:Y:S02]  /*14880*/  SHFL.IDX P6, R14, R13, R12, R11 ;  /* 0x0000000c0d0e7389 */ /* 0x00006400000c000b */
[----:B01----:R-:W-:Y:S01]  /*14890*/  ENDCOLLECTIVE ;  /* 0x000000000000791b */ /* 0x003fe20003800000 */
.L_x_1209:
        /* <DEDUP_REMOVED lines=13> */
.L_x_1210:
[----:B------:R-:W-:Y:S02]  /*14970*/  IMAD.MOV.U32 R13, RZ, RZ, R9 ;  /* 0x000000ffff0d7224 */ /* 0x000fe400078e0009 */
[----:B------:R-:W-:Y:S01]  /*14980*/  IMAD.MOV.U32 R12, RZ, RZ, 0x2 ;  /* 0x00000002ff0c7424 */ /* 0x000fe200078e00ff */
[----:B------:R-:W-:-:S13]  /*14990*/  IADD3 R2, P0, R29, R14, RZ ;  /* 0x0000000e1d027210 */ /* 0x000fda0007f1e0ff */
[----:B------:R-:W-:Y:S05]  /*149a0*/  WARPSYNC.COLLECTIVE R15, `(.L_x_1211) ;  /* 0x000000000f087348 */ /* 0x000fea0003c00000 */
[----:B------:R0:W1:Y:S02]  /*149b0*/  SHFL.IDX P6, R14, R13, R12, R11 ;  /* 0x0000000c0d0e7389 */ /* 0x00006400000c000b */
[----:B01----:R-:W-:Y:S01]  /*149c0*/  ENDCOLLECTIVE ;  /* 0x000000000000791b */ /* 0x003fe20003800000 */
.L_x_1211:
        /* <DEDUP_REMOVED lines=13> */
.L_x_1212:
[----:B------:R-:W-:Y:S02]  /*14aa0*/  IMAD.MOV.U32 R13, RZ, RZ, R9 ;  /* 0x000000ffff0d7224 */ /* 0x000fe400078e0009 */
[----:B------:R-:W-:Y:S01]  /*14ab0*/  IMAD.MOV.U32 R12, RZ, RZ, 0x3 ;  /* 0x00000003ff0c7424 */ /* 0x000fe200078e00ff */
[----:B------:R-:W-:-:S13]  /*14ac0*/  IADD3 R2, P0, R29, R14, RZ ;  /* 0x0000000e1d027210 */ /* 0x000fda0007f1e0ff */
[----:B------:R-:W-:Y:S05]  /*14ad0*/  WARPSYNC.COLLECTIVE R15, `(.L_x_1213) ;  /* 0x000000000f087348 */ /* 0x000fea0003c00000 */
[----:B------:R0:W1:Y:S02]  /*14ae0*/  SHFL.IDX P6, R14, R13, R12, R11 ;  /* 0x0000000c0d0e7389 */ /* 0x00006400000c000b */
[----:B01----:R-:W-:Y:S01]  /*14af0*/  ENDCOLLECTIVE ;  /* 0x000000000000791b */ /* 0x003fe20003800000 */
.L_x_1213:
        /* <DEDUP_REMOVED lines=13> */
.L_x_1214:
[----:B------:R-:W-:Y:S01]  /*14bd0*/  @!PT LDS RZ, [RZ] ;  /* 0x00000000fffff984 */ /* 0x000fe20000000800 */
[----:B------:R-:W-:Y:S01]  /*14be0*/  @!PT LDS RZ, [RZ] ;  /* 0x00000000fffff984 */ /* 0x000fe20000000800 */
[----:B------:R-:W-:Y:S01]  /*14bf0*/  @!PT LDS RZ, [RZ] ;  /* 0x00000000fffff984 */ /* 0x000fe20000000800 */
[----:B------:R0:W-:Y:S01]  /*14c00*/  LDGSTS.E.BYPASS.LTC128B.128 [R6+0xa400], desc[UR42][R2.64+0x40], !P0 ;  /* 0x0a40004002067fae */ /* 0x0001e2000c101d6a */
[----:B------:R-:W-:Y:S05]  /*14c10*/  BRA `(.L_x_1215) ;  /* 0xffffffc800887947 */ /* 0x000fea000383ffff */
.L_x_1158:
[----:B0-----:R-:W-:-:S04]  /*14c20*/  IMAD.U32 R2, RZ, RZ, UR48 ;  /* 0x00000030ff027e24 */ /* 0x001fc8000f8e00ff */
[----:B------:R0:W1:Y:S03]  /*14c30*/  SYNCS.PHASECHK.TRANS64.TRYWAIT P0, [R2+URZ+0x22840], R27 ;  /* 0x0228401b020075a7 */ /* 0x000066000800017f */
[----:B-1----:R-:W-:Y:S05]  /*14c40*/  @!P0 NANOSLEEP.SYNCS 0x989680 ;  /* 0x009896800000895d */ /* 0x002fea0003900000 */
[----:B------:R-:W1:Y:S02]  /*14c50*/  @!P0 SYNCS.PHASECHK.TRANS64 P0, [R2+URZ+0x22840], R27 ;  /* 0x0228401b020085a7 */ /* 0x000e64000800007f */
[----:B-1----:R-:W-:Y:S05]  /*14c60*/  @!P0 BRA `(.L_x_1158) ;  /* 0xfffffffc00ec8947 */ /* 0x002fea000383ffff */
[----:B------:R-:W-:Y:S05]  /*14c70*/  BRA `(.L_x_1216) ;  /* 0xffffffc800d07947 */ /* 0x000fea000383ffff */
.L_x_1159:
        /* <DEDUP_REMOVED lines=8> */
.L_x_1218:
[----:B------:R-:W-:Y:S05]  /*14d00*/  BSYNC B0 ;  /* 0x0000000000007941 */ /* 0x000fea0003800000 */
.L_x_1217:
[----:B------:R-:W-:Y:S01]  /*14d10*/  IMAD.MOV.U32 R13, RZ, RZ, R0 ;  /* 0x000000ffff0d7224 */ /* 0x000fe200078e0000 */
[----:B------:R-:W-:Y:S01]  /*14d20*/  P2R R5, PR, RZ, 0x10 ;  /* 0x00000010ff057803 */ /* 0x000fe20000000000 */
[----:B------:R-:W-:Y:S01]  /*14d30*/  IMAD.MOV.U32 R12, RZ, RZ, RZ ;  /* 0x000000ffff0c7224 */ /* 0x000fe200078e00ff */
[----:B------:R-:W-:Y:S01]  /*14d40*/  LOP3.LUT P4, RZ, R8, 0x8, RZ, 0xc0, !PT ;  /* 0x0000000808ff7812 */ /* 0x000fe2000788c0ff */
[----:B------:R-:W-:Y:S02]  /*14d50*/  IMAD.MOV.U32 R11, RZ, RZ, 0x1c1f ;  /* 0x00001c1fff0b7424 */ /* 0x000fe400078e00ff */
[----:B------:R-:W-:Y:S02]  /*14d60*/  IMAD.MOV.U32 R15, RZ, RZ, -0x1 ;  /* 0xffffffffff0f7424 */ /* 0x000fe400078e00ff */
[----:B------:R-:W-:Y:S02]  /*14d70*/  IMAD.MOV.U32 R2, RZ, RZ, R14 ;  /* 0x000000ffff027224 */ /* 0x000fe400078e000e */
[----:B------:R-:W-:-:S07]  /*14d80*/  @P3 VIADD R7, R37, UR48 ;  /* 0x0000003025073c36 */ /* 0x000fce0008000000 */
[----:B------:R-:W-:Y:S05]  /*14d90*/  WARPSYNC.COLLECTIVE R15, `(.L_x_1219) ;  /* 0x000000000f087348 */ /* 0x000fea0003c00000 */
[----:B------:R0:W1:Y:S02]  /*14da0*/  SHFL.IDX P6, R14, R13, R12, R11 ;  /* 0x0000000c0d0e7389 */ /* 0x00006400000c000b */
[----:B01----:R-:W-:Y:S01]  /*14db0*/  ENDCOLLECTIVE ;  /* 0x000000000000791b */ /* 0x003fe20003800000 */
.L_x_1219:
[----:B------:R-:W-:Y:S02]  /*14dc0*/  @P2 VIADD R21, R37, UR48 ;  /* 0x0000003025152c36 */ /* 0x000fe40008000000 */
[----:B------:R-:W-:Y:S02]  /*14dd0*/  IMAD.MOV.U32 R13, RZ, RZ, R4 ;  /* 0x000000ffff0d7224 */ /* 0x000fe400078e0004 */
[----:B------:R-:W-:Y:S01]  /*14de0*/  IMAD.MOV.U32 R12, RZ, RZ, 0x1 ;  /* 0x00000001ff0c7424 */ /* 0x000fe200078e00ff */
[----:B------:R-:W-:Y:S02]  /*14df0*/  LOP3.LUT P6, RZ, R8, 0x10, RZ, 0xc0, !PT ;  /* 0x0000001008ff7812 */ /* 0x000fe400078cc0ff */
[----:B------:R-:W-:-:S05]  /*14e00*/  @P3 IADD3 R14, P0, R29, R14, RZ ;  /* 0x0000000e1d0e3210 */ /* 0x000fca0007f1e0ff */
[----:B------:R-:W-:Y:S02]  /*14e10*/  @P3 IMAD.X R3, RZ, RZ, R2, P0 ;  /* 0x000000ffff033224 */ /* 0x000fe400000e0602 */
[----:B------:R-:W-:-:S05]  /*14e20*/  @P3 IMAD.MOV.U32 R2, RZ, RZ, R14 ;  /* 0x000000ffff023224 */ /* 0x000fca00078e000e */
[----:B------:R-:W-:Y:S01]  /*14e30*/  @!PT LDS RZ, [RZ] ;  /* 0x00000000fffff984 */ /* 0x000fe20000000800 */
[----:B------:R-:W-:Y:S01]  /*14e40*/  @!PT LDS RZ, [RZ] ;  /* 0x00000000fffff984 */ /* 0x000fe20000000800 */
[----:B------:R-:W-:Y:S01]  /*14e50*/  @!PT LDS RZ, [RZ] ;  /* 0x00000000fffff984 */ /* 0x000fe20000000800 */
[----:B------:R0:W-:Y:S02]  /*14e60*/  @P3 LDGSTS.E.BYPASS.LTC128B.128 [R7+0x16400], desc[UR42][R2.64], !P6 ;  /* 0x1640000002073fae */ /* 0x0001e4000f101d6a */
[----:B0-----:R-:W-:Y:S05]  /*14e70*/  WARPSYNC.COLLECTIVE R15, `(.L_x_1220) ;  /* 0x000000000f087348 */ /* 0x001fea0003c00000 */
[----:B------:R1:W2:Y:S02]  /*14e80*/  SHFL.IDX P6, R14, R13, R12, R11 ;  /* 0x0000000c0d0e7389 */ /* 0x0002a400000c000b */
[----:B012---:R-:W-:Y:S01]  /*14e90*/  ENDCOLLECTIVE ;  /* 0x000000000000791b */ /* 0x007fe20003800000 */
.L_x_1220:
[----:B------:R-:W-:Y:S01]  /*14ea0*/  @!PT LDS RZ, [RZ] ;  /* 0x00000000fffff984 */ /* 0x000fe20000000800 */
[----:B------:R-:W-:Y:S01]  /*14eb0*/  @!PT LDS RZ, [RZ] ;  /* 0x00000000fffff984 */ /* 0x000fe20000000800 */
[----:B------:R-:W-:Y:S01]  /*14ec0*/  @!PT LDS RZ, [RZ] ;  /* 0x00000000fffff984 */ /* 0x000fe20000000800 */
[----:B------:R0:W-:Y:S04]  /*14ed0*/  @P3 LDGSTS.E.BYPASS.LTC128B.128 [R7+0x18400], desc[UR42][R2.64+0x40], !P4 ;  /* 0x1840004002073fae */ /* 0x0001e8000e101d6a */
[----:B------:R0:W-:Y:S01]  /*14ee0*/  @P3 LDGSTS.E.BYPASS.LTC128B.128 [R7+0x1a400], desc[UR42][R2.64+0x80], !P5 ;  /* 0x1a40008002073fae */ /* 0x0001e2000e901d6a */
[----:B------:R-:W-:Y:S01]  /*14ef0*/  LOP3.LUT P3, RZ, R8, 0x10, RZ, 0xc0, !PT ;  /* 0x0000001008ff7812 */ /* 0x000fe2000786c0ff */
[----:B------:R-:W-:Y:S02]  /*14f00*/  IMAD.MOV.U32 R13, RZ, RZ, R0 ;  /* 0x000000ffff0d7224 */ /* 0x000fe400078e0000 */
[----:B------:R-:W-:-:S10]  /*14f10*/  IMAD.MOV.U32 R6, RZ, RZ, R14 ;  /* 0x000000ffff067224 */ /* 0x000fd400078e000e */
[----:B0-----:R-:W-:Y:S05]  /*14f20*/  WARPSYNC.COLLECTIVE R15, `(.L_x_1221) ;  /* 0x000000000f087348 */ /* 0x001fea0003c00000 */
[----:B------:R1:W2:Y:S02]  /*14f30*/  SHFL.IDX P6, R14, R13, R12, R11 ;  /* 0x0000000c0d0e7389 */ /* 0x0002a400000c000b */
[----:B012---:R-:W-:Y:S01]  /*14f40*/  ENDCOLLECTIVE ;  /* 0x000000000000791b */ /* 0x007fe20003800000 */
.L_x_1221:
[----:B------:R-:W-:Y:S02]  /*14f50*/  IMAD.MOV.U32 R13, RZ, RZ, R4 ;  /* 0x000000ffff0d7224 */ /* 0x000fe400078e0004 */
[----:B------:R-:W-:Y:S01]  /*14f60*/  IMAD.MOV.U32 R12, RZ, RZ, 0x2 ;  /* 0x00000002ff0c7424 */ /* 0x000fe200078e00ff */
[----:B------:R-:W-:-:S05]  /*14f70*/  @P2 IADD3 R14, P0, R29, R14, RZ ;  /* 0x0000000e1d0e2210 */ /* 0x000fca0007f1e0ff */
[----:B------:R-:W-:-:S08]  /*14f80*/  @P2 IMAD.MOV.U32 R2, RZ, RZ, R14 ;  /* 0x000000ffff022224 */ /* 0x000fd000078e000e */
[----:B------:R-:W-:Y:S05]  /*14f90*/  WARPSYNC.COLLECTIVE R15, `(.L_x_1222) ;  /* 0x000000000f087348 */ /* 0x000fea0003c00000 */
[----:B------:R0:W1:Y:S02]  /*14fa0*/  SHFL.IDX P6, R14, R13, R12, R11 ;  /* 0x0000000c0d0e7389 */ /* 0x00006400000c000b */
[----:B01----:R-:W-:Y:S01]  /*14fb0*/  ENDCOLLECTIVE ;  /* 0x000000000000791b */ /* 0x003fe20003800000 */
.L_x_1222:
[----:B------:R-:W-:-:S04]  /*14fc0*/  @P2 IMAD.X R9, RZ, RZ, R6, P0 ;  /* 0x000000ffff092224 */ /* 0x000fc800000e0606 */
[----:B------:R-:W-:Y:S02]  /*14fd0*/  @P2 IMAD.MOV.U32 R3, RZ, RZ, R9 ;  /* 0x000000ffff032224 */ /* 0x000fe400078e0009 */
[----:B------:R-:W-:-:S03]  /*14fe0*/  @P1 VIADD R9, R37, UR48 ;  /* 0x0000003025091c36 */ /* 0x000fc60008000000 */
        /* <DEDUP_REMOVED lines=11> */
.L_x_1223:
[----:B------:R-:W-:Y:S02]  /*150a0*/  IMAD.MOV.U32 R13, RZ, RZ, R4 ;  /* 0x000000ffff0d7224 */ /* 0x000fe400078e0004 */
[----:B------:R-:W-:Y:S01]  /*150b0*/  IMAD.MOV.U32 R12, RZ, RZ, 0x3 ;  /* 0x00000003ff0c7424 */ /* 0x000fe200078e00ff */
[----:B------:R-:W-:-:S05]  /*150c0*/  @P1 IADD3 R14, P0, R29, R14, RZ ;  /* 0x0000000e1d0e1210 */ /* 0x000fca0007f1e0ff */
[----:B------:R-:W-:-:S08]  /*150d0*/  @P1 IMAD.MOV.U32 R2, RZ, RZ, R14 ;  /* 0x000000ffff021224 */ /* 0x000fd000078e000e */
[----:B------:R-:W-:Y:S05]  /*150e0*/  WARPSYNC.COLLECTIVE R15, `(.L_x_1224) ;  /* 0x000000000f087348 */ /* 0x000fea0003c00000 */
[----:B------:R0:W1:Y:S02]  /*150f0*/  SHFL.IDX P6, R14, R13, R12, R11 ;  /* 0x0000000c0d0e7389 */ /* 0x00006400000c000b */
[----:B01----:R-:W-:Y:S01]  /*15100*/  ENDCOLLECTIVE ;  /* 0x000000000000791b */ /* 0x003fe20003800000 */
.L_x_1224:
[----:B------:R-:W-:-:S04]  /*15110*/  @P1 IMAD.X R7, RZ, RZ, R6, P0 ;  /* 0x000000ffff071224 */ /* 0x000fc800000e0606 */
[----:B------:R-:W-:-:S05]  /*15120*/  @P1 IMAD.MOV.U32 R3, RZ, RZ, R7 ;  /* 0x000000ffff031224 */ /* 0x000fca00078e0007 */
[----:B------:R-:W-:Y:S01]  /*15130*/  @!PT LDS RZ, [RZ] ;  /* 0x00000000fffff984 */ /* 0x000fe20000000800 */
[----:B------:R-:W-:Y:S01]  /*15140*/  @!PT LDS RZ, [RZ] ;  /* 0x00000000fffff984 */ /* 0x000fe20000000800 */
[----:B------:R-:W-:Y:S01]  /*15150*/  @!PT LDS RZ, [RZ] ;  /* 0x00000000fffff984 */ /* 0x000fe20000000800 */
[----:B------:R0:W-:Y:S01]  /*15160*/  @P1 LDGSTS.E.BYPASS.LTC128B.128 [R9+0x17400], desc[UR42][R2.64], !P3 ;  /* 0x1740000002091fae */ /* 0x0001e2000d901d6a */
[----:B------:R-:W-:-:S03]  /*15170*/  IMAD.MOV.U32 R13, RZ, RZ, R0 ;  /* 0x000000ffff0d7224 */ /* 0x000fc600078e0000 */
[----:B------:R0:W-:Y:S01]  /*15180*/  @P1 LDGSTS.E.BYPASS.LTC128B.128 [R9+0x19400], desc[UR42][R2.64+0x40], !P4 ;  /* 0x1940004002091fae */ /* 0x0001e2000e101d6a */
[----:B------:R-:W-:-:S03]  /*15190*/  ISETP.NE.AND P4, PT, R5, RZ, PT ;  /* 0x000000ff0500720c */ /* 0x000fc60003f85270 */
[----:B------:R0:W-:Y:S01]  /*151a0*/  @P1 LDGSTS.E.BYPASS.LTC128B.128 [R9+0x1b400], desc[UR42][R2.64+0x80], !P5 ;  /* 0x1b40008002091fae */ /* 0x0001e2000e901d6a */
[----:B------:R-:W-:-:S09]  /*151b0*/  IMAD.MOV.U32 R5, RZ, RZ, R14 ;  /* 0x000000ffff057224 */ /* 0x000fd200078e000e */
[----:B0-----:R-:W-:Y:S05]  /*151c0*/  WARPSYNC.COLLECTIVE R15, `(.L_x_1225) ;  /* 0x000000000f087348 */ /* 0x001fea0003c00000 */
[----:B------:R1:W2:Y:S02]  /*151d0*/  SHFL.IDX P6, R14, R13, R12, R11 ;  /* 0x0000000c0d0e7389 */ /* 0x0002a400000c000b */
[----:B012---:R-:W-:Y:S01]  /*151e0*/  ENDCOLLECTIVE ;  /* 0x000000000000791b */ /* 0x007fe20003800000 */
.L_x_1225:
[----:B------:R-:W-:Y:S05]  /*151f0*/  BRA `(.L_x_1226) ;  /* 0xffffffc800887947 */ /* 0x000fea000383ffff */
.L_x_1162:
[----:B------:R-:W-:Y:S02]  /*15200*/  IMAD.MOV.U32 R13, RZ, RZ, R5 ;  /* 0x000000ffff0d7224 */ /* 0x000fe400078e0005 */
[----:B------:R-:W-:Y:S02]  /*15210*/  IMAD.MOV.U32 R12, RZ, RZ, RZ ;  /* 0x000000ffff0c7224 */ /* 0x000fe400078e00ff */
[----:B------:R-:W-:Y:S02]  /*15220*/  IMAD.MOV.U32 R11, RZ, RZ, 0x1c1f ;  /* 0x00001c1fff0b7424 */ /* 0x000fe400078e00ff */
[----:B------:R-:W-:-:S07]  /*15230*/  IMAD.MOV.U32 R15, RZ, RZ, -0x1 ;  /* 0xffffffffff0f7424 */ /* 0x000fce00078e00ff */
[----:B------:R-:W-:Y:S05]  /*15240*/  WARPSYNC.COLLECTIVE R15, `(.L_x_1227) ;  /* 0x000000000f087348 */ /* 0x000fea0003c00000 */
[----:B------:R0:W1:Y:S02]  /*15250*/  SHFL.IDX P6, R14, R13, R12, R11 ;  /* 0x0000000c0d0e7389 */ /* 0x00006400000c000b */
[----:B01----:R-:W-:Y:S01]  /*15260*/  ENDCOLLECTIVE ;  /* 0x000000000000791b */ /* 0x003fe20003800000 */
.L_x_1227:
[----:B------:R-:W-:Y:S02]  /*15270*/  IMAD.MOV.U32 R13, RZ, RZ, R4 ;  /* 0x000000ffff0d7224 */ /* 0x000fe400078e0004 */
[----:B------:R-:W-:-:S07]  /*15280*/  IMAD.MOV.U32 R2, RZ, RZ, R14 ;  /* 0x000000ffff027224 */ /* 0x000fce00078e000e */
[----:B------:R-:W-:Y:S05]  /*15290*/  WARPSYNC.COLLECTIVE R15, `(.L_x_1228) ;  /* 0x000000000f087348 */ /* 0x000fea0003c00000 */
[----:B------:R0:W1:Y:S02]  /*152a0*/  SHFL.IDX P6, R14, R13, R12, R11 ;  /* 0x0000000c0d0e7389 */ /* 0x00006400000c000b */
[----:B01----:R-:W-:Y:S01]  /*152b0*/  ENDCOLLECTIVE ;  /* 0x000000000000791b */ /* 0x003fe20003800000 */
.L_x_1228:
[----:B------:R-:W-:Y:S02]  /*152c0*/  ULDC UR4, c[0x0][0x288] ;  /* 0x0000a20000047ab9 */ /* 0x000fe40000000800 */
[----:B------:R-:W-:Y:S02]  /*152d0*/  IMAD R7, R0, UR4, RZ ;  /* 0x0000000400077c24 */ /* 0x000fe4000f8e02ff */
[----:B------:R-:W-:-:S04]  /*152e0*/  VIADD R0, R23, UR41 ;  /* 0x0000002917007c36 */ /* 0x000fc80008000000 */
[C---:B------:R-:W-:Y:S01]  /*152f0*/  VIADD R6, R0.reuse, 0x20 ;  /* 0x0000002000067836 */ /* 0x040fe20000000000 */
        /* <DEDUP_REMOVED lines=10> */
.L_x_1229:
        /* <DEDUP_REMOVED lines=12> */
.L_x_1230:
        /* <DEDUP_REMOVED lines=8> */
.L_x_1231:
[----:B------:R-:W-:Y:S02]  /*154e0*/  @!P0 IMAD.X R9, RZ, RZ, R6, P4 ;  /* 0x000000ffff098224 */ /* 0x000fe400020e0606 */
[----:B------:R-:W-:Y:S02]  /*154f0*/  VIADD R6, R0, 0x40 ;  /* 0x0000004000067836 */ /* 0x000fe40000000000 */
        /* <DEDUP_REMOVED lines=8> */
[----:B------:R-:W-:Y:S01]  /*15580*/  ISETP.GE.AND P0, PT, R6, R7, PT ;  /* 0x000000070600720c */ /* 0x000fe20003f06270 */
[----:B------:R-:W-:-:S12]  /*15590*/  IMAD.MOV.U32 R6, RZ, RZ, R14 ;  /* 0x000000ffff067224 */ /* 0x000fd800078e000e */
[----:B0-----:R-:W-:Y:S05]  /*155a0*/  WARPSYNC.COLLECTIVE R15, `(.L_x_1232) ;  /* 0x000000000f087348 */ /* 0x001fea0003c00000 */
[----:B------:R1:W2:Y:S02]  /*155b0*/  SHFL.IDX P6, R14, R13, R12, R11 ;  /* 0x0000000c0d0e7389 */ /* 0x0002a400000c000b */
[----:B012---:R-:W-:Y:S01]  /*155c0*/  ENDCOLLECTIVE ;  /* 0x000000000000791b */ /* 0x007fe20003800000 */
.L_x_1232:
        /* <DEDUP_REMOVED lines=8> */
.L_x_1233:
        /* <DEDUP_REMOVED lines=13> */
.L_x_1234:
[----:B------:R-:W-:Y:S05]  /*15720*/  BRA `(.L_x_1235) ;  /* 0xffffffcc00447947 */ /* 0x000fea000383ffff */
.L_x_1165:
[----:B0-2---:R-:W-:-:S04]  /*15730*/  IMAD.U32 R3, RZ, RZ, UR48 ;  /* 0x00000030ff037e24 */ /* 0x005fc8000f8e00ff */
[----:B------:R0:W2:Y:S03]  /*15740*/  SYNCS.PHASECHK.TRANS64.TRYWAIT P0, [R3+URZ+0x22820], R0 ;  /* 0x02282000030075a7 */ /* 0x0000a6000800017f */
[----:B--2---:R-:W-:Y:S05]  /*15750*/  @!P0 NANOSLEEP.SYNCS 0x989680 ;  /* 0x009896800000895d */ /* 0x004fea0003900000 */
[----:B------:R-:W2:Y:S02]  /*15760*/  @!P0 SYNCS.PHASECHK.TRANS64 P0, [R3+URZ+0x22820], R0 ;  /* 0x02282000030085a7 */ /* 0x000ea4000800007f */
[----:B--2---:R-:W-:Y:S05]  /*15770*/  @!P0 BRA `(.L_x_1165) ;  /* 0xfffffffc00ec8947 */ /* 0x004fea000383ffff */
[----:B------:R-:W-:Y:S05]  /*15780*/  BRA `(.L_x_1236) ;  /* 0xffffffcc00907947 */ /* 0x000fea000383ffff */
.L_x_1168:
[----:B0-----:R0:W2:Y:S02]  /*15790*/  SYNCS.PHASECHK.TRANS64.TRYWAIT P0, [R8+URZ+0x22880], R18 ;  /* 0x02288012080075a7 */ /* 0x0010a4000800017f */
[----:B--2---:R-:W-:Y:S05]  /*157a0*/  @!P0 NANOSLEEP.SYNCS 0x989680 ;  /* 0x009896800000895d */ /* 0x004fea0003900000 */
[----:B------:R-:W2:Y:S02]  /*157b0*/  @!P0 SYNCS.PHASECHK.TRANS64 P0, [R8+URZ+0x22880], R18 ;  /* 0x02288012080085a7 */ /* 0x000ea4000800007f */
[----:B--2---:R-:W-:Y:S05]  /*157c0*/  @!P0 BRA `(.L_x_1168) ;  /* 0xfffffffc00f08947 */ /* 0x004fea000383ffff */
[----:B------:R-:W-:Y:S05]  /*157d0*/  BRA `(.L_x_1237) ;  /* 0xffffffd000487947 */ /* 0x000fea000383ffff */
.L_x_1169:
[----:B------:R-:W-:Y:S01]  /*157e0*/  BSSY B0, `(.L_x_1238) ;  /* 0x0000008000007945 */ /* 0x000fe20003800000 */
[----:B------:R-:W-:Y:S02]  /*157f0*/  IMAD.MOV.U32 R13, RZ, RZ, R22 ;  /* 0x000000ffff0d7224 */ /* 0x000fe400078e0016 */
[----:B------:R-:W-:Y:S02]  /*15800*/  IMAD.MOV.U32 R12, RZ, RZ, RZ ;  /* 0x000000ffff0c7224 */ /* 0x000fe400078e00ff */
[----:B------:R-:W-:Y:S02]  /*15810*/  IMAD.MOV.U32 R11, RZ, RZ, 0x1c1f ;  /* 0x00001c1fff0b7424 */ /* 0x000fe400078e00ff */
[----:B------:R-:W-:-:S07]  /*15820*/  IMAD.MOV.U32 R15, RZ, RZ, -0x1 ;  /* 0xffffffffff0f7424 */ /* 0x000fce00078e00ff */
[----:B01----:R-:W-:Y:S05]  /*15830*/  WARPSYNC.COLLECTIVE R15, `(.L_x_1239) ;  /* 0x000000000f087348 */ /* 0x003fea0003c00000 */
[----:B-1----:R1:W2:Y:S02]  /*15840*/  SHFL.IDX P6, R14, R13, R12, R11 ;  /* 0x0000000c0d0e7389 */ /* 0x0022a400000c000b */
[----:B012---:R-:W-:Y:S01]  /*15850*/  ENDCOLLECTIVE ;  /* 0x000000000000791b */ /* 0x007fe20003800000 */
.L_x_1239:
[----:B------:R-:W-:Y:S05]  /*15860*/  BSYNC B0 ;  /* 0x0000000000007941 */ /* 0x000fea0003800000 */
.L_x_1238:
        /* <DEDUP_REMOVED lines=9> */
.L_x_1240:
[----:B------:R-:W-:Y:S02]  /*15900*/  IMAD.IADD R21, R34, 0x1, R20 ;  /* 0x0000000122157824 */ /* 0x000fe400078e0214 */
[----:B------:R-:W-:Y:S02]  /*15910*/  IMAD.MOV.U32 R13, RZ, RZ, R22 ;  /* 0x000000ffff0d7224 */ /* 0x000fe400078e0016 */
[----:B------:R-:W-:Y:S01]  /*15920*/  IMAD.MOV.U32 R12, RZ, RZ, 0x1 ;  /* 0x00000001ff0c7424 */ /* 0x000fe200078e00ff */
[----:B------:R-:W-:-:S13]  /*15930*/  IADD3 R2, P0, R23, R14, RZ ;  /* 0x0000000e17027210 */ /* 0x000fda0007f1e0ff */
[----:B------:R-:W-:Y:S05]  /*15940*/  WARPSYNC.COLLECTIVE R15, `(.L_x_1241) ;  /* 0x000000000f087348 */ /* 0x000fea0003c00000 */
[----:B------:R0:W1:Y:S02]  /*15950*/  SHFL.IDX P6, R14, R13, R12, R11 ;  /* 0x0000000c0d0e7389 */ /* 0x00006400000c000b */
[----:B01----:R-:W-:Y:S01]  /*15960*/  ENDCOLLECTIVE ;  /* 0x000000000000791b */ /* 0x003fe20003800000 */
.L_x_1241:
[----:B------:R-:W-:-:S05]  /*15970*/  IMAD.X R3, RZ, RZ, R3, P0 ;  /* 0x000000ffff037224 */ /* 0x000fca00000e0603 */
[----:B------:R-:W-:Y:S01]  /*15980*/  @!PT LDS RZ, [RZ] ;  /* 0x00000000fffff984 */ /* 0x000fe20000000800 */
[----:B------:R-:W-:Y:S01]  /*15990*/  @!PT LDS RZ, [RZ] ;  /* 0x00000000fffff984 */ /* 0x000fe20000000800 */
[----:B------:R-:W-:Y:S01]  /*159a0*/  @!PT LDS RZ, [RZ] ;  /* 0x00000000fffff984 */ /* 0x000fe20000000800 */
[----:B------:R0:W-:Y:S04]  /*159b0*/  LDGSTS.E.BYPASS.LTC128B.128 [R20], desc[UR42][R2.64], !P3 ;  /* 0x0000000002147fae */ /* 0x0001e8000d901d6a */
[----:B------:R0:W-:Y:S01]  /*159c0*/  LDGSTS.E.BYPASS.LTC128B.128 [R21], desc[UR42][R2.64+0x40], !P1 ;  /* 0x0000004002157fae */ /* 0x0001e2000c901d6a */
[----:B------:R-:W-:Y:S02]  /*159d0*/  IMAD.MOV.U32 R13, RZ, RZ, R19 ;  /* 0x000000ffff0d7224 */ /* 0x000fe400078e0013 */
[----:B------:R-:W-:-:S07]  /*159e0*/  IMAD.MOV.U32 R5, RZ, RZ, R14 ;  /* 0x000000ffff057224 */ /* 0x000fce00078e000e */
[----:B0-----:R-:W-:Y:S05]  /*159f0*/  WARPSYNC.COLLECTIVE R15, `(.L_x_1242) ;  /* 0x000000000f087348 */ /* 0x001fea0003c00000 */
[----:B------:R1:W2:Y:S02]  /*15a00*/  SHFL.IDX P6, R14, R13, R12, R11 ;  /* 0x0000000c0d0e7389 */ /* 0x0002a400000c000b */
[----:B012---:R-:W-:Y:S01]  /*15a10*/  ENDCOLLECTIVE ;  /* 0x000000000000791b */ /* 0x007fe20003800000 */
.L_x_1242:
[----:B------:R-:W-:Y:S02]  /*15a20*/  IMAD.MOV.U32 R13, RZ, RZ, R22 ;  /* 0x000000ffff0d7224 */ /* 0x000fe400078e0016 */
[----:B------:R-:W-:Y:S01]  /*15a30*/  IMAD.MOV.U32 R12, RZ, RZ, 0x2 ;  /* 0x00000002ff0c7424 */ /* 0x000fe200078e00ff */
[----:B------:R-:W-:-:S13]  /*15a40*/  IADD3 R2, P0, R23, R14, RZ ;  /* 0x0000000e17027210 */ /* 0x000fda0007f1e0ff */
[----:B------:R-:W-:Y:S05]  /*15a50*/  WARPSYNC.COLLECTIVE R15, `(.L_x_1243) ;  /* 0x000000000f087348 */ /* 0x000fea0003c00000 */
[----:B------:R0:W1:Y:S02]  /*15a60*/  SHFL.IDX P6, R14, R13, R12, R11 ;  /* 0x0000000c0d0e7389 */ /* 0x00006400000c000b */
[----:B01----:R-:W-:Y:S01]  /*15a70*/  ENDCOLLECTIVE ;  /* 0x000000000000791b */ /* 0x003fe20003800000 */
.L_x_1243:
[----:B------:R-:W-:-:S05]  /*15a80*/  IMAD.X R3, RZ, RZ, R5, P0 ;  /* 0x000000ffff037224 */ /* 0x000fca00000e0605 */
[----:B------:R-:W-:Y:S01]  /*15a90*/  @!PT LDS RZ, [RZ] ;  /* 0x00000000fffff984 */ /* 0x000fe20000000800 */
[----:B------:R-:W-:Y:S01]  /*15aa0*/  @!PT LDS RZ, [RZ] ;  /* 0x00000000fffff984 */ /* 0x000fe20000000800 */
[----:B------:R-:W-:Y:S01]  /*15ab0*/  @!PT LDS RZ, [RZ] ;  /* 0x00000000fffff984 */ /* 0x000fe20000000800 */
[----:B------:R-:W-:Y:S04]  /*15ac0*/  LDGSTS.E.BYPASS.LTC128B.128 [R20+0x1000], desc[UR42][R2.64], !P3 ;  /* 0x0100000002147fae */ /* 0x000fe8000d901d6a */
[----:B------:R0:W-:Y:S01]  /*15ad0*/  LDGSTS.E.BYPASS.LTC128B.128 [R21+0x1000], desc[UR42][R2.64+0x40], !P1 ;  /* 0x0100004002157fae */ /* 0x0001e2000c901d6a */
[----:B------:R-:W-:Y:S02]  /*15ae0*/  IMAD.MOV.U32 R13, RZ, RZ, R19 ;  /* 0x000000ffff0d7224 */ /* 0x000fe400078e0013 */
[----:B0-----:R-:W-:-:S07]  /*15af0*/  IMAD.MOV.U32 R3, RZ, RZ, R14 ;  /* 0x000000ffff037224 */ /* 0x001fce00078e000e */
[----:B------:R-:W-:Y:S05]  /*15b00*/  WARPSYNC.COLLECTIVE R15, `(.L_x_1244) ;  /* 0x000000000f087348 */ /* 0x000fea0003c00000 */
[----:B------:R0:W1:Y:S02]  /*15b10*/  SHFL.IDX P6, R14, R13, R12, R11 ;  /* 0x0000000c0d0e7389 */ /* 0x00006400000c000b */
[----:B01----:R-:W-:Y:S01]  /*15b20*/  ENDCOLLECTIVE ;  /* 0x000000000000791b */ /* 0x003fe20003800000 */
.L_x_1244:
[----:B------:R-:W-:Y:S02]  /*15b30*/  IMAD.MOV.U32 R13, RZ, RZ, R22 ;  /* 0x000000ffff0d7224 */ /* 0x000fe400078e0016 */
[----:B------:R-:W-:Y:S01]  /*15b40*/  IMAD.MOV.U32 R12, RZ, RZ, 0x3 ;  /* 0x00000003ff0c7424 */ /* 0x000fe200078e00ff */
[----:B------:R-:W-:-:S13]  /*15b50*/  IADD3 R2, P0, R23, R14, RZ ;  /* 0x0000000e17027210 */ /* 0x000fda0007f1e0ff */
[----:B------:R-:W-:Y:S05]  /*15b60*/  WARPSYNC.COLLECTIVE R15, `(.L_x_1245) ;  /* 0x000000000f087348 */ /* 0x000fea0003c00000 */
[----:B------:R0:W1:Y:S02]  /*15b70*/  SHFL.IDX P6, R14, R13, R12, R11 ;  /* 0x0000000c0d0e7389 */ /* 0x00006400000c000b */
[----:B01----:R-:W-:Y:S01]  /*15b80*/  ENDCOLLECTIVE ;  /* 0x000000000000791b */ /* 0x003fe20003800000 */
.L_x_1245:
[----:B------:R-:W-:-:S05]  /*15b90*/  IMAD.X R3, RZ, RZ, R3, P0 ;  /* 0x000000ffff037224 */ /* 0x000fca00000e0603 */
[----:B------:R-:W-:Y:S01]  /*15ba0*/  @!PT LDS RZ, [RZ] ;  /* 0x00000000fffff984 */ /* 0x000fe20000000800 */
[----:B------:R-:W-:Y:S01]  /*15bb0*/  @!PT LDS RZ, [RZ] ;  /* 0x00000000fffff984 */ /* 0x000fe20000000800 */
[----:B------:R-:W-:Y:S01]  /*15bc0*/  @!PT LDS RZ, [RZ] ;  /* 0x00000000fffff984 */ /* 0x000fe20000000800 */
[----:B------:R0:W-:Y:S04]  /*15bd0*/  LDGSTS.E.BYPASS.LTC128B.128 [R20+0x2000], desc[UR42][R2.64], !P3 ;  /* 0x0200000002147fae */ /* 0x0001e8000d901d6a */
[----:B------:R0:W-:Y:S01]  /*15be0*/  LDGSTS.E.BYPASS.LTC128B.128 [R21+0x2000], desc[UR42][R2.64+0x40], !P1 ;  /* 0x0200004002157fae */ /* 0x0001e2000c901d6a */
[----:B------:R-:W-:Y:S02]  /*15bf0*/  IMAD.MOV.U32 R13, RZ, RZ, R19 ;  /* 0x000000ffff0d7224 */ /* 0x000fe400078e0013 */
[----:B------:R-:W-:-:S07]  /*15c00*/  IMAD.MOV.U32 R22, RZ, RZ, R14 ;  /* 0x000000ffff167224 */ /* 0x000fce00078e000e */
[----:B0-----:R-:W-:Y:S05]  /*15c10*/  WARPSYNC.COLLECTIVE R15, `(.L_x_1246) ;  /* 0x000000000f087348 */ /* 0x001fea0003c00000 */
[----:B------:R1:W2:Y:S02]  /*15c20*/  SHFL.IDX P6, R14, R13, R12, R11 ;  /* 0x0000000c0d0e7389 */ /* 0x0002a400000c000b */
[----:B012---:R-:W-:Y:S01]  /*15c30*/  ENDCOLLECTIVE ;  /* 0x000000000000791b */ /* 0x007fe20003800000 */
.L_x_1246:
[----:B------:R-:W-:Y:S05]  /*15c40*/  BRA `(.L_x_1247) ;  /* 0xffffffd000047947 */ /* 0x000fea000383ffff */
.L_x_1172:
[----:B--2---:R2:W3:Y:S02]  /*15c50*/  SYNCS.PHASECHK.TRANS64.TRYWAIT P0, [R8+URZ+0x22840], R18 ;  /* 0x02284012080075a7 */ /* 0x0044e4000800017f */
[----:B---3--:R-:W-:Y:S05]  /*15c60*/  @!P0 NANOSLEEP.SYNCS 0x989680 ;  /* 0x009896800000895d */ /* 0x008fea0003900000 */
[----:B------:R-:W3:Y:S02]  /*15c70*/  @!P0 SYNCS.PHASECHK.TRANS64 P0, [R8+URZ+0x22840], R18 ;  /* 0x02284012080085a7 */ /* 0x000ee4000800007f */
[----:B---3--:R-:W-:Y:S05]  /*15c80*/  @!P0 BRA `(.L_x_1172) ;  /* 0xfffffffc00f08947 */ /* 0x008fea000383ffff */
[----:B------:R-:W-:Y:S05]  /*15c90*/  BRA `(.L_x_1248) ;  /* 0xffffffd000487947 */ /* 0x000fea000383ffff */
.L_x_1173:
[----:B------:R-:W-:Y:S01]  /*15ca0*/  BSSY B0, `(.L_x_1249) ;  /* 0x0000008000007945 */ /* 0x000fe20003800000 */
[----:B------:R-:W-:Y:S02]  /*15cb0*/  IMAD.MOV.U32 R13, RZ, RZ, R18 ;  /* 0x000000ffff0d7224 */ /* 0x000fe400078e0012 */
[----:B------:R-:W-:Y:S02]  /*15cc0*/  IMAD.MOV.U32 R12, RZ, RZ, RZ ;  /* 0x000000ffff0c7224 */ /* 0x000fe400078e00ff */
[----:B------:R-:W-:Y:S02]  /*15cd0*/  IMAD.MOV.U32 R11, RZ, RZ, 0x1c1f ;  /* 0x00001c1fff0b7424 */ /* 0x000fe400078e00ff */
[----:B------:R-:W-:-:S07]  /*15ce0*/  IMAD.MOV.U32 R15, RZ, RZ, -0x1 ;  /* 0xffffffffff0f7424 */ /* 0x000fce00078e00ff */
[----:B-1----:R-:W-:Y:S05]  /*15cf0*/  WARPSYNC.COLLECTIVE R15, `(.L_x_1250) ;  /* 0x000000000f087348 */ /* 0x002fea0003c00000 */
[----:B------:R0:W2:Y:S02]  /*15d00*/  SHFL.IDX P6, R14, R13, R12, R11 ;  /* 0x0000000c0d0e7389 */ /* 0x0000a400000c000b */
[----:B012---:R-:W-:Y:S01]  /*15d10*/  ENDCOLLECTIVE ;  /* 0x000000000000791b */ /* 0x007fe20003800000 */
.L_x_1250:
[----:B------:R-:W-:Y:S05]  /*15d20*/  BSYNC B0 ;  /* 0x0000000000007941 */ /* 0x000fea0003800000 */
.L_x_1249:
        /* <DEDUP_REMOVED lines=9> */
.L_x_1251:
[----:B------:R-:W-:Y:S02]  /*15dc0*/  IMAD.MOV.U32 R13, RZ, RZ, R18 ;  /* 0x000000ffff0d7224 */ /* 0x000fe400078e0012 */
[----:B------:R-:W-:Y:S01]  /*15dd0*/  IMAD.MOV.U32 R12, RZ, RZ, 0x1 ;  /* 0x00000001ff0c7424 */ /* 0x000fe200078e00ff */
[----:B------:R-:W-:-:S13]  /*15de0*/  IADD3 R2, P0, R19, R14, RZ ;  /* 0x0000000e13027210 */ /* 0x000fda0007f1e0ff */
[----:B------:R-:W-:Y:S05]  /*15df0*/  WARPSYNC.COLLECTIVE R15, `(.L_x_1252) ;  /* 0x000000000f087348 */ /* 0x000fea0003c00000 */
[----:B------:R0:W1:Y:S02]  /*15e00*/  SHFL.IDX P6, R14, R13, R12, R11 ;  /* 0x0000000c0d0e7389 */ /* 0x00006400000c000b */
[----:B01----:R-:W-:Y:S01]  /*15e10*/  ENDCOLLECTIVE ;  /* 0x000000000000791b */ /* 0x003fe20003800000 */
.L_x_1252:
        /* <DEDUP_REMOVED lines=12> */
.L_x_1253:
[----:B------:R-:W-:Y:S02]  /*15ee0*/  IMAD.MOV.U32 R13, RZ, RZ, R18 ;  /* 0x000000ffff0d7224 */ /* 0x000fe400078e0012 */
[----:B------:R-:W-:Y:S01]  /*15ef0*/  IMAD.MOV.U32 R12, RZ, RZ, 0x2 ;  /* 0x00000002ff0c7424 */ /* 0x000fe200078e00ff */
[----:B------:R-:W-:-:S13]  /*15f00*/  IADD3 R2, P0, R19, R14, RZ ;  /* 0x0000000e13027210 */ /* 0x000fda0007f1e0ff */
[----:B------:R-:W-:Y:S05]  /*15f10*/  WARPSYNC.COLLECTIVE R15, `(.L_x_1254) ;  /* 0x000000000f087348 */ /* 0x000fea0003c00000 */
[----:B------:R0:W1:Y:S02]  /*15f20*/  SHFL.IDX P6, R14, R13, R12, R11 ;  /* 0x0000000c0d0e7389 */ /* 0x00006400000c000b */
[----:B01----:R-:W-:Y:S01]  /*15f30*/  ENDCOLLECTIVE ;  /* 0x000000000000791b */ /* 0x003fe20003800000 */
.L_x_1254:
        /* <DEDUP_REMOVED lines=12> */
.L_x_1255:
[----:B------:R-:W-:Y:S02]  /*16000*/  IMAD.MOV.U32 R13, RZ, RZ, R18 ;  /* 0x000000ffff0d7224 */ /* 0x000fe400078e0012 */
[----:B------:R-:W-:Y:S01]  /*16010*/  IMAD.MOV.U32 R12, RZ, RZ, 0x3 ;  /* 0x00000003ff0c7424 */ /* 0x000fe200078e00ff */
[----:B------:R-:W-:-:S13]  /*16020*/  IADD3 R2, P0, R19, R14, RZ ;  /* 0x0000000e13027210 */ /* 0x000fda0007f1e0ff */
[----:B------:R-:W-:Y:S05]  /*16030*/  WARPSYNC.COLLECTIVE R15, `(.L_x_1256) ;  /* 0x000000000f087348 */ /* 0x000fea0003c00000 */
[----:B------:R0:W1:Y:S02]  /*16040*/  SHFL.IDX P6, R14, R13, R12, R11 ;  /* 0x0000000c0d0e7389 */ /* 0x00006400000c000b */
[----:B01----:R-:W-:Y:S01]  /*16050*/  ENDCOLLECTIVE ;  /* 0x000000000000791b */ /* 0x003fe20003800000 */
.L_x_1256:
        /* <DEDUP_REMOVED lines=12> */
.L_x_1257:
[----:B------:R-:W-:Y:S05]  /*16120*/  BRA `(.L_x_1258) ;  /* 0xffffffcc00fc7947 */ /* 0x000fea000383ffff */
.L_x_1176:
[----:B0-----:R0:W2:Y:S02]  /*16130*/  SYNCS.PHASECHK.TRANS64.TRYWAIT P0, [R2+URZ+0x22870], R3 ;  /* 0x02287003020075a7 */ /* 0x0010a4000800017f */
[----:B--2---:R-:W-:Y:S05]  /*16140*/  @!P0 NANOSLEEP.SYNCS 0x989680 ;  /* 0x009896800000895d */ /* 0x004fea0003900000 */
[----:B------:R-:W2:Y:S02]  /*16150*/  @!P0 SYNCS.PHASECHK.TRANS64 P0, [R2+URZ+0x22870], R3 ;  /* 0x02287003020085a7 */ /* 0x000ea4000800007f */
[----:B--2---:R-:W-:Y:S05]  /*16160*/  @!P0 BRA `(.L_x_1176) ;  /* 0xfffffffc00f08947 */ /* 0x004fea000383ffff */
[----:B------:R-:W-:Y:S05]  /*16170*/  BRA `(.L_x_1259) ;  /* 0xffffffd0005c7947 */ /* 0x000fea000383ffff */
.L_x_1178:
[----:B0-----:R0:W2:Y:S02]  /*16180*/  SYNCS.PHASECHK.TRANS64.TRYWAIT P0, [R2+URZ+0x22860], R3 ;  /* 0x02286003020075a7 */ /* 0x0010a4000800017f */
[----:B--2---:R-:W-:Y:S05]  /*16190*/  @!P0 NANOSLEEP.SYNCS 0x989680 ;  /* 0x009896800000895d */ /* 0x004fea0003900000 */
[----:B------:R-:W2:Y:S02]  /*161a0*/  @!P0 SYNCS.PHASECHK.TRANS64 P0, [R2+URZ+0x22860], R3 ;  /* 0x02286003020085a7 */ /* 0x000ea4000800007f */
[----:B--2---:R-:W-:Y:S05]  /*161b0*/  @!P0 BRA `(.L_x_1178) ;  /* 0xfffffffc00f08947 */ /* 0x004fea000383ffff */
[----:B------:R-:W-:Y:S05]  /*161c0*/  BRA `(.L_x_1260) ;  /* 0xffffffd0006c7947 */ /* 0x000fea000383ffff */
.L_x_1185:
[----:B--2---:R2:W3:Y:S02]  /*161d0*/  SYNCS.PHASECHK.TRANS64.TRYWAIT P0, [R17+URZ+0x22870], R2 ;  /* 0x02287002110075a7 */ /* 0x0044e4000800017f */
[----:B---3--:R-:W-:Y:S05]  /*161e0*/  @!P0 NANOSLEEP.SYNCS 0x989680 ;  /* 0x009896800000895d */ /* 0x008fea0003900000 */
[----:B------:R-:W3:Y:S02]  /*161f0*/  @!P0 SYNCS.PHASECHK.TRANS64 P0, [R17+URZ+0x22870], R2 ;  /* 0x02287002110085a7 */ /* 0x000ee4000800007f */
[----:B---3--:R-:W-:Y:S05]  /*16200*/  @!P0 BRA `(.L_x_1185) ;  /* 0xfffffffc00f08947 */ /* 0x008fea000383ffff */
[----:B------:R-:W-:Y:S05]  /*16210*/  BRA `(.L_x_1261) ;  /* 0xffffffd400d07947 */ /* 0x000fea000383ffff */
.L_x_1187:
[----:B0-----:R0:W2:Y:S02]  /*16220*/  SYNCS.PHASECHK.TRANS64.TRYWAIT P0, [R17+URZ+0x22860], R4 ;  /* 0x02286004110075a7 */ /* 0x0010a4000800017f */
[----:B--2---:R-:W-:Y:S05]  /*16230*/  @!P0 NANOSLEEP.SYNCS 0x989680 ;  /* 0x009896800000895d */ /* 0x004fea0003900000 */
[----:B------:R-:W2:Y:S02]  /*16240*/  @!P0 SYNCS.PHASECHK.TRANS64 P0, [R17+URZ+0x22860], R4 ;  /* 0x02286004110085a7 */ /* 0x000ea4000800007f */
[----:B--2---:R-:W-:Y:S05]  /*16250*/  @!P0 BRA `(.L_x_1187) ;  /* 0xfffffffc00f08947 */ /* 0x004fea000383ffff */
[----:B------:R-:W-:Y:S05]  /*16260*/  BRA `(.L_x_1262) ;  /* 0xffffffd400f47947 */ /* 0x000fea000383ffff */
.L_x_1190:
[----:B-1----:R1:W2:Y:S02]  /*16270*/  SYNCS.PHASECHK.TRANS64.TRYWAIT P0, [R5+URZ+0x22820], R2 ;  /* 0x02282002050075a7 */ /* 0x0022a4000800017f */
[----:B--2---:R-:W-:Y:S05]  /*16280*/  @!P0 NANOSLEEP.SYNCS 0x989680 ;  /* 0x009896800000895d */ /* 0x004fea0003900000 */
[----:B------:R-:W2:Y:S02]  /*16290*/  @!P0 SYNCS.PHASECHK.TRANS64 P0, [R5+URZ+0x22820], R2 ;  /* 0x02282002050085a7 */ /* 0x000ea4000800007f */
[----:B--2---:R-:W-:Y:S05]  /*162a0*/  @!P0 BRA `(.L_x_1190) ;  /* 0xfffffffc00f08947 */ /* 0x004fea000383ffff */
[----:B------:R-:W-:Y:S05]  /*162b0*/  BRA `(.L_x_1263) ;  /* 0xffffffdc00347947 */ /* 0x000fea000383ffff */
.L_x_1192:
[----:B-1----:R1:W2:Y:S02]  /*162c0*/  SYNCS.PHASECHK.TRANS64.TRYWAIT P1, [R4+URZ+0x22840], R3 ;  /* 0x02284003040075a7 */ /* 0x0022a4000802017f */
[----:B--2---:R-:W-:Y:S05]  /*162d0*/  @!P1 NANOSLEEP.SYNCS 0x989680 ;  /* 0x009896800000995d */ /* 0x004fea0003900000 */
[----:B------:R-:W2:Y:S02]  /*162e0*/  @!P1 SYNCS.PHASECHK.TRANS64 P1, [R4+URZ+0x22840], R3 ;  /* 0x02284003040095a7 */ /* 0x000ea4000802007f */
[----:B--2---:R-:W-:Y:S05]  /*162f0*/  @!P1 BRA `(.L_x_1192) ;  /* 0xfffffffc00f09947 */ /* 0x004fea000383ffff */
[----:B------:R-:W-:Y:S05]  /*16300*/  BRA `(.L_x_1264) ;  /* 0xffffffdc00707947 */ /* 0x000fea000383ffff */
.L_x_1194:
[----:B--2---:R2:W3:Y:S02]  /*16310*/  SYNCS.PHASECHK.TRANS64.TRYWAIT P1, [R5+URZ+0x22840], R0 ;  /* 0x02284000050075a7 */ /* 0x0044e4000802017f */
[----:B---3--:R-:W-:Y:S05]  /*16320*/  @!P1 NANOSLEEP.SYNCS 0x989680 ;  /* 0x009896800000995d */ /* 0x008fea0003900000 */
[----:B------:R-:W3:Y:S02]  /*16330*/  @!P1 SYNCS.PHASECHK.TRANS64 P1, [R5+URZ+0x22840], R0 ;  /* 0x02284000050095a7 */ /* 0x000ee4000802007f */
[----:B---3--:R-:W-:Y:S05]  /*16340*/  @!P1 BRA `(.L_x_1194) ;  /* 0xfffffffc00f09947 */ /* 0x008fea000383ffff */
[----:B------:R-:W-:Y:S05]  /*16350*/  BRA `(.L_x_1265) ;  /* 0xffffffdc007c7947 */ /* 0x000fea000383ffff */
.L_x_1196:
[----:B---3--:R3:W4:Y:S02]  /*16360*/  SYNCS.PHASECHK.TRANS64.TRYWAIT P1, [R4+URZ+0x22860], R3 ;  /* 0x02286003040075a7 */ /* 0x008724000802017f */
[----:B----4-:R-:W-:Y:S05]  /*16370*/  @!P1 NANOSLEEP.SYNCS 0x989680 ;  /* 0x009896800000995d */ /* 0x010fea0003900000 */
[----:B------:R-:W4:Y:S02]  /*16380*/  @!P1 SYNCS.PHASECHK.TRANS64 P1, [R4+URZ+0x22860], R3 ;  /* 0x02286003040095a7 */ /* 0x000f24000802007f */
[----:B----4-:R-:W-:Y:S05]  /*16390*/  @!P1 BRA `(.L_x_1196) ;  /* 0xfffffffc00f09947 */ /* 0x010fea000383ffff */
[----:B------:R-:W-:Y:S05]  /*163a0*/  BRA `(.L_x_1266) ;  /* 0xffffffdc00787947 */ /* 0x000fea000383ffff */
.L_x_1198:
[----:B----4-:R4:W0:Y:S02]  /*163b0*/  SYNCS.PHASECHK.TRANS64.TRYWAIT P1, [R5+URZ+0x22860], R0 ;  /* 0x02286000050075a7 */ /* 0x010824000802017f */
[----:B0-----:R-:W-:Y:S05]  /*163c0*/  @!P1 NANOSLEEP.SYNCS 0x989680 ;  /* 0x009896800000995d */ /* 0x001fea0003900000 */
[----:B------:R-:W0:Y:S02]  /*163d0*/  @!P1 SYNCS.PHASECHK.TRANS64 P1, [R5+URZ+0x22860], R0 ;  /* 0x02286000050095a7 */ /* 0x000e24000802007f */
[----:B0-----:R-:W-:Y:S05]  /*163e0*/  @!P1 BRA `(.L_x_1198) ;  /* 0xfffffffc00f09947 */ /* 0x001fea000383ffff */
[----:B------:R-:W-:Y:S05]  /*163f0*/  BRA `(.L_x_1267) ;  /* 0xffffffdc00747947 */ /* 0x000fea000383ffff */
.L_x_1200:
[----:B------:R0:W0:Y:S02]  /*16400*/  SYNCS.PHASECHK.TRANS64.TRYWAIT P1, [R4+URZ+0x22880], R3 ;  /* 0x02288003040075a7 */ /* 0x000024000802017f */
[----:B0-----:R-:W-:Y:S05]  /*16410*/  @!P1 NANOSLEEP.SYNCS 0x989680 ;  /* 0x009896800000995d */ /* 0x001fea0003900000 */
[----:B------:R-:W0:Y:S02]  /*16420*/  @!P1 SYNCS.PHASECHK.TRANS64 P1, [R4+URZ+0x22880], R3 ;  /* 0x02288003040095a7 */ /* 0x000e24000802007f */
[----:B0-----:R-:W-:Y:S05]  /*16430*/  @!P1 BRA `(.L_x_1200) ;  /* 0xfffffffc00f09947 */ /* 0x001fea000383ffff */
[----:B------:R-:W-:Y:S05]  /*16440*/  BRA `(.L_x_1268) ;  /* 0xffffffdc00707947 */ /* 0x000fea000383ffff */
.L_x_1269:
        /* <DEDUP_REMOVED lines=11> */
.L_x_3317:


//--------------------- .text._ZN7cutlass13device_kernelIN5flash11enable_sm90INS1_16FlashAttnFwdSm90INS1_25CollectiveMainloopFwdSm90ILi2EN4cute5tupleIJNS5_1CILi1EEES8_S8_EEENS6_IJNS7_ILi128EEESA_NS7_ILi192EEEEEELi128ENS_12float_e4m3_tEfNS_4arch4Sm90ELb0ELb1ELb0ELb1ELb1ELb0ELb0ELb1ELb1ELb1ELb1ELb0EEENS1_21CollectiveEpilogueFwdINS6_IJSA_SA_SA_EEES9_NS_10bfloat16_tESF_Li256ELb1ELb1ELb1ELb1EEENS1_36VarlenDynamicPersistentTileSchedulerILi128ELi128ELi256ELi128ELb1ELb1ELb1ELb1ELb0ELb1EEEEEEEEEvNT_6ParamsE --------------------------
	.section	.text._ZN7cutlass13device_kernelIN5flash11enable_sm90INS1_16FlashAttnFwdSm90INS1_25CollectiveMainloopFwdSm90ILi2EN4cute5tupleIJNS5_1CILi1EEES8_S8_EEENS6_IJNS7_ILi128EEESA_NS7_ILi192EEEEEELi128ENS_12float_e4m3_tEfNS_4arch4Sm90ELb0ELb1ELb0ELb1ELb1ELb0ELb0ELb1ELb1ELb1ELb1ELb0EEENS1_21CollectiveEpilogueFwdINS6_IJSA_SA_SA_EEES9_NS_10bfloat16_tESF_Li256ELb1ELb1ELb1ELb1EEENS1_36VarlenDynamicPersistentTileSchedulerILi128ELi128ELi256ELi128ELb1ELb1ELb1ELb1ELb0ELb1EEEEEEEEEvNT_6ParamsE,"ax",@progbits
	.align	128
.text._ZN7cutlass13device_kernelIN5flash11enable_sm90INS1_16FlashAttnFwdSm90INS1_25CollectiveMainloopFwdSm90ILi2EN4cute5tupleIJNS5_1CILi1EEES8_S8_EEENS6_IJNS7_ILi128EEESA_NS7_ILi192EEEEEELi128ENS_12float_e4m3_tEfNS_4arch4Sm90ELb0ELb1ELb0ELb1ELb1ELb0ELb0ELb1ELb1ELb1ELb1ELb0EEENS1_21CollectiveEpilogueFwdINS6_IJSA_SA_SA_EEES9_NS_10bfloat16_tESF_Li256ELb1ELb1ELb1ELb1EEENS1_36VarlenDynamicPersistentTileSchedulerILi128ELi128ELi256ELi128ELb1ELb1ELb1ELb1ELb0ELb1EEEEEEEEEvNT_6ParamsE:
        .type           _ZN7cutlass13device_kernelIN5flash11enable_sm90INS1_16FlashAttnFwdSm90INS1_25CollectiveMainloopFwdSm90ILi2EN4cute5tupleIJNS5_1CILi1EEES8_S8_EEENS6_IJNS7_ILi128EEESA_NS7_ILi192EEEEEELi128ENS_12float_e4m3_tEfNS_4arch4Sm90ELb0ELb1ELb0ELb1ELb1ELb0ELb0ELb1ELb1ELb1ELb1ELb0EEENS1_21CollectiveEpilogueFwdINS6_IJSA_SA_SA_EEES9_NS_10bfloat16_tESF_Li256ELb1ELb1ELb1ELb1EEENS1_36VarlenDynamicPersistentTileSchedulerILi128ELi128ELi256ELi128ELb1ELb1ELb1ELb1ELb0ELb1EEEEEEEEEvNT_6ParamsE,@function
        .size           _ZN7cutlass13device_kernelIN5flash11enable_sm90INS1_16FlashAttnFwdSm90INS1_25CollectiveMainloopFwdSm90ILi2EN4cute5tupleIJNS5_1CILi1EEES8_S8_EEENS6_IJNS7_ILi128EEESA_NS7_ILi192EEEEEELi128ENS_12float_e4m3_tEfNS_4arch4Sm90ELb0ELb1ELb0ELb1ELb1ELb0ELb0ELb1ELb1ELb1ELb1ELb0EEENS1_21CollectiveEpilogueFwdINS6_IJSA_SA_SA_EEES9_NS_10bfloat16_tESF_Li256ELb1ELb1ELb1ELb1EEENS1_36VarlenDynamicPersistentTileSchedulerILi128ELi128ELi256ELi128ELb1ELb1ELb1ELb1ELb0ELb1EEEEEEEEEvNT_6ParamsE,(.L_x_3318 - _ZN7cutlass13device_kernelIN5flash11enable_sm90INS1_16FlashAttnFwdSm90INS1_25CollectiveMainloopFwdSm90ILi2EN4cute5tupleIJNS5_1CILi1EEES8_S8_EEENS6_IJNS7_ILi128EEESA_NS7_ILi192EEEEEELi128ENS_12float_e4m3_tEfNS_4arch4Sm90ELb0ELb1ELb0ELb1ELb1ELb0ELb0ELb1ELb1ELb1ELb1ELb0EEENS1_21CollectiveEpilogueFwdINS6_IJSA_SA_SA_EEES9_NS_10bfloat16_tESF_Li256ELb1ELb1ELb1ELb1EEENS1_36VarlenDynamicPersistentTileSchedulerILi128ELi128ELi256ELi128ELb1ELb1ELb1ELb1ELb0ELb1EEEEEEEEEvNT_6ParamsE)
        .other          _ZN7cutlass13device_kernelIN5flash11enable_sm90INS1_16FlashAttnFwdSm90INS1_25CollectiveMainloopFwdSm90ILi2EN4cute5tupleIJNS5_1CILi1EEES8_S8_EEENS6_IJNS7_ILi128EEESA_NS7_ILi192EEEEEELi128ENS_12float_e4m3_tEfNS_4arch4Sm90ELb0ELb1ELb0ELb1ELb1ELb0ELb0ELb1ELb1ELb1ELb1ELb0EEENS1_21CollectiveEpilogueFwdINS6_IJSA_SA_SA_EEES9_NS_10bfloat16_tESF_Li256ELb1ELb1ELb1ELb1EEENS1_36VarlenDynamicPersistentTileSchedulerILi128ELi128ELi256ELi128ELb1ELb1ELb1ELb1ELb0ELb1EEEEEEEEEvNT_6ParamsE,@"STO_CUDA_ENTRY STV_DEFAULT"
_ZN7cutlass13device_kernelIN5flash11enable_sm90INS1_16FlashAttnFwdSm90INS1_25CollectiveMainloopFwdSm90ILi2EN4cute5tupleIJNS5_1CILi1EEES8_S8_EEENS6_IJNS7_ILi128EEESA_NS7_ILi192EEEEEELi128ENS_12float_e4m3_tEfNS_4arch4Sm90ELb0ELb1ELb0ELb1ELb1ELb0ELb0ELb1ELb1ELb1ELb1ELb0EEENS1_21CollectiveEpilogueFwdINS6_IJSA_SA_SA_EEES9_NS_10bfloat16_tESF_Li256ELb1ELb1ELb1ELb1EEENS1_36VarlenDynamicPersistentTileSchedulerILi128ELi128ELi256ELi128ELb1ELb1ELb1ELb1ELb0ELb1EEEEEEEEEvNT_6ParamsE:
        /* <DEDUP_REMOVED lines=45> */
.L_x_1270:
        /* <DEDUP_REMOVED lines=22> */
.L_x_1271:
        /* <DEDUP_REMOVED lines=18> */
.L_x_1272:
        /* <DEDUP_REMOVED lines=22> */
.L_x_1273:
        /* <DEDUP_REMOVED lines=24> */
.L_x_1274:
        /* <DEDUP_REMOVED lines=8> */
.L_x_1276:
        /* <DEDUP_REMOVED lines=25> */
[----:B------:R-:W-:Y:S01]  /*0a40*/  R2UR UR53, R15 ;  /* 0x000000000f3572ca */ /* 0x000fe200000e0000 */
[----:B------:R-:W-:Y:S01]  /*0a50*/  UMOV UR49, URZ ;  /* 0x0000003f00317c82 */ /* 0x000fe20008000000 */
[CC--:B------:R-:W-:Y:S02]  /*0a60*/  LEA.HI R3, R0.reuse, R205.reuse, RZ, 0x7 ;  /* 0x000000cd00037211 */ /* 0x0c0fe400078f38ff */
[----:B------:R-:W-:-:S02]  /*0a70*/  LEA.HI R4, R0, R205, RZ, 0x5 ;  /* 0x000000cd00047211 */ /* 0x000fc400078f28ff */
[----:B------:R-:W-:Y:S02]  /*0a80*/  LOP3.LUT R2, R3, 0xffffff80, RZ, 0xc0, !PT ;  /* 0xffffff8003027812 */ /* 0x000fe400078ec0ff */
[----:B------:R-:W-:Y:S01]  /*0a90*/  SHF.R.S32.HI R200, RZ, 0x7, R3 ;  /* 0x00000007ffc87819 */ /* 0x000fe20000011403 */
[----:B------:R-:W-:Y:S02]  /*0aa0*/  IMAD.SHL.U32 R6, R4, 0x20, RZ ;  /* 0x0000002004067824 */ /* 0x000fe400078e00ff */
[----:B------:R-:W-:Y:S01]  /*0ab0*/  IMAD.IADD R183, R205, 0x1, -R2 ;  /* 0x00000001cdb77824 */ /* 0x000fe200078e0a02 */
[----:B------:R-:W-:Y:S02]  /*0ac0*/  LEA.HI R2, R0, R205, RZ, 0x4 ;  /* 0x000000cd00027211 */ /* 0x000fe400078f20ff */
[----:B------:R-:W-:Y:S02]  /*0ad0*/  LOP3.LUT R7, R6, 0xfffffc00, RZ, 0xc0, !PT ;  /* 0xfffffc0006077812 */ /* 0x000fe400078ec0ff */
[----:B------:R-:W-:-:S02]  /*0ae0*/  LOP3.LUT R4, R2, 0x3fffff0, RZ, 0xc0, !PT ;  /* 0x03fffff002047812 */ /* 0x000fc400078ec0ff */
[----:B------:R-:W-:Y:S02]  /*0af0*/  SHF.R.S32.HI R5, RZ, 0x4, R2 ;  /* 0x00000004ff057819 */ /* 0x000fe40000011402 */
[----:B------:R-:W-:Y:S01]  /*0b00*/  SHF.R.S32.HI R8, RZ, 0x1f, R183 ;  /* 0x0000001fff087819 */ /* 0x000fe200000114b7 */
[----:B------:R-:W-:Y:S01]  /*0b10*/  IMAD.IADD R4, R205, 0x1, -R4 ;  /* 0x00000001cd047824 */ /* 0x000fe200078e0a04 */
[----:B------:R-:W-:Y:S02]  /*0b20*/  LEA.HI R2, R2, R5, RZ, 0x1 ;  /* 0x0000000502027211 */ /* 0x000fe400078f08ff */
[----:B------:R-:W-:Y:S01]  /*0b30*/  LEA.HI R9, R8, R183, RZ, 0x2 ;  /* 0x000000b708097211 */ /* 0x000fe200078f10ff */
[----:B------:R-:W-:Y:S01]  /*0b40*/  IMAD R7, R4, 0x40, R7 ;  /* 0x0000004004077824 */ /* 0x000fe200078e0207 */
[----:B------:R-:W-:Y:S02]  /*0b50*/  LEA.HI R4, R0, R205, RZ, 0x2 ;  /* 0x000000cd00047211 */ /* 0x000fe400078f10ff */
[----:B------:R-:W-:-:S02]  /*0b60*/  LOP3.LUT R2, R2, 0x1ffffffe, RZ, 0xc0, !PT ;  /* 0x1ffffffe02027812 */ /* 0x000fc400078ec0ff */
[----:B------:R-:W-:Y:S02]  /*0b70*/  LOP3.LUT R4, R4, 0xfffffffc, RZ, 0xc0, !PT ;  /* 0xfffffffc04047812 */ /* 0x000fe400078ec0ff */
[--C-:B------:R-:W-:Y:S01]  /*0b80*/  SHF.R.S32.HI R6, RZ, 0x2, R9.reuse ;  /* 0x00000002ff067819 */ /* 0x100fe20000011409 */
[----:B------:R-:W-:Y:S01]  /*0b90*/  IMAD.IADD R2, R5, 0x1, -R2 ;  /* 0x0000000105027824 */ /* 0x000fe200078e0a02 */
[----:B------:R-:W-:Y:S01]  /*0ba0*/  SHF.R.S32.HI R11, RZ, 0x1f, R9 ;  /* 0x0000001fff0b7819 */ /* 0x000fe20000011409 */
[----:B------:R-:W-:Y:S01]  /*0bb0*/  IMAD.IADD R4, R205, 0x1, -R4 ;  /* 0x00000001cd047824 */ /* 0x000fe200078e0a04 */
[----:B------:R-:W-:Y:S01]  /*0bc0*/  LEA.HI R0, R0, R205, RZ, 0x3 ;  /* 0x000000cd00007211 */ /* 0x000fe200078f18ff */
[----:B------:R-:W-:Y:S01]  /*0bd0*/  IMAD R202, R2, 0x8, R7 ;  /* 0x0000000802ca7824 */ /* 0x000fe200078e0207 */
[----:B------:R-:W-:Y:S02]  /*0be0*/  LEA.HI R11, R11, R6, RZ, 0x3 ;  /* 0x000000060b0b7211 */ /* 0x000fe400078f18ff */
[----:B------:R-:W-:-:S02]  /*0bf0*/  LEA.HI R2, R4, R4, RZ, 0x1 ;  /* 0x0000000404027211 */ /* 0x000fc400078f08ff */
[----:B------:R-:W-:Y:S02]  /*0c00*/  LOP3.LUT R22, R0, 0xfffffff8, RZ, 0xc0, !PT ;  /* 0xfffffff800167812 */ /* 0x000fe400078ec0ff */
[----:B------:R-:W-:Y:S02]  /*0c10*/  LOP3.LUT R5, R2, 0x1ffffffe, RZ, 0xc0, !PT ;  /* 0x1ffffffe02057812 */ /* 0x000fe400078ec0ff */
[----:B------:R-:W-:Y:S01]  /*0c20*/  LOP3.LUT R2, R9, 0x7ffffffc, RZ, 0xc0, !PT ;  /* 0x7ffffffc09027812 */ /* 0x000fe200078ec0ff */
[----:B------:R-:W-:Y:S01]  /*0c30*/  IMAD.IADD R22, R205, 0x1, -R22 ;  /* 0x00000001cd167824 */ /* 0x000fe200078e0a16 */
[----:B------:R-:W-:Y:S01]  /*0c40*/  LOP3.LUT R11, R11, 0xfffffff8, RZ, 0xc0, !PT ;  /* 0xfffffff80b0b7812 */ /* 0x000fe200078ec0ff */
[----:B------:R-:W-:Y:S01]  /*0c50*/  IMAD.IADD R4, R4, 0x1, -R5 ;  /* 0x0000000104047824 */ /* 0x000fe200078e0a05 */
[----:B------:R-:W-:Y:S01]  /*0c60*/  LEA.HI R8, R8, R183, RZ, 0x5 ;  /* 0x000000b708087211 */ /* 0x000fe200078f28ff */
[----:B------:R-:W-:Y:S01]  /*0c70*/  IMAD.IADD R2, R183, 0x1, -R2 ;  /* 0x00000001b7027824 */ /* 0x000fe200078e0a02 */
[----:B------:R-:W-:Y:S01]  /*0c80*/  LEA.HI R3, R3, R200, RZ, 0x1 ;  /* 0x000000c803037211 */ /* 0x000fe200078f08ff */
[----:B------:R-:W-:Y:S01]  /*0c90*/  IMAD.IADD R11, R6, 0x1, -R11 ;  /* 0x00000001060b7824 */ /* 0x000fe200078e0a0b */
[----:B------:R-:W-:Y:S01]  /*0ca0*/  SHF.R.S32.HI R8, RZ, 0x5, R8 ;  /* 0x00000005ff087819 */ /* 0x000fe20000011408 */
[----:B------:R-:W-:Y:S01]  /*0cb0*/  IMAD.SHL.U32 R18, R22, 0x8, RZ ;  /* 0x0000000816127824 */ /* 0x000fe200078e00ff */
[----:B------:R-:W-:Y:S01]  /*0cc0*/  LOP3.LUT R3, R3, 0x3fffffe, RZ, 0xc0, !PT ;  /* 0x03fffffe03037812 */ /* 0x000fe200078ec0ff */
[----:B------:R-:W-:Y:S01]  /*0cd0*/  IMAD.SHL.U32 R16, R2, 0x2, RZ ;  /* 0x0000000202107824 */ /* 0x000fe200078e00ff */
[----:B------:R-:W-:Y:S01]  /*0ce0*/  SHF.R.S32.HI R182, RZ, 0x3, R0 ;  /* 0x00000003ffb67819 */ /* 0x000fe20000011400 */
[----:B------:R-:W-:Y:S01]  /*0cf0*/  IMAD R8, R8, 0x10, R11 ;  /* 0x0000001008087824 */ /* 0x000fe200078e020b */
[----:B------:R-:W-:Y:S01]  /*0d00*/  SHF.R.S32.HI R204, RZ, 0x1f, R18 ;  /* 0x0000001fffcc7819 */ /* 0x000fe20000011412 */
[----:B------:R-:W-:Y:S01]  /*0d10*/  IMAD.IADD R3, R200, 0x1, -R3 ;  /* 0x00000001c8037824 */ /* 0x000fe200078e0a03 */
[----:B------:R-:W-:Y:S01]  /*0d20*/  SHF.R.S32.HI R199, RZ, 0x1f, R16 ;  /* 0x0000001fffc77819 */ /* 0x000fe20000011410 */
[----:B------:R-:W-:-:S02]  /*0d30*/  VIADD R19, R18, 0x40 ;  /* 0x0000004012137836 */ /* 0x000fc40000000000 */
        /* <DEDUP_REMOVED lines=33> */
.L_x_1388:
[----:B------:R-:W-:Y:S01]  /*0f50*/  ULDC.64 UR8, c[0x0][0xa28] ;  /* 0x00028a0000087ab9 */ /* 0x000fe20000000a00 */
[----:B------:R-:W-:Y:S01]  /*0f60*/  ULDC UR4, c[0x0][0x424] ;  /* 0x0001090000047ab9 */ /* 0x000fe20000000800 */
[----:B------:R-:W-:Y:S01]  /*0f70*/  UISETP.NE.U32.AND UP0, UPT, UR8, URZ, UPT ;  /* 0x0000003f0800728c */ /* 0x000fe2000bf05070 */
[----:B------:R-:W-:-:S03]  /*0f80*/  ULDC UR7, c[0x0][0x2f0] ;  /* 0x0000bc0000077ab9 */ /* 0x000fc60000000800 */
[----:B------:R-:W-:-:S03]  /*0f90*/  UISETP.NE.AND.EX UP0, UPT, UR9, URZ, UPT, UP0 ;  /* 0x0000003f0900728c */ /* 0x000fc6000bf05300 */
[----:B------:R-:W-:Y:S02]  /*0fa0*/  ULDC.64 UR8, c[0x0][0xa18] ;  /* 0x0002860000087ab9 */ /* 0x000fe40000000a00 */
[----:B------:R-:W-:Y:S01]  /*0fb0*/  UISETP.NE.U32.AND UP1, UPT, UR8, URZ, UPT ;  /* 0x0000003f0800728c */ /* 0x000fe2000bf25070 */
[----:B------:R-:W-:-:S03]  /*0fc0*/  PLOP3.LUT P0, PT, PT, PT, UP0, 0x80, 0x0 ;  /* 0x000000000000781c */ /* 0x000fc60003f0f008 */
[----:B------:R-:W-:-:S03]  /*0fd0*/  UISETP.NE.AND.EX UP1, UPT, UR9, URZ, UPT, UP1 ;  /* 0x0000003f0900728c */ /* 0x000fc6000bf25310 */
[----:B------:R-:W-:Y:S02]  /*0fe0*/  @UP0 ULDC.64 UR8, c[0x0][0xa28] ;  /* 0x00028a0000080ab9 */ /* 0x000fe40000000a00 */
[----:B------:R-:W-:Y:S01]  /*0ff0*/  @UP0 UIMAD.WIDE UR8, UR53, 0x4, UR8 ;  /* 0x00000004350808a5 */ /* 0x000fe2000f8e0208 */
[----:B------:R-:W-:-:S05]  /*1000*/  PLOP3.LUT P2, PT, PT, PT, UP1, 0x80, 0x0 ;  /* 0x000000000000781c */ /* 0x000fca0003f4f018 */
[----:B0-2-4-:R-:W-:Y:S02]  /*1010*/  IMAD.U32 R2, RZ, RZ, UR8 ;  /* 0x00000008ff027e24 */ /* 0x015fe4000f8e00ff */
[----:B------:R-:W-:Y:S01]  /*1020*/  IMAD.U32 R3, RZ, RZ, UR9 ;  /* 0x00000009ff037e24 */ /* 0x000fe2000f8e00ff */
[----:B------:R-:W-:Y:S02]  /*1030*/  @UP1 ULDC.64 UR8, c[0x0][0xa18] ;  /* 0x0002860000081ab9 */ /* 0x000fe40000000a00 */
[----:B------:R-:W-:Y:S02]  /*1040*/  @UP1 UIMAD.WIDE UR8, UR53, 0x4, UR8 ;  /* 0x00000004350818a5 */ /* 0x000fe4000f8e0208 */
[----:B------:R-:W2:Y:S04]  /*1050*/  @P0 LDG.E R2, desc[UR56][R2.64] ;  /* 0x0000003802020981 */ /* 0x000ea8000c1e1900 */
[----:B------:R-:W-:-:S02]  /*1060*/  IMAD.U32 R4, RZ, RZ, UR8 ;  /* 0x00000008ff047e24 */ /* 0x000fc4000f8e00ff */
[----:B------:R-:W-:Y:S01]  /*1070*/  IMAD.U32 R5, RZ, RZ, UR9 ;  /* 0x00000009ff057e24 */ /* 0x000fe2000f8e00ff */
[----:B------:R-:W-:-:S04]  /*1080*/  ULDC.64 UR8, c[0x0][0x418] ;  /* 0x0001060000087ab9 */ /* 0x000fc80000000a00 */
[----:B---3--:R-:W3:Y:S01]  /*1090*/  @P2 LDG.E R4, desc[UR56][R4.64] ;  /* 0x0000003804042981 */ /* 0x008ee2000c1e1900 */
[----:B------:R-:W-:Y:S01]  /*10a0*/  UISETP.NE.U32.AND UP0, UPT, UR8, URZ, UPT ;  /* 0x0000003f0800728c */ /* 0x000fe2000bf05070 */
[----:B------:R-:W-:Y:S01]  /*10b0*/  UMOV UR41, URZ ;  /* 0x0000003f00297c82 */ /* 0x000fe20008000000 */
[----:B------:R-:W-:Y:S02]  /*10c0*/  ULOP3.LUT UR43, UR5, 0xffff, URZ, 0xc0, !UPT ;  /* 0x0000ffff052b7892 */ /* 0x000fe4000f8ec03f */
[----:B------:R-:W-:-:S03]  /*10d0*/  UISETP.NE.AND.EX UP0, UPT, UR9, URZ, UPT, UP0 ;  /* 0x0000003f0900728c */ /* 0x000fc6000bf05300 */
[----:B------:R-:W-:Y:S01]  /*10e0*/  ULDC.64 UR8, c[0x0][0xa20] ;  /* 0x0002880000087ab9 */ /* 0x000fe20000000a00 */
[----:B------:R-:W-:Y:S01]  /*10f0*/  USEL UR4, UR4, 0x1, UP0 ;  /* 0x0000000104047887 */ /* 0x000fe20008000000 */
[----:B------:R-:W-:-:S03]  /*1100*/  ISETP.NE.U32.AND P1, PT, RZ, UR8, PT ;  /* 0x00000008ff007c0c */ /* 0x000fc6000bf25070 */
[----:B------:R-:W-:Y:S01]  /*1110*/  UIMAD UR4, UR4, UR7, URZ ;  /* 0x00000007040472a4 */ /* 0x000fe2000f8e023f */
[----:B------:R-:W-:Y:S02]  /*1120*/  ISETP.NE.AND.EX P1, PT, RZ, UR9, PT, P1 ;  /* 0x00000009ff007c0c */ /* 0x000fe4000bf25310 */
[----:B--2---:R-:W-:Y:S02]  /*1130*/  @P0 R2UR UR41, R2 ;  /* 0x00000000022902ca */ /* 0x004fe400000e0000 */
[----:B---3--:R-:W-:Y:S01]  /*1140*/  @P2 R2UR UR48, R4 ;  /* 0x00000000043022ca */ /* 0x008fe200000e0000 */
[----:B-1---5:R-:W-:-:S14]  /*1150*/  @P2 BRA `(.L_x_1277) ;  /* 0x0000000000382947 */ /* 0x022fdc0003800000 */
[----:B------:R-:W-:Y:S01]  /*1160*/  ULDC.64 UR8, c[0x0][0xa00] ;  /* 0x0002800000087ab9 */ /* 0x000fe20000000a00 */
[----:B------:R-:W-:Y:S01]  /*1170*/  ULDC UR48, c[0x0][0x288] ;  /* 0x0000a20000307ab9 */ /* 0x000fe20000000800 */
        /* <DEDUP_REMOVED lines=12> */
.L_x_1277:
[----:B------:R-:W-:Y:S01]  /*1240*/  UMOV UR44, UR53 ;  /* 0x00000035002c7c82 */ /* 0x000fe20008000000 */
[----:B------:R-:W-:Y:S05]  /*1250*/  @!P1 BRA `(.L_x_1278) ;  /* 0x00000000001c9947 */ /* 0x000fea0003800000 */
[----:B------:R-:W-:Y:S02]  /*1260*/  ULDC.64 UR8, c[0x0][0xa20] ;  /* 0x0002880000087ab9 */ /* 0x000fe40000000a00 */
[----:B------:R-:W-:-:S06]  /*1270*/  UIMAD.WIDE UR8, UR53, 0x4, UR8 ;  /* 0x00000004350878a5 */ /* 0x000fcc000f8e0208 */
[----:B------:R-:W-:Y:S02]  /*1280*/  IMAD.U32 R2, RZ, RZ, UR8 ;  /* 0x00000008ff027e24 */ /* 0x000fe4000f8e00ff */
[----:B------:R-:W-:-:S05]  /*1290*/  IMAD.U32 R3, RZ, RZ, UR9 ;  /* 0x00000009ff037e24 */ /* 0x000fca000f8e00ff */
[----:B------:R-:W2:Y:S02]  /*12a0*/  LDG.E R2, desc[UR56][R2.64] ;  /* 0x0000003802027981 */ /* 0x000ea4000c1e1900 */
[----:B--2---:R-:W-:Y:S01]  /*12b0*/  R2UR UR4, R2 ;  /* 0x00000000020472ca */ /* 0x004fe200000e0000 */
[----:B------:R-:W-:-:S14]  /*12c0*/  BRA `(.L_x_1279) ;  /* 0x0000000000347947 */ /* 0x000fdc0003800000 */
.L_x_1278:
        /* <DEDUP_REMOVED lines=13> */
.L_x_1279:
[----:B------:R-:W-:Y:S01]  /*13a0*/  ULDC.64 UR10, c[0x0][0x990] ;  /* 0x00026400000a7ab9 */ /* 0x000fe20000000a00 */
[----:B------:R-:W-:Y:S01]  /*13b0*/  ULDC.64 UR8, c[0x0][0x998] ;  /* 0x0002660000087ab9 */ /* 0x000fe20000000a00 */
[----:B------:R-:W-:Y:S01]  /*13c0*/  UISETP.NE.U32.AND UP0, UPT, UR10, URZ, UPT ;  /* 0x0000003f0a00728c */ /* 0x000fe2000bf05070 */
[----:B------:R-:W-:Y:S01]  /*13d0*/  IMAD.MOV.U32 R7, RZ, RZ, 0x3f800000 ;  /* 0x3f800000ff077424 */ /* 0x000fe200078e00ff */
[----:B------:R-:W-:Y:S01]  /*13e0*/  UISETP.NE.U32.AND UP1, UPT, UR8, URZ, UPT ;  /* 0x0000003f0800728c */ /* 0x000fe2000bf25070 */
[----:B------:R-:W-:Y:S01]  /*13f0*/  IMAD.MOV.U32 R0, RZ, RZ, 0x3f800000 ;  /* 0x3f800000ff007424 */ /* 0x000fe200078e00ff */
[----:B------:R-:W-:Y:S02]  /*1400*/  UISETP.NE.AND.EX UP0, UPT, UR11, URZ, UPT, UP0 ;  /* 0x0000003f0b00728c */ /* 0x000fe4000bf05300 */
[----:B------:R-:W-:-:S04]  /*1410*/  UISETP.NE.AND.EX UP1, UPT, UR9, URZ, UPT, UP1 ;  /* 0x0000003f0900728c */ /* 0x000fc8000bf25310 */
[----:B------:R-:W-:Y:S02]  /*1420*/  PLOP3.LUT P0, PT, PT, PT, UP0, 0x80, 0x0 ;  /* 0x000000000000781c */ /* 0x000fe40003f0f008 */
[----:B------:R-:W-:-:S03]  /*1430*/  PLOP3.LUT P1, PT, PT, PT, UP1, 0x80, 0x0 ;  /* 0x000000000000781c */ /* 0x000fc60003f2f018 */
[----:B------:R-:W-:Y:S02]  /*1440*/  @UP0 USHF.R.S32.HI UR7, URZ, 0x1f, UR53 ;  /* 0x0000001f3f070899 */ /* 0x000fe40008011435 */
[----:B------:R-:W-:Y:S01]  /*1450*/  @UP1 USHF.R.S32.HI UR16, URZ, 0x1f, UR53 ;  /* 0x0000001f3f101899 */ /* 0x000fe20008011435 */
[----:B------:R-:W-:Y:S01]  /*1460*/  @UP0 ULDC.64 UR14, c[0x0][0x9a8] ;  /* 0x00026a00000e0ab9 */ /* 0x000fe20000000a00 */
[----:B------:R-:W-:Y:S01]  /*1470*/  @UP1 ULDC.64 UR18, c[0x0][0x9b8] ;  /* 0x00026e0000121ab9 */ /* 0x000fe20000000a00 */
[----:B------:R-:W-:Y:S02]  /*1480*/  @UP0 UIMAD UR7, UR7, UR14, URZ ;  /* 0x0000000e070702a4 */ /* 0x000fe4000f8e023f */
[----:B------:R-:W-:Y:S02]  /*1490*/  @UP1 UIMAD UR16, UR16, UR18, URZ ;  /* 0x00000012101012a4 */ /* 0x000fe4000f8e023f */
[----:B------:R-:W-:Y:S02]  /*14a0*/  @UP0 UIMAD.WIDE.U32 UR12, UR53, UR14, URZ ;  /* 0x0000000e350c02a5 */ /* 0x000fe4000f8e003f */
[----:B------:R-:W-:-:S02]  /*14b0*/  @UP0 UIMAD UR7, UR53, UR15, UR7 ;  /* 0x0000000f350702a4 */ /* 0x000fc4000f8e0207 */
[----:B------:R-:W-:Y:S02]  /*14c0*/  @UP1 UIMAD UR16, UR53, UR19, UR16 ;  /* 0x00000013351012a4 */ /* 0x000fe4000f8e0210 */
[----:B------:R-:W-:Y:S02]  /*14d0*/  @UP1 UIMAD.WIDE.U32 UR14, UR53, UR18, URZ ;  /* 0x00000012350e12a5 */ /* 0x000fe4000f8e003f */
[----:B------:R-:W-:Y:S02]  /*14e0*/  @UP0 UIADD3 UR13, UR13, UR7, URZ ;  /* 0x000000070d0d0290 */ /* 0x000fe4000fffe03f */
[----:B------:R-:W-:Y:S01]  /*14f0*/  @UP1 UIADD3 UR15, UR15, UR16, URZ ;  /* 0x000000100f0f1290 */ /* 0x000fe2000fffe03f */
[----:B------:R-:W-:Y:S02]  /*1500*/  @UP1 ULDC.64 UR18, c[0x0][0x9c0] ;  /* 0x0002700000121ab9 */ /* 0x000fe40000000a00 */
[----:B------:R-:W-:Y:S01]  /*1510*/  @UP0 ULDC.64 UR16, c[0x0][0x9b0] ;  /* 0x00026c0000100ab9 */ /* 0x000fe20000000a00 */
[----:B------:R-:W-:-:S02]  /*1520*/  @UP1 UIMAD.WIDE.U32 UR14, UR43, UR18, UR14 ;  /* 0x000000122b0e12a5 */ /* 0x000fc4000f8e000e */
[----:B------:R-:W-:Y:S02]  /*1530*/  @UP0 UIMAD.WIDE.U32 UR12, UR43, UR16, UR12 ;  /* 0x000000102b0c02a5 */ /* 0x000fe4000f8e000c */
[----:B------:R-:W-:Y:S02]  /*1540*/  @UP1 UIMAD UR7, UR43, UR19, UR15 ;  /* 0x000000132b0712a4 */ /* 0x000fe4000f8e020f */
[----:B------:R-:W-:Y:S02]  /*1550*/  @UP0 UIMAD UR13, UR43, UR17, UR13 ;  /* 0x000000112b0d02a4 */ /* 0x000fe4000f8e020d */
[----:B------:R-:W-:Y:S02]  /*1560*/  @UP0 ULEA UR10, UP2, UR12, UR10, 0x2 ;  /* 0x0000000a0c0a0291 */ /* 0x000fe4000f84103f */
[----:B------:R-:W-:Y:S02]  /*1570*/  @UP1 ULEA UR8, UP3, UR14, UR8, 0x2 ;  /* 0x000000080e081291 */ /* 0x000fe4000f86103f */
[----:B------:R-:W-:-:S02]  /*1580*/  @UP0 ULEA.HI.X UR11, UR12, UR11, UR13, 0x2, UP2 ;  /* 0x0000000b0c0b0291 */ /* 0x000fc400090f140d */
[----:B------:R-:W-:Y:S01]  /*1590*/  @UP1 ULEA.HI.X UR9, UR14, UR9, UR7, 0x2, UP3 ;  /* 0x000000090e091291 */ /* 0x000fe200098f1407 */
[----:B------:R-:W-:Y:S02]  /*15a0*/  IMAD.U32 R2, RZ, RZ, UR10 ;  /* 0x0000000aff027e24 */ /* 0x000fe4000f8e00ff */
[----:B------:R-:W-:Y:S01]  /*15b0*/  IMAD.U32 R4, RZ, RZ, UR8 ;  /* 0x00000008ff047e24 */ /* 0x000fe2000f8e00ff */
[----:B------:R-:W-:Y:S01]  /*15c0*/  ULDC UR7, c[0x0][0x448] ;  /* 0x0001120000077ab9 */ /* 0x000fe20000000800 */
[----:B------:R-:W-:Y:S02]  /*15d0*/  IMAD.U32 R3, RZ, RZ, UR11 ;  /* 0x0000000bff037e24 */ /* 0x000fe4000f8e00ff */
[----:B------:R-:W-:Y:S01]  /*15e0*/  IMAD.U32 R5, RZ, RZ, UR9 ;  /* 0x00000009ff057e24 */ /* 0x000fe2000f8e00ff */
[----:B------:R-:W-:Y:S02]  /*15f0*/  UISETP.NE.AND UP4, UPT, UR7, 0x1, UPT ;  /* 0x000000010700788c */ /* 0x000fe4000bf85270 */
[----:B------:R-:W2:Y:S01]  /*1600*/  @P0 LDG.E R7, desc[UR56][R2.64] ;  /* 0x0000003802070981 */ /* 0x000ea2000c1e1900 */
[----:B------:R-:W-:-:S02]  /*1610*/  USHF.L.U32 UR42, UR6, 0x7, URZ ;  /* 0x00000007062a7899 */ /* 0x000fc4000800063f */
[----:B------:R-:W-:Y:S01]  /*1620*/  UIADD3 UR41, -UR41, UR4, URZ ;  /* 0x0000000429297290 */ /* 0x000fe2000fffe13f */
[----:B------:R-:W2:Y:S01]  /*1630*/  @P1 LDG.E R0, desc[UR56][R4.64] ;  /* 0x0000003804001981 */ /* 0x000ea2000c1e1900 */
[----:B------:R-:W-:Y:S01]  /*1640*/  ULDC.64 UR6, c[0x0][0x9e0] ;  /* 0x0002780000067ab9 */ /* 0x000fe20000000a00 */
[----:B------:R-:W-:Y:S02]  /*1650*/  UIADD3 UR4, UR42, 0x7f, URZ ;  /* 0x0000007f2a047890 */ /* 0x000fe4000fffe03f */
[----:B------:R-:W-:Y:S01]  /*1660*/  UISETP.GE.AND UP0, UPT, UR7, 0x1, UPT ;  /* 0x000000010700788c */ /* 0x000fe2000bf06270 */
[----:B------:R-:W-:Y:S01]  /*1670*/  @UP4 ULDC UR8, c[0x0][0x44c] ;  /* 0x0001130000084ab9 */ /* 0x000fe20000000800 */
[----:B------:R-:W-:Y:S01]  /*1680*/  @UP4 ULDC UR12, c[0x0][0x450] ;  /* 0x00011400000c4ab9 */ /* 0x000fe20000000800 */
[----:B------:R-:W-:-:S03]  /*1690*/  UIMAD.WIDE.U32 UR8, UR4, UR8, URZ ;  /* 0x00000008040872a5 */ /* 0x000fc6000f8e003f */
[----:B------:R-:W-:Y:S01]  /*16a0*/  PLOP3.LUT P0, PT, PT, PT, UP0, 0x40, 0x0 ;  /* 0x000000000000781c */ /* 0x000fe20003f0e808 */
[----:B------:R-:W-:Y:S02]  /*16b0*/  UIADD3 UR10, UR41, 0x1, -UR48 ;  /* 0x00000001290a7890 */ /* 0x000fe4000fffe830 */
[----:B------:R-:W-:Y:S01]  /*16c0*/  @UP4 USHF.R.U32.HI UR4, URZ, UR12, UR9 ;  /* 0x0000000c3f044299 */ /* 0x000fe20008011609 */
[----:B------:R-:W-:Y:S01]  /*16d0*/  ULDC UR11, c[0x0][0x988] ;  /* 0x00026200000b7ab9 */ /* 0x000fe20000000800 */
[----:B------:R-:W-:Y:S02]  /*16e0*/  UP2UR UR55, UPR, URZ, 0x10 ;  /* 0x000000103f377883 */ /* 0x000fe40008000000 */
[----:B------:R-:W-:Y:S02]  /*16f0*/  UIADD3 UR10, UR10, UR4, URZ ;  /* 0x000000040a0a7290 */ /* 0x000fe4000fffe03f */
[----:B------:R-:W-:Y:S02]  /*1700*/  UP2UR UR54, UPR, URZ, 0x1 ;  /* 0x000000013f367883 */ /* 0x000fe40008000000 */
[----:B------:R-:W-:Y:S01]  /*1710*/  UIADD3 UR6, UR10, UR6, URZ ;  /* 0x000000060a067290 */ /* 0x000fe2000fffe03f */
[----:B--2---:R-:W-:-:S04]  /*1720*/  FMUL.FTZ R0, R7, R0 ;  /* 0x0000000007007220 */ /* 0x004fc80000410000 */
[----:B------:R-:W-:-:S05]  /*1730*/  FMUL.FTZ R0, R0, UR11 ;  /* 0x0000000b00007c20 */ /* 0x000fca0008410000 */
[----:B------:R-:W-:Y:S01]  /*1740*/  R2UR UR40, R0 ;  /* 0x00000000002872ca */ /* 0x000fe200000e0000 */
[----:B------:R-:W-:-:S14]  /*1750*/  @P0 BRA `(.L_x_1280) ;  /* 0x0000000000440947 */ /* 0x000fdc0003800000 */
        /* <DEDUP_REMOVED lines=10> */
.L_x_1281:
[----:B------:R-:W-:-:S11]  /*1800*/  UISETP.NE.AND UP0, UPT, UR7, 0x1, UPT ;  /* 0x000000010700788c */ /* 0x000fd6000bf05270 */
[----:B------:R-:W-:Y:S02]  /*1810*/  @UP0 ULDC.64 UR10, c[0x0][0x9e8] ;  /* 0x00027a00000a0ab9 */ /* 0x000fe40000000a00 */
[----:B------:R-:W-:-:S04]  /*1820*/  UIMAD.WIDE.U32 UR8, UR4, UR10, URZ ;  /* 0x0000000a040872a5 */ /* 0x000fc8000f8e003f */
[----:B------:R-:W-:-:S12]  /*1830*/  @UP0 USHF.R.U32.HI UR4, URZ, UR11, UR9 ;  /* 0x0000000b3f040299 */ /* 0x000fd80008011609 */
.L_x_1282:
[----:B------:R-:W-:-:S04]  /*1840*/  UIMAD UR4, UR4, UR7, UR7 ;  /* 0x00000007040472a4 */ /* 0x000fc8000f8e0207 */
[----:B------:R-:W-:-:S04]  /*1850*/  UISETP.LT.AND UP0, UPT, UR6, UR4, UPT ;  /* 0x000000040600728c */ /* 0x000fc8000bf01270 */
[----:B------:R-:W-:-:S12]  /*1860*/  USEL UR6, UR6, UR4, UP0 ;  /* 0x0000000406067287 */ /* 0x000fd80008000000 */
.L_x_1280:
[----:B------:R-:W-:Y:S02]  /*1870*/  UISETP.NE.AND UP0, UPT, UR55, URZ, UPT ;  /* 0x0000003f3700728c */ /* 0x000fe4000bf05270 */
[----:B------:R-:W-:Y:S02]  /*1880*/  UIADD3 UR4, UR41, 0x7f, URZ ;  /* 0x0000007f29047890 */ /* 0x000fe4000fffe03f */
[----:B------:R-:W-:Y:S02]  /*1890*/  UIADD3 UR10, UR6, 0x7f, URZ ;  /* 0x0000007f060a7890 */ /* 0x000fe4000fffe03f */
[----:B------:R-:W-:Y:S02]  /*18a0*/  UISETP.GE.AND UP1, UPT, UR7, 0x1, UPT ;  /* 0x000000010700788c */ /* 0x000fe4000bf26270 */
[----:B------:R-:W-:Y:S02]  /*18b0*/  USHF.R.S32.HI UR6, URZ, 0x1f, UR4 ;  /* 0x0000001f3f067899 */ /* 0x000fe40008011404 */
[----:B------:R-:W-:Y:S01]  /*18c0*/  USHF.R.S32.HI UR11, URZ, 0x1f, UR10 ;  /* 0x0000001f3f0b7899 */ /* 0x000fe2000801140a */
[----:B------:R-:W-:Y:S01]  /*18d0*/  @UP0 ULDC UR8, c[0x0][0x44c] ;  /* 0x0001130000080ab9 */ /* 0x000fe20000000800 */
[----:B------:R-:W-:Y:S01]  /*18e0*/  ULEA.HI UR6, UR6, UR4, URZ, 0x7 ;  /* 0x0000000406067291 */ /* 0x000fe2000f8f383f */
[----:B------:R-:W-:Y:S01]  /*18f0*/  PLOP3.LUT P0, PT, PT, PT, UP1, 0x40, 0x0 ;  /* 0x000000000000781c */ /* 0x000fe20003f0e818 */
[----:B------:R-:W-:-:S02]  /*1900*/  UIMAD.WIDE.U32 UR8, UR42, UR8, URZ ;  /* 0x000000082a0872a5 */ /* 0x000fc4000f8e003f */
[----:B------:R-:W-:Y:S01]  /*1910*/  ULEA.HI UR11, UR11, UR10, URZ, 0x7 ;  /* 0x0000000a0b0b7291 */ /* 0x000fe2000f8f383f */
[----:B------:R-:W-:Y:S01]  /*1920*/  @UP0 ULDC UR13, c[0x0][0x450] ;  /* 0x00011400000d0ab9 */ /* 0x000fe20000000800 */
[----:B------:R-:W-:Y:S01]  /*1930*/  UMOV UR12, UR42 ;  /* 0x0000002a000c7c82 */ /* 0x000fe20008000000 */
[----:B------:R-:W-:Y:S02]  /*1940*/  UIADD3 UR58, UR41, -UR48, URZ ;  /* 0x80000030293a7290 */ /* 0x000fe4000fffe03f */
[----:B------:R-:W-:Y:S02]  /*1950*/  USHF.R.S32.HI UR6, URZ, 0x7, UR6 ;  /* 0x000000073f067899 */ /* 0x000fe40008011406 */
[----:B------:R-:W-:Y:S02]  /*1960*/  USHF.R.S32.HI UR11, URZ, 0x7, UR11 ;  /* 0x000000073f0b7899 */ /* 0x000fe4000801140b */
[----:B------:R-:W-:Y:S02]  /*1970*/  @UP0 USHF.R.U32.HI UR12, URZ, UR13, UR9 ;  /* 0x0000000d3f0c0299 */ /* 0x000fe40008011609 */
[----:B------:R-:W-:-:S02]  /*1980*/  UISETP.LT.AND UP0, UPT, UR6, UR11, UPT ;  /* 0x0000000b0600728c */ /* 0x000fc4000bf01270 */
[----:B------:R-:W-:Y:S01]  /*1990*/  UIADD3 UR4, UR58, UR12, URZ ;  /* 0x0000000c3a047290 */ /* 0x000fe2000fffe03f */
[----:B------:R-:W-:Y:S01]  /*19a0*/  ULDC UR10, c[0x0][0x9dc] ;  /* 0x00027700000a7ab9 */ /* 0x000fe20000000800 */
[----:B------:R-:W-:Y:S02]  /*19b0*/  USEL UR6, UR6, UR11, UP0 ;  /* 0x0000000b06067287 */ /* 0x000fe40008000000 */
[----:B------:R-:W-:Y:S01]  /*19c0*/  UIADD3 UR10, UR4, -UR10, URZ ;  /* 0x8000000a040a7290 */ /* 0x000fe2000fffe03f */
[----:B------:R-:W-:Y:S11]  /*19d0*/  @P0 BRA `(.L_x_1283) ;  /* 0x0000000000440947 */ /* 0x000ff60003800000 */
        /* <DEDUP_REMOVED lines=10> */
.L_x_1284:
[----:B------:R-:W-:-:S11]  /*1a80*/  UISETP.NE.AND UP0, UPT, UR7, 0x1, UPT ;  /* 0x000000010700788c */ /* 0x000fd6000bf05270 */
[----:B------:R-:W-:Y:S02]  /*1a90*/  @UP0 ULDC.64 UR12, c[0x0][0x9e8] ;  /* 0x00027a00000c0ab9 */ /* 0x000fe40000000a00 */
[----:B------:R-:W-:-:S04]  /*1aa0*/  UIMAD.WIDE.U32 UR8, UR4, UR12, URZ ;  /* 0x0000000c040872a5 */ /* 0x000fc8000f8e003f */
[----:B------:R-:W-:-:S12]  /*1ab0*/  @UP0 USHF.R.U32.HI UR4, URZ, UR13, UR9 ;  /* 0x0000000d3f040299 */ /* 0x000fd80008011609 */
.L_x_1285:
[----:B------:R-:W-:-:S04]  /*1ac0*/  UIMAD UR4, UR4, UR7, URZ ;  /* 0x00000007040472a4 */ /* 0x000fc8000f8e023f */
[----:B------:R-:W-:-:S04]  /*1ad0*/  UISETP.LT.AND UP0, UPT, UR10, UR4, UPT ;  /* 0x000000040a00728c */ /* 0x000fc8000bf01270 */
[----:B------:R-:W-:-:S12]  /*1ae0*/  USEL UR10, UR10, UR4, !UP0 ;  /* 0x000000040a0a7287 */ /* 0x000fd8000c000000 */
.L_x_1283:
[----:B------:R-:W-:-:S04]  /*1af0*/  USHF.R.S32.HI UR4, URZ, 0x1f, UR10 ;  /* 0x0000001f3f047899 */ /* 0x000fc8000801140a */
[----:B------:R-:W-:-:S04]  /*1b00*/  ULEA.HI UR4, UR4, UR10, URZ, 0x7 ;  /* 0x0000000a04047291 */ /* 0x000fc8000f8f383f */
[----:B------:R-:W-:Y:S02]  /*1b10*/  USHF.R.S32.HI UR7, URZ, 0x7, UR4 ;  /* 0x000000073f077899 */ /* 0x000fe40008011404 */
[----:B------:R-:W-:Y:S02]  /*1b20*/  ULOP3.LUT UR4, UR5, 0xff000000, URZ, 0xc0, !UPT ;  /* 0xff00000005047892 */ /* 0x000fe4000f8ec03f */
[----:B------:R-:W-:Y:S02]  /*1b30*/  UISETP.LT.AND UP0, UPT, URZ, UR7, UPT ;  /* 0x000000073f00728c */ /* 0x000fe4000bf01270 */
[----:B------:R-:W-:Y:S02]  /*1b40*/  ULOP3.LUT UR5, UR5, 0xff0000, URZ, 0xc0, !UPT ;  /* 0x00ff000005057892 */ /* 0x000fe4000f8ec03f */
[----:B------:R-:W-:Y:S02]  /*1b50*/  USEL UR38, URZ, UR7, !UP0 ;  /* 0x000000073f267287 */ /* 0x000fe4000c000000 */
[----:B------:R-:W-:-:S02]  /*1b60*/  USHF.R.U32.HI UR4, URZ, 0x8, UR4 ;  /* 0x000000083f047899 */ /* 0x000fc40008011604 */
[----:B------:R-:W-:Y:S02]  /*1b70*/  UISETP.GT.AND UP0, UPT, UR6, UR38, UPT ;  /* 0x000000260600728c */ /* 0x000fe4000bf04270 */
[----:B------:R-:W-:-:S03]  /*1b80*/  ULEA.HI UR5, UR5, UR4, URZ, 0x10 ;  /* 0x0000000405057291 */ /* 0x000fc6000f8f803f */
[----:B------:R-:W-:Y:S01]  /*1b90*/  UMOV UR4, URZ ;  /* 0x0000003f00047c82 */ /* 0x000fe20008000000 */
[----:B------:R-:W-:Y:S01]  /*1ba0*/  PLOP3.LUT P0, PT, PT, PT, UP0, 0x80, 0x0 ;  /* 0x000000000000781c */ /* 0x000fe20003f0f008 */
[----:B------:R-:W-:Y:S02]  /*1bb0*/  ULOP3.LUT UR39, UR5, 0xff, URZ, 0xc0, !UPT ;  /* 0x000000ff05277892 */ /* 0x000fe4000f8ec03f */
[----:B------:R-:W-:-:S10]  /*1bc0*/  USHF.R.U32.HI UR47, URZ, 0x10, UR5 ;  /* 0x000000103f2f7899 */ /* 0x000fd40008011605 */
[----:B------:R-:W-:Y:S05]  /*1bd0*/  @!P0 BRA `(.L_x_1286) ;  /* 0x0000000000948947 */ /* 0x000fea0003800000 */
[----:B------:R-:W-:Y:S01]  /*1be0*/  UISETP.NE.AND UP0, UPT, UR47, URZ, UPT ;  /* 0x0000003f2f00728c */ /* 0x000fe2000bf05270 */
[----:B------:R-:W-:-:S03]  /*1bf0*/  ULDC UR4, c[0x0][0x9f0] ;  /* 0x00027c0000047ab9 */ /* 0x000fc60000000800 */
[----:B------:R-:W-:-:S04]  /*1c00*/  USEL UR10, UR47, UR4, UP0 ;  /* 0x000000042f0a7287 */ /* 0x000fc80008000000 */
[----:B------:R-:W-:Y:S02]  /*1c10*/  UIADD3 UR4, UR10, -0x1, UR6 ;  /* 0xffffffff0a047890 */ /* 0x000fe4000fffe006 */
[----:B------:R-:W-:Y:S02]  /*1c20*/  IMAD.U32 R3, RZ, RZ, UR10 ;  /* 0x0000000aff037e24 */ /* 0x000fe4000f8e00ff */
[----:B------:R-:W-:-:S03]  /*1c30*/  UIADD3 UR7, -UR38, UR4, URZ ;  /* 0x0000000426077290 */ /* 0x000fc6000fffe13f */
[-C--:B------:R-:W-:Y:S01]  /*1c40*/  IABS R0, R3.reuse ;  /* 0x0000000300007213 */ /* 0x080fe20000000000 */
[----:B------:R-:W-:Y:S01]  /*1c50*/  UMOV UR4, URZ ;  /* 0x0000003f00047c82 */ /* 0x000fe20008000000 */
[----:B------:R-:W-:Y:S01]  /*1c60*/  IABS R5, R3 ;  /* 0x0000000300057213 */ /* 0x000fe20000000000 */
[----:B------:R-:W-:Y:S01]  /*1c70*/  IMAD.U32 R4, RZ, RZ, UR7 ;  /* 0x00000007ff047e24 */ /* 0x000fe2000f8e00ff */
[----:B------:R-:W-:Y:S01]  /*1c80*/  R2UR UR11, R0 ;  /* 0x00000000000b72ca */ /* 0x000fe200000e0000 */
[----:B------:R-:W-:-:S03]  /*1c90*/  ULOP3.LUT UR7, UR7, UR10, URZ, 0x3c, !UPT ;  /* 0x0000000a07077292 */ /* 0x000fc6000f8e3c3f */
[----:B------:R-:W-:-:S05]  /*1ca0*/  IABS R4, R4 ;  /* 0x0000000400047213 */ /* 0x000fca0000000000 */
[----:B------:R-:W-:-:S04]  /*1cb0*/  IMAD.MOV.U32 R3, RZ, RZ, R4 ;  /* 0x000000ffff037224 */ /* 0x000fc800078e0004 */
[----:B------:R-:W0:Y:S01]  /*1cc0*/  I2F.RP R0, UR11 ;  /* 0x0000000b00007d06 */ /* 0x000e220008209400 */
[----:B------:R-:W-:-:S07]  /*1cd0*/  R2UR UR9, R3 ;  /* 0x00000000030972ca */ /* 0x000fce00000e0000 */
[----:B0-----:R-:W0:Y:S02]  /*1ce0*/  MUFU.RCP R0, R0 ;  /* 0x0000000000007308 */ /* 0x001e240000001000 */
[----:B0-----:R-:W-:Y:S02]  /*1cf0*/  VIADD R2, R0, 0xffffffe ;  /* 0x0ffffffe00027836 */ /* 0x001fe40000000000 */
        /* <DEDUP_REMOVED lines=19> */
.L_x_1286:
[----:B------:R-:W-:Y:S01]  /*1e30*/  UIMAD UR38, UR39, UR4, UR38 ;  /* 0x00000004272672a4 */ /* 0x000fe2000f8e0226 */
[----:B------:R-:W-:Y:S01]  /*1e40*/  IMAD.U32 R88, RZ, RZ, UR6 ;  /* 0x00000006ff587e24 */ /* 0x000fe2000f8e00ff */
[----:B------:R-:W-:Y:S01]  /*1e50*/  PLOP3.LUT P0, PT, PT, PT, PT, 0x80, 0x0 ;  /* 0x000000000000781c */ /* 0x000fe20003f0f070 */
[----:B------:R-:W-:Y:S01]  /*1e60*/  IMAD.U32 R3, RZ, RZ, UR4 ;  /* 0x00000004ff037e24 */ /* 0x000fe2000f8e00ff */
[----:B------:R-:W-:Y:S01]  /*1e70*/  CS2R R26, SRZ ;  /* 0x00000000001a7805 */ /* 0x000fe2000001ff00 */
[----:B------:R-:W-:Y:S01]  /*1e80*/  IMAD.MOV.U32 R0, RZ, RZ, RZ ;  /* 0x000000ffff007224 */ /* 0x000fe200078e00ff */
[----:B------:R-:W-:Y:S01]  /*1e90*/  CS2R R42, SRZ ;  /* 0x00000000002a7805 */ /* 0x000fe2000001ff00 */
[----:B------:R-:W-:Y:S01]  /*1ea0*/  IMAD.MOV.U32 R2, RZ, RZ, RZ ;  /* 0x000000ffff027224 */ /* 0x000fe200078e00ff */
[----:B------:R-:W-:Y:S01]  /*1eb0*/  VIADDMNMX R88, R3, UR38, R88, PT ;  /* 0x0000002603587c46 */ /* 0x000fe2000b800158 */
[----:B------:R-:W-:Y:S01]  /*1ec0*/  IMAD.MOV.U32 R15, RZ, RZ, RZ ;  /* 0x000000ffff0f7224 */ /* 0x000fe200078e00ff */
[----:B------:R-:W-:Y:S01]  /*1ed0*/  CS2R R100, SRZ ;  /* 0x0000000000647805 */ /* 0x000fe2000001ff00 */
[----:B------:R-:W-:Y:S01]  /*1ee0*/  IMAD.MOV.U32 R6, RZ, RZ, RZ ;  /* 0x000000ffff067224 */ /* 0x000fe200078e00ff */
[----:B------:R-:W-:Y:S01]  /*1ef0*/  ISETP.GT.AND P1, PT, R88, UR38, PT ;  /* 0x0000002658007c0c */ /* 0x000fe2000bf24270 */
[----:B------:R-:W-:Y:S01]  /*1f00*/  IMAD.MOV.U32 R8, RZ, RZ, RZ ;  /* 0x000000ffff087224 */ /* 0x000fe200078e00ff */
[----:B------:R-:W-:Y:S01]  /*1f10*/  CS2R R44, SRZ ;  /* 0x00000000002c7805 */ /* 0x000fe2000001ff00 */
        /* <DEDUP_REMOVED lines=23> */
[----:B------:R-:W-:Y:S01]  /*2090*/  IMAD.MOV.U32 R133, RZ, RZ, RZ ;  /* 0x000000ffff857224 */ /* 0x000fe200078e00ff */
[----:B------:R-:W-:Y:S02]  /*20a0*/  CS2R R36, SRZ ;  /* 0x0000000000247805 */ /* 0x000fe4000001ff00 */
[----:B------:R-:W-:Y:S02]  /*20b0*/  CS2R R54, SRZ ;  /* 0x0000000000367805 */ /* 0x000fe4000001ff00 */
[----:B------:R-:W-:Y:S01]  /*20c0*/  CS2R R138, SRZ ;  /* 0x00000000008a7805 */ /* 0x000fe2000001ff00 */
[----:B------:R-:W-:Y:S01]  /*20d0*/  IMAD.MOV.U32 R141, RZ, RZ, RZ ;  /* 0x000000ffff8d7224 */ /* 0x000fe200078e00ff */
[----:B------:R-:W-:Y:S01]  /*20e0*/  CS2R R150, SRZ ;  /* 0x0000000000967805 */ /* 0x000fe2000001ff00 */
[----:B------:R-:W-:Y:S02]  /*20f0*/  IMAD.MOV.U32 R137, RZ, RZ, RZ ;  /* 0x000000ffff897224 */ /* 0x000fe400078e00ff */
[----:B------:R-:W-:-:S02]  /*2100*/  IMAD.MOV.U32 R143, RZ, RZ, RZ ;  /* 0x000000ffff8f7224 */ /* 0x000fc400078e00ff */
[----:B------:R-:W-:Y:S02]  /*2110*/  IMAD.MOV.U32 R56, RZ, RZ, RZ ;  /* 0x000000ffff387224 */ /* 0x000fe400078e00ff */
[----:B------:R-:W-:Y:S02]  /*2120*/  IMAD.MOV.U32 R58, RZ, RZ, RZ ;  /* 0x000000ffff3a7224 */ /* 0x000fe400078e00ff */
[----:B------:R-:W-:Y:S01]  /*2130*/  IMAD.MOV.U32 R60, RZ, RZ, RZ ;  /* 0x000000ffff3c7224 */ /* 0x000fe200078e00ff */
        /* <DEDUP_REMOVED lines=32> */
.L_x_1288:
        /* <DEDUP_REMOVED lines=9> */
.L_x_1497:
[----:B------:R-:W-:Y:S05]  /*23d0*/  @!P0 BRA `(.L_x_1290) ;  /* 0x0000000000048947 */ /* 0x000fea0003800000 */
[----:B------:R-:W-:Y:S01]  /*23e0*/  BPT.TRAP 0x1 ;  /* 0x000000040000795c */ /* 0x000fe20000300000 */
.L_x_1290:
[----:B0-----:R-:W-:Y:S02]  /*23f0*/  IMAD.U32 R3, RZ, RZ, UR49 ;  /* 0x00000031ff037e24 */ /* 0x001fe4000f8e00ff */
[----:B------:R-:W-:-:S03]  /*2400*/  IMAD.U32 R0, RZ, RZ, UR50 ;  /* 0x00000032ff007e24 */ /* 0x000fc6000f8e00ff */
[----:B------:R-:W-:Y:S02]  /*2410*/  LEA R3, R3, UR36, 0x3 ;  /* 0x0000002403037c11 */ /* 0x000fe4000f8e18ff */
[----:B------:R-:W-:-:S04]  /*2420*/  SHF.L.U32 R0, R0, 0x1f, RZ ;  /* 0x0000001f00007819 */ /* 0x000fc800000006ff */
[----:B------:R0:W1:Y:S01]  /*2430*/  SYNCS.PHASECHK.TRANS64.TRYWAIT P1, [R3+URZ+0x22830], R0 ;  /* 0x02283000030075a7 */ /* 0x000062000802017f */
[----:B------:R-:W-:Y:S05]  /*2440*/  @!P0 BRA `(.L_x_1291) ;  /* 0x0000000000048947 */ /* 0x000fea0003800000 */
[----:B------:R-:W-:Y:S01]  /*2450*/  BPT.TRAP 0x1 ;  /* 0x000000040000795c */ /* 0x000fe20000300000 */
.L_x_1291:
[----:B-1----:R-:W-:Y:S05]  /*2460*/  @P1 BRA `(.L_x_1292) ;  /* 0x0000000000081947 */ /* 0x002fea0003800000 */
[----:B------:R-:W1:Y:S02]  /*2470*/  SYNCS.PHASECHK.TRANS64.TRYWAIT P1, [R3+URZ+0x22830], R0 ;  /* 0x02283000030075a7 */ /* 0x000e64000802017f */
[----:B-1----:R-:W-:Y:S05]  /*2480*/  @!P1 BRA `(.L_x_1293) ;  /* 0x0000016400f49947 */ /* 0x002fea0003800000 */
.L_x_1292:
        /* <DEDUP_REMOVED lines=8> */
[----:B------:R-:W-:Y:S01]  /*2510*/  UMOV UR5, 0x80000020 ;  /* 0x8000002000057882 */ /* 0x000fe20000000000 */
[----:B------:R-:W-:Y:S02]  /*2520*/  UMOV UR7, 0x80000020 ;  /* 0x8000002000077882 */ /* 0x000fe40000000000 */
[----:B------:R-:W-:Y:S02]  /*2530*/  ULOP3.LUT UR28, UR4, 0x10000, URZ, 0xfc, !UPT ;  /* 0x00010000041c7892 */ /* 0x000fe4000f8efc3f */
[----:B------:R-:W-:Y:S02]  /*2540*/  UIADD3 UR4, UR24, 0x2, URZ ;  /* 0x0000000218047890 */ /* 0x000fe4000fffe03f */
[----:B------:R-:W-:Y:S02]  /*2550*/  UIMAD UR26, UR49, 0x600, UR28 ;  /* 0x00000600311a78a4 */ /* 0x000fe4000f8e021c */
[----:B------:R-:W-:-:S02]  /*2560*/  UIADD3 UR8, UR24, 0x200, URZ ;  /* 0x0000020018087890 */ /* 0x000fc4000fffe03f */
[----:B------:R-:W-:Y:S02]  /*2570*/  UIADD3 UR6, UR26, 0x2, URZ ;  /* 0x000000021a067890 */ /* 0x000fe4000fffe03f */
[----:B------:R-:W-:Y:S01]  /*2580*/  UIADD3 UR10, UR26, 0x200, URZ ;  /* 0x000002001a0a7890 */ /* 0x000fe2000fffe03f */
[----:B------:R-:W-:Y:S02]  /*2590*/  UMOV UR9, 0x80000020 ;  /* 0x8000002000097882 */ /* 0x000fe40000000000 */
[----:B------:R-:W-:Y:S01]  /*25a0*/  QGMMA.64x128x32.F32.E4M3.E4M3 R24, gdesc[UR24], RZ, !UPT, gsb0 ;  /* 0x01e00000181879f3 */ /* 0x000fe2000c0008ff */
[----:B------:R-:W-:Y:S01]  /*25b0*/  UMOV UR11, 0x80000020 ;  /* 0x80000020000b7882 */ /* 0x000fe20000000000 */
[----:B------:R-:W-:Y:S02]  /*25c0*/  UIADD3 UR12, UR24, 0x202, URZ ;  /* 0x00000202180c7890 */ /* 0x000fe4000fffe03f */
[----:B------:R-:W-:Y:S01]  /*25d0*/  UIADD3 UR14, UR26, 0x202, URZ ;  /* 0x000002021a0e7890 */ /* 0x000fe2000fffe03f */
[----:B------:R-:W-:Y:S01]  /*25e0*/  UMOV UR13, 0x80000020 ;  /* 0x80000020000d7882 */ /* 0x000fe20000000000 */
[----:B------:R-:W-:Y:S01]  /*25f0*/  UMOV UR15, 0x80000020 ;  /* 0x80000020000f7882 */ /* 0x000fe20000000000 */
[----:B------:R-:W-:-:S02]  /*2600*/  UIADD3 UR16, UR24, 0x400, URZ ;  /* 0x0000040018107890 */ /* 0x000fc4000fffe03f */
[----:B------:R-:W-:Y:S01]  /*2610*/  UIADD3 UR18, UR26, 0x400, URZ ;  /* 0x000004001a127890 */ /* 0x000fe2000fffe03f */
[----:B------:R-:W-:Y:S01]  /*2620*/  UMOV UR17, 0x80000020 ;  /* 0x8000002000117882 */ /* 0x000fe20000000000 */
[----:B------:R-:W-:Y:S01]  /*2630*/  UMOV UR19, 0x80000020 ;  /* 0x8000002000137882 */ /* 0x000fe20000000000 */
[----:B------:R-:W-:Y:S02]  /*2640*/  UIADD3 UR20, UR24, 0x402, URZ ;  /* 0x0000040218147890 */ /* 0x000fe4000fffe03f */
[----:B------:R-:W-:Y:S01]  /*2650*/  UIADD3 UR22, UR26, 0x402, URZ ;  /* 0x000004021a167890 */ /* 0x000fe2000fffe03f */
[----:B------:R-:W-:Y:S01]  /*2660*/  UMOV UR21, 0x80000020 ;  /* 0x8000002000157882 */ /* 0x000fe20000000000 */
[----:B------:R-:W-:Y:S01]  /*2670*/  UMOV UR23, 0x80000020 ;  /* 0x8000002000177882 */ /* 0x000fe20000000000 */
[----:B------:R-:W-:Y:S02]  /*2680*/  WARPGROUP.DEPBAR.LE gsb0, 0x0 ;  /* 0x00008000000079c5 */ /* 0x000fe40000010000 */
        /* <DEDUP_REMOVED lines=17> */
.L_x_1294:
[----:B------:R-:W-:Y:S01]  /*27a0*/  UISETP.NE.AND UP1, UPT, UR55, URZ, UPT ;  /* 0x0000003f3700728c */ /* 0x000fe2000bf25270 */
[----:B------:R-:W-:Y:S01]  /*27b0*/  R2UR UR6, R3 ;  /* 0x00000000030672ca */ /* 0x000fe200000e0000 */
[----:B01----:R-:W-:Y:S01]  /*27c0*/  VIADD R3, R17, UR42 ;  /* 0x0000002a11037c36 */ /* 0x003fe20008000000 */
[----:B------:R-:W-:Y:S01]  /*27d0*/  UISETP.NE.AND UP0, UPT, UR54, URZ, UPT ;  /* 0x0000003f3600728c */ /* 0x000fe2000bf05270 */
[----:B------:R-:W-:Y:S01]  /*27e0*/  IMAD.MOV.U32 R5, RZ, RZ, -0x80 ;  /* 0xffffff80ff057424 */ /* 0x000fe200078e00ff */
[----:B------:R-:W-:Y:S01]  /*27f0*/  ULDC UR30, c[0x0][0x9dc] ;  /* 0x00027700001e7ab9 */ /* 0x000fe20000000800 */
[----:B------:R-:W-:Y:S01]  /*2800*/  PLOP3.LUT P1, PT, PT, PT, UP1, 0x80, 0x0 ;  /* 0x000000000000781c */ /* 0x000fe20003f2f018 */
[----:B------:R-:W-:Y:S01]  /*2810*/  ULDC UR14, c[0x0][0x9e0] ;  /* 0x00027800000e7ab9 */ /* 0x000fe20000000800 */
[----:B------:R-:W-:Y:S01]  /*2820*/  PLOP3.LUT P2, PT, PT, PT, UP1, 0x80, 0x0 ;  /* 0x000000000000781c */ /* 0x000fe20003f4f018 */
[C---:B------:R-:W-:Y:S01]  /*2830*/  IMAD R7, R88.reuse, R5, 0x80 ;  /* 0x0000008058077424 */ /* 0x040fe200078e0205 */
[----:B------:R-:W-:Y:S01]  /*2840*/  LEA R6, R88, 0xffffff80, 0x7 ;  /* 0xffffff8058067811 */ /* 0x000fe200078e38ff */
[----:B------:R-:W-:Y:S01]  /*2850*/  @UP1 ULDC UR7, c[0x0][0x44c] ;  /* 0x0001130000071ab9 */ /* 0x000fe20000000800 */
[----:B------:R-:W-:-:S02]  /*2860*/  IMAD.U32 R5, RZ, RZ, UR48 ;  /* 0x00000030ff057e24 */ /* 0x000fc4000f8e00ff */
[----:B------:R-:W-:Y:S01]  /*2870*/  UIADD3 UR6, UR6, 0x22840, URZ ;  /* 0x0002284006067890 */ /* 0x000fe2000fffe03f */
[----:B------:R-:W-:-:S03]  /*2880*/  IADD3 R8, -R16, UR41, R7 ;  /* 0x0000002910087c10 */ /* 0x000fc6000fffe107 */
[----:B------:R-:W-:Y:S01]  /*2890*/  UPRMT UR6, UR37, 0x654, UR6 ;  /* 0x0000065425067896 */ /* 0x000fe20008000006 */
[----:B------:R-:W-:Y:S01]  /*28a0*/  @P1 IMAD.HI.U32 R0, R3, UR7, RZ ;  /* 0x0000000703001c27 */ /* 0x000fe2000f8e00ff */
[----:B------:R-:W-:Y:S01]  /*28b0*/  @UP1 ULDC UR7, c[0x0][0x450] ;  /* 0x0001140000071ab9 */ /* 0x000fe20000000800 */
[----:B------:R-:W-:-:S03]  /*28c0*/  PLOP3.LUT P1, PT, PT, PT, UP0, 0x40, 0x0 ;  /* 0x000000000000781c */ /* 0x000fc60003f2e808 */
[----:B------:R-:W-:Y:S02]  /*28d0*/  @P2 SHF.R.U32.HI R3, RZ, UR7, R0 ;  /* 0x00000007ff032c19 */ /* 0x000fe40008011600 */
[----:B------:R-:W-:Y:S01]  /*28e0*/  IADD3 R0, -R16, 0x1, R7 ;  /* 0x0000000110007810 */ /* 0x000fe20007ffe107 */
[----:B------:R-:W-:Y:S01]  /*28f0*/  SYNCS.ARRIVE.TRANS64.RED.A1T0 RZ, [UR6], RZ ;  /* 0x000000ffffff79a7 */ /* 0x000fe20008100406 */
[----:B------:R-:W-:Y:S01]  /*2900*/  ULOP3.LUT UR6, URZ, UR30, URZ, 0x33, !UPT ;  /* 0x0000001e3f067292 */ /* 0x000fe2000f8e333f */
[----:B------:R-:W0:Y:S01]  /*2910*/  SHFL.IDX PT, R11, R3, RZ, 0x1c1f ;  /* 0x001c1fff030b7589 */ /* 0x000e2200000e0000 */
[----:B------:R-:W-:-:S05]  /*2920*/  IADD3 R0, -R5, UR41, R0 ;  /* 0x0000002905007c10 */ /* 0x000fca000fffe100 */
[C---:B------:R-:W-:Y:S02]  /*2930*/  VIADD R9, R0.reuse, UR14 ;  /* 0x0000000e00097c36 */ /* 0x040fe40008000000 */
[----:B------:R-:W-:-:S03]  /*2940*/  VIADD R10, R0, UR6 ;  /* 0x00000006000a7c36 */ /* 0x000fc60008000000 */
[----:B0-----:R-:W-:Y:S01]  /*2950*/  VIADDMNMX R0, R11, R9, R8, PT ;  /* 0x000000090b007246 */ /* 0x001fe20003800108 */
[----:B------:R-:W-:Y:S01]  /*2960*/  IMAD.IADD R2, R10, 0x1, R11 ;  /* 0x000000010a027824 */ /* 0x000fe200078e020b */
[----:B------:R-:W-:Y:S06]  /*2970*/  @P1 BRA `(.L_x_1295) ;  /* 0x0000000000641947 */ /* 0x000fec0003800000 */
[----:B------:R-:W-:Y:S01]  /*2980*/  IMAD.U32 R4, RZ, RZ, UR48 ;  /* 0x00000030ff047e24 */ /* 0x000fe2000f8e00ff */
[----:B------:R-:W-:Y:S04]  /*2990*/  BSSY B0, `(.L_x_1296) ;  /* 0x0000013000007945 */ /* 0x000fe80003800000 */
[----:B------:R-:W-:-:S04]  /*29a0*/  IADD3 R5, -R4, UR41, R11 ;  /* 0x0000002904057c10 */ /* 0x000fc8000fffe10b */
        /* <DEDUP_REMOVED lines=11> */
.L_x_1297:
[----:B------:R-:W-:Y:S02]  /*2a60*/  ULDC UR6, c[0x0][0x9e4] ;  /* 0x0002790000067ab9 */ /* 0x000fe40000000800 */
[----:B------:R-:W-:-:S05]  /*2a70*/  IMAD.U32 R11, RZ, RZ, UR6 ;  /* 0x00000006ff0b7e24 */ /* 0x000fca000f8e00ff */
[----:B------:R-:W-:-:S13]  /*2a80*/  ISETP.NE.AND P1, PT, R11, 0x1, PT ;  /* 0x000000010b00780c */ /* 0x000fda0003f25270 */
[----:B------:R-:W0:Y:S02]  /*2a90*/  @P1 LDC.64 R12, c[0x0][0x9e8] ;  /* 0x00027a00ff0c1b82 */ /* 0x000e240000000a00 */
[----:B0-----:R-:W-:-:S05]  /*2aa0*/  @P1 IMAD.HI.U32 R4, R5, R12, RZ ;  /* 0x0000000c05041227 */ /* 0x001fca00078e00ff */
[----:B------:R-:W-:-:S07]  /*2ab0*/  @P1 SHF.R.U32.HI R5, RZ, R13, R4 ;  /* 0x0000000dff051219 */ /* 0x000fce0000011604 */
.L_x_1298:
[----:B------:R-:W-:Y:S05]  /*2ac0*/  BSYNC B0 ;  /* 0x0000000000007941 */ /* 0x000fea0003800000 */
.L_x_1296:
[----:B------:R-:W-:-:S04]  /*2ad0*/  IMAD R5, R5, R11, -R6 ;  /* 0x0000000b05057224 */ /* 0x000fc800078e0a06 */
[----:B------:R-:W-:-:S05]  /*2ae0*/  IMAD.IADD R5, R5, 0x1, -R16 ;  /* 0x0000000105057824 */ /* 0x000fca00078e0a10 */
[----:B------:R-:W-:Y:S02]  /*2af0*/  VIADDMNMX R0, R5, R11, R0, PT ;  /* 0x0000000b05007246 */ /* 0x000fe40003800100 */
[----:B------:R-:W-:-:S07]  /*2b00*/  VIMNMX R2, R2, R5, !PT ;  /* 0x0000000502027248 */ /* 0x000fce0007fe0100 */
.L_x_1295:
[C---:B------:R-:W-:Y:S01]  /*2b10*/  ISETP.GE.AND P2, PT, R7.reuse, 0x9, PT ;  /* 0x000000090700780c */ /* 0x040fe20003f46270 */
[----:B------:R-:W0:Y:S01]  /*2b20*/  SHFL.IDX PT, R3, R3, 0x1, 0x1c1f ;  /* 0x003c1f0003037f89 */ /* 0x000e2200000e0000 */
[C---:B------:R-:W-:Y:S01]  /*2b30*/  ISETP.GE.AND P1, PT, R7.reuse, 0x2, PT ;  /* 0x000000020700780c */ /* 0x040fe20003f26270 */
[----:B------:R-:W-:Y:S01]  /*2b40*/  UISETP.NE.AND UP0, UPT, UR54, URZ, UPT ;  /* 0x0000003f3600728c */ /* 0x000fe2000bf05270 */
[C---:B------:R-:W-:Y:S02]  /*2b50*/  ISETP.GT.AND P3, PT, R2.reuse, 0x8, !P2 ;  /* 0x000000080200780c */ /* 0x040fe40005764270 */
[----:B------:R-:W-:Y:S02]  /*2b60*/  ISETP.GT.AND P4, PT, R2, 0x1, !P1 ;  /* 0x000000010200780c */ /* 0x000fe40004f84270 */
[----:B------:R-:W-:Y:S02]  /*2b70*/  ISETP.LT.OR P3, PT, R0, 0x9, P3 ;  /* 0x000000090000780c */ /* 0x000fe40001f61670 */
[----:B------:R-:W-:-:S02]  /*2b80*/  ISETP.GE.AND P5, PT, R7, 0x11, PT ;  /* 0x000000110700780c */ /* 0x000fc40003fa6270 */
[----:B------:R-:W-:Y:S02]  /*2b90*/  FSEL R28, R28, -INF , !P3 ;  /* 0xff8000001c1c7808 */ /* 0x000fe40005800000 */
[----:B------:R-:W-:Y:S02]  /*2ba0*/  ISETP.LT.OR P4, PT, R0, 0x2, P4 ;  /* 0x000000020000780c */ /* 0x000fe40002781670 */
[----:B------:R-:W-:Y:S02]  /*2bb0*/  ISETP.GT.AND P3, PT, R2, 0x10, !P5 ;  /* 0x000000100200780c */ /* 0x000fe40006f64270 */
[----:B------:R-:W-:Y:S02]  /*2bc0*/  ISETP.GE.AND P6, PT, R7, 0xa, PT ;  /* 0x0000000a0700780c */ /* 0x000fe40003fc6270 */
[----:B------:R-:W-:Y:S02]  /*2bd0*/  FSEL R25, R25, -INF , !P4 ;  /* 0xff80000019197808 */ /* 0x000fe40006000000 */
[----:B------:R-:W-:-:S02]  /*2be0*/  P2R R20, PR, RZ, 0x20 ;  /* 0x00000020ff147803 */ /* 0x000fc40000000000 */
[----:B------:R-:W-:Y:S02]  /*2bf0*/  ISETP.LT.OR P3, PT, R0, 0x11, P3 ;  /* 0x000000110000780c */ /* 0x000fe40001f61670 */
[----:B------:R-:W-:Y:S02]  /*2c00*/  ISETP.GT.AND P4, PT, R2, 0x9, !P6 ;  /* 0x000000090200780c */ /* 0x000fe40007784270 */
[----:B------:R-:W-:Y:S02]  /*2c10*/  ISETP.GE.AND P5, PT, R7, 0x12, PT ;  /* 0x000000120700780c */ /* 0x000fe40003fa6270 */
[----:B------:R-:W-:Y:S02]  /*2c20*/  FSEL R32, R32, -INF , !P3 ;  /* 0xff80000020207808 */ /* 0x000fe40005800000 */
[----:B------:R-:W-:Y:S02]  /*2c30*/  ISETP.LT.OR P4, PT, R0, 0xa, P4 ;  /* 0x0000000a0000780c */ /* 0x000fe40002781670 */
[----:B------:R-:W-:-:S02]  /*2c40*/  ISETP.GT.AND P3, PT, R2, 0x11, !P5 ;  /* 0x000000110200780c */ /* 0x000fc40006f64270 */
[----:B------:R-:W-:Y:S02]  /*2c50*/  FSEL R29, R29, -INF , !P4 ;  /* 0xff8000001d1d7808 */ /* 0x000fe40006000000 */
        /* <DEDUP_REMOVED lines=11> */
[----:B------:R-:W-:Y:S02]  /*2d10*/  ISETP.GE.AND P4, PT, R7, 0x21, PT ;  /* 0x000000210700780c */ /* 0x000fe40003f86270 */
        /* <DEDUP_REMOVED lines=101> */
[----:B------:R-:W-:Y:S02]  /*3370*/  ISETP.GE.AND P3, PT, R7, 0x71, PT ;  /* 0x000000710700780c */ /* 0x000fe40003f66270 */
[----:B------:R-:W-:Y:S02]  /*3380*/  P2R R15, PR, RZ, 0x40 ;  /* 0x00000040ff0f7803 */ /* 0x000fe40000000000 */
[----:B------:R-:W-:-:S04]  /*3390*/  ISETP.GT.AND P4, PT, R2, 0x70, !P3 ;  /* 0x000000700200780c */ /* 0x000fc80005f84270 */
[----:B------:R-:W-:-:S04]  /*33a0*/  ISETP.LT.OR P4, PT, R0, 0x71, P4 ;  /* 0x000000710000780c */ /* 0x000fc80002781670 */
[----:B------:R-:W-:Y:S02]  /*33b0*/  FSEL R80, R80, -INF , !P4 ;  /* 0xff80000050507808 */ /* 0x000fe40006000000 */
[----:B------:R-:W-:-:S04]  /*33c0*/  ISETP.GE.AND P4, PT, R7, 0x72, PT ;  /* 0x000000720700780c */ /* 0x000fc80003f86270 */
        /* <DEDUP_REMOVED lines=8> */
[----:B------:R-:W-:Y:S02]  /*3450*/  P2R R14, PR, RZ, 0x40 ;  /* 0x00000040ff0e7803 */ /* 0x000fe40000000000 */
[----:B------:R-:W-:-:S04]  /*3460*/  ISETP.GT.AND P6, PT, R2, RZ, !P6 ;  /* 0x000000ff0200720c */ /* 0x000fc800077c4270 */
[----:B------:R-:W-:-:S04]  /*3470*/  ISETP.LT.OR P6, PT, R0, 0x1, P6 ;  /* 0x000000010000780c */ /* 0x000fc800037c1670 */
[----:B------:R-:W-:Y:S02]  /*3480*/  FSEL R11, R24, -INF , !P6 ;  /* 0xff800000180b7808 */ /* 0x000fe40007000000 */
[----:B------:R-:W-:-:S04]  /*3490*/  ISETP.GE.AND P6, PT, R7, 0x7a, PT ;  /* 0x0000007a0700780c */ /* 0x000fc80003fc6270 */
[----:B------:R-:W-:Y:S02]  /*34a0*/  P2R R24, PR, RZ, 0x40 ;  /* 0x00000040ff187803 */ /* 0x000fe40000000000 */
[----:B------:R-:W-:Y:S01]  /*34b0*/  ISETP.GT.AND P6, PT, R2, 0x79, !P6 ;  /* 0x000000790200780c */ /* 0x000fe200077c4270 */
[----:B0-----:R-:W-:-:S03]  /*34c0*/  IMAD.IADD R2, R10, 0x1, R3 ;  /* 0x000000010a027824 */ /* 0x001fc600078e0203 */
[----:B------:R-:W-:Y:S02]  /*34d0*/  ISETP.LT.OR P6, PT, R0, 0x7a, P6 ;  /* 0x0000007a0000780c */ /* 0x000fe400037c1670 */
[----:B------:R-:W-:Y:S02]  /*34e0*/  VIADDMNMX R0, R3, R9, R8, PT ;  /* 0x0000000903007246 */ /* 0x000fe40003800108 */
[----:B------:R-:W-:Y:S02]  /*34f0*/  FSEL R85, R85, -INF , !P6 ;  /* 0xff80000055557808 */ /* 0x000fe40007000000 */
[----:B------:R-:W-:-:S13]  /*3500*/  PLOP3.LUT P6, PT, PT, PT, UP0, 0x40, 0x0 ;  /* 0x000000000000781c */ /* 0x000fda0003fce808 */
[----:B------:R-:W-:Y:S05]  /*3510*/  @P6 BRA `(.L_x_1299) ;  /* 0x0000000000646947 */ /* 0x000fea0003800000 */
        /* <DEDUP_REMOVED lines=14> */
.L_x_1301:
[----:B------:R-:W-:Y:S02]  /*3600*/  ULDC UR6, c[0x0][0x9e4] ;  /* 0x0002790000067ab9 */ /* 0x000fe40000000800 */
[----:B------:R-:W-:-:S05]  /*3610*/  IMAD.U32 R7, RZ, RZ, UR6 ;  /* 0x00000006ff077e24 */ /* 0x000fca000f8e00ff */
[----:B------:R-:W-:-:S13]  /*3620*/  ISETP.NE.AND P6, PT, R7, 0x1, PT ;  /* 0x000000010700780c */ /* 0x000fda0003fc5270 */
[----:B------:R-:W0:Y:S02]  /*3630*/  @P6 LDC.64 R4, c[0x0][0x9e8] ;  /* 0x00027a00ff046b82 */ /* 0x000e240000000a00 */
[----:B0-----:R-:W-:-:S05]  /*3640*/  @P6 IMAD.HI.U32 R4, R3, R4, RZ ;  /* 0x0000000403046227 */ /* 0x001fca00078e00ff */
[----:B------:R-:W-:-:S07]  /*3650*/  @P6 SHF.R.U32.HI R3, RZ, R5, R4 ;  /* 0x00000005ff036219 */ /* 0x000fce0000011604 */
.L_x_1302:
[----:B------:R-:W-:Y:S05]  /*3660*/  BSYNC B0 ;  /* 0x0000000000007941 */ /* 0x000fea0003800000 */
.L_x_1300:
[----:B------:R-:W-:-:S04]  /*3670*/  IMAD R3, R3, R7, -R6 ;  /* 0x0000000703037224 */ /* 0x000fc800078e0a06 */
[----:B------:R-:W-:-:S05]  /*3680*/  IMAD.IADD R3, R3, 0x1, -R16 ;  /* 0x0000000103037824 */ /* 0x000fca00078e0a10 */
[----:B------:R-:W-:Y:S02]  /*3690*/  VIADDMNMX R0, R3, R7, R0, PT ;  /* 0x0000000703007246 */ /* 0x000fe40003800100 */
[----:B------:R-:W-:-:S07]  /*36a0*/  VIMNMX R2, R2, R3, !PT ;  /* 0x0000000302027248 */ /* 0x000fce0007fe0100 */
.L_x_1299:
[----:B------:R-:W-:Y:S01]  /*36b0*/  ISETP.GT.AND P1, PT, R2, 0x1, !P1 ;  /* 0x000000010200780c */ /* 0x000fe20004f24270 */
[----:B------:R-:W-:Y:S01]  /*36c0*/  IMAD.U32 R8, RZ, RZ, UR40 ;  /* 0x00000028ff087e24 */ /* 0x000fe2000f8e00ff */
[----:B------:R-:W-:Y:S01]  /*36d0*/  ISETP.NE.AND P6, PT, R15, RZ, PT ;  /* 0x000000ff0f00720c */ /* 0x000fe20003fc5270 */
[----:B------:R-:W-:Y:S01]  /*36e0*/  UISETP.NE.AND UP1, UPT, UR55, URZ, UPT ;  /* 0x0000003f3700728c */ /* 0x000fe2000bf25270 */
[----:B------:R-:W-:Y:S01]  /*36f0*/  ISETP.LT.OR P1, PT, R0, 0x2, P1 ;  /* 0x000000020000780c */ /* 0x000fe20000f21670 */
[----:B------:R-:W-:Y:S01]  /*3700*/  UISETP.NE.AND UP0, UPT, UR54, URZ, UPT ;  /* 0x0000003f3600728c */ /* 0x000fe2000bf05270 */
[----:B------:R-:W-:Y:S01]  /*3710*/  FMNMX.FTZ R3, R11, R25, !PT ;  /* 0x000000190b037209 */ /* 0x000fe20007810000 */
[----:B------:R-:W-:Y:S01]  /*3720*/  UMOV UR10, UR42 ;  /* 0x0000002a000a7c82 */ /* 0x000fe20008000000 */
[----:B------:R-:W-:Y:S02]  /*3730*/  FSEL R27, R27, -INF , !P1 ;  /* 0xff8000001b1b7808 */ /* 0x000fe40004800000 */
[----:B------:R-:W-:-:S02]  /*3740*/  ISETP.GT.AND P1, PT, R2, 0x9, !P6 ;  /* 0x000000090200780c */ /* 0x000fc40007724270 */
[----:B------:R-:W-:Y:S02]  /*3750*/  FMNMX.FTZ R4, R28, R3, !PT ;  /* 0x000000031c047209 */ /* 0x000fe40007810000 */
[----:B------:R-:W-:Y:S01]  /*3760*/  ISETP.LT.OR P1, PT, R0, 0xa, P1 ;  /* 0x0000000a0000780c */ /* 0x000fe20000f21670 */
[----:B------:R-:W-:Y:S01]  /*3770*/  @UP1 ULDC UR6, c[0x0][0x44c] ;  /* 0x0001130000061ab9 */ /* 0x000fe20000000800 */
[----:B------:R-:W-:Y:S01]  /*3780*/  FMNMX.FTZ R3, R29, R4, !PT ;  /* 0x000000041d037209 */ /* 0x000fe20007810000 */
[----:B------:R-:W-:Y:S01]  /*3790*/  UIMAD.WIDE.U32 UR6, UR42, UR6, URZ ;  /* 0x000000062a0672a5 */ /* 0x000fe2000f8e003f */
[----:B------:R-:W-:Y:S01]  /*37a0*/  FSEL R31, R31, -INF , !P1 ;  /* 0xff8000001f1f7808 */ /* 0x000fe20004800000 */
[----:B------:R-:W-:Y:S01]  /*37b0*/  @UP1 ULDC UR11, c[0x0][0x450] ;  /* 0x00011400000b1ab9 */ /* 0x000fe20000000800 */
[----:B------:R-:W-:Y:S01]  /*37c0*/  ISETP.NE.AND P1, PT, R20, RZ, PT ;  /* 0x000000ff1400720c */ /* 0x000fe20003f25270 */
[----:B------:R-:W-:Y:S01]  /*37d0*/  @UP1 USHF.R.U32.HI UR10, URZ, UR11, UR7 ;  /* 0x0000000b3f0a1299 */ /* 0x000fe20008011607 */
[----:B------:R-:W-:-:S02]  /*37e0*/  FMNMX.FTZ R4, R32, R3, !PT ;  /* 0x0000000320047209 */ /* 0x000fc40007810000 */
[----:B------:R-:W-:Y:S01]  /*37f0*/  ISETP.GT.AND P1, PT, R2, 0x10, !P1 ;  /* 0x000000100200780c */ /* 0x000fe20004f24270 */
[----:B------:R-:W-:Y:S01]  /*3800*/  UIADD3 UR58, UR58, UR10, URZ ;  /* 0x0000000a3a3a7290 */ /* 0x000fe2000fffe03f */
[----:B------:R-:W-:Y:S02]  /*3810*/  FMNMX.FTZ R3, R33, R4, !PT ;  /* 0x0000000421037209 */ /* 0x000fe40007810000 */
[----:B------:R-:W-:Y:S01]  /*3820*/  ISETP.LT.OR P1, PT, R0, 0x11, P1 ;  /* 0x000000110000780c */ /* 0x000fe20000f21670 */
[----:B------:R-:W-:Y:S01]  /*3830*/  UIADD3 UR14, UR58, UR14, URZ ;  /* 0x0000000e3a0e7290 */ /* 0x000fe2000fffe03f */
[----:B------:R-:W-:Y:S02]  /*3840*/  ISETP.GT.AND P2, PT, R2, 0x8, !P2 ;  /* 0x000000080200780c */ /* 0x000fe40005744270 */
[----:B------:R-:W-:Y:S02]  /*3850*/  FSEL R34, R34, -INF , !P1 ;  /* 0xff80000022227808 */ /* 0x000fe40004800000 */
[----:B------:R-:W-:-:S02]  /*3860*/  ISETP.NE.AND P1, PT, R21, RZ, PT ;  /* 0x000000ff1500720c */ /* 0x000fc40003f25270 */
[----:B------:R-:W-:Y:S02]  /*3870*/  FMNMX.FTZ R4, R36, R3, !PT ;  /* 0x0000000324047209 */ /* 0x000fe40007810000 */
[----:B------:R-:W-:Y:S02]  /*3880*/  ISETP.GT.AND P1, PT, R2, 0x11, !P1 ;  /* 0x000000110200780c */ /* 0x000fe40004f24270 */
[C---:B------:R-:W-:Y:S02]  /*3890*/  ISETP.LT.OR P2, PT, R0.reuse, 0x9, P2 ;  /* 0x000000090000780c */ /* 0x040fe40001741670 */
[----:B------:R-:W-:Y:S02]  /*38a0*/  ISETP.LT.OR P1, PT, R0, 0x12, P1 ;  /* 0x000000120000780c */ /* 0x000fe40000f21670 */
[----:B------:R-:W-:Y:S02]  /*38b0*/  FMNMX.FTZ R3, R37, R4, !PT ;  /* 0x0000000425037209 */ /* 0x000fe40007810000 */
[----:B------:R-:W-:-:S02]  /*38c0*/  FSEL R35, R35, -INF , !P1 ;  /* 0xff80000023237808 */ /* 0x000fc40004800000 */
[----:B------:R-:W-:Y:S02]  /*38d0*/  ISETP.NE.AND P1, PT, R89, RZ, PT ;  /* 0x000000ff5900720c */ /* 0x000fe40003f25270 */
[----:B------:R-:W-:Y:S02]  /*38e0*/  FSEL R30, R30, -INF , !P2 ;  /* 0xff8000001e1e7808 */ /* 0x000fe40005000000 */
[----:B------:R-:W-:Y:S02]  /*38f0*/  ISETP.GT.AND P1, PT, R2, 0x18, !P1 ;  /* 0x000000180200780c */ /* 0x000fe40004f24270 */
[----:B------:R-:W-:Y:S02]  /*3900*/  ISETP.NE.AND P2, PT, R96, RZ, PT ;  /* 0x000000ff6000720c */ /* 0x000fe40003f45270 */
[----:B------:R-:W-:Y:S02]  /*3910*/  ISETP.LT.OR P1, PT, R0, 0x19, P1 ;  /* 0x000000190000780c */ /* 0x000fe40000f21670 */
[----:B------:R-:W-:-:S02]  /*3920*/  FMNMX.FTZ R4, R40, R3, !PT ;  /* 0x0000000328047209 */ /* 0x000fc40007810000 */
[----:B------:R-:W-:Y:S02]  /*3930*/  FSEL R38, R38, -INF , !P1 ;  /* 0xff80000026267808 */ /* 0x000fe40004800000 */
[----:B------:R-:W-:Y:S02]  /*3940*/  ISETP.NE.AND P1, PT, R90, RZ, PT ;  /* 0x000000ff5a00720c */ /* 0x000fe40003f25270 */
[----:B------:R-:W-:Y:S02]  /*3950*/  FMNMX.FTZ R3, R41, R4, !PT ;  /* 0x0000000429037209 */ /* 0x000fe40007810000 */
[----:B------:R-:W-:Y:S02]  /*3960*/  ISETP.GT.AND P1, PT, R2, 0x19, !P1 ;  /* 0x000000190200780c */ /* 0x000fe40004f24270 */
[----:B------:R-:W-:Y:S02]  /*3970*/  ISETP.NE.AND P6, PT, R97, RZ, PT ;  /* 0x000000ff6100720c */ /* 0x000fe40003fc5270 */
        /* <DEDUP_REMOVED lines=53> */
[----:B------:R-:W-:Y:S01]  /*3cd0*/  ISETP.NE.AND P2, PT, R107, RZ, PT ;  /* 0x000000ff6b00720c */ /* 0x000fe20003f45270 */
[----:B------:R-:W0:Y:S01]  /*3ce0*/  SHFL.BFLY PT, R3, R4, 0x2, 0x1f ;  /* 0x0c401f0004037f89 */ /* 0x000e2200000e0000 */
[----:B------:R-:W-:-:S02]  /*3cf0*/  FSEL R55, R55, -INF , !P1 ;  /* 0xff80000037377808 */ /* 0x000fc40004800000 */
[----:B------:R-:W-:Y:S02]  /*3d00*/  ISETP.NE.AND P1, PT, R99, RZ, PT ;  /* 0x000000ff6300720c */ /* 0x000fe40003f25270 */
[----:B------:R-:W-:Y:S02]  /*3d10*/  ISETP.NE.AND P6, PT, R108, RZ, PT ;  /* 0x000000ff6c00720c */ /* 0x000fe40003fc5270 */
[C---:B------:R-:W-:Y:S02]  /*3d20*/  ISETP.GT.AND P1, PT, R2.reuse, 0x40, !P1 ;  /* 0x000000400200780c */ /* 0x040fe40004f24270 */
[----:B------:R-:W-:Y:S02]  /*3d30*/  ISETP.GT.AND P3, PT, R2, 0x70, !P3 ;  /* 0x000000700200780c */ /* 0x000fe40005f64270 */
[----:B------:R-:W-:Y:S02]  /*3d40*/  ISETP.LT.OR P1, PT, R0, 0x41, P1 ;  /* 0x000000410000780c */ /* 0x000fe40000f21670 */
[----:B------:R-:W-:-:S02]  /*3d50*/  ISETP.GT.AND P4, PT, R2, 0x71, !P4 ;  /* 0x000000710200780c */ /* 0x000fc40006784270 */
[----:B------:R-:W-:Y:S02]  /*3d60*/  FSEL R58, R58, -INF , !P1 ;  /* 0xff8000003a3a7808 */ /* 0x000fe40004800000 */
[----:B------:R-:W-:Y:S02]  /*3d70*/  ISETP.NE.AND P1, PT, R100, RZ, PT ;  /* 0x000000ff6400720c */ /* 0x000fe40003f25270 */
[----:B------:R-:W-:Y:S02]  /*3d80*/  ISETP.LT.OR P3, PT, R0, 0x71, P3 ;  /* 0x000000710000780c */ /* 0x000fe40001f61670 */
[C---:B------:R-:W-:Y:S02]  /*3d90*/  ISETP.GT.AND P1, PT, R2.reuse, 0x41, !P1 ;  /* 0x000000410200780c */ /* 0x040fe40004f24270 */
[----:B------:R-:W-:Y:S02]  /*3da0*/  ISETP.GT.AND P5, PT, R2, 0x78, !P5 ;  /* 0x000000780200780c */ /* 0x000fe40006fa4270 */
[----:B------:R-:W-:-:S02]  /*3db0*/  ISETP.LT.OR P1, PT, R0, 0x42, P1 ;  /* 0x000000420000780c */ /* 0x000fc40000f21670 */
[----:B0-----:R-:W-:Y:S02]  /*3dc0*/  FMNMX.FTZ R6, R4, R3, !PT ;  /* 0x0000000304067209 */ /* 0x001fe40007810000 */
[----:B------:R-:W-:Y:S02]  /*3dd0*/  FSEL R59, R59, -INF , !P1 ;  /* 0xff8000003b3b7808 */ /* 0x000fe40004800000 */
[----:B------:R-:W-:Y:S01]  /*3de0*/  ISETP.NE.AND P1, PT, R101, RZ, PT ;  /* 0x000000ff6500720c */ /* 0x000fe20003f25270 */
[----:B------:R-:W0:Y:S01]  /*3df0*/  SHFL.BFLY PT, R3, R6, 0x1, 0x1f ;  /* 0x0c201f0006037f89 */ /* 0x000e2200000e0000 */
[----:B------:R-:W-:Y:S02]  /*3e00*/  ISETP.LT.OR P4, PT, R0, 0x72, P4 ;  /* 0x000000720000780c */ /* 0x000fe40002781670 */
[----:B------:R-:W-:Y:S02]  /*3e10*/  ISETP.GT.AND P1, PT, R2, 0x48, !P1 ;  /* 0x000000480200780c */ /* 0x000fe40004f24270 */
[----:B------:R-:W-:-:S02]  /*3e20*/  FSEL R82, R82, -INF , !P3 ;  /* 0xff80000052527808 */ /* 0x000fc40005800000 */
[C---:B------:R-:W-:Y:S02]  /*3e30*/  ISETP.LT.OR P1, PT, R0.reuse, 0x49, P1 ;  /* 0x000000490000780c */ /* 0x040fe40000f21670 */
[----:B------:R-:W-:Y:S02]  /*3e40*/  ISETP.LT.OR P5, PT, R0, 0x79, P5 ;  /* 0x000000790000780c */ /* 0x000fe40002fa1670 */
[----:B------:R-:W-:Y:S02]  /*3e50*/  FSEL R62, R62, -INF , !P1 ;  /* 0xff8000003e3e7808 */ /* 0x000fe40004800000 */
[----:B------:R-:W-:Y:S02]  /*3e60*/  ISETP.NE.AND P1, PT, R102, RZ, PT ;  /* 0x000000ff6600720c */ /* 0x000fe40003f25270 */
[----:B------:R-:W-:Y:S02]  /*3e70*/  FSEL R83, R83, -INF , !P4 ;  /* 0xff80000053537808 */ /* 0x000fe40006000000 */
[----:B------:R-:W-:-:S02]  /*3e80*/  ISETP.GT.AND P1, PT, R2, 0x49, !P1 ;  /* 0x000000490200780c */ /* 0x000fc40004f24270 */
[----:B------:R-:W-:Y:S02]  /*3e90*/  FSEL R86, R86, -INF , !P5 ;  /* 0xff80000056567808 */ /* 0x000fe40006800000 */
[----:B------:R-:W-:Y:S02]  /*3ea0*/  ISETP.LT.OR P1, PT, R0, 0x4a, P1 ;  /* 0x0000004a0000780c */ /* 0x000fe40000f21670 */
[----:B0-----:R-:W-:Y:S02]  /*3eb0*/  FMNMX.FTZ R3, R6, R3, !PT ;  /* 0x0000000306037209 */ /* 0x001fe40007810000 */
[----:B------:R-:W-:Y:S02]  /*3ec0*/  FSEL R63, R63, -INF , !P1 ;  /* 0xff8000003f3f7808 */ /* 0x000fe40004800000 */
[----:B------:R-:W-:Y:S01]  /*3ed0*/  ISETP.NE.AND P1, PT, R103, RZ, PT ;  /* 0x000000ff6700720c */ /* 0x000fe20003f25270 */
[----:B------:R-:W-:-:S03]  /*3ee0*/  FFMA.FTZ R5, R3, R8, -8 ;  /* 0xc100000003057423 */ /* 0x000fc60000010008 */
        /* <DEDUP_REMOVED lines=17> */
[----:B------:R-:W-:Y:S02]  /*4000*/  ISETP.LT.OR P1, PT, R0, 0x61, P1 ;  /* 0x000000610000780c */ /* 0x000fe40000f21670 */
[----:B------:R-:W-:Y:S02]  /*4010*/  ISETP.GT.AND P2, PT, R2, 0x69, !P2 ;  /* 0x000000690200780c */ /* 0x000fe40005744270 */
[----:B------:R-:W-:-:S02]  /*4020*/  FSEL R74, R74, -INF , !P1 ;  /* 0xff8000004a4a7808 */ /* 0x000fc40004800000 */
[----:B------:R-:W-:Y:S02]  /*4030*/  ISETP.GT.AND P1, PT, R2, 0x61, !P6 ;  /* 0x000000610200780c */ /* 0x000fe40007724270 */
[----:B------:R-:W-:Y:S02]  /*4040*/  ISETP.NE.AND P6, PT, R14, RZ, PT ;  /* 0x000000ff0e00720c */ /* 0x000fe40003fc5270 */
[C---:B------:R-:W-:Y:S02]  /*4050*/  ISETP.LT.OR P1, PT, R0.reuse, 0x62, P1 ;  /* 0x000000620000780c */ /* 0x040fe40000f21670 */
[----:B------:R-:W-:Y:S02]  /*4060*/  ISETP.LT.OR P2, PT, R0, 0x6a, P2 ;  /* 0x0000006a0000780c */ /* 0x000fe40001741670 */
[----:B------:R-:W-:Y:S02]  /*4070*/  FSEL R75, R75, -INF , !P1 ;  /* 0xff8000004b4b7808 */ /* 0x000fe40004800000 */
[----:B------:R-:W-:-:S02]  /*4080*/  FSETP.NEU.FTZ.AND P1, PT, R3, -INF , PT ;  /* 0xff8000000300780b */ /* 0x000fc40003f3d000 */
[----:B------:R-:W-:Y:S02]  /*4090*/  FSEL R79, R79, -INF , !P2 ;  /* 0xff8000004f4f7808 */ /* 0x000fe40005000000 */
[----:B------:R-:W-:Y:S02]  /*40a0*/  FSEL R92, R5, RZ, P1 ;  /* 0x000000ff055c7208 */ /* 0x000fe40000800000 */
[----:B------:R-:W-:Y:S02]  /*40b0*/  ISETP.GT.AND P1, PT, R2, RZ, !P6 ;  /* 0x000000ff0200720c */ /* 0x000fe40007724270 */
[----:B------:R-:W-:Y:S01]  /*40c0*/  ISETP.NE.AND P6, PT, R24, RZ, PT ;  /* 0x000000ff1800720c */ /* 0x000fe20003fc5270 */
[--C-:B------:R-:W-:Y:S01]  /*40d0*/  FFMA.FTZ R5, R11, UR40, -R92.reuse ;  /* 0x000000280b057c23 */ /* 0x100fe2000801085c */
[----:B------:R-:W-:Y:S01]  /*40e0*/  ISETP.LT.OR P1, PT, R0, 0x1, P1 ;  /* 0x000000010000780c */ /* 0x000fe20000f21670 */
[--C-:B------:R-:W-:Y:S01]  /*40f0*/  FFMA.FTZ R6, R25, UR40, -R92.reuse ;  /* 0x0000002819067c23 */ /* 0x100fe2000801085c */
[----:B------:R-:W-:-:S01]  /*4100*/  FFMA.FTZ R8, R29, UR40, -R92 ;  /* 0x000000281d087c23 */ /* 0x000fc2000801085c */
[----:B------:R-:W-:Y:S01]  /*4110*/  ISETP.GT.AND P6, PT, R2, 0x79, !P6 ;  /* 0x000000790200780c */ /* 0x000fe200077c4270 */
[----:B------:R-:W-:-:S01]  /*4120*/  FFMA.FTZ R24, R45, UR40, -R92 ;  /* 0x000000282d187c23 */ /* 0x000fc2000801085c */
[----:B------:R-:W-:Y:S01]  /*4130*/  FSEL R90, R26, -INF , !P1 ;  /* 0xff8000001a5a7808 */ /* 0x000fe20004800000 */
[----:B------:R-:W-:-:S01]  /*4140*/  FFMA.FTZ R20, R48, UR40, -R92 ;  /* 0x0000002830147c23 */ /* 0x000fc2000801085c */
[----:B------:R-:W-:Y:S01]  /*4150*/  ISETP.NE.AND P1, PT, R12, RZ, PT ;  /* 0x000000ff0c00720c */ /* 0x000fe20003f25270 */
[----:B------:R-:W-:-:S01]  /*4160*/  FFMA.FTZ R10, R33, UR40, -R92 ;  /* 0x00000028210a7c23 */ /* 0x000fc2000801085c */
[----:B------:R-:W-:Y:S01]  /*4170*/  FMNMX.FTZ R9, R90, R27, !PT ;  /* 0x0000001b5a097209 */ /* 0x000fe20007810000 */
[----:B------:R-:W-:-:S01]  /*4180*/  FFMA.FTZ R33, R57, UR40, -R92 ;  /* 0x0000002839217c23 */ /* 0x000fc2000801085c */
[----:B------:R-:W-:Y:S01]  /*4190*/  ISETP.GT.AND P1, PT, R2, 0x68, !P1 ;  /* 0x000000680200780c */ /* 0x000fe20004f24270 */
[----:B------:R-:W-:-:S01]  /*41a0*/  FFMA.FTZ R52, R52, UR40, -R92 ;  /* 0x0000002834347c23 */ /* 0x000fc2000801085c */
[----:B------:R-:W-:Y:S01]  /*41b0*/  FMNMX.FTZ R4, R30, R9, !PT ;  /* 0x000000091e047209 */ /* 0x000fe20007810000 */
[----:B------:R-:W-:-:S01]  /*41c0*/  FFMA.FTZ R7, R28, UR40, -R92 ;  /* 0x000000281c077c23 */ /* 0x000fc2000801085c */
[----:B------:R-:W-:Y:S01]  /*41d0*/  ISETP.LT.OR P1, PT, R0, 0x69, P1 ;  /* 0x000000690000780c */ /* 0x000fe20000f21670 */
[----:B------:R-:W-:Y:S01]  /*41e0*/  MUFU.EX2 R5, R5 ;  /* 0x0000000500057308 */ /* 0x000fe20000000800 */
[----:B------:R-:W-:Y:S01]  /*41f0*/  FMNMX.FTZ R11, R31, R4, !PT ;  /* 0x000000041f0b7209 */ /* 0x000fe20007810000 */
[--C-:B------:R-:W-:Y:S01]  /*4200*/  FFMA.FTZ R26, R56, UR40, -R92.reuse ;  /* 0x00000028381a7c23 */ /* 0x100fe2000801085c */
[----:B------:R-:W-:Y:S01]  /*4210*/  FSEL R78, R78, -INF , !P1 ;  /* 0xff8000004e4e7808 */ /* 0x000fe20004800000 */
[--C-:B------:R-:W-:Y:S01]  /*4220*/  FFMA.FTZ R32, R32, UR40, -R92.reuse ;  /* 0x0000002820207c23 */ /* 0x100fe2000801085c */
[----:B------:R-:W-:Y:S01]  /*4230*/  FMNMX.FTZ R4, R34, R11, !PT ;  /* 0x0000000b22047209 */ /* 0x000fe20007810000 */
[--C-:B------:R-:W-:Y:S01]  /*4240*/  FFMA.FTZ R36, R36, UR40, -R92.reuse ;  /* 0x0000002824247c23 */ /* 0x100fe2000801085c */
[----:B------:R-:W-:Y:S01]  /*4250*/  ISETP.LT.OR P6, PT, R0, 0x7a, P6 ;  /* 0x0000007a0000780c */ /* 0x000fe200037c1670 */
[----:B------:R-:W0:Y:S01]  /*4260*/  MUFU.EX2 R6, R6 ;  /* 0x0000000600067308 */ /* 0x000e220000000800 */
[----:B------:R-:W-:Y:S01]  /*4270*/  FMNMX.FTZ R11, R35, R4, !PT ;  /* 0x00000004230b7209 */ /* 0x000fe20007810000 */
[--C-:B------:R-:W-:Y:S01]  /*4280*/  FFMA.FTZ R0, R60, UR40, -R92.reuse ;  /* 0x000000283c007c23 */ /* 0x100fe2000801085c */
[----:B------:R-:W-:Y:S01]  /*4290*/  FSEL R87, R87, -INF , !P6 ;  /* 0xff80000057577808 */ /* 0x000fe20007000000 */
[--C-:B------:R-:W-:Y:S01]  /*42a0*/  FFMA.FTZ R12, R37, UR40, -R92.reuse ;  /* 0x00000028250c7c23 */ /* 0x100fe2000801085c */
[----:B------:R-:W-:Y:S01]  /*42b0*/  FMNMX.FTZ R4, R38, R11, !PT ;  /* 0x0000000b26047209 */ /* 0x000fe20007810000 */
[--C-:B------:R-:W-:Y:S01]  /*42c0*/  FFMA.FTZ R40, R40, UR40, -R92.reuse ;  /* 0x0000002828287c23 */ /* 0x100fe2000801085c */
[----:B------:R-:W-:-:S01]  /*42d0*/  FFMA.FTZ R14, R41, UR40, -R92 ;  /* 0x00000028290e7c23 */ /* 0x000fc2000801085c */
[----:B------:R-:W1:Y:S01]  /*42e0*/  MUFU.EX2 R7, R7 ;  /* 0x0000000700077308 */ /* 0x000e620000000800 */
[----:B------:R-:W-:Y:S01]  /*42f0*/  FMNMX.FTZ R13, R39, R4, !PT ;  /* 0x00000004270d7209 */ /* 0x000fe20007810000 */
[--C-:B------:R-:W-:Y:S01]  /*4300*/  FFMA.FTZ R44, R44, UR40, -R92.reuse ;  /* 0x000000282c2c7c23 */ /* 0x100fe2000801085c */
[----:B------:R-:W-:-:S01]  /*4310*/  FFMA.FTZ R37, R65, UR40, -R92 ;  /* 0x0000002841257c23 */ /* 0x000fc2000801085c */
[--C-:B------:R-:W-:Y:S01]  /*4320*/  FFMA.FTZ R28, R64, UR40, -R92.reuse ;  /* 0x00000028401c7c23 */ /* 0x100fe2000801085c */
[----:B------:R-:W-:Y:S01]  /*4330*/  FMNMX.FTZ R4, R42, R13, !PT ;  /* 0x0000000d2a047209 */ /* 0x000fe20007810000 */
[--C-:B------:R-:W-:Y:S01]  /*4340*/  FFMA.FTZ R2, R53, UR40, -R92.reuse ;  /* 0x0000002835027c23 */ /* 0x100fe2000801085c */
[----:B------:R-:W-:-:S01]  /*4350*/  FFMA.FTZ R49, R49, UR40, -R92 ;  /* 0x0000002831317c23 */ /* 0x000fc2000801085c */
[----:B------:R-:W2:Y:S01]  /*4360*/  MUFU.EX2 R8, R8 ;  /* 0x0000000800087308 */ /* 0x000ea20000000800 */
[----:B------:R-:W-:Y:S01]  /*4370*/  FMNMX.FTZ R13, R43, R4, !PT ;  /* 0x000000042b0d7209 */ /* 0x000fe20007810000 */
[--C-:B------:R-:W-:Y:S01]  /*4380*/  FFMA.FTZ R41, R69, UR40, -R92.reuse ;  /* 0x0000002845297c23 */ /* 0x100fe2000801085c */
[----:B------:R-:W-:-:S02]  /*4390*/  FFMA.FTZ R53, R81, UR40, -R92 ;  /* 0x0000002851357c23 */ /* 0x000fc4000801085c */
[----:B------:R-:W-:-:S03]  /*43a0*/  FMNMX.FTZ R4, R46, R13, !PT ;  /* 0x0000000d2e047209 */ /* 0x000fc60007810000 */
[----:B------:R3:W4:Y:S01]  /*43b0*/  MUFU.EX2 R9, R32 ;  /* 0x0000002000097308 */ /* 0x0007220000000800 */
[----:B------:R-:W-:-:S04]  /*43c0*/  FMNMX.FTZ R15, R47, R4, !PT ;  /* 0x000000042f0f7209 */ /* 0x000fc80007810000 */
[----:B------:R-:W-:-:S03]  /*43d0*/  FMNMX.FTZ R4, R50, R15, !PT ;  /* 0x0000000f32047209 */ /* 0x000fc60007810000 */
[----:B------:R-:W5:Y:S01]  /*43e0*/  MUFU.EX2 R10, R10 ;  /* 0x0000000a000a7308 */ /* 0x000f620000000800 */
[----:B------:R-:W-:Y:S01]  /*43f0*/  FMNMX.FTZ R15, R51, R4, !PT ;  /* 0x00000004330f7209 */ /* 0x000fe20007810000 */
[----:B---3--:R-:W-:-:S03]  /*4400*/  FFMA.FTZ R32, R68, UR40, -R92 ;  /* 0x0000002844207c23 */ /* 0x008fc6000801085c */
[----:B------:R-:W-:-:S03]  /*4410*/  FMNMX.FTZ R4, R54, R15, !PT ;  /* 0x0000000f36047209 */ /* 0x000fc60007810000 */
[----:B------:R3:W-:Y:S01]  /*4420*/  MUFU.EX2 R11, R36 ;  /* 0x00000024000b7308 */ /* 0x0007e20000000800 */
[----:B------:R-:W-:-:S04]  /*4430*/  FMNMX.FTZ R21, R55, R4, !PT ;  /* 0x0000000437157209 */ /* 0x000fc80007810000 */
[----:B------:R-:W-:-:S03]  /*4440*/  FMNMX.FTZ R4, R58, R21, !PT ;  /* 0x000000153a047209 */ /* 0x000fc60007810000 */
[----:B------:R-:W-:Y:S01]  /*4450*/  MUFU.EX2 R12, R12 ;  /* 0x0000000c000c7308 */ /* 0x000fe20000000800 */
        /* <DEDUP_REMOVED lines=10> */
[----:B------:R-:W-:Y:S01]  /*4500*/  MUFU.EX2 R25, R52 ;  /* 0x0000003400197308 */ /* 0x000fe20000000800 */
[----:B------:R-:W-:-:S04]  /*4510*/  FMNMX.FTZ R29, R71, R4, !PT ;  /* 0x00000004471d7209 */ /* 0x000fc80007810000 */
        /* <DEDUP_REMOVED lines=10> */
[----:B------:R-:W-:Y:S01]  /*45c0*/  FMNMX.FTZ R4, R86, R29, !PT ;  /* 0x0000001d56047209 */ /* 0x000fe20007810000 */
[----:B------:R-:W-:-:S02]  /*45d0*/  FFMA.FTZ R29, R61, UR40, -R92 ;  /* 0x000000283d1d7c23 */ /* 0x000fc4000801085c */
[----:B------:R3:W-:Y:S01]  /*45e0*/  MUFU.EX2 R21, R49 ;  /* 0x0000003100157308 */ /* 0x0007e20000000800 */
[----:B------:R-:W-:-:S05]  /*45f0*/  FMNMX.FTZ R4, R87, R4, !PT ;  /* 0x0000000457047209 */ /* 0x000fca0007810000 */
[----:B------:R-:W0:Y:S02]  /*4600*/  SHFL.BFLY PT, R45, R4, 0x2, 0x1f ;  /* 0x0c401f00042d7f89 */ /* 0x000e2400000e0000 */
[----:B------:R-:W-:Y:S01]  /*4610*/  MUFU.EX2 R2, R2 ;  /* 0x0000000200027308 */ /* 0x000fe20000000800 */
[----:B---3--:R-:W-:-:S07]  /*4620*/  FFMA.FTZ R49, R77, UR40, -R92 ;  /* 0x000000284d317c23 */ /* 0x008fce000801085c */
[----:B------:R-:W-:Y:S08]  /*4630*/  MUFU.EX2 R0, R0 ;  /* 0x0000000000007308 */ /* 0x000ff00000000800 */
[----:B------:R-:W-:Y:S01]  /*4640*/  MUFU.EX2 R29, R29 ;  /* 0x0000001d001d7308 */ /* 0x000fe20000000800 */
[----:B0-----:R-:W-:Y:S01]  /*4650*/  FMNMX.FTZ R48, R4, R45, !PT ;  /* 0x0000002d04307209 */ /* 0x001fe20007810000 */
[----:B------:R-:W-:-:S06]  /*4660*/  FFMA.FTZ R45, R73, UR40, -R92 ;  /* 0x00000028492d7c23 */ /* 0x000fcc000801085c */
[----:B------:R-:W-:Y:S01]  /*4670*/  MUFU.EX2 R26, R26 ;  /* 0x0000001a001a7308 */ /* 0x000fe20000000800 */
[----:B------:R-:W0:Y:S07]  /*4680*/  SHFL.BFLY PT, R57, R48, 0x1, 0x1f ;  /* 0x0c201f0030397f89 */ /* 0x000e2e00000e0000 */
[----:B------:R-:W-:Y:S08]  /*4690*/  MUFU.EX2 R33, R33 ;  /* 0x0000002100217308 */ /* 0x000ff00000000800 */
[----:B------:R-:W-:Y:S08]  /*46a0*/  MUFU.EX2 R32, R32 ;  /* 0x0000002000207308 */ /* 0x000ff00000000800 */
[----:B------:R-:W-:Y:S01]  /*46b0*/  MUFU.EX2 R41, R41 ;  /* 0x0000002900297308 */ /* 0x000fe20000000800 */
[----:B0-----:R-:W-:Y:S01]  /*46c0*/  FMNMX.FTZ R4, R48, R57, !PT ;  /* 0x0000003930047209 */ /* 0x001fe20007810000 */
[----:B------:R-:W-:-:S02]  /*46d0*/  IMAD.U32 R57, RZ, RZ, UR40 ;  /* 0x00000028ff397e24 */ /* 0x000fc4000f8e00ff */
[----:B------:R-:W-:-:S01]  /*46e0*/  FFMA.FTZ R48, R84, UR40, -R92 ;  /* 0x0000002854307c23 */ /* 0x000fc2000801085c */
[C---:B------:R-:W-:Y:S01]  /*46f0*/  FSETP.NEU.FTZ.AND P1, PT, R4.reuse, -INF , PT ;  /* 0xff8000000400780b */ /* 0x040fe20003f3d000 */
[----:B------:R-:W-:-:S02]  /*4700*/  FFMA.FTZ R52, R4, R57, -8 ;  /* 0xc100000004347423 */ /* 0x000fc40000010039 */
[----:B------:R-:W-:Y:S01]  /*4710*/  MUFU.EX2 R28, R28 ;  /* 0x0000001c001c7308 */ /* 0x000fe20000000800 */
[----:B------:R-:W-:-:S02]  /*4720*/  FFMA.FTZ R57, R85, UR40, -R92 ;  /* 0x0000002855397c23 */ /* 0x000fc4000801085c */
[----:B------:R-:W-:Y:S02]  /*4730*/  FSEL R56, R52, RZ, P1 ;  /* 0x000000ff34387208 */ /* 0x000fe40000800000 */
[----:B------:R-:W-:-:S03]  /*4740*/  PLOP3.LUT P1, PT, PT, PT, UP0, 0x40, 0x0 ;  /* 0x000000000000781c */ /* 0x000fc60003f2e808 */
[----:B------:R-:W-:Y:S01]  /*4750*/  MUFU.EX2 R37, R37 ;  /* 0x0000002500257308 */ /* 0x000fe20000000800 */
[----:B------:R-:W-:-:S01]  /*4760*/  FFMA.FTZ R52, R90, UR40, -R56 ;  /* 0x000000285a347c23 */ /* 0x000fc20008010838 */
[--C-:B------:R-:W-:Y:S01]  /*4770*/  FFMA.FTZ R27, R27, UR40, -R56.reuse ;  /* 0x000000281b1b7c23 */ /* 0x100fe20008010838 */
[----:B------:R-:W-:-:S01]  /*4780*/  FFMA.FTZ R61, R31, UR40, -R56 ;  /* 0x000000281f3d7c23 */ /* 0x000fc20008010838 */
[--C-:B------:R-:W-:Y:S01]  /*4790*/  FFMA.FTZ R60, R30, UR40, -R56.reuse ;  /* 0x000000281e3c7c23 */ /* 0x100fe20008010838 */
[----:B------:R-:W-:-:S01]  /*47a0*/  FFMA.FTZ R31, R42, UR40, -R56 ;  /* 0x000000282a1f7c23 */ /* 0x000fc20008010838 */
[----:B------:R-:W-:Y:S01]  /*47b0*/  FFMA.FTZ R43, R43, UR40, -R56 ;  /* 0x000000282b2b7c23 */ /* 0x000fe20008010838 */
[----:B------:R-:W-:-:S01]  /*47c0*/  FADD.FTZ R42, R5, R6 ;  /* 0x00000006052a7221 */ /* 0x000fc20000010000 */
        /* <DEDUP_REMOVED lines=16> */
[----:B------:R1:W-:Y:S01]  /*48d0*/  MUFU.EX2 R34, R43 ;  /* 0x0000002b00227308 */ /* 0x0003e20000000800 */
[----:B------:R-:W-:-:S01]  /*48e0*/  FFMA.FTZ R66, R66, UR40, -R56 ;  /* 0x0000002842427c23 */ /* 0x000fc20008010838 */
[--C-:B------:R-:W-:Y:S01]  /*48f0*/  FFMA.FTZ R67, R67, UR40, -R56.reuse ;  /* 0x0000002843437c23 */ /* 0x100fe20008010838 */
[----:B------:R-:W-:-:S01]  /*4900*/  FFMA.FTZ R70, R70, UR40, -R56 ;  /* 0x0000002846467c23 */ /* 0x000fc20008010838 */
[--C-:B------:R-:W-:Y:S01]  /*4910*/  FFMA.FTZ R71, R71, UR40, -R56.reuse ;  /* 0x0000002847477c23 */ /* 0x100fe20008010838 */
[----:B------:R-:W-:-:S01]  /*4920*/  FFMA.FTZ R74, R74, UR40, -R56 ;  /* 0x000000284a4a7c23 */ /* 0x000fc20008010838 */
[--C-:B------:R-:W-:Y:S01]  /*4930*/  FFMA.FTZ R75, R75, UR40, -R56.reuse ;  /* 0x000000284b4b7c23 */ /* 0x100fe20008010838 */
[----:B------:R-:W-:-:S01]  /*4940*/  FFMA.FTZ R78, R78, UR40, -R56 ;  /* 0x000000284e4e7c23 */ /* 0x000fc20008010838 */
[----:B------:R-:W3:Y:S01]  /*4950*/  MUFU.EX2 R60, R60 ;  /* 0x0000003c003c7308 */ /* 0x000ee20000000800 */
[----:B-1----:R-:W-:-:S01]  /*4960*/  FADD.FTZ R43, R7, R42 ;  /* 0x0000002a072b7221 */ /* 0x002fc20000010000 */
[--C-:B------:R-:W-:Y:S01]  /*4970*/  FFMA.FTZ R79, R79, UR40, -R56.reuse ;  /* 0x000000284f4f7c23 */ /* 0x100fe20008010838 */
[----:B------:R-:W-:-:S01]  /*4980*/  FFMA.FTZ R82, R82, UR40, -R56 ;  /* 0x0000002852527c23 */ /* 0x000fc20008010838 */
[----:B------:R-:W-:Y:S01]  /*4990*/  FFMA.FTZ R83, R83, UR40, -R56 ;  /* 0x0000002853537c23 */ /* 0x000fe20008010838 */
[----:B--2---:R-:W-:-:S01]  /*49a0*/  FADD.FTZ R42, R8, R43 ;  /* 0x0000002b082a7221 */ /* 0x004fc20000010000 */
[--C-:B------:R-:W-:Y:S01]  /*49b0*/  FFMA.FTZ R86, R86, UR40, -R56.reuse ;  /* 0x0000002856567c23 */ /* 0x100fe20008010838 */
[----:B------:R-:W-:-:S01]  /*49c0*/  FFMA.FTZ R56, R87, UR40, -R56 ;  /* 0x0000002857387c23 */ /* 0x000fc20008010838 */
[----:B------:R-:W1:Y:S01]  /*49d0*/  MUFU.EX2 R61, R61 ;  /* 0x0000003d003d7308 */ /* 0x000e620000000800 */
[----:B----4-:R-:W-:-:S04]  /*49e0*/  FADD.FTZ R43, R9, R42 ;  /* 0x0000002a092b7221 */ /* 0x010fc80000010000 */
[----:B-----5:R-:W-:Y:S01]  /*49f0*/  FADD.FTZ R42, R10, R43 ;  /* 0x0000002b0a2a7221 */ /* 0x020fe20000010000 */
[----:B0-----:R-:W-:-:S02]  /*4a00*/  FADD.FTZ R43, R52, R27 ;  /* 0x0000001b342b7221 */ /* 0x001fc40000010000 */
[----:B------:R-:W0:Y:S01]  /*4a10*/  MUFU.EX2 R30, R30 ;  /* 0x0000001e001e7308 */ /* 0x000e220000000800 */
[----:B------:R-:W-:-:S01]  /*4a20*/  FADD.FTZ R65, R11, R42 ;  /* 0x0000002a0b417221 */ /* 0x000fc20000010000 */
[----:B---3--:R-:W-:Y:S01]  /*4a30*/  FADD.FTZ R42, R60, R43 ;  /* 0x0000002b3c2a7221 */ /* 0x008fe20000010000 */
[C---:B------:R-:W-:Y:S02]  /*4a40*/  F2FP.SATFINITE.E4M3.F32.PACK_AB_MERGE_C R11, R12.reuse, R11, RZ ;  /* 0x0000000b0c0b723e */ /* 0x040fe400048070ff */
[----:B------:R-:W-:Y:S01]  /*4a50*/  FADD.FTZ R64, R12, R65 ;  /* 0x000000410c407221 */ /* 0x000fe20000010000 */
[----:B------:R-:W-:Y:S02]  /*4a60*/  F2FP.SATFINITE.E4M3.F32.PACK_AB_MERGE_C R65, R8, R7, RZ ;  /* 0x000000070841723e */ /* 0x000fe400048070ff */
[----:B------:R-:W2:Y:S01]  /*4a70*/  MUFU.EX2 R35, R35 ;  /* 0x0000002300237308 */ /* 0x000ea20000000800 */
[----:B-1----:R-:W-:-:S01]  /*4a80*/  FADD.FTZ R7, R61, R42 ;  /* 0x0000002a3d077221 */ /* 0x002fc20000010000 */
[----:B------:R-:W-:Y:S01]  /*4a90*/  FADD.FTZ R43, R13, R64 ;  /* 0x000000400d2b7221 */ /* 0x000fe20000010000 */
[----:B------:R-:W-:-:S02]  /*4aa0*/  F2FP.SATFINITE.E4M3.F32.PACK_AB_MERGE_C R164, R6, R5, R65 ;  /* 0x0000000506a4723e */ /* 0x000fc40004807041 */
[----:B------:R-:W-:Y:S01]  /*4ab0*/  F2FP.SATFINITE.E4M3.F32.PACK_AB_MERGE_C R60, R61, R60, RZ ;  /* 0x0000003c3d3c723e */ /* 0x000fe200048070ff */
[----:B------:R-:W-:-:S01]  /*4ac0*/  FADD.FTZ R12, R14, R43 ;  /* 0x0000002b0e0c7221 */ /* 0x000fc20000010000 */
[----:B------:R-:W-:Y:S01]  /*4ad0*/  F2FP.SATFINITE.E4M3.F32.PACK_AB_MERGE_C R166, R10, R9, R11 ;  /* 0x000000090aa6723e */ /* 0x000fe2000480700b */
[----:B------:R-:W1:Y:S01]  /*4ae0*/  MUFU.EX2 R38, R38 ;  /* 0x0000002600267308 */ /* 0x000e620000000800 */
[----:B0-----:R-:W-:-:S01]  /*4af0*/  FADD.FTZ R8, R30, R7 ;  /* 0x000000071e087221 */ /* 0x001fc20000010000 */
[----:B------:R-:W-:Y:S01]  /*4b00*/  FADD.FTZ R7, R15, R12 ;  /* 0x0000000c0f077221 */ /* 0x000fe20000010000 */
[C---:B------:R-:W-:Y:S02]  /*4b10*/  F2FP.SATFINITE.E4M3.F32.PACK_AB_MERGE_C R15, R24.reuse, R15, RZ ;  /* 0x0000000f180f723e */ /* 0x040fe400048070ff */
[----:B------:R-:W-:Y:S01]  /*4b20*/  F2FP.SATFINITE.E4M3.F32.PACK_AB_MERGE_C R165, R27, R52, R60 ;  /* 0x000000341ba5723e */ /* 0x000fe2000480703c */
[----:B------:R-:W-:-:S01]  /*4b30*/  FADD.FTZ R7, R24, R7 ;  /* 0x0000000718077221 */ /* 0x000fc20000010000 */
[----:B------:R-:W-:Y:S01]  /*4b40*/  F2FP.SATFINITE.E4M3.F32.PACK_AB_MERGE_C R160, R14, R13, R15 ;  /* 0x0000000d0ea0723e */ /* 0x000fe2000480700f */
[----:B------:R-:W0:Y:S01]  /*4b50*/  MUFU.EX2 R39, R39 ;  /* 0x0000002700277308 */ /* 0x000e220000000800 */
[----:B--2---:R-:W-:-:S01]  /*4b60*/  FADD.FTZ R5, R35, R8 ;  /* 0x0000000823057221 */ /* 0x004fc20000010000 */
[----:B------:R-:W-:-:S04]  /*4b70*/  FADD.FTZ R8, R20, R7 ;  /* 0x0000000714087221 */ /* 0x000fc80000010000 */
[----:B------:R-:W-:Y:S02]  /*4b80*/  FADD.FTZ R8, R21, R8 ;  /* 0x0000000815087221 */ /* 0x000fe40000010000 */
[----:B------:R-:W2:Y:S01]  /*4b90*/  MUFU.EX2 R31, R31 ;  /* 0x0000001f001f7308 */ /* 0x000ea20000000800 */
[----:B-1----:R-:W-:-:S07]  /*4ba0*/  FADD.FTZ R6, R38, R5 ;  /* 0x0000000526067221 */ /* 0x002fce0000010000 */
[----:B------:R-:W1:Y:S01]  /*4bb0*/  MUFU.EX2 R46, R46 ;  /* 0x0000002e002e7308 */ /* 0x000e620000000800 */
[----:B0-----:R-:W-:-:S01]  /*4bc0*/  FADD.FTZ R6, R39, R6 ;  /* 0x0000000627067221 */ /* 0x001fc20000010000 */
[----:B------:R-:W-:-:S04]  /*4bd0*/  F2FP.SATFINITE.E4M3.F32.PACK_AB_MERGE_C R38, R39, R38, RZ ;  /* 0x000000262726723e */ /* 0x000fc800048070ff */
[----:B------:R-:W-:Y:S02]  /*4be0*/  F2FP.SATFINITE.E4M3.F32.PACK_AB_MERGE_C R167, R35, R30, R38 ;  /* 0x0000001e23a7723e */ /* 0x000fe40004807026 */
[----:B------:R-:W0:Y:S01]  /*4bf0*/  MUFU.EX2 R47, R47 ;  /* 0x0000002f002f7308 */ /* 0x000e220000000800 */
[----:B--2---:R-:W-:-:S01]  /*4c00*/  FADD.FTZ R5, R31, R6 ;  /* 0x000000061f057221 */ /* 0x004fc20000010000 */
[----:B------:R-:W-:Y:S01]  /*4c10*/  F2FP.SATFINITE.E4M3.F32.PACK_AB_MERGE_C R6, R2, R25, RZ ;  /* 0x000000190206723e */ /* 0x000fe200048070ff */
[----:B------:R-:W-:-:S01]  /*4c20*/  FADD.FTZ R25, R25, R8 ;  /* 0x0000000819197221 */ /* 0x000fc20000010000 */
[----:B------:R-:W-:Y:S02]  /*4c30*/  VIADD R8, R88, 0xfffffffe ;  /* 0xfffffffe58087836 */ /* 0x000fe40000000000 */
[----:B------:R-:W-:-:S01]  /*4c40*/  FADD.FTZ R5, R34, R5 ;  /* 0x0000000522057221 */ /* 0x000fc20000010000 */
[----:B------:R-:W-:Y:S01]  /*4c50*/  F2FP.SATFINITE.E4M3.F32.PACK_AB_MERGE_C R162, R21, R20, R6 ;  /* 0x0000001415a2723e */ /* 0x000fe20004807006 */
[----:B------:R-:W-:-:S01]  /*4c60*/  FADD.FTZ R25, R2, R25 ;  /* 0x0000001902197221 */ /* 0x000fc20000010000 */
[----:B------:R-:W2:Y:S01]  /*4c70*/  MUFU.EX2 R50, R50 ;  /* 0x0000003200327308 */ /* 0x000ea20000000800 */
[----:B-1----:R-:W-:-:S01]  /*4c80*/  FADD.FTZ R6, R46, R5 ;  /* 0x000000052e067221 */ /* 0x002fc20000010000 */
[----:B------:R-:W-:-:S04]  /*4c90*/  F2FP.SATFINITE.E4M3.F32.PACK_AB_MERGE_C R2, R29, R0, RZ ;  /* 0x000000001d02723e */ /* 0x000fc800048070ff */
[----:B------:R-:W-:Y:S02]  /*4ca0*/  F2FP.SATFINITE.E4M3.F32.PACK_AB_MERGE_C R156, R33, R26, R2 ;  /* 0x0000001a219c723e */ /* 0x000fe40004807002 */
[----:B------:R-:W1:Y:S01]  /*4cb0*/  MUFU.EX2 R51, R51 ;  /* 0x0000003300337308 */ /* 0x000e620000000800 */
[----:B0-----:R-:W-:-:S01]  /*4cc0*/  FADD.FTZ R5, R47, R6 ;  /* 0x000000062f057221 */ /* 0x001fc20000010000 */
[----:B------:R-:W-:Y:S01]  /*4cd0*/  FADD.FTZ R6, R26, R25 ;  /* 0x000000191a067221 */ /* 0x000fe20000010000 */
[----:B------:R-:W-:-:S03]  /*4ce0*/  F2FP.SATFINITE.E4M3.F32.PACK_AB_MERGE_C R46, R47, R46, RZ ;  /* 0x0000002e2f2e723e */ /* 0x000fc600048070ff */
[----:B------:R-:W-:Y:S01]  /*4cf0*/  FADD.FTZ R33, R33, R6 ;  /* 0x0000000621217221 */ /* 0x000fe20000010000 */
[----:B------:R-:W-:Y:S01]  /*4d00*/  F2FP.SATFINITE.E4M3.F32.PACK_AB_MERGE_C R6, R41, R32, RZ ;  /* 0x000000202906723e */ /* 0x000fe200048070ff */
[----:B------:R-:W0:Y:S01]  /*4d10*/  MUFU.EX2 R54, R54 ;  /* 0x0000003600367308 */ /* 0x000e220000000800 */
[----:B--2---:R-:W-:-:S01]  /*4d20*/  FADD.FTZ R2, R50, R5 ;  /* 0x0000000532027221 */ /* 0x004fc20000010000 */
[----:B------:R-:W-:Y:S02]  /*4d30*/  F2FP.SATFINITE.E4M3.F32.PACK_AB_MERGE_C R161, R34, R31, R46 ;  /* 0x0000001f22a1723e */ /* 0x000fe4000480702e */
[----:B------:R-:W-:-:S04]  /*4d40*/  F2FP.SATFINITE.E4M3.F32.PACK_AB_MERGE_C R158, R37, R28, R6 ;  /* 0x0000001c259e723e */ /* 0x000fc80004807006 */
[----:B------:R-:W2:Y:S01]  /*4d50*/  MUFU.EX2 R55, R55 ;  /* 0x0000003700377308 */ /* 0x000ea20000000800 */
[----:B-1----:R-:W-:-:S07]  /*4d60*/  FADD.FTZ R5, R51, R2 ;  /* 0x0000000233057221 */ /* 0x002fce0000010000 */
[----:B------:R-:W1:Y:S01]  /*4d70*/  MUFU.EX2 R58, R58 ;  /* 0x0000003a003a7308 */ /* 0x000e620000000800 */
[----:B0-----:R-:W-:-:S07]  /*4d80*/  FADD.FTZ R2, R54, R5 ;  /* 0x0000000536027221 */ /* 0x001fce0000010000 */
[----:B------:R-:W0:Y:S01]  /*4d90*/  MUFU.EX2 R59, R59 ;  /* 0x0000003b003b7308 */ /* 0x000e220000000800 */
[----:B--2---:R-:W-:-:S01]  /*4da0*/  FADD.FTZ R5, R55, R2 ;  /* 0x0000000237057221 */ /* 0x004fc20000010000 */
[----:B------:R-:W-:Y:S01]  /*4db0*/  FADD.FTZ R2, R0, R33 ;  /* 0x0000002100027221 */ /* 0x000fe20000010000 */
[----:B------:R-:W-:-:S03]  /*4dc0*/  F2FP.SATFINITE.E4M3.F32.PACK_AB_MERGE_C R54, R55, R54, RZ ;  /* 0x000000363736723e */ /* 0x000fc600048070ff */
[----:B------:R-:W-:Y:S01]  /*4dd0*/  FADD.FTZ R29, R29, R2 ;  /* 0x000000021d1d7221 */ /* 0x000fe20000010000 */
[----:B------:R-:W-:Y:S01]  /*4de0*/  F2FP.SATFINITE.E4M3.F32.PACK_AB_MERGE_C R163, R51, R50, R54 ;  /* 0x0000003233a3723e */ /* 0x000fe20004807036 */
[----:B------:R-:W2:Y:S01]  /*4df0*/  MUFU.EX2 R62, R62 ;  /* 0x0000003e003e7308 */ /* 0x000ea20000000800 */
[----:B-1----:R-:W-:-:S01]  /*4e00*/  FADD.FTZ R0, R58, R5 ;  /* 0x000000053a007221 */ /* 0x002fc20000010000 */
[----:B------:R-:W-:-:S04]  /*4e10*/  FADD.FTZ R28, R28, R29 ;  /* 0x0000001d1c1c7221 */ /* 0x000fc80000010000 */
[----:B------:R-:W-:Y:S02]  /*4e20*/  FADD.FTZ R37, R37, R28 ;  /* 0x0000001c25257221 */ /* 0x000fe40000010000 */
[----:B------:R-:W1:Y:S01]  /*4e30*/  MUFU.EX2 R63, R63 ;  /* 0x0000003f003f7308 */ /* 0x000e620000000800 */
[----:B0-----:R-:W-:-:S01]  /*4e40*/  FADD.FTZ R5, R59, R0 ;  /* 0x000000003b057221 */ /* 0x001fc20000010000 */
[----:B------:R-:W-:-:S04]  /*4e50*/  FADD.FTZ R32, R32, R37 ;  /* 0x0000002520207221 */ /* 0x000fc80000010000 */
[----:B------:R-:W-:Y:S02]  /*4e60*/  FADD.FTZ R41, R41, R32 ;  /* 0x0000002029297221 */ /* 0x000fe40000010000 */
[----:B------:R-:W0:Y:S01]  /*4e70*/  MUFU.EX2 R66, R66 ;  /* 0x0000004200427308 */ /* 0x000e220000000800 */
[----:B--2---:R-:W-:-:S07]  /*4e80*/  FADD.FTZ R0, R62, R5 ;  /* 0x000000053e007221 */ /* 0x004fce0000010000 */
[----:B------:R-:W2:Y:S01]  /*4e90*/  MUFU.EX2 R67, R67 ;  /* 0x0000004300437308 */ /* 0x000ea20000000800 */
[----:B-1----:R-:W-:-:S01]  /*4ea0*/  FADD.FTZ R5, R63, R0 ;  /* 0x000000003f057221 */ /* 0x002fc20000010000 */
[----:B------:R-:W-:-:S04]  /*4eb0*/  F2FP.SATFINITE.E4M3.F32.PACK_AB_MERGE_C R62, R63, R62, RZ ;  /* 0x0000003e3f3e723e */ /* 0x000fc800048070ff */
[----:B------:R-:W-:Y:S02]  /*4ec0*/  F2FP.SATFINITE.E4M3.F32.PACK_AB_MERGE_C R157, R59, R58, R62 ;  /* 0x0000003a3b9d723e */ /* 0x000fe4000480703e */
[----:B------:R-:W1:Y:S01]  /*4ed0*/  MUFU.EX2 R70, R70 ;  /* 0x0000004600467308 */ /* 0x000e620000000800 */
[----:B0-----:R-:W-:-:S07]  /*4ee0*/  FADD.FTZ R0, R66, R5 ;  /* 0x0000000542007221 */ /* 0x001fce0000010000 */
[----:B------:R-:W-:Y:S01]  /*4ef0*/  MUFU.EX2 R40, R40 ;  /* 0x0000002800287308 */ /* 0x000fe20000000800 */
[----:B--2---:R-:W-:-:S07]  /*4f00*/  FADD.FTZ R5, R67, R0 ;  /* 0x0000000043057221 */ /* 0x004fce0000010000 */
[----:B------:R-:W0:Y:S01]  /*4f10*/  MUFU.EX2 R49, R49 ;  /* 0x0000003100317308 */ /* 0x000e220000000800 */
[----:B-1----:R-:W-:-:S07]  /*4f20*/  FADD.FTZ R0, R70, R5 ;  /* 0x0000000546007221 */ /* 0x002fce0000010000 */
[----:B------:R-:W1:Y:S08]  /*4f30*/  MUFU.EX2 R71, R71 ;  /* 0x0000004700477308 */ /* 0x000e700000000800 */
[----:B------:R-:W-:Y:S01]  /*4f40*/  MUFU.EX2 R36, R36 ;  /* 0x0000002400247308 */ /* 0x000fe20000000800 */
[----:B0-----:R-:W-:-:S07]  /*4f50*/  F2FP.SATFINITE.E4M3.F32.PACK_AB_MERGE_C R2, R49, R40, RZ ;  /* 0x000000283102723e */ /* 0x001fce00048070ff */
[----:B------:R-:W0:Y:S01]  /*4f60*/  MUFU.EX2 R45, R45 ;  /* 0x0000002d002d7308 */ /* 0x000e220000000800 */
[C---:B-1----:R-:W-:Y:S01]  /*4f70*/  F2FP.SATFINITE.E4M3.F32.PACK_AB_MERGE_C R70, R71.reuse, R70, RZ ;  /* 0x000000464746723e */ /* 0x042fe200048070ff */
[----:B------:R-:W-:-:S03]  /*4f80*/  FADD.FTZ R71, R71, R0 ;  /* 0x0000000047477221 */ /* 0x000fc60000010000 */
[----:B------:R-:W-:-:S03]  /*4f90*/  F2FP.SATFINITE.E4M3.F32.PACK_AB_MERGE_C R159, R67, R66, R70 ;  /* 0x00000042439f723e */ /* 0x000fc60004807046 */
[----:B------:R-:W1:Y:S08]  /*4fa0*/  MUFU.EX2 R74, R74 ;  /* 0x0000004a004a7308 */ /* 0x000e700000000800 */
[----:B------:R-:W2:Y:S01]  /*4fb0*/  MUFU.EX2 R75, R75 ;  /* 0x0000004b004b7308 */ /* 0x000ea20000000800 */
[----:B0-----:R-:W-:Y:S01]  /*4fc0*/  F2FP.SATFINITE.E4M3.F32.PACK_AB_MERGE_C R152, R45, R36, R2 ;  /* 0x000000242d98723e */ /* 0x001fe20004807002 */
[----:B------:R-:W-:-:S04]  /*4fd0*/  FADD.FTZ R36, R36, R41 ;  /* 0x0000002924247221 */ /* 0x000fc80000010000 */
[----:B------:R-:W-:Y:S02]  /*4fe0*/  FADD.FTZ R45, R45, R36 ;  /* 0x000000242d2d7221 */ /* 0x000fe40000010000 */
[----:B------:R-:W0:Y:S01]  /*4ff0*/  MUFU.EX2 R78, R78 ;  /* 0x0000004e004e7308 */ /* 0x000e220000000800 */
[----:B-1----:R-:W-:-:S01]  /*5000*/  FADD.FTZ R0, R74, R71 ;  /* 0x000000474a007221 */ /* 0x002fc20000010000 */
[----:B------:R-:W-:-:S04]  /*5010*/  FADD.FTZ R40, R40, R45 ;  /* 0x0000002d28287221 */ /* 0x000fc80000010000 */
[----:B------:R-:W-:Y:S02]  /*5020*/  FADD.FTZ R49, R49, R40 ;  /* 0x0000002831317221 */ /* 0x000fe40000010000 */
[----:B------:R-:W-:Y:S01]  /*5030*/  MUFU.EX2 R48, R48 ;  /* 0x0000003000307308 */ /* 0x000fe20000000800 */
[----:B--2---:R-:W-:-:S07]  /*5040*/  FADD.FTZ R7, R75, R0 ;  /* 0x000000004b077221 */ /* 0x004fce0000010000 */
[----:B------:R-:W1:Y:S01]  /*5050*/  MUFU.EX2 R57, R57 ;  /* 0x0000003900397308 */ /* 0x000e620000000800 */
[----:B0-----:R-:W-:-:S07]  /*5060*/  FADD.FTZ R0, R78, R7 ;  /* 0x000000074e007221 */ /* 0x001fce0000010000 */
[----:B------:R-:W0:Y:S08]  /*5070*/  MUFU.EX2 R79, R79 ;  /* 0x0000004f004f7308 */ /* 0x000e300000000800 */
[----:B------:R-:W-:Y:S01]  /*5080*/  MUFU.EX2 R44, R44 ;  /* 0x0000002c002c7308 */ /* 0x000fe20000000800 */
[----:B-1----:R-:W-:-:S07]  /*5090*/  F2FP.SATFINITE.E4M3.F32.PACK_AB_MERGE_C R2, R57, R48, RZ ;  /* 0x000000303902723e */ /* 0x002fce00048070ff */
[----:B------:R-:W1:Y:S01]  /*50a0*/  MUFU.EX2 R53, R53 ;  /* 0x0000003500357308 */ /* 0x000e620000000800 */
[C---:B0-----:R-:W-:Y:S01]  /*50b0*/  F2FP.SATFINITE.E4M3.F32.PACK_AB_MERGE_C R78, R79.reuse, R78, RZ ;  /* 0x0000004e4f4e723e */ /* 0x041fe200048070ff */
[----:B------:R-:W-:-:S03]  /*50c0*/  FADD.FTZ R79, R79, R0 ;  /* 0x000000004f4f7221 */ /* 0x000fc60000010000 */
[----:B------:R-:W-:-:S03]  /*50d0*/  F2FP.SATFINITE.E4M3.F32.PACK_AB_MERGE_C R153, R75, R74, R78 ;  /* 0x0000004a4b99723e */ /* 0x000fc6000480704e */
[----:B------:R-:W0:Y:S08]  /*50e0*/  MUFU.EX2 R82, R82 ;  /* 0x0000005200527308 */ /* 0x000e300000000800 */
[----:B------:R-:W2:Y:S01]  /*50f0*/  MUFU.EX2 R83, R83 ;  /* 0x0000005300537308 */ /* 0x000ea20000000800 */
[----:B-1----:R-:W-:Y:S01]  /*5100*/  F2FP.SATFINITE.E4M3.F32.PACK_AB_MERGE_C R154, R53, R44, R2 ;  /* 0x0000002c359a723e */ /* 0x002fe20004807002 */
[----:B------:R-:W-:-:S04]  /*5110*/  FADD.FTZ R44, R44, R49 ;  /* 0x000000312c2c7221 */ /* 0x000fc80000010000 */
[----:B------:R-:W-:Y:S02]  /*5120*/  FADD.FTZ R53, R53, R44 ;  /* 0x0000002c35357221 */ /* 0x000fe40000010000 */
[----:B------:R-:W1:Y:S01]  /*5130*/  MUFU.EX2 R86, R86 ;  /* 0x0000005600567308 */ /* 0x000e620000000800 */
[----:B0-----:R-:W-:-:S01]  /*5140*/  FADD.FTZ R0, R82, R79 ;  /* 0x0000004f52007221 */ /* 0x001fc20000010000 */
[----:B------:R-:W-:-:S04]  /*5150*/  FADD.FTZ R2, R48, R53 ;  /* 0x0000003530027221 */ /* 0x000fc80000010000 */
[----:B------:R-:W-:Y:S02]  /*5160*/  FADD.FTZ R2, R57, R2 ;  /* 0x0000000239027221 */ /* 0x000fe40000010000 */
[----:B------:R-:W0:Y:S01]  /*5170*/  MUFU.EX2 R5, R56 ;  /* 0x0000003800057308 */ /* 0x000e220000000800 */
[----:B--2---:R-:W-:-:S04]  /*5180*/  FADD.FTZ R7, R83, R0 ;  /* 0x0000000053077221 */ /* 0x004fc80000010000 */
[----:B-1----:R-:W-:Y:S01]  /*5190*/  FADD.FTZ R0, R86, R7 ;  /* 0x0000000756007221 */ /* 0x002fe20000010000 */
[----:B0-----:R-:W-:-:S03]  /*51a0*/  F2FP.SATFINITE.E4M3.F32.PACK_AB_MERGE_C R6, R5, R86, RZ ;  /* 0x000000560506723e */ /* 0x001fc600048070ff */
[----:B------:R-:W-:Y:S01]  /*51b0*/  FADD.FTZ R0, R5, R0 ;  /* 0x0000000005007221 */ /* 0x000fe20000010000 */
[----:B------:R-:W-:Y:S01]  /*51c0*/  F2FP.SATFINITE.E4M3.F32.PACK_AB_MERGE_C R155, R83, R82, R6 ;  /* 0x00000052539b723e */ /* 0x000fe20004807006 */
[----:B------:R-:W-:Y:S06]  /*51d0*/  @P1 BRA `(.L_x_1303) ;  /* 0x00000000004c1947 */ /* 0x000fec0003800000 */
[----:B------:R-:W-:Y:S01]  /*51e0*/  ISETP.LT.AND P1, PT, RZ, UR58, PT ;  /* 0x0000003aff007c0c */ /* 0x000fe2000bf21270 */
[----:B------:R-:W-:-:S12]  /*51f0*/  UIADD3 UR15, UR58, -0x1, URZ ;  /* 0xffffffff3a0f7890 */ /* 0x000fd8000fffe03f */
[----:B------:R-:W-:Y:S05]  /*5200*/  @P1 BRA `(.L_x_1304) ;  /* 0x0000000000201947 */ /* 0x000fea0003800000 */
[----:B------:R-:W-:Y:S01]  /*5210*/  ULDC UR18, c[0x0][0x9e4] ;  /* 0x0002790000127ab9 */ /* 0x000fe20000000800 */
[----:B------:R-:W-:Y:S02]  /*5220*/  UIADD3 UR15, -UR58, URZ, URZ ;  /* 0x0000003f3a0f7290 */ /* 0x000fe4000fffe13f */
[----:B------:R-:W-:-:S11]  /*5230*/  UISETP.NE.AND UP0, UPT, UR18, 0x1, UPT ;  /* 0x000000011200788c */ /* 0x000fd6000bf05270 */
[----:B------:R-:W-:Y:S02]  /*5240*/  @UP0 ULDC.64 UR6, c[0x0][0x9e8] ;  /* 0x00027a0000060ab9 */ /* 0x000fe40000000a00 */
[----:B------:R-:W-:-:S04]  /*5250*/  UIMAD.WIDE.U32 UR10, UR15, UR6, URZ ;  /* 0x000000060f0a72a5 */ /* 0x000fc8000f8e003f */
[----:B------:R-:W-:-:S04]  /*5260*/  @UP0 USHF.R.U32.HI UR15, URZ, UR7, UR11 ;  /* 0x000000073f0f0299 */ /* 0x000fc8000801160b */
[----:B------:R-:W-:Y:S01]  /*5270*/  ULOP3.LUT UR15, URZ, UR15, URZ, 0x33, !UPT ;  /* 0x0000000f3f0f7292 */ /* 0x000fe2000f8e333f */
[----:B------:R-:W-:Y:S11]  /*5280*/  BRA `(.L_x_1305) ;  /* 0x0000000000147947 */ /* 0x000ff60003800000 */
.L_x_1304:
[----:B------:R-:W-:Y:S02]  /*5290*/  ULDC UR18, c[0x0][0x9e4] ;  /* 0x0002790000127ab9 */ /* 0x000fe40000000800 */
[----:B------:R-:W-:-:S11]  /*52a0*/  UISETP.NE.AND UP0, UPT, UR18, 0x1, UPT ;  /* 0x000000011200788c */ /* 0x000fd6000bf05270 */
[----:B------:R-:W-:Y:S02]  /*52b0*/  @UP0 ULDC.64 UR6, c[0x0][0x9e8] ;  /* 0x00027a0000060ab9 */ /* 0x000fe40000000a00 */
[----:B------:R-:W-:-:S04]  /*52c0*/  UIMAD.WIDE.U32 UR10, UR15, UR6, URZ ;  /* 0x000000060f0a72a5 */ /* 0x000fc8000f8e003f */
[----:B------:R-:W-:-:S12]  /*52d0*/  @UP0 USHF.R.U32.HI UR15, URZ, UR7, UR11 ;  /* 0x000000073f0f0299 */ /* 0x000fd8000801160b */
.L_x_1305:
[----:B------:R-:W-:-:S04]  /*52e0*/  UIMAD UR15, UR15, UR18, UR18 ;  /* 0x000000120f0f72a4 */ /* 0x000fc8000f8e0212 */
[----:B------:R-:W-:-:S04]  /*52f0*/  UISETP.LT.AND UP0, UPT, UR14, UR15, UPT ;  /* 0x0000000f0e00728c */ /* 0x000fc8000bf01270 */
[----:B------:R-:W-:-:S12]  /*5300*/  USEL UR14, UR14, UR15, UP0 ;  /* 0x0000000f0e0e7287 */ /* 0x000fd80008000000 */
.L_x_1303:
[----:B------:R-:W-:Y:S01]  /*5310*/  USHF.R.S32.HI UR6, URZ, 0x1f, UR14 ;  /* 0x0000001f3f067899 */ /* 0x000fe2000801140e */
[----:B------:R-:W-:Y:S02]  /*5320*/  CS2R R88, SRZ ;  /* 0x0000000000587805 */ /* 0x000fe4000001ff00 */
[----:B------:R-:W-:Y:S02]  /*5330*/  CS2R R90, SRZ ;  /* 0x00000000005a7805 */ /* 0x000fe4000001ff00 */
[----:B------:R-:W-:Y:S01]  /*5340*/  CS2R R92, SRZ ;  /* 0x00000000005c7805 */ /* 0x000fe2000001ff00 */
[----:B------:R-:W-:Y:S01]  /*5350*/  ULEA.HI UR6, UR6, UR14, URZ, 0x7 ;  /* 0x0000000e06067291 */ /* 0x000fe2000f8f383f */
[----:B------:R-:W-:Y:S02]  /*5360*/  CS2R R94, SRZ ;  /* 0x00000000005e7805 */ /* 0x000fe4000001ff00 */
[----:B------:R-:W-:Y:S02]  /*5370*/  CS2R R96, SRZ ;  /* 0x0000000000607805 */ /* 0x000fe4000001ff00 */
[----:B------:R-:W-:Y:S01]  /*5380*/  CS2R R98, SRZ ;  /* 0x0000000000627805 */ /* 0x000fe2000001ff00 */
[----:B------:R-:W-:Y:S01]  /*5390*/  USHF.R.S32.HI UR6, URZ, 0x7, UR6 ;  /* 0x000000073f067899 */ /* 0x000fe20008011406 */
[----:B------:R-:W-:-:S02]  /*53a0*/  CS2R R100, SRZ ;  /* 0x0000000000647805 */ /* 0x000fc4000001ff00 */
[----:B------:R-:W-:Y:S02]  /*53b0*/  CS2R R102, SRZ ;  /* 0x0000000000667805 */ /* 0x000fe4000001ff00 */
[----:B------:R-:W-:Y:S01]  /*53c0*/  CS2R R104, SRZ ;  /* 0x0000000000687805 */ /* 0x000fe2000001ff00 */
[----:B------:R-:W-:Y:S01]  /*53d0*/  UISETP.LT.AND UP0, UPT, UR38, UR6, UPT ;  /* 0x000000062600728c */ /* 0x000fe2000bf01270 */
[----:B------:R-:W-:Y:S02]  /*53e0*/  CS2R R106, SRZ ;  /* 0x00000000006a7805 */ /* 0x000fe4000001ff00 */
[----:B------:R-:W-:Y:S02]  /*53f0*/  CS2R R108, SRZ ;  /* 0x00000000006c7805 */ /* 0x000fe4000001ff00 */
[----:B------:R-:W-:Y:S01]  /*5400*/  CS2R R110, SRZ ;  /* 0x00000000006e7805 */ /* 0x000fe2000001ff00 */
[----:B------:R-:W-:Y:S01]  /*5410*/  USEL UR32, UR38, UR6, !UP0 ;  /* 0x0000000626207287 */ /* 0x000fe2000c000000 */
[----:B------:R-:W-:-:S02]  /*5420*/  CS2R R112, SRZ ;  /* 0x0000000000707805 */ /* 0x000fc4000001ff00 */
[----:B------:R-:W-:Y:S02]  /*5430*/  CS2R R114, SRZ ;  /* 0x0000000000727805 */ /* 0x000fe4000001ff00 */
[----:B------:R-:W-:Y:S02]  /*5440*/  CS2R R116, SRZ ;  /* 0x0000000000747805 */ /* 0x000fe4000001ff00 */
[----:B------:R-:W-:Y:S02]  /*5450*/  CS2R R118, SRZ ;  /* 0x0000000000767805 */ /* 0x000fe4000001ff00 */
[----:B------:R-:W-:Y:S02]  /*5460*/  CS2R R120, SRZ ;  /* 0x0000000000787805 */ /* 0x000fe4000001ff00 */
[----:B------:R-:W-:Y:S02]  /*5470*/  ISETP.GE.AND P1, PT, R8, UR32, PT ;  /* 0x0000002008007c0c */ /* 0x000fe4000bf26270 */
        /* <DEDUP_REMOVED lines=51> */
[----:B------:R-:W-:Y:S01]  /*57b0*/  UMOV UR33, UR49 ;  /* 0x0000003100217c82 */ /* 0x000fe20008000000 */
[----:B------:R-:W-:Y:S01]  /*57c0*/  ULDC UR29, c[0x0][0x9e4] ;  /* 0x00027900001d7ab9 */ /* 0x000fe20000000800 */
[----:B------:R-:W-:Y:S01]  /*57d0*/  ULDC UR30, c[0x0][0x9dc] ;  /* 0x00027700001e7ab9 */ /* 0x000fe20000000800 */
[----:B------:R-:W-:-:S05]  /*57e0*/  ULDC UR31, c[0x0][0x9e0] ;  /* 0x00027800001f7ab9 */ /* 0x000fca0000000800 */
.L_x_1325:
[----:B------:R-:W-:Y:S01]  /*57f0*/  ISETP.NE.AND P2, PT, RZ, UR46, PT ;  /* 0x0000002eff007c0c */ /* 0x000fe2000bf45270 */
[----:B------:R-:W-:-:S04]  /*5800*/  UISETP.NE.AND UP0, UPT, UR33, 0x1, UPT ;  /* 0x000000012100788c */ /* 0x000fc8000bf05270 */
[----:B------:R-:W-:-:S04]  /*5810*/  USEL UR50, URZ, 0x1, UP0 ;  /* 0x000000013f327887 */ /* 0x000fc80008000000 */
[----:B------:R-:W-:-:S04]  /*5820*/  ULOP3.LUT UR50, UR34, UR50, URZ, 0x3c, !UPT ;  /* 0x0000003222327292 */ /* 0x000fc8000f8e3c3f */
[----:B------:R-:W-:Y:S08]  /*5830*/  @P2 BRA `(.L_x_1307) ;  /* 0x0000000000382947 */ /* 0x000ff00003800000 */
[----:B------:R-:W-:Y:S05]  /*5840*/  @!P0 BRA `(.L_x_1308) ;  /* 0x0000000000048947 */ /* 0x000fea0003800000 */
[----:B------:R-:W-:Y:S01]  /*5850*/  BPT.TRAP 0x1 ;  /* 0x000000040000795c */ /* 0x000fe20000300000 */
.L_x_1308:
        /* <DEDUP_REMOVED lines=9> */
.L_x_1309:
[----:B-1----:R-:W-:Y:S05]  /*58f0*/  @P1 BRA `(.L_x_1307) ;  /* 0x0000000000081947 */ /* 0x002fea0003800000 */
[----:B------:R-:W1:Y:S02]  /*5900*/  SYNCS.PHASECHK.TRANS64.TRYWAIT P1, [UR6+0x22830], R3 ;  /* 0x02283003ff0075a7 */ /* 0x000e640008020146 */
[----:B-1----:R-:W-:Y:S05]  /*5910*/  @!P1 BRA `(.L_x_1310) ;  /* 0x0000013000e49947 */ /* 0x002fea0003800000 */
.L_x_1307:
[----:B-1----:R-:W1:Y:S01]  /*5920*/  S2R R4, SR_TID.X ;  /* 0x0000000000047919 */ /* 0x002e620000002100 */
[----:B------:R-:W-:Y:S01]  /*5930*/  UIADD3 UR49, UR33, 0x1, URZ ;  /* 0x0000000121317890 */ /* 0x000fe2000fffe03f */
[----:B------:R-:W-:Y:S01]  /*5940*/  UMOV UR27, 0x80000020 ;  /* 0x80000020001b7882 */ /* 0x000fe20000000000 */
[----:B------:R-:W-:Y:S02]  /*5950*/  UMOV UR7, 0x80000020 ;  /* 0x8000002000077882 */ /* 0x000fe40000000000 */
[----:B------:R-:W-:Y:S01]  /*5960*/  UISETP.NE.AND UP0, UPT, UR49, 0x2, UPT ;  /* 0x000000023100788c */ /* 0x000fe2000bf05270 */
[----:B------:R-:W-:Y:S01]  /*5970*/  UMOV UR11, 0x80000020 ;  /* 0x80000020000b7882 */ /* 0x000fe20000000000 */
[----:B------:R-:W-:Y:S02]  /*5980*/  UMOV UR15, 0x80000020 ;  /* 0x80000020000f7882 */ /* 0x000fe40000000000 */
[----:B------:R-:W-:Y:S01]  /*5990*/  USEL UR49, UR49, URZ, UP0 ;  /* 0x0000003f31317287 */ /* 0x000fe20008000000 */
[----:B------:R-:W-:Y:S01]  /*59a0*/  UMOV UR19, 0x80000020 ;  /* 0x8000002000137882 */ /* 0x000fe20000000000 */
[----:B------:R-:W-:-:S02]  /*59b0*/  UMOV UR23, 0x80000020 ;  /* 0x8000002000177882 */ /* 0x000fc40000000000 */
[----:B------:R-:W-:-:S04]  /*59c0*/  UIMAD UR26, UR49, 0x600, UR28 ;  /* 0x00000600311a78a4 */ /* 0x000fc8000f8e021c */
[----:B------:R-:W-:Y:S02]  /*59d0*/  UIADD3 UR6, UR26, 0x2, URZ ;  /* 0x000000021a067890 */ /* 0x000fe4000fffe03f */
[----:B------:R-:W-:Y:S02]  /*59e0*/  UIADD3 UR10, UR26, 0x200, URZ ;  /* 0x000002001a0a7890 */ /* 0x000fe4000fffe03f */
[----:B------:R-:W-:Y:S02]  /*59f0*/  UIADD3 UR14, UR26, 0x202, URZ ;  /* 0x000002021a0e7890 */ /* 0x000fe4000fffe03f */
[----:B------:R-:W-:Y:S02]  /*5a00*/  UIADD3 UR18, UR26, 0x400, URZ ;  /* 0x000004001a127890 */ /* 0x000fe4000fffe03f */
[----:B------:R-:W-:Y:S01]  /*5a10*/  UIADD3 UR22, UR26, 0x402, URZ ;  /* 0x000004021a167890 */ /* 0x000fe2000fffe03f */
[----:B-1----:R-:W-:-:S05]  /*5a20*/  SHF.R.U32.HI R4, RZ, 0x7, R4 ;  /* 0x00000007ff047819 */ /* 0x002fca0000011604 */
[----:B0-----:R-:W-:-:S05]  /*5a30*/  VIADD R3, R4, 0x8 ;  /* 0x0000000804037836 */ /* 0x001fca0000000000 */
[----:B------:R0:W-:Y:S06]  /*5a40*/  BAR.SYNC.DEFER_BLOCKING R3, 0x100 ;  /* 0x000400030000751d */ /* 0x0001ec0000010000 */
        /* <DEDUP_REMOVED lines=21> */
.L_x_1312:
[----:B------:R-:W-:Y:S01]  /*5ba0*/  ULEA UR6, UR33, UR36, 0x3 ;  /* 0x0000002421067291 */ /* 0x000fe2000f8e183f */
[----:B------:R-:W-:-:S05]  /*5bb0*/  IMAD.U32 R3, RZ, RZ, UR34 ;  /* 0x00000022ff037e24 */ /* 0x000fca000f8e00ff */
[----:B------:R-:W-:-:S04]  /*5bc0*/  SHF.L.U32 R3, R3, 0x1f, RZ ;  /* 0x0000001f03037819 */ /* 0x000fc800000006ff */
[----:B------:R0:W1:Y:S01]  /*5bd0*/  SYNCS.PHASECHK.TRANS64.TRYWAIT P1, [UR6+0x22850], R3 ;  /* 0x02285003ff0075a7 */ /* 0x0000620008020146 */
[----:B------:R-:W-:Y:S05]  /*5be0*/  @!P0 BRA `(.L_x_1313) ;  /* 0x0000000000048947 */ /* 0x000fea0003800000 */
[----:B------:R-:W-:Y:S01]  /*5bf0*/  BPT.TRAP 0x1 ;  /* 0x000000040000795c */ /* 0x000fe20000300000 */
.L_x_1313:
[----:B-1----:R-:W-:Y:S05]  /*5c00*/  @P1 BRA `(.L_x_1311) ;  /* 0x0000000000081947 */ /* 0x002fea0003800000 */
[----:B------:R-:W1:Y:S02]  /*5c10*/  SYNCS.PHASECHK.TRANS64.TRYWAIT P1, [UR6+0x22850], R3 ;  /* 0x02285003ff0075a7 */ /* 0x000e640008020146 */
[----:B-1----:R-:W-:Y:S05]  /*5c20*/  @!P1 BRA `(.L_x_1314) ;  /* 0x0000013000389947 */ /* 0x002fea0003800000 */
.L_x_1311:
[----:B------:R-:W-:Y:S01]  /*5c30*/  UIADD3 UR6, UR36, 0x400, URZ ;  /* 0x0000040024067890 */ /* 0x000fe2000fffe03f */
[----:B------:R-:W-:Y:S01]  /*5c40*/  WARPGROUP.ARRIVE ;  /* 0x00000000000079c5 */ /* 0x000fe20000000000 */
[----:B------:R-:W-:-:S05]  /*5c50*/  UMOV UR7, 0x40000040 ;  /* 0x4000004000077882 */ /* 0x000fca0000000000 */
[----:B-1----:R-:W1:Y:S01]  /*5c60*/  S2R R4, SR_TID.X ;  /* 0x0000000000047919 */ /* 0x002e620000002100 */
        /* <DEDUP_REMOVED lines=8> */
[----:B-1----:R-:W-:-:S04]  /*5cf0*/  SHF.R.U32.HI R4, RZ, 0x7, R4 ;  /* 0x00000007ff047819 */ /* 0x002fc80000011604 */
[----:B0-----:R-:W-:Y:S01]  /*5d00*/  IADD3 R3, -R4, 0xb, RZ ;  /* 0x0000000b04037810 */ /* 0x001fe20007ffe1ff */
[----:B------:R-:W-:Y:S02]  /*5d10*/  WARPGROUP.DEPBAR.LE gsb0, 0x0 ;  /* 0x00008000000079c5 */ /* 0x000fe40000010000 */
[----:B------:R-:W-:-:S06]  /*5d20*/  WARPGROUP.ARRIVE ;  /* 0x00000000000079c5 */ /* 0x000fcc0000000000 */
        /* <DEDUP_REMOVED lines=15> */
.L_x_1315:
[----:B------:R-:W-:Y:S01]  /*5e20*/  UISETP.NE.AND UP1, UPT, UR55, URZ, UPT ;  /* 0x0000003f3700728c */ /* 0x000fe2000bf25270 */
[----:B------:R-:W-:Y:S01]  /*5e30*/  VIADD R9, R17, UR42 ;  /* 0x0000002a11097c36 */ /* 0x000fe20008000000 */
[----:B------:R-:W-:Y:S01]  /*5e40*/  ULEA UR6, UR49, UR36, 0x3 ;  /* 0x0000002431067291 */ /* 0x000fe2000f8e183f */
[----:B------:R-:W-:Y:S01]  /*5e50*/  IMAD.U32 R5, RZ, RZ, UR48 ;  /* 0x00000030ff057e24 */ /* 0x000fe2000f8e00ff */
[----:B------:R-:W-:Y:S02]  /*5e60*/  UISETP.NE.AND UP0, UPT, UR54, URZ, UPT ;  /* 0x0000003f3600728c */ /* 0x000fe4000bf05270 */
[----:B------:R-:W-:Y:S01]  /*5e70*/  PLOP3.LUT P1, PT, PT, PT, UP1, 0x80, 0x0 ;  /* 0x000000000000781c */ /* 0x000fe20003f2f018 */
[----:B------:R-:W-:Y:S01]  /*5e80*/  UIADD3 UR6, UR6, 0x22840, URZ ;  /* 0x0002284006067890 */ /* 0x000fe2000fffe03f */
[----:B------:R-:W-:-:S03]  /*5e90*/  PLOP3.LUT P2, PT, PT, PT, UP1, 0x80, 0x0 ;  /* 0x000000000000781c */ /* 0x000fc60003f4f018 */
[----:B------:R-:W-:Y:S01]  /*5ea0*/  @UP1 ULDC UR7, c[0x0][0x44c] ;  /* 0x0001130000071ab9 */ /* 0x000fe20000000800 */
[----:B------:R-:W-:-:S07]  /*5eb0*/  UPRMT UR6, UR37, 0x654, UR6 ;  /* 0x0000065425067896 */ /* 0x000fce0008000006 */
[----:B0-----:R-:W-:Y:S01]  /*5ec0*/  @P1 IMAD.HI.U32 R3, R9, UR7, RZ ;  /* 0x0000000709031c27 */ /* 0x001fe2000f8e00ff */
[----:B------:R-:W-:Y:S01]  /*5ed0*/  @UP1 ULDC UR7, c[0x0][0x450] ;  /* 0x0001140000071ab9 */ /* 0x000fe20000000800 */
[----:B------:R-:W-:Y:S01]  /*5ee0*/  PLOP3.LUT P1, PT, PT, PT, UP0, 0x40, 0x0 ;  /* 0x000000000000781c */ /* 0x000fe20003f2e808 */
[----:B------:R-:W-:Y:S01]  /*5ef0*/  SYNCS.ARRIVE.TRANS64.RED.A1T0 RZ, [UR6], RZ ;  /* 0x000000ffffff79a7 */ /* 0x000fe20008100406 */
[----:B------:R-:W-:Y:S01]  /*5f00*/  ULOP3.LUT UR6, URZ, UR30, URZ, 0x33, !UPT ;  /* 0x0000001e3f067292 */ /* 0x000fe2000f8e333f */
[----:B------:R-:W-:Y:S01]  /*5f10*/  @P2 SHF.R.U32.HI R9, RZ, UR7, R3 ;  /* 0x00000007ff092c19 */ /* 0x000fe20008011603 */
[----:B------:R-:W-:-:S04]  /*5f20*/  IMAD.SHL.U32 R3, R8, 0x80, RZ ;  /* 0x0000008008037824 */ /* 0x000fc800078e00ff */
[----:B------:R-:W0:Y:S01]  /*5f30*/  SHFL.IDX PT, R11, R9, RZ, 0x1c1f ;  /* 0x001c1fff090b7589 */ /* 0x000e2200000e0000 */
[----:B------:R-:W-:-:S04]  /*5f40*/  IADD3 R4, -R16, 0x1, -R3 ;  /* 0x0000000110047810 */ /* 0x000fc80007ffe903 */
[----:B------:R-:W-:-:S05]  /*5f50*/  IADD3 R4, -R5, UR41, R4 ;  /* 0x0000002905047c10 */ /* 0x000fca000fffe104 */
[C---:B------:R-:W-:Y:S02]  /*5f60*/  VIADD R14, R4.reuse, UR31 ;  /* 0x0000001f040e7c36 */ /* 0x040fe40008000000 */
[----:B------:R-:W-:Y:S02]  /*5f70*/  VIADD R20, R4, UR6 ;  /* 0x0000000604147c36 */ /* 0x000fe40008000000 */
[--C-:B0-----:R-:W-:Y:S02]  /*5f80*/  IMAD.IADD R10, R14, 0x1, R11.reuse ;  /* 0x000000010e0a7824 */ /* 0x101fe400078e020b */
[----:B------:R-:W-:Y:S01]  /*5f90*/  IMAD.IADD R12, R20, 0x1, R11 ;  /* 0x00000001140c7824 */ /* 0x000fe200078e020b */
[----:B------:R-:W-:Y:S06]  /*5fa0*/  @P1 BRA `(.L_x_1316) ;  /* 0x00000000005c1947 */ /* 0x000fec0003800000 */
[----:B------:R-:W-:Y:S01]  /*5fb0*/  IMAD.U32 R4, RZ, RZ, UR48 ;  /* 0x00000030ff047e24 */ /* 0x000fe2000f8e00ff */
[----:B------:R-:W-:Y:S04]  /*5fc0*/  BSSY B0, `(.L_x_1317) ;  /* 0x0000011000007945 */ /* 0x000fe80003800000 */
[----:B------:R-:W-:-:S04]  /*5fd0*/  IADD3 R11, -R4, UR41, R11 ;  /* 0x00000029040b7c10 */ /* 0x000fc8000fffe10b */
        /* <DEDUP_REMOVED lines=10> */
.L_x_1318:
[----:B------:R-:W-:-:S05]  /*6080*/  IMAD.U32 R152, RZ, RZ, UR29 ;  /* 0x0000001dff987e24 */ /* 0x000fca000f8e00ff */
[----:B------:R-:W-:-:S13]  /*6090*/  ISETP.NE.AND P1, PT, R152, 0x1, PT ;  /* 0x000000019800780c */ /* 0x000fda0003f25270 */
[----:B------:R-:W0:Y:S02]  /*60a0*/  @P1 LDC.64 R4, c[0x0][0x9e8] ;  /* 0x00027a00ff041b82 */ /* 0x000e240000000a00 */
[----:B0-----:R-:W-:-:S05]  /*60b0*/  @P1 IMAD.HI.U32 R4, R11, R4, RZ ;  /* 0x000000040b041227 */ /* 0x001fca00078e00ff */
[----:B------:R-:W-:-:S07]  /*60c0*/  @P1 SHF.R.U32.HI R11, RZ, R5, R4 ;  /* 0x00000005ff0b1219 */ /* 0x000fce0000011604 */
.L_x_1319:
[----:B------:R-:W-:Y:S05]  /*60d0*/  BSYNC B0 ;  /* 0x0000000000007941 */ /* 0x000fea0003800000 */
.L_x_1317:
[----:B------:R-:W-:-:S04]  /*60e0*/  IMAD R11, R11, R152, -R3 ;  /* 0x000000980b0b7224 */ /* 0x000fc800078e0a03 */
[----:B------:R-:W-:-:S05]  /*60f0*/  IMAD.IADD R11, R11, 0x1, -R16 ;  /* 0x000000010b0b7824 */ /* 0x000fca00078e0a10 */
[----:B------:R-:W-:Y:S02]  /*6100*/  VIADDMNMX R10, R11, R152, R10, PT ;  /* 0x000000980b0a7246 */ /* 0x000fe4000380010a */
[----:B------:R-:W-:-:S07]  /*6110*/  VIMNMX R12, R12, R11, !PT ;  /* 0x0000000b0c0c7248 */ /* 0x000fce0007fe0100 */
.L_x_1316:
[----:B------:R-:W-:Y:S01]  /*6120*/  ISETP.GT.AND P1, PT, R8, -0x1, PT ;  /* 0xffffffff0800780c */ /* 0x000fe20003f24270 */
[----:B------:R-:W0:Y:S01]  /*6130*/  SHFL.IDX PT, R5, R9, 0x1, 0x1c1f ;  /* 0x003c1f0009057f89 */ /* 0x000e2200000e0000 */
[----:B------:R-:W-:Y:S02]  /*6140*/  UISETP.NE.AND UP0, UPT, UR54, URZ, UPT ;  /* 0x0000003f3600728c */ /* 0x000fe4000bf05270 */
[C---:B------:R-:W-:Y:S02]  /*6150*/  ISETP.GT.AND P3, PT, R12.reuse, 0x8, P1 ;  /* 0x000000080c00780c */ /* 0x040fe40000f64270 */
[----:B------:R-:W-:Y:S02]  /*6160*/  ISETP.GT.AND P6, PT, R12, RZ, P1 ;  /* 0x000000ff0c00720c */ /* 0x000fe40000fc4270 */
[----:B------:R-:W-:Y:S02]  /*6170*/  ISETP.LT.OR P3, PT, R10, 0x9, P3 ;  /* 0x000000090a00780c */ /* 0x000fe40001f61670 */
[----:B------:R-:W-:-:S02]  /*6180*/  ISETP.GT.AND P2, PT, R12, 0x1, P1 ;  /* 0x000000010c00780c */ /* 0x000fc40000f44270 */
[----:B------:R-:W-:Y:S02]  /*6190*/  FSEL R11, R28, -INF , !P3 ;  /* 0xff8000001c0b7808 */ /* 0x000fe40005800000 */
[----:B------:R-:W-:Y:S02]  /*61a0*/  ISETP.GT.AND P3, PT, R12, 0x19, P1 ;  /* 0x000000190c00780c */ /* 0x000fe40000f64270 */
[C---:B------:R-:W-:Y:S02]  /*61b0*/  ISETP.LT.OR P6, PT, R10.reuse, 0x1, P6 ;  /* 0x000000010a00780c */ /* 0x040fe400037c1670 */
[C---:B------:R-:W-:Y:S02]  /*61c0*/  ISETP.LT.OR P2, PT, R10.reuse, 0x2, P2 ;  /* 0x000000020a00780c */ /* 0x040fe40001741670 */
[----:B------:R-:W-:Y:S02]  /*61d0*/  ISETP.LT.OR P3, PT, R10, 0x1a, P3 ;  /* 0x0000001a0a00780c */ /* 0x000fe40001f61670 */
[----:B------:R-:W-:-:S02]  /*61e0*/  FSEL R15, R24, -INF , !P6 ;  /* 0xff800000180f7808 */ /* 0x000fc40007000000 */
[----:B------:R-:W-:Y:S01]  /*61f0*/  FSEL R25, R25, -INF , !P2 ;  /* 0xff80000019197808 */ /* 0x000fe20005000000 */
[----:B0-----:R-:W-:Y:S01]  /*6200*/  IMAD.IADD R9, R20, 0x1, R5 ;  /* 0x0000000114097824 */ /* 0x001fe200078e0205 */
[C---:B------:R-:W-:Y:S02]  /*6210*/  ISETP.GT.AND P5, PT, R12.reuse, 0x9, P1 ;  /* 0x000000090c00780c */ /* 0x040fe40000fa4270 */
[C---:B------:R-:W-:Y:S02]  /*6220*/  ISETP.GT.AND P4, PT, R12.reuse, 0x10, P1 ;  /* 0x000000100c00780c */ /* 0x040fe40000f84270 */
[C---:B------:R-:W-:Y:S02]  /*6230*/  ISETP.GT.AND P6, PT, R12.reuse, 0x11, P1 ;  /* 0x000000110c00780c */ /* 0x040fe40000fc4270 */
[----:B------:R-:W-:Y:S02]  /*6240*/  ISETP.GT.AND P2, PT, R12, 0x18, P1 ;  /* 0x000000180c00780c */ /* 0x000fe40000f44270 */
[----:B------:R-:W-:-:S02]  /*6250*/  FSEL R37, R37, -INF , !P3 ;  /* 0xff80000025257808 */ /* 0x000fc40005800000 */
[----:B------:R-:W-:Y:S02]  /*6260*/  ISETP.GT.AND P3, PT, R12, 0x30, P1 ;  /* 0x000000300c00780c */ /* 0x000fe40000f64270 */
[C---:B------:R-:W-:Y:S02]  /*6270*/  ISETP.LT.OR P5, PT, R10.reuse, 0xa, P5 ;  /* 0x0000000a0a00780c */ /* 0x040fe40002fa1670 */
[C---:B------:R-:W-:Y:S02]  /*6280*/  ISETP.LT.OR P4, PT, R10.reuse, 0x11, P4 ;  /* 0x000000110a00780c */ /* 0x040fe40002781670 */
[C---:B------:R-:W-:Y:S02]  /*6290*/  ISETP.LT.OR P6, PT, R10.reuse, 0x12, P6 ;  /* 0x000000120a00780c */ /* 0x040fe400037c1670 */
[C---:B------:R-:W-:Y:S02]  /*62a0*/  ISETP.LT.OR P2, PT, R10.reuse, 0x19, P2 ;  /* 0x000000190a00780c */ /* 0x040fe40001741670 */
[----:B------:R-:W-:-:S02]  /*62b0*/  ISETP.LT.OR P3, PT, R10, 0x31, P3 ;  /* 0x000000310a00780c */ /* 0x000fc40001f61670 */
[----:B------:R-:W-:Y:S02]  /*62c0*/  FSEL R29, R29, -INF , !P5 ;  /* 0xff8000001d1d7808 */ /* 0x000fe40006800000 */
[----:B------:R-:W-:Y:S02]  /*62d0*/  FSEL R13, R32, -INF , !P4 ;  /* 0xff800000200d7808 */ /* 0x000fe40006000000 */
[----:B------:R-:W-:Y:S02]  /*62e0*/  FSEL R33, R33, -INF , !P6 ;  /* 0xff80000021217808 */ /* 0x000fe40007000000 */
[----:B------:R-:W-:Y:S02]  /*62f0*/  FSEL R36, R36, -INF , !P2 ;  /* 0xff80000024247808 */ /* 0x000fe40005000000 */
[C---:B------:R-:W-:Y:S02]  /*6300*/  ISETP.GT.AND P5, PT, R12.reuse, 0x20, P1 ;  /* 0x000000200c00780c */ /* 0x040fe40000fa4270 */
[----:B------:R-:W-:-:S02]  /*6310*/  ISETP.GT.AND P4, PT, R12, 0x21, P1 ;  /* 0x000000210c00780c */ /* 0x000fc40000f84270 */
[C---:B------:R-:W-:Y:S02]  /*6320*/  ISETP.GT.AND P6, PT, R12.reuse, 0x28, P1 ;  /* 0x000000280c00780c */ /* 0x040fe40000fc4270 */
[----:B------:R-:W-:Y:S02]  /*6330*/  ISETP.GT.AND P2, PT, R12, 0x29, P1 ;  /* 0x000000290c00780c */ /* 0x000fe40000f44270 */
[----:B------:R-:W-:Y:S02]  /*6340*/  FSEL R48, R48, -INF , !P3 ;  /* 0xff80000030307808 */ /* 0x000fe40005800000 */
[----:B------:R-:W-:Y:S02]  /*6350*/  ISETP.GT.AND P3, PT, R12, 0x41, P1 ;  /* 0x000000410c00780c */ /* 0x000fe40000f64270 */
[C---:B------:R-:W-:Y:S02]  /*6360*/  ISETP.LT.OR P5, PT, R10.reuse, 0x21, P5 ;  /* 0x000000210a00780c */ /* 0x040fe40002fa1670 */
[----:B------:R-:W-:-:S02]  /*6370*/  ISETP.LT.OR P4, PT, R10, 0x22, P4 ;  /* 0x000000220a00780c */ /* 0x000fc40002781670 */
[C---:B------:R-:W-:Y:S02]  /*6380*/  ISETP.LT.OR P6, PT, R10.reuse, 0x29, P6 ;  /* 0x000000290a00780c */ /* 0x040fe400037c1670 */
[C---:B------:R-:W-:Y:S02]  /*6390*/  ISETP.LT.OR P2, PT, R10.reuse, 0x2a, P2 ;  /* 0x0000002a0a00780c */ /* 0x040fe40001741670 */
[----:B------:R-:W-:Y:S02]  /*63a0*/  ISETP.LT.OR P3, PT, R10, 0x42, P3 ;  /* 0x000000420a00780c */ /* 0x000fe40001f61670 */
[----:B------:R-:W-:Y:S02]  /*63b0*/  FSEL R40, R40, -INF , !P5 ;  /* 0xff80000028287808 */ /* 0x000fe40006800000 */
[----:B------:R-:W-:Y:S02]  /*63c0*/  FSEL R41, R41, -INF , !P4 ;  /* 0xff80000029297808 */ /* 0x000fe40006000000 */
[----:B------:R-:W-:-:S02]  /*63d0*/  FSEL R44, R44, -INF , !P6 ;  /* 0xff8000002c2c7808 */ /* 0x000fc40007000000 */
[----:B------:R-:W-:Y:S02]  /*63e0*/  FSEL R45, R45, -INF , !P2 ;  /* 0xff8000002d2d7808 */ /* 0x000fe40005000000 */
        /* <DEDUP_REMOVED lines=35> */
[----:B------:R-:W-:Y:S02]  /*6620*/  PLOP3.LUT P3, PT, PT, PT, UP0, 0x40, 0x0 ;  /* 0x000000000000781c */ /* 0x000fe40003f6e808 */
[C---:B------:R-:W-:Y:S02]  /*6630*/  ISETP.LT.OR P5, PT, R10.reuse, 0x5a, P5 ;  /* 0x0000005a0a00780c */ /* 0x040fe40002fa1670 */
[C---:B------:R-:W-:Y:S02]  /*6640*/  ISETP.LT.OR P4, PT, R10.reuse, 0x61, P4 ;  /* 0x000000610a00780c */ /* 0x040fe40002781670 */
[C---:B------:R-:W-:Y:S02]  /*6650*/  ISETP.LT.OR P6, PT, R10.reuse, 0x62, P6 ;  /* 0x000000620a00780c */ /* 0x040fe400037c1670 */
[----:B------:R-:W-:Y:S02]  /*6660*/  ISETP.LT.OR P2, PT, R10, 0x69, P2 ;  /* 0x000000690a00780c */ /* 0x000fe40001741670 */
[----:B------:R-:W-:-:S02]  /*6670*/  FSEL R69, R69, -INF , !P5 ;  /* 0xff80000045457808 */ /* 0x000fc40006800000 */
[----:B------:R-:W-:Y:S02]  /*6680*/  FSEL R72, R72, -INF , !P4 ;  /* 0xff80000048487808 */ /* 0x000fe40006000000 */
[----:B------:R-:W-:Y:S02]  /*6690*/  FSEL R73, R73, -INF , !P6 ;  /* 0xff80000049497808 */ /* 0x000fe40007000000 */
[----:B------:R-:W-:Y:S02]  /*66a0*/  FSEL R76, R76, -INF , !P2 ;  /* 0xff8000004c4c7808 */ /* 0x000fe40005000000 */
[C---:B------:R-:W-:Y:S02]  /*66b0*/  ISETP.GT.AND P5, PT, R12.reuse, 0x70, P1 ;  /* 0x000000700c00780c */ /* 0x040fe40000fa4270 */
[C---:B------:R-:W-:Y:S02]  /*66c0*/  ISETP.GT.AND P4, PT, R12.reuse, 0x71, P1 ;  /* 0x000000710c00780c */ /* 0x040fe40000f84270 */
[----:B------:R-:W-:-:S02]  /*66d0*/  ISETP.GT.AND P6, PT, R12, 0x78, P1 ;  /* 0x000000780c00780c */ /* 0x000fc40000fc4270 */
[----:B------:R-:W-:Y:S02]  /*66e0*/  ISETP.GT.AND P2, PT, R12, 0x79, P1 ;  /* 0x000000790c00780c */ /* 0x000fe40000f44270 */
[C---:B------:R-:W-:Y:S02]  /*66f0*/  ISETP.LT.OR P5, PT, R10.reuse, 0x71, P5 ;  /* 0x000000710a00780c */ /* 0x040fe40002fa1670 */
[C---:B------:R-:W-:Y:S02]  /*6700*/  ISETP.LT.OR P4, PT, R10.reuse, 0x72, P4 ;  /* 0x000000720a00780c */ /* 0x040fe40002781670 */
[C---:B------:R-:W-:Y:S02]  /*6710*/  ISETP.LT.OR P6, PT, R10.reuse, 0x79, P6 ;  /* 0x000000790a00780c */ /* 0x040fe400037c1670 */
[----:B------:R-:W-:Y:S01]  /*6720*/  ISETP.LT.OR P2, PT, R10, 0x7a, P2 ;  /* 0x0000007a0a00780c */ /* 0x000fe20001741670 */
[----:B------:R-:W-:Y:S01]  /*6730*/  IMAD.IADD R10, R14, 0x1, R5 ;  /* 0x000000010e0a7824 */ /* 0x000fe200078e0205 */
[----:B------:R-:W-:-:S02]  /*6740*/  FSEL R80, R80, -INF , !P5 ;  /* 0xff80000050507808 */ /* 0x000fc40006800000 */
[----:B------:R-:W-:Y:S02]  /*6750*/  FSEL R81, R81, -INF , !P4 ;  /* 0xff80000051517808 */ /* 0x000fe40006000000 */
[----:B------:R-:W-:Y:S02]  /*6760*/  FSEL R84, R84, -INF , !P6 ;  /* 0xff80000054547808 */ /* 0x000fe40007000000 */
[----:B------:R-:W-:Y:S01]  /*6770*/  FSEL R85, R85, -INF , !P2 ;  /* 0xff80000055557808 */ /* 0x000fe20005000000 */
        /* <DEDUP_REMOVED lines=14> */
.L_x_1322:
[----:B------:R-:W-:-:S05]  /*6860*/  IMAD.U32 R14, RZ, RZ, UR29 ;  /* 0x0000001dff0e7e24 */ /* 0x000fca000f8e00ff */
[----:B------:R-:W-:-:S13]  /*6870*/  ISETP.NE.AND P2, PT, R14, 0x1, PT ;  /* 0x000000010e00780c */ /* 0x000fda0003f45270 */
[----:B------:R-:W0:Y:S02]  /*6880*/  @P2 LDC.64 R4, c[0x0][0x9e8] ;  /* 0x00027a00ff042b82 */ /* 0x000e240000000a00 */
[----:B0-----:R-:W-:-:S05]  /*6890*/  @P2 IMAD.HI.U32 R4, R12, R4, RZ ;  /* 0x000000040c042227 */ /* 0x001fca00078e00ff */
[----:B------:R-:W-:-:S07]  /*68a0*/  @P2 SHF.R.U32.HI R12, RZ, R5, R4 ;  /* 0x00000005ff0c2219 */ /* 0x000fce0000011604 */
.L_x_1323:
[----:B------:R-:W-:Y:S05]  /*68b0*/  BSYNC B0 ;  /* 0x0000000000007941 */ /* 0x000fea0003800000 */
.L_x_1321:
[----:B------:R-:W-:-:S04]  /*68c0*/  IMAD R3, R12, R14, -R3 ;  /* 0x0000000e0c037224 */ /* 0x000fc800078e0a03 */
[----:B------:R-:W-:-:S05]  /*68d0*/  IMAD.IADD R3, R3, 0x1, -R16 ;  /* 0x0000000103037824 */ /* 0x000fca00078e0a10 */
[----:B------:R-:W-:Y:S02]  /*68e0*/  VIADDMNMX R10, R3, R14, R10, PT ;  /* 0x0000000e030a7246 */ /* 0x000fe4000380010a */
[----:B------:R-:W-:-:S07]  /*68f0*/  VIMNMX R9, R9, R3, !PT ;  /* 0x0000000309097248 */ /* 0x000fce0007fe0100 */
.L_x_1320:
[----:B------:R-:W-:Y:S01]  /*6900*/  FMNMX.FTZ R4, R15, R6, !PT ;  /* 0x000000060f047209 */ /* 0x000fe20007810000 */
[----:B------:R-:W-:Y:S01]  /*6910*/  IMAD.U32 R14, RZ, RZ, UR40 ;  /* 0x00000028ff0e7e24 */ /* 0x000fe2000f8e00ff */
        /* <DEDUP_REMOVED lines=12> */
[----:B------:R-:W-:Y:S02]  /*69e0*/  ISETP.GT.AND P5, PT, R9, RZ, P1 ;  /* 0x000000ff0900720c */ /* 0x000fe40000fa4270 */
[----:B------:R-:W-:Y:S02]  /*69f0*/  FMNMX.FTZ R3, R37, R4, !PT ;  /* 0x0000000425037209 */ /* 0x000fe40007810000 */
[----:B------:R-:W-:Y:S02]  /*6a00*/  ISETP.GT.AND P2, PT, R9, 0x1, P1 ;  /* 0x000000010900780c */ /* 0x000fe40000f44270 */
[----:B------:R-:W-:Y:S02]  /*6a10*/  FMNMX.FTZ R4, R40, R3, !PT ;  /* 0x0000000328047209 */ /* 0x000fe40007810000 */
[----:B------:R-:W-:-:S02]  /*6a20*/  ISETP.LT.OR P5, PT, R10, 0x1, P5 ;  /* 0x000000010a00780c */ /* 0x000fc40002fa1670 */
        /* <DEDUP_REMOVED lines=13> */
[----:B------:R-:W-:Y:S02]  /*6b00*/  FMNMX.FTZ R20, R26, R7, !PT ;  /* 0x000000071a147209 */ /* 0x000fe40007810000 */
[----:B------:R-:W-:Y:S02]  /*6b10*/  FMNMX.FTZ R4, R56, R3, !PT ;  /* 0x0000000338047209 */ /* 0x000fe40007810000 */
[----:B------:R-:W-:Y:S02]  /*6b20*/  ISETP.LT.OR P4, PT, R10, 0xa, P4 ;  /* 0x0000000a0a00780c */ /* 0x000fe40002781670 */
[----:B------:R-:W-:Y:S02]  /*6b30*/  FMNMX.FTZ R3, R57, R4, !PT ;  /* 0x0000000439037209 */ /* 0x000fe40007810000 */
[----:B------:R-:W-:-:S02]  /*6b40*/  FSEL R30, R30, -INF , !P3 ;  /* 0xff8000001e1e7808 */ /* 0x000fc40005800000 */
[----:B------:R-:W-:Y:S02]  /*6b50*/  FMNMX.FTZ R4, R60, R3, !PT ;  /* 0x000000033c047209 */ /* 0x000fe40007810000 */
[----:B------:R-:W-:Y:S02]  /*6b60*/  ISETP.GT.AND P2, PT, R9, 0x11, P1 ;  /* 0x000000110900780c */ /* 0x000fe40000f44270 */
[----:B------:R-:W-:Y:S02]  /*6b70*/  FMNMX.FTZ R3, R61, R4, !PT ;  /* 0x000000043d037209 */ /* 0x000fe40007810000 */
[----:B------:R-:W-:Y:S02]  /*6b80*/  FSEL R31, R31, -INF , !P4 ;  /* 0xff8000001f1f7808 */ /* 0x000fe40006000000 */
[----:B------:R-:W-:Y:S02]  /*6b90*/  FMNMX.FTZ R4, R64, R3, !PT ;  /* 0x0000000340047209 */ /* 0x000fe40007810000 */
[----:B------:R-:W-:-:S02]  /*6ba0*/  ISETP.GT.AND P3, PT, R9, 0x18, P1 ;  /* 0x000000180900780c */ /* 0x000fc40000f64270 */
[----:B------:R-:W-:Y:S02]  /*6bb0*/  FMNMX.FTZ R3, R65, R4, !PT ;  /* 0x0000000441037209 */ /* 0x000fe40007810000 */
[----:B------:R-:W-:Y:S02]  /*6bc0*/  ISETP.LT.OR P2, PT, R10, 0x12, P2 ;  /* 0x000000120a00780c */ /* 0x000fe40001741670 */
[----:B------:R-:W-:Y:S02]  /*6bd0*/  FMNMX.FTZ R4, R68, R3, !PT ;  /* 0x0000000344047209 */ /* 0x000fe40007810000 */
[----:B------:R-:W-:Y:S02]  /*6be0*/  ISETP.GT.AND P4, PT, R9, 0x19, P1 ;  /* 0x000000190900780c */ /* 0x000fe40000f84270 */
[----:B------:R-:W-:Y:S02]  /*6bf0*/  FMNMX.FTZ R3, R69, R4, !PT ;  /* 0x0000000445037209 */ /* 0x000fe40007810000 */
[----:B------:R-:W-:-:S02]  /*6c00*/  ISETP.LT.OR P3, PT, R10, 0x19, P3 ;  /* 0x000000190a00780c */ /* 0x000fc40001f61670 */
[----:B------:R-:W-:Y:S02]  /*6c10*/  FMNMX.FTZ R4, R72, R3, !PT ;  /* 0x0000000348047209 */ /* 0x000fe40007810000 */
[----:B------:R-:W-:Y:S02]  /*6c20*/  FSEL R35, R35, -INF , !P2 ;  /* 0xff80000023237808 */ /* 0x000fe40005000000 */
        /* <DEDUP_REMOVED lines=11> */
[C---:B------:R-:W-:Y:S02]  /*6ce0*/  ISETP.LT.OR P2, PT, R10.reuse, 0x22, P2 ;  /* 0x000000220a00780c */ /* 0x040fe40001741670 */
[----:B------:R-:W-:Y:S02]  /*6cf0*/  FMNMX.FTZ R4, R85, R4, !PT ;  /* 0x0000000455047209 */ /* 0x000fe40007810000 */
[----:B------:R-:W-:Y:S02]  /*6d00*/  ISETP.GT.AND P4, PT, R9, 0x29, P1 ;  /* 0x000000290900780c */ /* 0x000fe40000f84270 */
[----:B------:R-:W-:Y:S01]  /*6d10*/  ISETP.LT.OR P3, PT, R10, 0x29, P3 ;  /* 0x000000290a00780c */ /* 0x000fe20001f61670 */
[----:B------:R-:W0:Y:S01]  /*6d20*/  SHFL.BFLY PT, R3, R4, 0x2, 0x1f ;  /* 0x0c401f0004037f89 */ /* 0x000e2200000e0000 */
[----:B------:R-:W-:-:S02]  /*6d30*/  FSEL R43, R43, -INF , !P2 ;  /* 0xff8000002b2b7808 */ /* 0x000fc40005000000 */
[C---:B------:R-:W-:Y:S02]  /*6d40*/  ISETP.GT.AND P2, PT, R9.reuse, 0x30, P1 ;  /* 0x000000300900780c */ /* 0x040fe40000f44270 */
[----:B------:R-:W-:Y:S02]  /*6d50*/  FSEL R46, R46, -INF , !P3 ;  /* 0xff8000002e2e7808 */ /* 0x000fe40005800000 */
[C---:B------:R-:W-:Y:S02]  /*6d60*/  ISETP.LT.OR P4, PT, R10.reuse, 0x2a, P4 ;  /* 0x0000002a0a00780c */ /* 0x040fe40002781670 */
[----:B------:R-:W-:Y:S02]  /*6d70*/  ISETP.GT.AND P3, PT, R9, 0x31, P1 ;  /* 0x000000310900780c */ /* 0x000fe40000f64270 */
[----:B------:R-:W-:Y:S02]  /*6d80*/  ISETP.LT.OR P2, PT, R10, 0x31, P2 ;  /* 0x000000310a00780c */ /* 0x000fe40001741670 */
[----:B------:R-:W-:-:S02]  /*6d90*/  FSEL R47, R47, -INF , !P4 ;  /* 0xff8000002f2f7808 */ /* 0x000fc40006000000 */
[C---:B------:R-:W-:Y:S02]  /*6da0*/  ISETP.GT.AND P5, PT, R9.reuse, 0x38, P1 ;  /* 0x000000380900780c */ /* 0x040fe40000fa4270 */
[----:B------:R-:W-:Y:S02]  /*6db0*/  FSEL R50, R50, -INF , !P2 ;  /* 0xff80000032327808 */ /* 0x000fe40005000000 */
[C---:B------:R-:W-:Y:S02]  /*6dc0*/  ISETP.LT.OR P3, PT, R10.reuse, 0x32, P3 ;  /* 0x000000320a00780c */ /* 0x040fe40001f61670 */
[----:B------:R-:W-:Y:S02]  /*6dd0*/  ISETP.GT.AND P4, PT, R9, 0x39, P1 ;  /* 0x000000390900780c */ /* 0x000fe40000f84270 */
[----:B------:R-:W-:Y:S02]  /*6de0*/  ISETP.LT.OR P5, PT, R10, 0x39, P5 ;  /* 0x000000390a00780c */ /* 0x000fe40002fa1670 */
[----:B0-----:R-:W-:-:S02]  /*6df0*/  FMNMX.FTZ R5, R4, R3, !PT ;  /* 0x0000000304057209 */ /* 0x001fc40007810000 */
[----:B------:R-:W-:Y:S02]  /*6e00*/  FSEL R51, R51, -INF , !P3 ;  /* 0xff80000033337808 */ /* 0x000fe40005800000 */
[C---:B------:R-:W-:Y:S01]  /*6e10*/  ISETP.GT.AND P2, PT, R9.reuse, 0x40, P1 ;  /* 0x000000400900780c */ /* 0x040fe20000f44270 */
[----:B------:R-:W0:Y:S01]  /*6e20*/  SHFL.BFLY PT, R12, R5, 0x1, 0x1f ;  /* 0x0c201f00050c7f89 */ /* 0x000e2200000e0000 */
[----:B------:R-:W-:Y:S02]  /*6e30*/  FSEL R54, R54, -INF , !P5 ;  /* 0xff80000036367808 */ /* 0x000fe40006800000 */
[C---:B------:R-:W-:Y:S02]  /*6e40*/  ISETP.LT.OR P4, PT, R10.reuse, 0x3a, P4 ;  /* 0x0000003a0a00780c */ /* 0x040fe40002781670 */
[----:B------:R-:W-:Y:S02]  /*6e50*/  ISETP.GT.AND P3, PT, R9, 0x41, P1 ;  /* 0x000000410900780c */ /* 0x000fe40000f64270 */
[----:B------:R-:W-:-:S02]  /*6e60*/  ISETP.LT.OR P2, PT, R10, 0x41, P2 ;  /* 0x000000410a00780c */ /* 0x000fc40001741670 */
[----:B------:R-:W-:Y:S02]  /*6e70*/  FSEL R55, R55, -INF , !P4 ;  /* 0xff80000037377808 */ /* 0x000fe40006000000 */
[C---:B------:R-:W-:Y:S02]  /*6e80*/  ISETP.GT.AND P5, PT, R9.reuse, 0x48, P1 ;  /* 0x000000480900780c */ /* 0x040fe40000fa4270 */
[----:B------:R-:W-:Y:S02]  /*6e90*/  FSEL R58, R58, -INF , !P2 ;  /* 0xff8000003a3a7808 */ /* 0x000fe40005000000 */
[C---:B------:R-:W-:Y:S02]  /*6ea0*/  ISETP.LT.OR P3, PT, R10.reuse, 0x42, P3 ;  /* 0x000000420a00780c */ /* 0x040fe40001f61670 */
[----:B------:R-:W-:Y:S02]  /*6eb0*/  ISETP.GT.AND P4, PT, R9, 0x49, P1 ;  /* 0x000000490900780c */ /* 0x000fe40000f84270 */
[----:B------:R-:W-:-:S02]  /*6ec0*/  ISETP.LT.OR P5, PT, R10, 0x49, P5 ;  /* 0x000000490a00780c */ /* 0x000fc40002fa1670 */
[----:B------:R-:W-:Y:S02]  /*6ed0*/  FSEL R59, R59, -INF , !P3 ;  /* 0xff8000003b3b7808 */ /* 0x000fe40005800000 */
[----:B------:R-:W-:Y:S02]  /*6ee0*/  ISETP.GT.AND P2, PT, R9, 0x50, P1 ;  /* 0x000000500900780c */ /* 0x000fe40000f44270 */
[----:B0-----:R-:W-:Y:S02]  /*6ef0*/  FMNMX.FTZ R3, R5, R12, !PT ;  /* 0x0000000c05037209 */ /* 0x001fe40007810000 */
[----:B------:R-:W-:Y:S02]  /*6f00*/  FSEL R62, R62, -INF , !P5 ;  /* 0xff8000003e3e7808 */ /* 0x000fe40006800000 */
[C---:B------:R-:W-:Y:S01]  /*6f10*/  FSETP.NEU.FTZ.AND P6, PT, R3.reuse, -INF , PT ;  /* 0xff8000000300780b */ /* 0x040fe20003fdd000 */
[----:B------:R-:W-:-:S01]  /*6f20*/  FFMA.FTZ R12, R3, R14, -8 ;  /* 0xc1000000030c7423 */ /* 0x000fc2000001000e */
[----:B------:R-:W-:-:S02]  /*6f30*/  ISETP.LT.OR P4, PT, R10, 0x4a, P4 ;  /* 0x0000004a0a00780c */ /* 0x000fc40002781670 */
[----:B------:R-:W-:Y:S02]  /*6f40*/  ISETP.GT.AND P3, PT, R9, 0x51, P1 ;  /* 0x000000510900780c */ /* 0x000fe40000f64270 */
[----:B------:R-:W-:Y:S02]  /*6f50*/  FSEL R4, R12, RZ, P6 ;  /* 0x000000ff0c047208 */ /* 0x000fe40003000000 */
[----:B------:R-:W-:Y:S02]  /*6f60*/  ISETP.LT.OR P2, PT, R10, 0x51, P2 ;  /* 0x000000510a00780c */ /* 0x000fe40001741670 */
[----:B------:R-:W-:Y:S01]  /*6f70*/  FSEL R63, R63, -INF , !P4 ;  /* 0xff8000003f3f7808 */ /* 0x000fe20006000000 */
[----:B------:R-:W-:-:S01]  /*6f80*/  FFMA.FTZ R5, R15, UR40, -R4 ;  /* 0x000000280f057c23 */ /* 0x000fc20008010804 */
[----:B------:R-:W-:Y:S01]  /*6f90*/  FMNMX.FTZ R15, R27, R20, !PT ;  /* 0x000000141b0f7209 */ /* 0x000fe20007810000 */
[----:B------:R-:W-:-:S01]  /*6fa0*/  FFMA.FTZ R12, R25, UR40, -R4 ;  /* 0x00000028190c7c23 */ /* 0x000fc20008010804 */
[--C-:B------:R-:W-:Y:S01]  /*6fb0*/  FFMA.FTZ R14, R29, UR40, -R4.reuse ;  /* 0x000000281d0e7c23 */ /* 0x100fe20008010804 */
[----:B------:R-:W-:-:S01]  /*6fc0*/  FFMA.FTZ R33, R33, UR40, -R4 ;  /* 0x0000002821217c23 */ /* 0x000fc20008010804 */
[----:B------:R-:W-:Y:S01]  /*6fd0*/  FMNMX.FTZ R24, R30, R15, !PT ;  /* 0x0000000f1e187209 */ /* 0x000fe20007810000 */
[----:B------:R-:W-:-:S01]  /*6fe0*/  FFMA.FTZ R15, R36, UR40, -R4 ;  /* 0x00000028240f7c23 */ /* 0x000fc20008010804 */
[--C-:B------:R-:W-:Y:S01]  /*6ff0*/  FFMA.FTZ R37, R37, UR40, -R4.reuse ;  /* 0x0000002825257c23 */ /* 0x100fe20008010804 */
[----:B------:R0:W-:Y:S01]  /*7000*/  MUFU.EX2 R20, R33 ;  /* 0x0000002100147308 */ /* 0x0001e20000000800 */
[----:B------:R-:W-:Y:S01]  /*7010*/  FMNMX.FTZ R21, R31, R24, !PT ;  /* 0x000000181f157209 */ /* 0x000fe20007810000 */
[--C-:B------:R-:W-:Y:S01]  /*7020*/  FFMA.FTZ R41, R41, UR40, -R4.reuse ;  /* 0x0000002829297c23 */ /* 0x100fe20008010804 */
[----:B------:R-:W-:Y:S01]  /*7030*/  ISETP.GT.AND P5, PT, R9, 0x58, P1 ;  /* 0x000000580900780c */ /* 0x000fe20000fa4270 */
[--C-:B------:R-:W-:Y:S01]  /*7040*/  FFMA.FTZ R53, R53, UR40, -R4.reuse ;  /* 0x0000002835357c23 */ /* 0x100fe20008010804 */
[----:B------:R-:W-:Y:S01]  /*7050*/  FMNMX.FTZ R24, R34, R21, !PT ;  /* 0x0000001522187209 */ /* 0x000fe20007810000 */
[--C-:B------:R-:W-:Y:S01]  /*7060*/  FFMA.FTZ R45, R45, UR40, -R4.reuse ;  /* 0x000000282d2d7c23 */ /* 0x100fe20008010804 */
[----:B------:R-:W-:Y:S01]  /*7070*/  FSEL R66, R66, -INF , !P2 ;  /* 0xff80000042427808 */ /* 0x000fe20005000000 */
[--C-:B------:R-:W-:Y:S01]  /*7080*/  FFMA.FTZ R49, R49, UR40, -R4.reuse ;  /* 0x0000002831317c23 */ /* 0x100fe20008010804 */
[----:B------:R-:W-:Y:S01]  /*7090*/  FMNMX.FTZ R21, R35, R24, !PT ;  /* 0x0000001823157209 */ /* 0x000fe20007810000 */
[--C-:B------:R-:W-:Y:S01]  /*70a0*/  FFMA.FTZ R57, R57, UR40, -R4.reuse ;  /* 0x0000002839397c23 */ /* 0x100fe20008010804 */
[----:B------:R-:W-:Y:S01]  /*70b0*/  MUFU.EX2 R24, R37 ;  /* 0x0000002500187308 */ /* 0x000fe20000000800 */
[----:B------:R-:W-:Y:S01]  /*70c0*/  ISETP.LT.OR P3, PT, R10, 0x52, P3 ;  /* 0x000000520a00780c */ /* 0x000fe20001f61670 */
[--C-:B------:R-:W-:Y:S01]  /*70d0*/  FFMA.FTZ R11, R11, UR40, -R4.reuse ;  /* 0x000000280b0b7c23 */ /* 0x100fe20008010804 */
[----:B------:R-:W-:Y:S01]  /*70e0*/  FMNMX.FTZ R28, R38, R21, !PT ;  /* 0x00000015261c7209 */ /* 0x000fe20007810000 */
[--C-:B------:R-:W-:Y:S01]  /*70f0*/  FFMA.FTZ R21, R40, UR40, -R4.reuse ;  /* 0x0000002828157c23 */ /* 0x100fe20008010804 */
[----:B------:R-:W-:Y:S01]  /*7100*/  ISETP.GT.AND P4, PT, R9, 0x59, P1 ;  /* 0x000000590900780c */ /* 0x000fe20000f84270 */
[--C-:B------:R-:W-:Y:S01]  /*7110*/  FFMA.FTZ R13, R13, UR40, -R4.reuse ;  /* 0x000000280d0d7c23 */ /* 0x100fe20008010804 */
[----:B------:R-:W-:Y:S01]  /*7120*/  FMNMX.FTZ R25, R39, R28, !PT ;  /* 0x0000001c27197209 */ /* 0x000fe20007810000 */
[----:B------:R-:W-:Y:S01]  /*7130*/  FFMA.FTZ R85, R85, UR40, -R4 ;  /* 0x0000002855557c23 */ /* 0x000fe20008010804 */
[----:B------:R-:W-:Y:S01]  /*7140*/  ISETP.LT.OR P5, PT, R10, 0x59, P5 ;  /* 0x000000590a00780c */ /* 0x000fe20002fa1670 */
[----:B------:R-:W-:Y:S01]  /*7150*/  MUFU.EX2 R5, R5 ;  /* 0x0000000500057308 */ /* 0x000fe20000000800 */
[----:B------:R-:W-:-:S02]  /*7160*/  FMNMX.FTZ R28, R42, R25, !PT ;  /* 0x000000192a1c7209 */ /* 0x000fc40007810000 */
[----:B------:R-:W-:Y:S02]  /*7170*/  FSEL R67, R67, -INF , !P3 ;  /* 0xff80000043437808 */ /* 0x000fe40005800000 */
[----:B------:R-:W-:Y:S02]  /*7180*/  FMNMX.FTZ R25, R43, R28, !PT ;  /* 0x0000001c2b197209 */ /* 0x000fe40007810000 */
[----:B------:R-:W-:Y:S01]  /*7190*/  ISETP.GT.AND P2, PT, R9, 0x60, P1 ;  /* 0x000000600900780c */ /* 0x000fe20000f44270 */
[----:B------:R-:W-:Y:S01]  /*71a0*/  MUFU.EX2 R28, R41 ;  /* 0x00000029001c7308 */ /* 0x000fe20000000800 */
[----:B------:R-:W-:Y:S01]  /*71b0*/  FMNMX.FTZ R32, R46, R25, !PT ;  /* 0x000000192e207209 */ /* 0x000fe20007810000 */
[----:B------:R-:W-:Y:S01]  /*71c0*/  FFMA.FTZ R25, R44, UR40, -R4 ;  /* 0x000000282c197c23 */ /* 0x000fe20008010804 */
[----:B------:R-:W-:Y:S02]  /*71d0*/  FSEL R70, R70, -INF , !P5 ;  /* 0xff80000046467808 */ /* 0x000fe40006800000 */
[----:B------:R-:W-:-:S02]  /*71e0*/  FMNMX.FTZ R29, R47, R32, !PT ;  /* 0x000000202f1d7209 */ /* 0x000fc40007810000 */
[----:B------:R-:W-:Y:S01]  /*71f0*/  ISETP.LT.OR P4, PT, R10, 0x5a, P4 ;  /* 0x0000005a0a00780c */ /* 0x000fe20002781670 */
[----:B------:R-:W-:Y:S01]  /*7200*/  MUFU.EX2 R12, R12 ;  /* 0x0000000c000c7308 */ /* 0x000fe20000000800 */
[----:B------:R-:W-:Y:S02]  /*7210*/  FMNMX.FTZ R32, R50, R29, !PT ;  /* 0x0000001d32207209 */ /* 0x000fe40007810000 */
[----:B------:R-:W-:Y:S02]  /*7220*/  ISETP.GT.AND P3, PT, R9, 0x61, P1 ;  /* 0x000000610900780c */ /* 0x000fe40000f64270 */
[----:B------:R-:W-:Y:S02]  /*7230*/  FMNMX.FTZ R29, R51, R32, !PT ;  /* 0x00000020331d7209 */ /* 0x000fe40007810000 */
[----:B------:R-:W-:Y:S01]  /*7240*/  ISETP.LT.OR P2, PT, R10, 0x61, P2 ;  /* 0x000000610a00780c */ /* 0x000fe20001741670 */
[----:B------:R1:W-:Y:S01]  /*7250*/  MUFU.EX2 R32, R45 ;  /* 0x0000002d00207308 */ /* 0x0003e20000000800 */
[----:B------:R-:W-:Y:S01]  /*7260*/  FMNMX.FTZ R36, R54, R29, !PT ;  /* 0x0000001d36247209 */ /* 0x000fe20007810000 */
[----:B------:R-:W-:Y:S01]  /*7270*/  FFMA.FTZ R29, R48, UR40, -R4 ;  /* 0x00000028301d7c23 */ /* 0x000fe20008010804 */
[----:B------:R-:W-:-:S02]  /*7280*/  FSEL R71, R71, -INF , !P4 ;  /* 0xff80000047477808 */ /* 0x000fc40006000000 */
[----:B0-----:R-:W-:Y:S02]  /*7290*/  FMNMX.FTZ R33, R55, R36, !PT ;  /* 0x0000002437217209 */ /* 0x001fe40007810000 */
[----:B------:R-:W-:Y:S01]  /*72a0*/  ISETP.GT.AND P5, PT, R9, 0x68, P1 ;  /* 0x000000680900780c */ /* 0x000fe20000fa4270 */
[----:B------:R-:W-:Y:S01]  /*72b0*/  MUFU.EX2 R11, R11 ;  /* 0x0000000b000b7308 */ /* 0x000fe20000000800 */
[----:B------:R-:W-:Y:S01]  /*72c0*/  FMNMX.FTZ R36, R58, R33, !PT ;  /* 0x000000213a247209 */ /* 0x000fe20007810000 */
[--C-:B-1----:R-:W-:Y:S01]  /*72d0*/  FFMA.FTZ R45, R68, UR40, -R4.reuse ;  /* 0x00000028442d7c23 */ /* 0x102fe20008010804 */
[----:B------:R-:W-:Y:S02]  /*72e0*/  FSEL R74, R74, -INF , !P2 ;  /* 0xff8000004a4a7808 */ /* 0x000fe40005000000 */
[----:B------:R-:W-:Y:S02]  /*72f0*/  FMNMX.FTZ R33, R59, R36, !PT ;  /* 0x000000243b217209 */ /* 0x000fe40007810000 */
[----:B------:R-:W-:Y:S01]  /*7300*/  ISETP.LT.OR P3, PT, R10, 0x62, P3 ;  /* 0x000000620a00780c */ /* 0x000fe20001f61670 */
[----:B------:R0:W-:Y:S01]  /*7310*/  MUFU.EX2 R36, R49 ;  /* 0x0000003100247308 */ /* 0x0001e20000000800 */
[----:B------:R-:W-:Y:S01]  /*7320*/  FMNMX.FTZ R40, R62, R33, !PT ;  /* 0x000000213e287209 */ /* 0x000fe20007810000 */
[--C-:B------:R-:W-:Y:S01]  /*7330*/  FFMA.FTZ R33, R52, UR40, -R4.reuse ;  /* 0x0000002834217c23 */ /* 0x100fe20008010804 */
[----:B------:R-:W-:Y:S01]  /*7340*/  ISETP.LT.OR P5, PT, R10, 0x69, P5 ;  /* 0x000000690a00780c */ /* 0x000fe20002fa1670 */
[----:B------:R-:W-:Y:S01]  /*7350*/  FFMA.FTZ R52, R69, UR40, -R4 ;  /* 0x0000002845347c23 */ /* 0x000fe20008010804 */
[----:B------:R-:W-:-:S02]  /*7360*/  FMNMX.FTZ R37, R63, R40, !PT ;  /* 0x000000283f257209 */ /* 0x000fc40007810000 */
[----:B------:R-:W-:Y:S01]  /*7370*/  ISETP.GT.AND P4, PT, R9, 0x69, P1 ;  /* 0x000000690900780c */ /* 0x000fe20000f84270 */
[----:B------:R-:W-:Y:S01]  /*7380*/  MUFU.EX2 R14, R14 ;  /* 0x0000000e000e7308 */ /* 0x000fe20000000800 */
[----:B------:R-:W-:Y:S01]  /*7390*/  FMNMX.FTZ R40, R66, R37, !PT ;  /* 0x0000002542287209 */ /* 0x000fe20007810000 */
[--C-:B0-----:R-:W-:Y:S01]  /*73a0*/  FFMA.FTZ R49, R72, UR40, -R4.reuse ;  /* 0x0000002848317c23 */ /* 0x101fe20008010804 */
[----:B------:R-:W-:Y:S02]  /*73b0*/  FSEL R75, R75, -INF , !P3 ;  /* 0xff8000004b4b7808 */ /* 0x000fe40005800000 */
[----:B------:R-:W-:Y:S02]  /*73c0*/  FMNMX.FTZ R37, R67, R40, !PT ;  /* 0x0000002843257209 */ /* 0x000fe40007810000 */
[----:B------:R-:W-:Y:S01]  /*73d0*/  FSEL R78, R78, -INF , !P5 ;  /* 0xff8000004e4e7808 */ /* 0x000fe20006800000 */
[----:B------:R-:W-:Y:S01]  /*73e0*/  MUFU.EX2 R40, R53 ;  /* 0x0000003500287308 */ /* 0x000fe20000000800 */
[----:B------:R-:W-:Y:S01]  /*73f0*/  FMNMX.FTZ R44, R70, R37, !PT ;  /* 0x00000025462c7209 */ /* 0x000fe20007810000 */
[--C-:B------:R-:W-:Y:S01]  /*7400*/  FFMA.FTZ R37, R56, UR40, -R4.reuse ;  /* 0x0000002838257c23 */ /* 0x100fe20008010804 */
[----:B------:R-:W-:Y:S01]  /*7410*/  ISETP.GT.AND P2, PT, R9, 0x70, P1 ;  /* 0x000000700900780c */ /* 0x000fe20000f44270 */
[----:B------:R-:W-:Y:S01]  /*7420*/  FFMA.FTZ R56, R73, UR40, -R4 ;  /* 0x0000002849387c23 */ /* 0x000fe20008010804 */
[----:B------:R-:W-:-:S02]  /*7430*/  FMNMX.FTZ R41, R71, R44, !PT ;  /* 0x0000002c47297209 */ /* 0x000fc40007810000 */
[C---:B------:R-:W-:Y:S01]  /*7440*/  ISETP.GT.AND P3, PT, R9.reuse, 0x71, P1 ;  /* 0x000000710900780c */ /* 0x040fe20000f64270 */
[----:B------:R-:W-:Y:S01]  /*7450*/  MUFU.EX2 R13, R13 ;  /* 0x0000000d000d7308 */ /* 0x000fe20000000800 */
[----:B------:R-:W-:Y:S02]  /*7460*/  FMNMX.FTZ R44, R74, R41, !PT ;  /* 0x000000294a2c7209 */ /* 0x000fe40007810000 */
[C---:B------:R-:W-:Y:S02]  /*7470*/  ISETP.GT.AND P5, PT, R9.reuse, 0x78, P1 ;  /* 0x000000780900780c */ /* 0x040fe40000fa4270 */
[----:B------:R-:W-:Y:S02]  /*7480*/  ISETP.GT.AND P1, PT, R9, 0x79, P1 ;  /* 0x000000790900780c */ /* 0x000fe40000f24270 */
[----:B------:R-:W-:Y:S01]  /*7490*/  ISETP.LT.OR P4, PT, R10, 0x6a, P4 ;  /* 0x0000006a0a00780c */ /* 0x000fe20002781670 */
[----:B------:R-:W-:Y:S01]  /*74a0*/  MUFU.EX2 R15, R15 ;  /* 0x0000000f000f7308 */ /* 0x000fe20000000800 */
[----:B------:R-:W-:-:S02]  /*74b0*/  FMNMX.FTZ R9, R75, R44, !PT ;  /* 0x0000002c4b097209 */ /* 0x000fc40007810000 */
[----:B------:R-:W-:Y:S02]  /*74c0*/  ISETP.LT.OR P2, PT, R10, 0x71, P2 ;  /* 0x000000710a00780c */ /* 0x000fe40001741670 */
[----:B------:R-:W-:Y:S02]  /*74d0*/  FSEL R79, R79, -INF , !P4 ;  /* 0xff8000004f4f7808 */ /* 0x000fe40006000000 */
[----:B------:R-:W-:Y:S01]  /*74e0*/  FMNMX.FTZ R48, R78, R9, !PT ;  /* 0x000000094e307209 */ /* 0x000fe20007810000 */
[----:B------:R-:W-:-:S01]  /*74f0*/  FFMA.FTZ R9, R60, UR40, -R4 ;  /* 0x000000283c097c23 */ /* 0x000fc20008010804 */
[----:B------:R-:W-:Y:S01]  /*7500*/  ISETP.LT.OR P3, PT, R10, 0x72, P3 ;  /* 0x000000720a00780c */ /* 0x000fe20001f61670 */
[----:B------:R0:W-:Y:S01]  /*7510*/  MUFU.EX2 R44, R57 ;  /* 0x00000039002c7308 */ /* 0x0001e20000000800 */
[----:B------:R-:W-:Y:S02]  /*7520*/  FSEL R82, R82, -INF , !P2 ;  /* 0xff80000052527808 */ /* 0x000fe40005000000 */
[----:B------:R-:W-:-:S02]  /*7530*/  FMNMX.FTZ R41, R79, R48, !PT ;  /* 0x000000304f297209 */ /* 0x000fc40007810000 */
[----:B------:R-:W-:Y:S02]  /*7540*/  ISETP.LT.OR P5, PT, R10, 0x79, P5 ;  /* 0x000000790a00780c */ /* 0x000fe40002fa1670 */
[----:B------:R-:W-:Y:S01]  /*7550*/  FSEL R83, R83, -INF , !P3 ;  /* 0xff80000053537808 */ /* 0x000fe20005800000 */
[----:B------:R-:W-:Y:S01]  /*7560*/  MUFU.EX2 R21, R21 ;  /* 0x0000001500157308 */ /* 0x000fe20000000800 */
[----:B------:R-:W-:Y:S01]  /*7570*/  FMNMX.FTZ R48, R82, R41, !PT ;  /* 0x0000002952307209 */ /* 0x000fe20007810000 */
[--C-:B0-----:R-:W-:Y:S01]  /*7580*/  FFMA.FTZ R57, R80, UR40, -R4.reuse ;  /* 0x0000002850397c23 */ /* 0x101fe20008010804 */
[----:B------:R-:W-:Y:S01]  /*7590*/  ISETP.LT.OR P1, PT, R10, 0x7a, P1 ;  /* 0x0000007a0a00780c */ /* 0x000fe20000f21670 */
[--C-:B------:R-:W-:Y:S01]  /*75a0*/  FFMA.FTZ R10, R61, UR40, -R4.reuse ;  /* 0x000000283d0a7c23 */ /* 0x100fe20008010804 */
[----:B------:R-:W-:Y:S01]  /*75b0*/  FSEL R86, R86, -INF , !P5 ;  /* 0xff80000056567808 */ /* 0x000fe20006800000 */
[----:B------:R-:W-:Y:S01]  /*75c0*/  FFMA.FTZ R61, R84, UR40, -R4 ;  /* 0x00000028543d7c23 */ /* 0x000fe20008010804 */
[----:B------:R-:W-:Y:S01]  /*75d0*/  FMNMX.FTZ R41, R83, R48, !PT ;  /* 0x0000003053297209 */ /* 0x000fe20007810000 */
[----:B------:R-:W-:Y:S01]  /*75e0*/  MUFU.EX2 R25, R25 ;  /* 0x0000001900197308 */ /* 0x000fe20000000800 */
[----:B------:R-:W-:-:S02]  /*75f0*/  FSEL R87, R87, -INF , !P1 ;  /* 0xff80000057577808 */ /* 0x000fc40004800000 */
[----:B------:R-:W-:Y:S01]  /*7600*/  FMNMX.FTZ R48, R86, R41, !PT ;  /* 0x0000002956307209 */ /* 0x000fe20007810000 */
[----:B------:R-:W-:-:S01]  /*7610*/  FFMA.FTZ R41, R64, UR40, -R4 ;  /* 0x0000002840297c23 */ /* 0x000fc20008010804 */
[--C-:B------:R-:W-:Y:S01]  /*7620*/  FFMA.FTZ R64, R81, UR40, -R4.reuse ;  /* 0x0000002851407c23 */ /* 0x100fe20008010804 */
[----:B------:R-:W-:Y:S02]  /*7630*/  FSEL R69, R3, RZ, P6 ;  /* 0x000000ff03457208 */ /* 0x000fe40003000000 */
[----:B------:R-:W-:Y:S01]  /*7640*/  FMNMX.FTZ R53, R87, R48, !PT ;  /* 0x0000003057357209 */ /* 0x000fe20007810000 */
[----:B------:R-:W-:-:S01]  /*7650*/  FFMA.FTZ R48, R65, UR40, -R4 ;  /* 0x0000002841307c23 */ /* 0x000fc20008010804 */
[----:B------:R-:W-:Y:S01]  /*7660*/  MUFU.EX2 R29, R29 ;  /* 0x0000001d001d7308 */ /* 0x000fe20000000800 */
[----:B------:R-:W-:-:S02]  /*7670*/  FADD.FTZ R69, -R69, R6 ;  /* 0x0000000645457221 */ /* 0x000fc40000010100 */
[----:B------:R-:W0:Y:S05]  /*7680*/  SHFL.BFLY PT, R60, R53, 0x2, 0x1f ;  /* 0x0c401f00353c7f89 */ /* 0x000e2a00000e0000 */
[----:B------:R-:W-:Y:S08]  /*7690*/  MUFU.EX2 R33, R33 ;  /* 0x0000002100217308 */ /* 0x000ff00000000800 */
[----:B------:R-:W-:Y:S08]  /*76a0*/  MUFU.EX2 R37, R37 ;  /* 0x0000002500257308 */ /* 0x000ff00000000800 */
[----:B------:R-:W-:Y:S01]  /*76b0*/  MUFU.EX2 R9, R9 ;  /* 0x0000000900097308 */ /* 0x000fe20000000800 */
[----:B0-----:R-:W-:Y:S01]  /*76c0*/  FMNMX.FTZ R65, R53, R60, !PT ;  /* 0x0000003c35417209 */ /* 0x001fe20007810000 */
[--C-:B------:R-:W-:Y:S01]  /*76d0*/  FFMA.FTZ R53, R76, UR40, -R4.reuse ;  /* 0x000000284c357c23 */ /* 0x100fe20008010804 */
[----:B------:R-:W-:-:S03]  /*76e0*/  FFMA.FTZ R60, R77, UR40, -R4 ;  /* 0x000000284d3c7c23 */ /* 0x000fc60008010804 */
[----:B------:R-:W0:Y:S02]  /*76f0*/  SHFL.BFLY PT, R68, R65, 0x1, 0x1f ;  /* 0x0c201f0041447f89 */ /* 0x000e2400000e0000 */
[----:B------:R-:W-:Y:S08]  /*7700*/  MUFU.EX2 R10, R10 ;  /* 0x0000000a000a7308 */ /* 0x000ff00000000800 */
[----:B------:R-:W-:Y:S08]  /*7710*/  MUFU.EX2 R41, R41 ;  /* 0x0000002900297308 */ /* 0x000ff00000000800 */
[----:B------:R-:W-:Y:S01]  /*7720*/  MUFU.EX2 R48, R48 ;  /* 0x0000003000307308 */ /* 0x000fe20000000800 */
[----:B0-----:R-:W-:Y:S01]  /*7730*/  FMNMX.FTZ R4, R65, R68, !PT ;  /* 0x0000004441047209 */ /* 0x001fe20007810000 */
[----:B------:R-:W-:-:S02]  /*7740*/  IMAD.U32 R65, RZ, RZ, UR40 ;  /* 0x00000028ff417e24 */ /* 0x000fc4000f8e00ff */
[----:B------:R-:W-:-:S04]  /*7750*/  FMUL.FTZ R68, R69, UR40 ;  /* 0x0000002845447c20 */ /* 0x000fc80008410000 */
[----:B------:R-:W-:Y:S01]  /*7760*/  MUFU.EX2 R45, R45 ;  /* 0x0000002d002d7308 */ /* 0x000fe20000000800 */
[C---:B------:R-:W-:Y:S01]  /*7770*/  FSETP.NEU.FTZ.AND P1, PT, R4.reuse, -INF , PT ;  /* 0xff8000000400780b */ /* 0x040fe20003f3d000 */
[----:B------:R-:W-:-:S03]  /*7780*/  FFMA.FTZ R65, R4, R65, -8 ;  /* 0xc100000004417423 */ /* 0x000fc60000010041 */
[----:B------:R-:W-:Y:S02]  /*7790*/  FSEL R72, R4, RZ, P1 ;  /* 0x000000ff04487208 */ /* 0x000fe40000800000 */
[----:B------:R-:W-:Y:S01]  /*77a0*/  FSEL R65, R65, RZ, P1 ;  /* 0x000000ff41417208 */ /* 0x000fe20000800000 */
[----:B------:R-:W0:Y:S02]  /*77b0*/  MUFU.EX2 R68, R68 ;  /* 0x0000004400447308 */ /* 0x000e240000000800 */
[----:B------:R-:W-:-:S02]  /*77c0*/  FADD.FTZ R72, -R72, R7 ;  /* 0x0000000748487221 */ /* 0x000fc40000010100 */
[--C-:B------:R-:W-:Y:S01]  /*77d0*/  FFMA.FTZ R73, R54, UR40, -R65.reuse ;  /* 0x0000002836497c23 */ /* 0x100fe20008010841 */
[----:B------:R-:W-:-:S01]  /*77e0*/  FFMA.FTZ R69, R26, UR40, -R65 ;  /* 0x000000281a457c23 */ /* 0x000fc20008010841 */
[----:B------:R-:W-:Y:S01]  /*77f0*/  FMUL.FTZ R54, R72, UR40 ;  /* 0x0000002848367c20 */ /* 0x000fe20008410000 */
[----:B------:R-:W-:-:S01]  /*7800*/  FFMA.FTZ R26, R27, UR40, -R65 ;  /* 0x000000281b1a7c23 */ /* 0x000fc20008010841 */
[--C-:B------:R-:W-:Y:S01]  /*7810*/  FFMA.FTZ R27, R30, UR40, -R65.reuse ;  /* 0x000000281e1b7c23 */ /* 0x100fe20008010841 */
[----:B------:R-:W-:-:S01]  /*7820*/  FFMA.FTZ R30, R31, UR40, -R65 ;  /* 0x000000281f1e7c23 */ /* 0x000fc20008010841 */
[--C-:B------:R-:W-:Y:S01]  /*7830*/  FFMA.FTZ R31, R34, UR40, -R65.reuse ;  /* 0x00000028221f7c23 */ /* 0x100fe20008010841 */
        /* <DEDUP_REMOVED lines=12> */
[----:B------:R-:W-:Y:S01]  /*7900*/  FFMA.FTZ R58, R59, UR40, -R65 ;  /* 0x000000283b3a7c23 */ /* 0x000fe20008010841 */
[----:B0-----:R-:W-:-:S01]  /*7910*/  FFMA.FTZ R59, R68, R2, R5 ;  /* 0x00000002443b7223 */ /* 0x001fc20000010005 */
[--C-:B------:R-:W-:Y:S01]  /*7920*/  FFMA.FTZ R72, R55, UR40, -R65.reuse ;  /* 0x0000002837487c23 */ /* 0x100fe20008010841 */
[----:B------:R-:W-:-:S01]  /*7930*/  FFMA.FTZ R55, R62, UR40, -R65 ;  /* 0x000000283e377c23 */ /* 0x000fc20008010841 */
[----:B------:R-:W0:Y:S01]  /*7940*/  MUFU.EX2 R26, R26 ;  /* 0x0000001a001a7308 */ /* 0x000e220000000800 */
[----:B------:R-:W-:-:S01]  /*7950*/  FFMA.FTZ R62, R63, UR40, -R65 ;  /* 0x000000283f3e7c23 */ /* 0x000fc20008010841 */
[--C-:B------:R-:W-:Y:S01]  /*7960*/  FFMA.FTZ R79, R79, UR40, -R65.reuse ;  /* 0x000000284f4f7c23 */ /* 0x100fe20008010841 */
[----:B------:R-:W-:-:S01]  /*7970*/  FFMA.FTZ R76, R83, UR40, -R65 ;  /* 0x00000028534c7c23 */ /* 0x000fc20008010841 */
[----:B------:R-:W-:-:S04]  /*7980*/  FFMA.FTZ R86, R86, UR40, -R65 ;  /* 0x0000002856567c23 */ /* 0x000fc80008010841 */
[----:B------:R-:W2:Y:S08]  /*7990*/  MUFU.EX2 R27, R27 ;  /* 0x0000001b001b7308 */ /* 0x000eb00000000800 */
[----:B------:R-:W3:Y:S08]  /*79a0*/  MUFU.EX2 R30, R30 ;  /* 0x0000001e001e7308 */ /* 0x000ef00000000800 */
[----:B------:R-:W4:Y:S08]  /*79b0*/  MUFU.EX2 R31, R31 ;  /* 0x0000001f001f7308 */ /* 0x000f300000000800 */
[----:B------:R1:W-:Y:S08]  /*79c0*/  MUFU.EX2 R7, R73 ;  /* 0x0000004900077308 */ /* 0x0003f00000000800 */
[----:B------:R-:W5:Y:S01]  /*79d0*/  MUFU.EX2 R34, R34 ;  /* 0x0000002200227308 */ /* 0x000f620000000800 */
[----:B-1----:R-:W-:-:S01]  /*79e0*/  FFMA.FTZ R73, R54, R0, R69 ;  /* 0x0000000036497223 */ /* 0x002fc20000010045 */
[----:B------:R-:W-:-:S03]  /*79f0*/  FADD.FTZ R0, R12, R59 ;  /* 0x0000003b0c007221 */ /* 0x000fc60000010000 */
[----:B0-----:R-:W-:Y:S01]  /*7a00*/  FADD.FTZ R2, R26, R73 ;  /* 0x000000491a027221 */ /* 0x001fe20000010000 */
[----:B------:R-:W-:-:S02]  /*7a10*/  FADD.FTZ R59, R11, R0 ;  /* 0x000000000b3b7221 */ /* 0x000fc40000010000 */
[----:B------:R-:W0:Y:S01]  /*7a20*/  MUFU.EX2 R35, R35 ;  /* 0x0000002300237308 */ /* 0x000e220000000800 */
[----:B--2---:R-:W-:-:S01]  /*7a30*/  FADD.FTZ R63, R27, R2 ;  /* 0x000000021b3f7221 */ /* 0x004fc20000010000 */
[----:B------:R-:W-:Y:S01]  /*7a40*/  FADD.FTZ R0, R14, R59 ;  /* 0x0000003b0e007221 */ /* 0x000fe20000010000 */
[----:B------:R-:W-:-:S01]  /*7a50*/  FFMA.FTZ R59, R66, UR40, -R65 ;  /* 0x00000028423b7c23 */ /* 0x000fc20008010841 */
[----:B------:R-:W-:Y:S01]  /*7a60*/  FFMA.FTZ R66, R67, UR40, -R65 ;  /* 0x0000002843427c23 */ /* 0x000fe20008010841 */
[----:B---3--:R-:W-:-:S01]  /*7a70*/  FADD.FTZ R2, R30, R63 ;  /* 0x0000003f1e027221 */ /* 0x008fc20000010000 */
[----:B------:R-:W-:Y:S02]  /*7a80*/  FADD.FTZ R63, R13, R0 ;  /* 0x000000000d3f7221 */ /* 0x000fe40000010000 */
[----:B------:R-:W1:Y:S01]  /*7a90*/  MUFU.EX2 R38, R38 ;  /* 0x0000002600267308 */ /* 0x000e620000000800 */
[----:B----4-:R-:W-:-:S01]  /*7aa0*/  FADD.FTZ R73, R31, R2 ;  /* 0x000000021f497221 */ /* 0x010fc20000010000 */
[----:B------:R-:W-:-:S03]  /*7ab0*/  FADD.FTZ R0, R20, R63 ;  /* 0x0000003f14007221 */ /* 0x000fc60000010000 */
[----:B-----5:R-:W-:Y:S01]  /*7ac0*/  FADD.FTZ R2, R34, R73 ;  /* 0x0000004922027221 */ /* 0x020fe20000010000 */
[----:B------:R-:W-:-:S02]  /*7ad0*/  FADD.FTZ R63, R15, R0 ;  /* 0x000000000f3f7221 */ /* 0x000fc40000010000 */
[----:B------:R-:W2:Y:S01]  /*7ae0*/  MUFU.EX2 R39, R39 ;  /* 0x0000002700277308 */ /* 0x000ea20000000800 */
[----:B0-----:R-:W-:-:S01]  /*7af0*/  FADD.FTZ R67, R35, R2 ;  /* 0x0000000223437221 */ /* 0x001fc20000010000 */
[----:B------:R-:W-:Y:S01]  /*7b00*/  FADD.FTZ R0, R24, R63 ;  /* 0x0000003f18007221 */ /* 0x000fe20000010000 */
[----:B------:R-:W-:-:S01]  /*7b10*/  FFMA.FTZ R63, R70, UR40, -R65 ;  /* 0x00000028463f7c23 */ /* 0x000fc20008010841 */
[----:B------:R-:W-:-:S04]  /*7b20*/  FFMA.FTZ R70, R71, UR40, -R65 ;  /* 0x0000002847467c23 */ /* 0x000fc80008010841 */
        /* <DEDUP_REMOVED lines=8> */
[----:B------:R-:W-:-:S01]  /*7bb0*/  FFMA.FTZ R67, R74, UR40, -R65 ;  /* 0x000000284a437c23 */ /* 0x000fc20008010841 */
[----:B------:R-:W2:Y:S01]  /*7bc0*/  MUFU.EX2 R46, R46 ;  /* 0x0000002e002e7308 */ /* 0x000ea20000000800 */
[----:B0-----:R-:W-:-:S01]  /*7bd0*/  FADD.FTZ R2, R42, R73 ;  /* 0x000000492a027221 */ /* 0x001fc20000010000 */
[----:B------:R-:W-:-:S06]  /*7be0*/  FFMA.FTZ R74, R75, UR40, -R65 ;  /* 0x000000284b4a7c23 */ /* 0x000fcc0008010841 */
        /* <DEDUP_REMOVED lines=9> */
[----:B------:R-:W-:Y:S01]  /*7c80*/  FADD.FTZ R0, R40, R71 ;  /* 0x0000004728007221 */ /* 0x000fe20000010000 */
[----:B------:R-:W-:-:S01]  /*7c90*/  FFMA.FTZ R71, R78, UR40, -R65 ;  /* 0x000000284e477c23 */ /* 0x000fc20008010841 */
[----:B------:R-:W0:Y:S01]  /*7ca0*/  MUFU.EX2 R51, R51 ;  /* 0x0000003300337308 */ /* 0x000e220000000800 */
[----:B-1----:R-:W-:-:S04]  /*7cb0*/  FADD.FTZ R2, R50, R73 ;  /* 0x0000004932027221 */ /* 0x002fc80000010000 */
[----:B------:R-:W-:-:S03]  /*7cc0*/  FADD.FTZ R73, R7, R2 ;  /* 0x0000000207497221 */ /* 0x000fc60000010000 */
        /* <DEDUP_REMOVED lines=10> */
[----:B-1----:R-:W-:-:S01]  /*7d70*/  FADD.FTZ R2, R58, R75 ;  /* 0x0000004b3a027221 */ /* 0x002fc20000010000 */
[----:B------:R-:W-:-:S06]  /*7d80*/  FFMA.FTZ R65, R87, UR40, -R65 ;  /* 0x0000002857417c23 */ /* 0x000fcc0008010841 */
[----:B------:R-:W1:Y:S01]  /*7d90*/  MUFU.EX2 R59, R59 ;  /* 0x0000003b003b7308 */ /* 0x000e620000000800 */
[----:B--2---:R-:W-:-:S07]  /*7da0*/  FADD.FTZ R75, R55, R2 ;  /* 0x00000002374b7221 */ /* 0x004fce0000010000 */
[----:B------:R-:W2:Y:S01]  /*7db0*/  MUFU.EX2 R66, R66 ;  /* 0x0000004200427308 */ /* 0x000ea20000000800 */
[----:B0-----:R-:W-:-:S01]  /*7dc0*/  FADD.FTZ R2, R62, R75 ;  /* 0x0000004b3e027221 */ /* 0x001fc20000010000 */
[----:B------:R-:W-:-:S04]  /*7dd0*/  FADD.FTZ R75, R41, R0 ;  /* 0x00000000294b7221 */ /* 0x000fc80000010000 */
[----:B------:R-:W-:Y:S02]  /*7de0*/  FADD.FTZ R0, R48, R75 ;  /* 0x0000004b30007221 */ /* 0x000fe40000010000 */
[----:B------:R-:W0:Y:S01]  /*7df0*/  MUFU.EX2 R63, R63 ;  /* 0x0000003f003f7308 */ /* 0x000e220000000800 */
[----:B-1----:R-:W-:-:S01]  /*7e00*/  FADD.FTZ R77, R59, R2 ;  /* 0x000000023b4d7221 */ /* 0x002fc20000010000 */
[----:B------:R-:W-:-:S06]  /*7e10*/  FADD.FTZ R75, R45, R0 ;  /* 0x000000002d4b7221 */ /* 0x000fcc0000010000 */
        /* <DEDUP_REMOVED lines=40> */
.L_x_1324:
[----:B------:R-:W-:Y:S01]  /*80a0*/  ULEA UR6, UR33, UR36, 0x3 ;  /* 0x0000002421067291 */ /* 0x000fe2000f8e183f */
[----:B------:R-:W-:Y:S01]  /*80b0*/  ISETP.GT.AND P1, PT, R8, UR32, PT ;  /* 0x0000002008007c0c */ /* 0x000fe2000bf24270 */
[----:B------:R-:W-:Y:S01]  /*80c0*/  UMOV UR34, UR50 ;  /* 0x0000003200227c82 */ /* 0x000fe20008000000 */
        /* <DEDUP_REMOVED lines=102> */
[----:B------:R-:W-:Y:S01]  /*8730*/  IMAD.MOV.U32 R6, RZ, RZ, R3 ;  /* 0x000000ffff067224 */ /* 0x000fe200078e0003 */
[----:B------:R-:W-:Y:S06]  /*8740*/  @P1 BRA `(.L_x_1325) ;  /* 0xffffffd000281947 */ /* 0x000fec000383ffff */
.L_x_1306:
[----:B------:R-:W-:Y:S02]  /*8750*/  UISETP.NE.AND UP1, UPT, UR55, URZ, UPT ;  /* 0x0000003f3700728c */ /* 0x000fe4000bf25270 */
[----:B------:R-:W-:Y:S02]  /*8760*/  UISETP.NE.AND UP0, UPT, UR54, URZ, UPT ;  /* 0x0000003f3600728c */ /* 0x000fe4000bf05270 */
[----:B------:R-:W-:Y:S02]  /*8770*/  UIADD3 UR10, UR42, 0x7f, URZ ;  /* 0x0000007f2a0a7890 */ /* 0x000fe4000fffe03f */
[----:B------:R-:W-:Y:S02]  /*8780*/  UIADD3 UR11, UR41, 0x1, -UR48 ;  /* 0x00000001290b7890 */ /* 0x000fe4000fffe830 */
[----:B------:R-:W-:-:S03]  /*8790*/  PLOP3.LUT P1, PT, PT, PT, UP0, 0x40, 0x0 ;  /* 0x000000000000781c */ /* 0x000fc60003f2e808 */
[----:B------:R-:W-:Y:S01]  /*87a0*/  @UP1 ULDC UR6, c[0x0][0x44c] ;  /* 0x0001130000061ab9 */ /* 0x000fe20000000800 */
[----:B------:R-:W-:Y:S01]  /*87b0*/  @UP1 ULDC UR14, c[0x0][0x450] ;  /* 0x00011400000e1ab9 */ /* 0x000fe20000000800 */
[----:B------:R-:W-:-:S04]  /*87c0*/  UIMAD.WIDE.U32 UR6, UR10, UR6, URZ ;  /* 0x000000060a0672a5 */ /* 0x000fc8000f8e003f */
[----:B------:R-:W-:-:S04]  /*87d0*/  @UP1 USHF.R.U32.HI UR10, URZ, UR14, UR7 ;  /* 0x0000000e3f0a1299 */ /* 0x000fc80008011607 */
[----:B------:R-:W-:-:S04]  /*87e0*/  UIADD3 UR10, UR11, UR10, URZ ;  /* 0x0000000a0b0a7290 */ /* 0x000fc8000fffe03f */
[----:B------:R-:W-:Y:S01]  /*87f0*/  UIADD3 UR30, UR10, -UR30, URZ ;  /* 0x8000001e0a1e7290 */ /* 0x000fe2000fffe03f */
[----:B------:R-:W-:Y:S11]  /*8800*/  @P1 BRA `(.L_x_1326) ;  /* 0x0000000000501947 */ /* 0x000ff60003800000 */
[----:B------:R-:W-:Y:S02]  /*8810*/  UMOV UR14, UR10 ;  /* 0x0000000a000e7c82 */ /* 0x000fe40008000000 */
[----:B------:R-:W-:-:S06]  /*8820*/  UISETP.GT.AND UP0, UPT, UR14, -0x1, UPT ;  /* 0xffffffff0e00788c */ /* 0x000fcc000bf04270 */
[----:B------:R-:W-:-:S13]  /*8830*/  PLOP3.LUT P1, PT, PT, PT, UP0, 0x80, 0x0 ;  /* 0x000000000000781c */ /* 0x000fda0003f2f008 */
[----:B------:R-:W-:Y:S05]  /*8840*/  @P1 BRA `(.L_x_1327) ;  /* 0x0000000000201947 */ /* 0x000fea0003800000 */
[----:B------:R-:W-:Y:S01]  /*8850*/  ULDC UR15, c[0x0][0x9e4] ;  /* 0x00027900000f7ab9 */ /* 0x000fe20000000800 */
[----:B------:R-:W-:Y:S02]  /*8860*/  ULOP3.LUT UR14, URZ, UR14, URZ, 0x33, !UPT ;  /* 0x0000000e3f0e7292 */ /* 0x000fe4000f8e333f */
[----:B------:R-:W-:-:S11]  /*8870*/  UISETP.NE.AND UP0, UPT, UR15, 0x1, UPT ;  /* 0x000000010f00788c */ /* 0x000fd6000bf05270 */
[----:B------:R-:W-:Y:S02]  /*8880*/  @UP0 ULDC.64 UR6, c[0x0][0x9e8] ;  /* 0x00027a0000060ab9 */ /* 0x000fe40000000a00 */
[----:B------:R-:W-:-:S04]  /*8890*/  UIMAD.WIDE.U32 UR10, UR14, UR6, URZ ;  /* 0x000000060e0a72a5 */ /* 0x000fc8000f8e003f */
[----:B------:R-:W-:-:S04]  /*88a0*/  @UP0 USHF.R.U32.HI UR14, URZ, UR7, UR11 ;  /* 0x000000073f0e0299 */ /* 0x000fc8000801160b */
[----:B------:R-:W-:Y:S01]  /*88b0*/  ULOP3.LUT UR14, URZ, UR14, URZ, 0x33, !UPT ;  /* 0x0000000e3f0e7292 */ /* 0x000fe2000f8e333f */
[----:B------:R-:W-:Y:S11]  /*88c0*/  BRA `(.L_x_1328) ;  /* 0x0000000000147947 */ /* 0x000ff60003800000 */
.L_x_1327:
[----:B------:R-:W-:Y:S02]  /*88d0*/  ULDC UR15, c[0x0][0x9e4] ;  /* 0x00027900000f7ab9 */ /* 0x000fe40000000800 */
[----:B------:R-:W-:-:S11]  /*88e0*/  UISETP.NE.AND UP0, UPT, UR15, 0x1, UPT ;  /* 0x000000010f00788c */ /* 0x000fd6000bf05270 */
[----:B------:R-:W-:Y:S02]  /*88f0*/  @UP0 ULDC.64 UR6, c[0x0][0x9e8] ;  /* 0x00027a0000060ab9 */ /* 0x000fe40000000a00 */
[----:B------:R-:W-:-:S04]  /*8900*/  UIMAD.WIDE.U32 UR10, UR14, UR6, URZ ;  /* 0x000000060e0a72a5 */ /* 0x000fc8000f8e003f */
[----:B------:R-:W-:-:S12]  /*8910*/  @UP0 USHF.R.U32.HI UR14, URZ, UR7, UR11 ;  /* 0x000000073f0e0299 */ /* 0x000fd8000801160b */
.L_x_1328:
[----:B------:R-:W-:-:S04]  /*8920*/  UIMAD UR14, UR14, UR15, URZ ;  /* 0x0000000f0e0e72a4 */ /* 0x000fc8000f8e023f */
[----:B------:R-:W-:-:S04]  /*8930*/  UISETP.LT.AND UP0, UPT, UR30, UR14, UPT ;  /* 0x0000000e1e00728c */ /* 0x000fc8000bf01270 */
[----:B------:R-:W-:-:S12]  /*8940*/  USEL UR30, UR30, UR14, !UP0 ;  /* 0x0000000e1e1e7287 */ /* 0x000fd8000c000000 */
.L_x_1326:
[----:B------:R-:W-:-:S04]  /*8950*/  UIADD3 UR30, UR30, 0x7f, URZ ;  /* 0x0000007f1e1e7890 */ /* 0x000fc8000fffe03f */
[----:B------:R-:W-:-:S04]  /*8960*/  USHF.R.S32.HI UR6, URZ, 0x1f, UR30 ;  /* 0x0000001f3f067899 */ /* 0x000fc8000801141e */
[----:B------:R-:W-:-:S04]  /*8970*/  ULEA.HI UR6, UR6, UR30, URZ, 0x7 ;  /* 0x0000001e06067291 */ /* 0x000fc8000f8f383f */
[----:B------:R-:W-:-:S04]  /*8980*/  USHF.R.S32.HI UR6, URZ, 0x7, UR6 ;  /* 0x000000073f067899 */ /* 0x000fc80008011406 */
[----:B------:R-:W-:-:S04]  /*8990*/  UISETP.LT.AND UP0, UPT, UR38, UR6, UPT ;  /* 0x000000062600728c */ /* 0x000fc8000bf01270 */
[----:B------:R-:W-:-:S06]  /*89a0*/  USEL UR29, UR38, UR6, !UP0 ;  /* 0x00000006261d7287 */ /* 0x000fcc000c000000 */
[----:B------:R-:W-:-:S13]  /*89b0*/  ISETP.GE.AND P1, PT, R8, UR29, PT ;  /* 0x0000001d08007c0c */ /* 0x000fda000bf26270 */
[----:B------:R-:W-:Y:S05]  /*89c0*/  @!P1 BRA `(.L_x_1329) ;  /* 0x0000001c00a89947 */ /* 0x000fea0003800000 */
[----:B------:R-:W-:Y:S01]  /*89d0*/  IMAD.MOV.U32 R7, RZ, RZ, R4 ;  /* 0x000000ffff077224 */ /* 0x000fe200078e0004 */
[----:B------:R-:W-:Y:S01]  /*89e0*/  UMOV UR31, UR50 ;  /* 0x00000032001f7c82 */ /* 0x000fe20008000000 */
[----:B------:R-:W-:Y:S01]  /*89f0*/  IMAD.MOV.U32 R5, RZ, RZ, R3 ;  /* 0x000000ffff057224 */ /* 0x000fe200078e0003 */
[----:B------:R-:W-:-:S06]  /*8a00*/  UMOV UR30, UR49 ;  /* 0x00000031001e7c82 */ /* 0x000fcc0008000000 */
.L_x_1340:
[----:B------:R-:W-:Y:S01]  /*8a10*/  ISETP.NE.AND P2, PT, RZ, UR46, PT ;  /* 0x0000002eff007c0c */ /* 0x000fe2000bf45270 */
[----:B------:R-:W-:-:S04]  /*8a20*/  UISETP.NE.AND UP0, UPT, UR30, 0x1, UPT ;  /* 0x000000011e00788c */ /* 0x000fc8000bf05270 */
[----:B------:R-:W-:-:S04]  /*8a30*/  USEL UR50, URZ, 0x1, UP0 ;  /* 0x000000013f327887 */ /* 0x000fc80008000000 */
[----:B------:R-:W-:-:S04]  /*8a40*/  ULOP3.LUT UR50, UR31, UR50, URZ, 0x3c, !UPT ;  /* 0x000000321f327292 */ /* 0x000fc8000f8e3c3f */
[----:B------:R-:W-:Y:S08]  /*8a50*/  @P2 BRA `(.L_x_1330) ;  /* 0x0000000000382947 */ /* 0x000ff00003800000 */
[----:B------:R-:W-:Y:S05]  /*8a60*/  @!P0 BRA `(.L_x_1331) ;  /* 0x0000000000048947 */ /* 0x000fea0003800000 */
[----:B------:R-:W-:Y:S01]  /*8a70*/  BPT.TRAP 0x1 ;  /* 0x000000040000795c */ /* 0x000fe20000300000 */
.L_x_1331:
        /* <DEDUP_REMOVED lines=9> */
.L_x_1332:
[----:B-1----:R-:W-:Y:S05]  /*8b10*/  @P1 BRA `(.L_x_1330) ;  /* 0x0000000000081947 */ /* 0x002fea0003800000 */
[----:B------:R-:W1:Y:S02]  /*8b20*/  SYNCS.PHASECHK.TRANS64.TRYWAIT P1, [UR6+0x22830], R3 ;  /* 0x02283003ff0075a7 */ /* 0x000e640008020146 */
[----:B-1----:R-:W-:Y:S05]  /*8b30*/  @!P1 BRA `(.L_x_1333) ;  /* 0x00000100008c9947 */ /* 0x002fea0003800000 */
.L_x_1330:
        /* <DEDUP_REMOVED lines=40> */
.L_x_1335:
[----:B------:R-:W-:Y:S01]  /*8dc0*/  ULEA UR6, UR30, UR36, 0x3 ;  /* 0x000000241e067291 */ /* 0x000fe2000f8e183f */
[----:B------:R-:W-:-:S05]  /*8dd0*/  IMAD.U32 R3, RZ, RZ, UR31 ;  /* 0x0000001fff037e24 */ /* 0x000fca000f8e00ff */
[----:B------:R-:W-:-:S04]  /*8de0*/  SHF.L.U32 R3, R3, 0x1f, RZ ;  /* 0x0000001f03037819 */ /* 0x000fc800000006ff */
[----:B------:R0:W1:Y:S01]  /*8df0*/  SYNCS.PHASECHK.TRANS64.TRYWAIT P1, [UR6+0x22850], R3 ;  /* 0x02285003ff0075a7 */ /* 0x0000620008020146 */
[----:B------:R-:W-:Y:S05]  /*8e00*/  @!P0 BRA `(.L_x_1336) ;  /* 0x0000000000048947 */ /* 0x000fea0003800000 */
[----:B------:R-:W-:Y:S01]  /*8e10*/  BPT.TRAP 0x1 ;  /* 0x000000040000795c */ /* 0x000fe20000300000 */
.L_x_1336:
[----:B-1----:R-:W-:Y:S05]  /*8e20*/  @P1 BRA `(.L_x_1334) ;  /* 0x0000000000081947 */ /* 0x002fea0003800000 */
[----:B------:R-:W1:Y:S02]  /*8e30*/  SYNCS.PHASECHK.TRANS64.TRYWAIT P1, [UR6+0x22850], R3 ;  /* 0x02285003ff0075a7 */ /* 0x000e640008020146 */
[----:B-1----:R-:W-:Y:S05]  /*8e40*/  @!P1 BRA `(.L_x_1337) ;  /* 0x000000fc00e09947 */ /* 0x002fea0003800000 */
.L_x_1334:
        /* <DEDUP_REMOVED lines=31> */
.L_x_1338:
[----:B------:R-:W-:Y:S01]  /*9040*/  FMNMX.FTZ R4, R24, R5, !PT ;  /* 0x0000000518047209 */ /* 0x000fe20007810000 */
[----:B------:R-:W-:Y:S01]  /*9050*/  IMAD.U32 R152, RZ, RZ, UR40 ;  /* 0x00000028ff987e24 */ /* 0x000fe2000f8e00ff */
[----:B------:R-:W-:Y:S01]  /*9060*/  FMNMX.FTZ R6, R26, R7, !PT ;  /* 0x000000071a067209 */ /* 0x000fe20007810000 */
[----:B------:R-:W-:Y:S01]  /*9070*/  ULEA UR6, UR49, UR36, 0x3 ;  /* 0x0000002431067291 */ /* 0x000fe2000f8e183f */
[----:B0-----:R-:W-:Y:S02]  /*9080*/  FMNMX.FTZ R3, R25, R4, !PT ;  /* 0x0000000419037209 */ /* 0x001fe40007810000 */
        /* <DEDUP_REMOVED lines=76> */
[----:B------:R-:W-:Y:S01]  /*9550*/  FFMA.FTZ R45, R65, UR40, -R152 ;  /* 0x00000028412d7c23 */ /* 0x000fe20008010898 */
[----:B------:R-:W-:Y:S02]  /*9560*/  IMAD.U32 R65, RZ, RZ, UR40 ;  /* 0x00000028ff417e24 */ /* 0x000fe4000f8e00ff */
[----:B------:R-:W-:Y:S01]  /*9570*/  FMUL.FTZ R12, R5, UR40 ;  /* 0x00000028050c7c20 */ /* 0x000fe20008410000 */
[----:B------:R-:W-:-:S01]  /*9580*/  FADD.FTZ R5, -R4, R7 ;  /* 0x0000000704057221 */ /* 0x000fc20000010100 */
[----:B------:R-:W-:Y:S01]  /*9590*/  FFMA.FTZ R6, R24, UR40, -R152 ;  /* 0x0000002818067c23 */ /* 0x000fe20008010898 */
[----:B------:R-:W-:-:S01]  /*95a0*/  FFMA.FTZ R65, R4, R65, -8 ;  /* 0xc100000004417423 */ /* 0x000fc20000010041 */
[----:B------:R0:W-:Y:S01]  /*95b0*/  MUFU.EX2 R7, R12 ;  /* 0x0000000c00077308 */ /* 0x0001e20000000800 */
[----:B------:R-:W-:Y:S01]  /*95c0*/  FMUL.FTZ R5, R5, UR40 ;  /* 0x0000002805057c20 */ /* 0x000fe20008410000 */
[----:B------:R-:W-:Y:S01]  /*95d0*/  FFMA.FTZ R10, R28, UR40, -R152 ;  /* 0x000000281c0a7c23 */ /* 0x000fe20008010898 */
[----:B------:R-:W-:-:S01]  /*95e0*/  FFMA.FTZ R26, R26, UR40, -R65 ;  /* 0x000000281a1a7c23 */ /* 0x000fc20008010841 */
[--C-:B------:R-:W-:Y:S01]  /*95f0*/  FFMA.FTZ R27, R27, UR40, -R65.reuse ;  /* 0x000000281b1b7c23 */ /* 0x100fe20008010841 */
[----:B------:R-:W-:-:S01]  /*9600*/  FFMA.FTZ R30, R30, UR40, -R65 ;  /* 0x000000281e1e7c23 */ /* 0x000fc20008010841 */
[----:B------:R-:W-:Y:S01]  /*9610*/  FFMA.FTZ R11, R29, UR40, -R152 ;  /* 0x000000281d0b7c23 */ /* 0x000fe20008010898 */
[----:B------:R-:W-:-:S01]  /*9620*/  FFMA.FTZ R31, R31, UR40, -R65 ;  /* 0x000000281f1f7c23 */ /* 0x000fc20008010841 */
[----:B------:R-:W1:Y:S01]  /*9630*/  MUFU.EX2 R6, R6 ;  /* 0x0000000600067308 */ /* 0x000e620000000800 */
[----:B0-----:R-:W-:-:S01]  /*9640*/  FFMA.FTZ R12, R32, UR40, -R152 ;  /* 0x00000028200c7c23 */ /* 0x001fc20008010898 */
[----:B------:R-:W-:Y:S01]  /*9650*/  FFMA.FTZ R34, R34, UR40, -R65 ;  /* 0x0000002822227c23 */ /* 0x000fe20008010841 */
[----:B------:R-:W-:-:S01]  /*9660*/  FFMA.FTZ R13, R33, UR40, -R152 ;  /* 0x00000028210d7c23 */ /* 0x000fc20008010898 */
[----:B------:R-:W-:Y:S01]  /*9670*/  FFMA.FTZ R35, R35, UR40, -R65 ;  /* 0x0000002823237c23 */ /* 0x000fe20008010841 */
[----:B------:R-:W-:-:S01]  /*9680*/  FFMA.FTZ R14, R36, UR40, -R152 ;  /* 0x00000028240e7c23 */ /* 0x000fc20008010898 */
[--C-:B------:R-:W-:Y:S01]  /*9690*/  FFMA.FTZ R15, R37, UR40, -R152.reuse ;  /* 0x00000028250f7c23 */ /* 0x100fe20008010898 */
        /* <DEDUP_REMOVED lines=26> */
[----:B0-----:R-:W-:-:S01]  /*9840*/  FFMA.FTZ R0, R5, R0, R26 ;  /* 0x0000000005007223 */ /* 0x001fc2000001001a */
[--C-:B------:R-:W-:Y:S01]  /*9850*/  FFMA.FTZ R58, R58, UR40, -R65.reuse ;  /* 0x000000283a3a7c23 */ /* 0x100fe20008010841 */
[----:B------:R-:W-:-:S01]  /*9860*/  FFMA.FTZ R59, R59, UR40, -R65 ;  /* 0x000000283b3b7c23 */ /* 0x000fc20008010841 */
[----:B------:R-:W-:Y:S01]  /*9870*/  FFMA.FTZ R40, R60, UR40, -R152 ;  /* 0x000000283c287c23 */ /* 0x000fe20008010898 */
[----:B------:R-:W-:-:S01]  /*9880*/  FFMA.FTZ R62, R62, UR40, -R65 ;  /* 0x000000283e3e7c23 */ /* 0x000fc20008010841 */
[--C-:B------:R-:W-:Y:S01]  /*9890*/  FFMA.FTZ R41, R61, UR40, -R152.reuse ;  /* 0x000000283d297c23 */ /* 0x100fe20008010898 */
[----:B------:R-:W-:-:S01]  /*98a0*/  FFMA.FTZ R61, R81, UR40, -R152 ;  /* 0x00000028513d7c23 */ /* 0x000fc20008010898 */
[----:B------:R-:W0:Y:S01]  /*98b0*/  MUFU.EX2 R10, R10 ;  /* 0x0000000a000a7308 */ /* 0x000e220000000800 */
[----:B-1----:R-:W-:-:S01]  /*98c0*/  FADD.FTZ R73, R9, R2 ;  /* 0x0000000209497221 */ /* 0x002fc20000010000 */
[----:B------:R-:W-:Y:S01]  /*98d0*/  FFMA.FTZ R63, R63, UR40, -R65 ;  /* 0x000000283f3f7c23 */ /* 0x000fe20008010841 */
[----:B------:R-:W-:-:S01]  /*98e0*/  FFMA.FTZ R44, R64, UR40, -R152 ;  /* 0x00000028402c7c23 */ /* 0x000fc20008010898 */
[--C-:B------:R-:W-:Y:S01]  /*98f0*/  FFMA.FTZ R66, R66, UR40, -R65.reuse ;  /* 0x0000002842427c23 */ /* 0x100fe20008010841 */
[----:B------:R-:W-:-:S01]  /*9900*/  FFMA.FTZ R67, R67, UR40, -R65 ;  /* 0x0000002843437c23 */ /* 0x000fc20008010841 */
[----:B------:R-:W-:Y:S01]  /*9910*/  FFMA.FTZ R48, R68, UR40, -R152 ;  /* 0x0000002844307c23 */ /* 0x000fe20008010898 */
[----:B------:R-:W-:-:S01]  /*9920*/  FFMA.FTZ R68, R70, UR40, -R65 ;  /* 0x0000002846447c23 */ /* 0x000fc20008010841 */
[----:B------:R-:W1:Y:S01]  /*9930*/  MUFU.EX2 R30, R30 ;  /* 0x0000001e001e7308 */ /* 0x000e620000000800 */
[----:B--2---:R-:W-:-:S01]  /*9940*/  FADD.FTZ R77, R27, R0 ;  /* 0x000000001b4d7221 */ /* 0x004fc20000010000 */
[----:B------:R-:W-:Y:S01]  /*9950*/  FFMA.FTZ R49, R69, UR40, -R152 ;  /* 0x0000002845317c23 */ /* 0x000fe20008010898 */
[----:B------:R-:W-:-:S01]  /*9960*/  FFMA.FTZ R71, R71, UR40, -R65 ;  /* 0x0000002847477c23 */ /* 0x000fc20008010841 */
[----:B------:R-:W-:Y:S01]  /*9970*/  FFMA.FTZ R52, R72, UR40, -R152 ;  /* 0x0000002848347c23 */ /* 0x000fe20008010898 */
[----:B------:R-:W-:-:S01]  /*9980*/  FFMA.FTZ R70, R74, UR40, -R65 ;  /* 0x000000284a467c23 */ /* 0x000fc20008010841 */
[----:B------:R-:W-:Y:S01]  /*9990*/  FFMA.FTZ R56, R76, UR40, -R152 ;  /* 0x000000284c387c23 */ /* 0x000fe20008010898 */
[----:B------:R-:W-:-:S01]  /*99a0*/  FFMA.FTZ R72, R78, UR40, -R65 ;  /* 0x000000284e487c23 */ /* 0x000fc20008010841 */
[----:B------:R-:W2:Y:S01]  /*99b0*/  MUFU.EX2 R11, R11 ;  /* 0x0000000b000b7308 */ /* 0x000ea20000000800 */
        /* <DEDUP_REMOVED lines=46> */
[----:B--2---:R-:W-:-:S01]  /*9ca0*/  FADD.FTZ R0, R28, R73 ;  /* 0x000000491c007221 */ /* 0x004fc20000010000 */
        /* <DEDUP_REMOVED lines=33> */
[--C-:B------:R-:W-:Y:S01]  /*9ec0*/  FFMA.FTZ R75, R83, UR40, -R65.reuse ;  /* 0x00000028534b7c23 */ /* 0x100fe20008010841 */
[----:B------:R-:W-:-:S05]  /*9ed0*/  FFMA.FTZ R65, R87, UR40, -R65 ;  /* 0x0000002857417c23 */ /* 0x000fca0008010841 */
        /* <DEDUP_REMOVED lines=8> */
[----:B------:R-:W-:Y:S01]  /*9f60*/  MUFU.EX2 R71, R71 ;  /* 0x0000004700477308 */ /* 0x000fe20000000800 */
[----:B--2---:R-:W-:-:S07]  /*9f70*/  FADD.FTZ R2, R68, R81 ;  /* 0x0000005144027221 */ /* 0x004fce0000010000 */
        /* <DEDUP_REMOVED lines=11> */
[----:B------:R1:W2:Y:S08]  /*a030*/  MUFU.EX2 R78, R79 ;  /* 0x0000004f004e7308 */ /* 0x0002b00000000800 */
[----:B------:R-:W3:Y:S01]  /*a040*/  MUFU.EX2 R60, R60 ;  /* 0x0000003c003c7308 */ /* 0x000ee20000000800 */
[----:B-1----:R-:W-:-:S01]  /*a050*/  FADD.FTZ R79, R71, R2 ;  /* 0x00000002474f7221 */ /* 0x002fc20000010000 */
[----:B0-----:R-:W-:-:S03]  /*a060*/  FADD.FTZ R77, R57, R0 ;  /* 0x00000000394d7221 */ /* 0x001fc60000010000 */
[----:B------:R-:W-:-:S03]  /*a070*/  FADD.FTZ R2, R70, R79 ;  /* 0x0000004f46027221 */ /* 0x000fc60000010000 */
[----:B------:R-:W0:Y:S01]  /*a080*/  MUFU.EX2 R74, R74 ;  /* 0x0000004a004a7308 */ /* 0x000e220000000800 */
[----:B------:R-:W-:-:S04]  /*a090*/  FADD.FTZ R79, R73, R2 ;  /* 0x00000002494f7221 */ /* 0x000fc80000010000 */
[----:B------:R-:W-:-:S03]  /*a0a0*/  FADD.FTZ R79, R72, R79 ;  /* 0x0000004f484f7221 */ /* 0x000fc60000010000 */
[----:B------:R-:W1:Y:S01]  /*a0b0*/  MUFU.EX2 R61, R61 ;  /* 0x0000003d003d7308 */ /* 0x000e620000000800 */
[----:B--2---:R-:W-:-:S01]  /*a0c0*/  FADD.FTZ R79, R78, R79 ;  /* 0x0000004f4e4f7221 */ /* 0x004fc20000010000 */
[----:B---3--:R-:W-:-:S06]  /*a0d0*/  FADD.FTZ R0, R60, R77 ;  /* 0x0000004d3c007221 */ /* 0x008fcc0000010000 */
        /* <DEDUP_REMOVED lines=14> */
.L_x_1339:
        /* <DEDUP_REMOVED lines=105> */
[----:B------:R-:W-:Y:S01]  /*a850*/  F2FP.SATFINITE.E4M3.F32.PACK_AB_MERGE_C R155, R75, R74, R11 ;  /* 0x0000004a4b9b723e */ /* 0x000fe2000480700b */
[----:B------:R-:W-:Y:S06]  /*a860*/  @P1 BRA `(.L_x_1340) ;  /* 0xffffffe000681947 */ /* 0x000fec000383ffff */
.L_x_1329:
[----:B------:R-:W-:-:S13]  /*a870*/  ISETP.GE.AND P1, PT, R8, UR38, PT ;  /* 0x0000002608007c0c */ /* 0x000fda000bf26270 */
[----:B------:R-:W-:Y:S05]  /*a880*/  @!P1 BRA `(.L_x_1341) ;  /* 0x0000002c00e49947 */ /* 0x000fea0003800000 */
[----:B------:R-:W-:Y:S01]  /*a890*/  IMAD.MOV.U32 R7, RZ, RZ, R4 ;  /* 0x000000ffff077224 */ /* 0x000fe200078e0004 */
[----:B------:R-:W-:Y:S01]  /*a8a0*/  UMOV UR33, UR50 ;  /* 0x0000003200217c82 */ /* 0x000fe20008000000 */
[----:B------:R-:W-:Y:S01]  /*a8b0*/  IMAD.MOV.U32 R6, RZ, RZ, R3 ;  /* 0x000000ffff067224 */ /* 0x000fe200078e0003 */
[----:B------:R-:W-:Y:S01]  /*a8c0*/  UMOV UR32, UR49 ;  /* 0x0000003100207c82 */ /* 0x000fe20008000000 */
[----:B------:R-:W-:Y:S01]  /*a8d0*/  ULDC UR29, c[0x0][0x9e4] ;  /* 0x00027900001d7ab9 */ /* 0x000fe20000000800 */
[----:B------:R-:W-:Y:S01]  /*a8e0*/  ULDC UR31, c[0x0][0x9dc] ;  /* 0x00027700001f7ab9 */ /* 0x000fe20000000800 */
[----:B------:R-:W-:-:S05]  /*a8f0*/  ULDC UR30, c[0x0][0x9e0] ;  /* 0x00027800001e7ab9 */ /* 0x000fca0000000800 */
.L_x_1360:
[----:B------:R-:W-:Y:S01]  /*a900*/  UIADD3 UR49, UR32, 0x1, URZ ;  /* 0x0000000120317890 */ /* 0x000fe2000fffe03f */
[----:B------:R-:W-:-:S03]  /*a910*/  ISETP.NE.AND P2, PT, RZ, UR46, PT ;  /* 0x0000002eff007c0c */ /* 0x000fc6000bf45270 */
[----:B------:R-:W-:-:S04]  /*a920*/  UISETP.NE.AND UP0, UPT, UR49, 0x2, UPT ;  /* 0x000000023100788c */ /* 0x000fc8000bf05270 */
[----:B------:R-:W-:Y:S02]  /*a930*/  USEL UR50, URZ, 0x1, UP0 ;  /* 0x000000013f327887 */ /* 0x000fe40008000000 */
[----:B------:R-:W-:Y:S02]  /*a940*/  USEL UR49, UR49, URZ, UP0 ;  /* 0x0000003f31317287 */ /* 0x000fe40008000000 */
[----:B------:R-:W-:Y:S02]  /*a950*/  ULOP3.LUT UR50, UR33, UR50, URZ, 0x3c, !UPT ;  /* 0x0000003221327292 */ /* 0x000fe4000f8e3c3f */
[----:B------:R-:W-:Y:S10]  /*a960*/  @P2 BRA `(.L_x_1342) ;  /* 0x00000000002c2947 */ /* 0x000ff40003800000 */
[----:B------:R-:W-:Y:S05]  /*a970*/  @!P0 BRA `(.L_x_1343) ;  /* 0x0000000000048947 */ /* 0x000fea0003800000 */
[----:B------:R-:W-:Y:S01]  /*a980*/  BPT.TRAP 0x1 ;  /* 0x000000040000795c */ /* 0x000fe20000300000 */
.L_x_1343:
[----:B------:R-:W-:Y:S01]  /*a990*/  ULEA UR6, UR49, UR36, 0x3 ;  /* 0x0000002431067291 */ /* 0x000fe2000f8e183f */
[----:B------:R-:W-:-:S05]  /*a9a0*/  IMAD.U32 R3, RZ, RZ, UR50 ;  /* 0x00000032ff037e24 */ /* 0x000fca000f8e00ff */
[----:B------:R-:W-:-:S04]  /*a9b0*/  SHF.L.U32 R3, R3, 0x1f, RZ ;  /* 0x0000001f03037819 */ /* 0x000fc800000006ff */
[----:B------:R0:W1:Y:S01]  /*a9c0*/  SYNCS.PHASECHK.TRANS64.TRYWAIT P1, [UR6+0x22830], R3 ;  /* 0x02283003ff0075a7 */ /* 0x0000620008020146 */
[----:B------:R-:W-:Y:S05]  /*a9d0*/  @!P0 BRA `(.L_x_1344) ;  /* 0x0000000000048947 */ /* 0x000fea0003800000 */
[----:B------:R-:W-:Y:S01]  /*a9e0*/  BPT.TRAP 0x1 ;  /* 0x000000040000795c */ /* 0x000fe20000300000 */
.L_x_1344:
[----:B-1----:R-:W-:Y:S05]  /*a9f0*/  @P1 BRA `(.L_x_1342) ;  /* 0x0000000000081947 */ /* 0x002fea0003800000 */
[----:B------:R-:W1:Y:S02]  /*aa00*/  SYNCS.PHASECHK.TRANS64.TRYWAIT P1, [UR6+0x22830], R3 ;  /* 0x02283003ff0075a7 */ /* 0x000e640008020146 */
[----:B-1----:R-:W-:Y:S05]  /*aa10*/  @!P1 BRA `(.L_x_1345) ;  /* 0x000000e400049947 */ /* 0x002fea0003800000 */
.L_x_1342:
[----:B-1----:R-:W1:Y:S01]  /*aa20*/  S2R R4, SR_TID.X ;  /* 0x0000000000047919 */ /* 0x002e620000002100 */
[----:B------:R-:W-:Y:S01]  /*aa30*/  UIMAD UR26, UR49, 0x600, UR28 ;  /* 0x00000600311a78a4 */ /* 0x000fe2000f8e021c */
[----:B------:R-:W-:Y:S01]  /*aa40*/  UMOV UR27, 0x80000020 ;  /* 0x80000020001b7882 */ /* 0x000fe20000000000 */
[----:B------:R-:W-:Y:S02]  /*aa50*/  UMOV UR7, 0x80000020 ;  /* 0x8000002000077882 */ /* 0x000fe40000000000 */
[----:B------:R-:W-:Y:S02]  /*aa60*/  UIADD3 UR6, UR26, 0x2, URZ ;  /* 0x000000021a067890 */ /* 0x000fe4000fffe03f */
        /* <DEDUP_REMOVED lines=32> */
.L_x_1347:
[----:B------:R-:W-:Y:S01]  /*ac70*/  ULEA UR6, UR32, UR36, 0x3 ;  /* 0x0000002420067291 */ /* 0x000fe2000f8e183f */
[----:B------:R-:W-:-:S05]  /*ac80*/  IMAD.U32 R3, RZ, RZ, UR33 ;  /* 0x00000021ff037e24 */ /* 0x000fca000f8e00ff */
[----:B------:R-:W-:-:S04]  /*ac90*/  SHF.L.U32 R3, R3, 0x1f, RZ ;  /* 0x0000001f03037819 */ /* 0x000fc800000006ff */
[----:B------:R0:W1:Y:S01]  /*aca0*/  SYNCS.PHASECHK.TRANS64.TRYWAIT P1, [UR6+0x22850], R3 ;  /* 0x02285003ff0075a7 */ /* 0x0000620008020146 */
[----:B------:R-:W-:Y:S05]  /*acb0*/  @!P0 BRA `(.L_x_1348) ;  /* 0x0000000000048947 */ /* 0x000fea0003800000 */
[----:B------:R-:W-:Y:S01]  /*acc0*/  BPT.TRAP 0x1 ;  /* 0x000000040000795c */ /* 0x000fe20000300000 */
.L_x_1348:
[----:B-1----:R-:W-:Y:S05]  /*acd0*/  @P1 BRA `(.L_x_1346) ;  /* 0x0000000000081947 */ /* 0x002fea0003800000 */
[----:B------:R-:W1:Y:S02]  /*ace0*/  SYNCS.PHASECHK.TRANS64.TRYWAIT P1, [UR6+0x22850], R3 ;  /* 0x02285003ff0075a7 */ /* 0x000e640008020146 */
[----:B-1----:R-:W-:Y:S05]  /*acf0*/  @!P1 BRA `(.L_x_1349) ;  /* 0x000000e000649947 */ /* 0x002fea0003800000 */
.L_x_1346:
        /* <DEDUP_REMOVED lines=31> */
.L_x_1350:
        /* <DEDUP_REMOVED lines=38> */
.L_x_1353:
[----:B------:R-:W-:-:S05]  /*b150*/  IMAD.U32 R152, RZ, RZ, UR29 ;  /* 0x0000001dff987e24 */ /* 0x000fca000f8e00ff */
[----:B------:R-:W-:-:S13]  /*b160*/  ISETP.NE.AND P1, PT, R152, 0x1, PT ;  /* 0x000000019800780c */ /* 0x000fda0003f25270 */
[----:B------:R-:W0:Y:S02]  /*b170*/  @P1 LDC.64 R4, c[0x0][0x9e8] ;  /* 0x00027a00ff041b82 */ /* 0x000e240000000a00 */
[----:B0-----:R-:W-:-:S05]  /*b180*/  @P1 IMAD.HI.U32 R4, R11, R4, RZ ;  /* 0x000000040b041227 */ /* 0x001fca00078e00ff */
[----:B------:R-:W-:-:S07]  /*b190*/  @P1 SHF.R.U32.HI R11, RZ, R5, R4 ;  /* 0x00000005ff0b1219 */ /* 0x000fce0000011604 */
.L_x_1354:
[----:B------:R-:W-:Y:S05]  /*b1a0*/  BSYNC B0 ;  /* 0x0000000000007941 */ /* 0x000fea0003800000 */
.L_x_1352:
[----:B------:R-:W-:-:S04]  /*b1b0*/  IMAD R11, R11, R152, -R3 ;  /* 0x000000980b0b7224 */ /* 0x000fc800078e0a03 */
[----:B------:R-:W-:-:S05]  /*b1c0*/  IMAD.IADD R11, R11, 0x1, -R16 ;  /* 0x000000010b0b7824 */ /* 0x000fca00078e0a10 */
[----:B------:R-:W-:Y:S02]  /*b1d0*/  VIADDMNMX R10, R11, R152, R10, PT ;  /* 0x000000980b0a7246 */ /* 0x000fe4000380010a */
[----:B------:R-:W-:-:S07]  /*b1e0*/  VIMNMX R12, R12, R11, !PT ;  /* 0x0000000b0c0c7248 */ /* 0x000fce0007fe0100 */
.L_x_1351:
        /* <DEDUP_REMOVED lines=116> */
.L_x_1357:
[----:B------:R-:W-:-:S05]  /*b930*/  IMAD.U32 R14, RZ, RZ, UR29 ;  /* 0x0000001dff0e7e24 */ /* 0x000fca000f8e00ff */
[----:B------:R-:W-:-:S13]  /*b940*/  ISETP.NE.AND P2, PT, R14, 0x1, PT ;  /* 0x000000010e00780c */ /* 0x000fda0003f45270 */
[----:B------:R-:W0:Y:S02]  /*b950*/  @P2 LDC.64 R4, c[0x0][0x9e8] ;  /* 0x00027a00ff042b82 */ /* 0x000e240000000a00 */
[----:B0-----:R-:W-:-:S05]  /*b960*/  @P2 IMAD.HI.U32 R4, R12, R4, RZ ;  /* 0x000000040c042227 */ /* 0x001fca00078e00ff */
[----:B------:R-:W-:-:S07]  /*b970*/  @P2 SHF.R.U32.HI R12, RZ, R5, R4 ;  /* 0x00000005ff0c2219 */ /* 0x000fce0000011604 */
.L_x_1358:
[----:B------:R-:W-:Y:S05]  /*b980*/  BSYNC B0 ;  /* 0x0000000000007941 */ /* 0x000fea0003800000 */
.L_x_1356:
[----:B------:R-:W-:-:S04]  /*b990*/  IMAD R3, R12, R14, -R3 ;  /* 0x0000000e0c037224 */ /* 0x000fc800078e0a03 */
[----:B------:R-:W-:-:S05]  /*b9a0*/  IMAD.IADD R3, R3, 0x1, -R16 ;  /* 0x0000000103037824 */ /* 0x000fca00078e0a10 */
[----:B------:R-:W-:Y:S02]  /*b9b0*/  VIADDMNMX R10, R3, R14, R10, PT ;  /* 0x0000000e030a7246 */ /* 0x000fe4000380010a */
[----:B------:R-:W-:-:S07]  /*b9c0*/  VIMNMX R9, R9, R3, !PT ;  /* 0x0000000309097248 */ /* 0x000fce0007fe0100 */
.L_x_1355:
        /* <DEDUP_REMOVED lines=378> */
.L_x_1359:
        /* <DEDUP_REMOVED lines=107> */
.L_x_1341:
[----:B------:R-:W-:Y:S06]  /*d820*/  BAR.ARV 0x8, 0x180 ;  /* 0x0206000000007b1d */ /* 0x000fec0000002000 */
[----:B------:R-:W-:Y:S05]  /*d830*/  @!P0 BRA `(.L_x_1361) ;  /* 0x0000000000048947 */ /* 0x000fea0003800000 */
[----:B------:R-:W-:Y:S01]  /*d840*/  BPT.TRAP 0x1 ;  /* 0x000000040000795c */ /* 0x000fe20000300000 */
.L_x_1361:
[----:B------:R-:W-:Y:S01]  /*d850*/  ULEA UR9, UR49, UR36, 0x3 ;  /* 0x0000002431097291 */ /* 0x000fe2000f8e183f */
[----:B------:R-:W-:-:S05]  /*d860*/  IMAD.U32 R5, RZ, RZ, UR50 ;  /* 0x00000032ff057e24 */ /* 0x000fca000f8e00ff */
[----:B------:R-:W-:-:S04]  /*d870*/  SHF.L.U32 R5, R5, 0x1f, RZ ;  /* 0x0000001f05057819 */ /* 0x000fc800000006ff */
[----:B------:R0:W1:Y:S01]  /*d880*/  SYNCS.PHASECHK.TRANS64.TRYWAIT P1, [UR9+0x22850], R5 ;  /* 0x02285005ff0075a7 */ /* 0x0000620008020149 */
[----:B------:R-:W-:Y:S05]  /*d890*/  @!P0 BRA `(.L_x_1362) ;  /* 0x0000000000048947 */ /* 0x000fea0003800000 */
[----:B------:R-:W-:Y:S01]  /*d8a0*/  BPT.TRAP 0x1 ;  /* 0x000000040000795c */ /* 0x000fe20000300000 */
.L_x_1362:
[----:B-1----:R-:W-:Y:S05]  /*d8b0*/  @P1 BRA `(.L_x_1363) ;  /* 0x0000000000081947 */ /* 0x002fea0003800000 */
[----:B------:R-:W1:Y:S02]  /*d8c0*/  SYNCS.PHASECHK.TRANS64.TRYWAIT P1, [UR9+0x22850], R5 ;  /* 0x02285005ff0075a7 */ /* 0x000e640008020149 */
[----:B-1----:R-:W-:Y:S05]  /*d8d0*/  @!P1 BRA `(.L_x_1364) ;  /* 0x000000b400849947 */ /* 0x002fea0003800000 */
.L_x_1363:
[----:B------:R-:W-:Y:S01]  /*d8e0*/  UIADD3 UR36, UR36, 0x400, URZ ;  /* 0x0000040024247890 */ /* 0x000fe2000fffe03f */
[----:B------:R-:W-:Y:S01]  /*d8f0*/  WARPGROUP.ARRIVE ;  /* 0x00000000000079c5 */ /* 0x000fe20000000000 */
[----:B------:R-:W-:Y:S01]  /*d900*/  UMOV UR7, 0x40000040 ;  /* 0x4000004000077882 */ /* 0x000fe20000000000 */
[----:B------:R-:W-:Y:S01]  /*d910*/  ULDC.64 UR10, c[0x0][0x9a0] ;  /* 0x00026800000a7ab9 */ /* 0x000fe20000000a00 */
[----:B------:R-:W-:Y:S01]  /*d920*/  USHF.R.U32.HI UR36, URZ, 0x4, UR36 ;  /* 0x000000043f247899 */ /* 0x000fe20008011624 */
[----:B01----:R-:W-:Y:S01]  /*d930*/  IMAD.MOV.U32 R5, RZ, RZ, 0x3f800000 ;  /* 0x3f800000ff057424 */ /* 0x003fe200078e00ff */
[----:B------:R-:W-:Y:S02]  /*d940*/  UISETP.NE.U32.AND UP0, UPT, UR10, URZ, UPT ;  /* 0x0000003f0a00728c */ /* 0x000fe4000bf05070 */
[----:B------:R-:W-:Y:S02]  /*d950*/  ULOP3.LUT UR36, UR36, 0x3fff, URZ, 0xc0, !UPT ;  /* 0x00003fff24247892 */ /* 0x000fe4000f8ec03f */
[----:B------:R-:W-:-:S02]  /*d960*/  UISETP.NE.AND.EX UP0, UPT, UR11, URZ, UPT, UP0 ;  /* 0x0000003f0b00728c */ /* 0x000fc4000bf05300 */
[----:B------:R-:W-:-:S04]  /*d970*/  ULOP3.LUT UR8, UR36, 0x10000, URZ, 0xfc, !UPT ;  /* 0x0001000024087892 */ /* 0x000fc8000f8efc3f */
[----:B------:R-:W-:Y:S01]  /*d980*/  ULEA UR8, UR49, UR8, 0xa ;  /* 0x0000000831087291 */ /* 0x000fe2000f8e503f */
[----:B------:R-:W-:-:S04]  /*d990*/  PLOP3.LUT P1, PT, PT, PT, UP0, 0x80, 0x0 ;  /* 0x000000000000781c */ /* 0x000fc80003f2f008 */
[----:B------:R-:W-:Y:S02]  /*d9a0*/  @UP0 ULDC.64 UR12, c[0x0][0x9c8] ;  /* 0x00027200000c0ab9 */ /* 0x000fe40000000a00 */
[----:B------:R-:W-:Y:S01]  /*d9b0*/  UMOV UR6, UR8 ;  /* 0x0000000800067c82 */ /* 0x000fe20008000000 */
[----:B------:R-:W-:-:S09]  /*d9c0*/  @UP0 UIMAD.WIDE.U32 UR4, UR53, UR12, URZ ;  /* 0x0000000c350402a5 */ /* 0x000fd2000f8e003f */
[----:B------:R-:W-:Y:S01]  /*d9d0*/  QGMMA.64x128x32.F32.E4M3.E4M3 R88, R164, gdesc[UR4], R88, gsb0 ;  /* 0x01e00004a4587df3 */ /* 0x000fe20008000858 */
[----:B------:R-:W-:-:S04]  /*d9e0*/  @UP0 USHF.R.S32.HI UR6, URZ, 0x1f, UR53 ;  /* 0x0000001f3f060899 */ /* 0x000fc80008011435 */
[----:B------:R-:W-:-:S04]  /*d9f0*/  @UP0 UIMAD UR6, UR6, UR12, URZ ;  /* 0x0000000c060602a4 */ /* 0x000fc8000f8e023f */
[----:B------:R-:W-:-:S04]  /*da00*/  @UP0 UIMAD UR6, UR53, UR13, UR6 ;  /* 0x0000000d350602a4 */ /* 0x000fc8000f8e0206 */
[----:B------:R-:W-:-:S03]  /*da10*/  @UP0 UIADD3 UR5, UR5, UR6, URZ ;  /* 0x0000000605050290 */ /* 0x000fc6000fffe03f */
[----:B------:R-:W-:Y:S02]  /*da20*/  @UP0 ULDC.64 UR6, c[0x0][0x9d0] ;  /* 0x0002740000060ab9 */ /* 0x000fe40000000a00 */
[----:B------:R-:W-:-:S04]  /*da30*/  @UP0 UIMAD.WIDE.U32 UR4, UR43, UR6, UR4 ;  /* 0x000000062b0402a5 */ /* 0x000fc8000f8e0004 */
[----:B------:R-:W-:Y:S02]  /*da40*/  @UP0 ULEA UR6, UP1, UR4, UR10, 0x2 ;  /* 0x0000000a04060291 */ /* 0x000fe4000f82103f */
[----:B------:R-:W-:-:S04]  /*da50*/  @UP0 UIMAD UR5, UR43, UR7, UR5 ;  /* 0x000000072b0502a4 */ /* 0x000fc8000f8e0205 */
[----:B------:R-:W-:Y:S01]  /*da60*/  IMAD.U32 R6, RZ, RZ, UR6 ;  /* 0x00000006ff067e24 */ /* 0x000fe2000f8e00ff */
[----:B------:R-:W-:Y:S02]  /*da70*/  @UP0 ULEA.HI.X UR7, UR4, UR11, UR5, 0x2, UP1 ;  /* 0x0000000b04070291 */ /* 0x000fe400088f1405 */
[----:B------:R-:W-:-:S04]  /*da80*/  UIADD3 UR6, UR8, 0x2, URZ ;  /* 0x0000000208067890 */ /* 0x000fc8000fffe03f */
[----:B------:R-:W-:Y:S01]  /*da90*/  IMAD.U32 R7, RZ, RZ, UR7 ;  /* 0x00000007ff077e24 */ /* 0x000fe2000f8e00ff */
[----:B------:R-:W-:-:S04]  /*daa0*/  UMOV UR7, 0x40000040 ;  /* 0x4000004000077882 */ /* 0x000fc80000000000 */
        /* <DEDUP_REMOVED lines=18> */
[----:B0-----:R-:W-:-:S01]  /*dbd0*/  FADD.FTZ R12, R9, R6 ;  /* 0x00000006090c7221 */ /* 0x001fc20000010000 */
        /* <DEDUP_REMOVED lines=23> */
[----:B--2---:R-:W-:Y:S01]  /*dd50*/  FMUL.FTZ R58, R6, R5 ;  /* 0x00000005063a7220 */ /* 0x004fe20000410000 */
[----:B------:R-:W-:Y:S02]  /*dd60*/  IMAD.MOV.U32 R0, RZ, RZ, -0x800000 ;  /* 0xff800000ff007424 */ /* 0x000fe400078e00ff */
[----:B------:R-:W-:Y:S01]  /*dd70*/  @P2 FFMA.FTZ R2, R8, R3, R7 ;  /* 0x0000000308022223 */ /* 0x000fe20000010007 */
[----:B------:R-:W-:-:S01]  /*dd80*/  @P3 FFMA.FTZ R0, R12, R4, R9 ;  /* 0x000000040c003223 */ /* 0x000fc20000010009 */
[----:B---3--:R-:W-:Y:S01]  /*dd90*/  FMUL.FTZ R5, R10, R5 ;  /* 0x000000050a057220 */ /* 0x008fe20000410000 */
[----:B------:R-:W-:-:S02]  /*dda0*/  WARPGROUP.DEPBAR.LE gsb0, 0x0 ;  /* 0x00008000000079c5 */ /* 0x000fc40000010000 */
[----:B------:R-:W-:Y:S05]  /*ddb0*/  @!P0 BRA `(.L_x_1365) ;  /* 0x0000000000048947 */ /* 0x000fea0003800000 */
[----:B------:R-:W-:Y:S01]  /*ddc0*/  BPT.TRAP 0x1 ;  /* 0x000000040000795c */ /* 0x000fe20000300000 */
.L_x_1365:
        /* <DEDUP_REMOVED lines=74> */
.L_x_1287:
        /* <DEDUP_REMOVED lines=9> */
[----:B------:R-:W-:Y:S02]  /*e300*/  R2UR UR5, R30 ;  /* 0x000000001e0572ca */ /* 0x000fe400000e0000 */
[----:B------:R-:W-:Y:S01]  /*e310*/  R2UR UR53, R31 ;  /* 0x000000001f3572ca */ /* 0x000fe200000e0000 */
[----:B------:R-:W-:Y:S06]  /*e320*/  BAR.ARV 0x4, 0x180 ;  /* 0x0106000000007b1d */ /* 0x000fec0000002000 */
[----:B------:R-:W-:Y:S08]  /*e330*/  @P0 BRA `(.L_x_1367) ;  /* 0x0000002c007c0947 */ /* 0x000ff00003800000 */
[----:B------:R-:W0:Y:S01]  /*e340*/  S2R R7, SR_TID.X ;  /* 0x0000000000077919 */ /* 0x000e220000002100 */
[----:B------:R-:W-:Y:S01]  /*e350*/  ULDC.64 UR8, c[0x4][0x40] ;  /* 0x0100100000087ab9 */ /* 0x000fe20000000a00 */
[----:B------:R-:W-:Y:S01]  /*e360*/  ULDC.64 UR10, c[0x0][0xc00] ;  /* 0x00030000000a7ab9 */ /* 0x000fe20000000a00 */
[----:B0-----:R-:W-:-:S05]  /*e370*/  IMAD.SHL.U32 R4, R7, 0x4, RZ ;  /* 0x0000000407047824 */ /* 0x001fca00078e00ff */
[----:B------:R-:W-:Y:S01]  /*e380*/  LOP3.LUT R4, R4, 0xc, RZ, 0xc0, !PT ;  /* 0x0000000c04047812 */ /* 0x000fe200078ec0ff */
[----:B------:R-:W-:Y:S03]  /*e390*/  BAR.SYNC.DEFER_BLOCKING 0x1, 0x100 ;  /* 0x0044000000007b1d */ /* 0x000fe60000010000 */
[----:B------:R-:W-:-:S05]  /*e3a0*/  IADD3 R4, P0, R4, UR8, RZ ;  /* 0x0000000804047c10 */ /* 0x000fca000ff1e0ff */
[----:B------:R-:W-:Y:S01]  /*e3b0*/  IMAD.X R5, RZ, RZ, UR9, P0 ;  /* 0x00000009ff057e24 */ /* 0x000fe200080e06ff */
[----:B------:R-:W-:-:S04]  /*e3c0*/  ULDC.64 UR8, c[0x0][0xc00] ;  /* 0x0003000000087ab9 */ /* 0x000fc80000000a00 */
[----:B------:R0:W2:Y:S01]  /*e3d0*/  LDG.E.CONSTANT R14, desc[UR56][R4.64] ;  /* 0x00000038040e7981 */ /* 0x0000a2000c1e9900 */
[----:B------:R-:W-:Y:S01]  /*e3e0*/  LOP3.LUT P0, R7, R7, 0x3, RZ, 0xc0, !PT ;  /* 0x0000000307077812 */ /* 0x000fe2000780c0ff */
[----:B------:R-:W-:-:S03]  /*e3f0*/  UIMAD.WIDE UR8, UR44, 0x4, UR8 ;  /* 0x000000042c0878a5 */ /* 0x000fc6000f8e0208 */
[----:B------:R-:W-:-:S04]  /*e400*/  ISETP.EQ.OR P0, PT, R7, 0x3, !P0 ;  /* 0x000000030700780c */ /* 0x000fc80004702670 */
[----:B------:R-:W-:Y:S01]  /*e410*/  SEL R63, R41, R20, P0 ;  /* 0x00000014293f7207 */ /* 0x000fe20000000000 */
[----:B0-----:R-:W0:Y:S01]  /*e420*/  S2R R4, SR_SWINHI ;  /* 0x0000000000047919 */ /* 0x001e220000002f00 */
        /* <DEDUP_REMOVED lines=16> */
[----:B------:R-:W-:-:S02]  /*e530*/  MOV R20, R3 ;  /* 0x0000000300147202 */ /* 0x000fc40000000f00 */
[----:B0-----:R-:W-:Y:S02]  /*e540*/  MOV R21, R4 ;  /* 0x0000000400157202 */ /* 0x001fe40000000f00 */
[----:B------:R-:W-:Y:S02]  /*e550*/  SEL R27, R6, R27, P0 ;  /* 0x0000001b061b7207 */ /* 0x000fe40000000000 */
[----:B------:R-:W-:Y:S01]  /*e560*/  SEL R67, R35, R34, P0 ;  /* 0x0000002223437207 */ /* 0x000fe20000000000 */
[----:B------:R-:W-:Y:S01]  /*e570*/  IMAD.WIDE R10, R202, 0x2, R20 ;  /* 0x00000002ca0a7825 */ /* 0x000fe200078e0214 */
[----:B------:R-:W-:Y:S02]  /*e580*/  SEL R119, R112, R113, P0 ;  /* 0x0000007170777207 */ /* 0x000fe40000000000 */
[----:B------:R-:W-:Y:S02]  /*e590*/  SEL R30, R113, R112, P0 ;  /* 0x00000070711e7207 */ /* 0x000fe40000000000 */
[----:B------:R-:W-:-:S02]  /*e5a0*/  IADD3 R93, P6, R10, 0x20, RZ ;  /* 0x000000200a5d7810 */ /* 0x000fc40007fde0ff */
[C---:B------:R-:W-:Y:S02]  /*e5b0*/  IADD3 R115, P2, R10.reuse, 0x60, RZ ;  /* 0x000000600a737810 */ /* 0x040fe40007f5e0ff */
[----:B------:R-:W-:Y:S01]  /*e5c0*/  LOP3.LUT R4, R93, 0x380, RZ, 0xc0, !PT ;  /* 0x000003805d047812 */ /* 0x000fe200078ec0ff */
[--C-:B------:R-:W-:Y:S01]  /*e5d0*/  IMAD.X R25, RZ, RZ, R11.reuse, P6 ;  /* 0x000000ffff197224 */ /* 0x100fe200030e060b */
[----:B------:R-:W-:Y:S01]  /*e5e0*/  IADD3 R121, P3, R10, 0x4000, RZ ;  /* 0x000040000a797810 */ /* 0x000fe20007f7e0ff */
[--C-:B------:R-:W-:Y:S01]  /*e5f0*/  IMAD.X R13, RZ, RZ, R11.reuse, P2 ;  /* 0x000000ffff0d7224 */ /* 0x100fe200010e060b */
[----:B------:R-:W-:Y:S02]  /*e600*/  SHF.R.U64 R4, R4, 0x3, RZ ;  /* 0x0000000304047819 */ /* 0x000fe400000012ff */
[----:B------:R-:W-:Y:S01]  /*e610*/  IADD3 R99, P1, R10, 0x40, RZ ;  /* 0x000000400a637810 */ /* 0x000fe20007f3e0ff */
[----:B------:R-:W-:Y:S01]  /*e620*/  IMAD.X R9, RZ, RZ, R11, P3 ;  /* 0x000000ffff097224 */ /* 0x000fe200018e060b */
[----:B------:R-:W-:-:S02]  /*e630*/  LOP3.LUT R8, R115, 0x380, RZ, 0xc0, !PT ;  /* 0x0000038073087812 */ /* 0x000fc400078ec0ff */
[----:B------:R-:W-:Y:S02]  /*e640*/  LOP3.LUT R24, R4, R93, RZ, 0x3c, !PT ;  /* 0x0000005d04187212 */ /* 0x000fe400078e3cff */
[----:B------:R-:W-:Y:S02]  /*e650*/  LOP3.LUT R4, R121, 0x380, RZ, 0xc0, !PT ;  /* 0x0000038079047812 */ /* 0x000fe400078ec0ff */
[----:B------:R-:W-:Y:S02]  /*e660*/  LOP3.LUT R6, R99, 0x380, RZ, 0xc0, !PT ;  /* 0x0000038063067812 */ /* 0x000fe400078ec0ff */
[----:B------:R-:W-:Y:S02]  /*e670*/  SEL R35, R34, R35, P0 ;  /* 0x0000002322237207 */ /* 0x000fe40000000000 */
[----:B------:R-:W-:Y:S02]  /*e680*/  SEL R79, R51, R50, P0 ;  /* 0x00000032334f7207 */ /* 0x000fe40000000000 */
[----:B------:R-:W-:-:S02]  /*e690*/  SEL R113, R128, R129, P0 ;  /* 0x0000008180717207 */ /* 0x000fc40000000000 */
[----:B------:R-:W-:Y:S02]  /*e6a0*/  SEL R34, R129, R128, P0 ;  /* 0x0000008081227207 */ /* 0x000fe40000000000 */
[----:B------:R-:W-:Y:S02]  /*e6b0*/  SEL R61, R42, R91, P0 ;  /* 0x0000005b2a3d7207 */ /* 0x000fe40000000000 */
[----:B------:R-:W-:Y:S02]  /*e6c0*/  SEL R83, R49, R48, P0 ;  /* 0x0000003031537207 */ /* 0x000fe40000000000 */
[----:B------:R-:W-:Y:S02]  /*e6d0*/  SEL R51, R50, R51, P0 ;  /* 0x0000003332337207 */ /* 0x000fe40000000000 */
[----:B------:R-:W-:Y:S02]  /*e6e0*/  SHF.R.U64 R8, R8, 0x3, RZ ;  /* 0x0000000308087819 */ /* 0x000fe400000012ff */
[----:B------:R-:W-:-:S02]  /*e6f0*/  SEL R42, R91, R42, P0 ;  /* 0x0000002a5b2a7207 */ /* 0x000fc40000000000 */
[----:B------:R-:W-:Y:S02]  /*e700*/  SEL R49, R48, R49, P0 ;  /* 0x0000003130317207 */ /* 0x000fe40000000000 */
[----:B------:R-:W-:Y:S02]  /*e710*/  SEL R87, R130, R131, P0 ;  /* 0x0000008382577207 */ /* 0x000fe40000000000 */
[----:B------:R-:W-:Y:S02]  /*e720*/  SEL R50, R131, R130, P0 ;  /* 0x0000008283327207 */ /* 0x000fe40000000000 */
[----:B------:R-:W-:Y:S02]  /*e730*/  IADD3 R129, P5, R10, 0x4040, RZ ;  /* 0x000040400a817810 */ /* 0x000fe40007fbe0ff */
[----:B------:R-:W-:Y:S02]  /*e740*/  SHF.R.U64 R4, R4, 0x3, RZ ;  /* 0x0000000304047819 */ /* 0x000fe400000012ff */
[----:B------:R-:W-:Y:S01]  /*e750*/  SEL R127, R104, R105, P0 ;  /* 0x00000069687f7207 */ /* 0x000fe20000000000 */
[----:B------:R-:W-:Y:S01]  /*e760*/  IMAD.X R95, RZ, RZ, R11, P5 ;  /* 0x000000ffff5f7224 */ /* 0x000fe200028e060b */
        /* <DEDUP_REMOVED lines=8> */
[C---:B------:R-:W-:Y:S02]  /*e7f0*/  LOP3.LUT R5, R10.reuse, 0x380, RZ, 0xc0, !PT ;  /* 0x000003800a057812 */ /* 0x040fe400078ec0ff */
[----:B------:R-:W-:Y:S02]  /*e800*/  IADD3 R123, P4, R10, 0x4020, RZ ;  /* 0x000040200a7b7810 */ /* 0x000fe40007f9e0ff */
[----:B------:R-:W-:Y:S02]  /*e810*/  SEL R103, R37, R58, P0 ;  /* 0x0000003a25677207 */ /* 0x000fe40000000000 */
[----:B------:R-:W-:Y:S01]  /*e820*/  SEL R39, R56, R39, P0 ;  /* 0x0000002738277207 */ /* 0x000fe20000000000 */
[----:B------:R-:W-:Y:S01]  /*e830*/  IMAD.X R7, RZ, RZ, R11, P4 ;  /* 0x000000ffff077224 */ /* 0x000fe200020e060b */
[----:B------:R-:W-:-:S02]  /*e840*/  LOP3.LUT R12, R8, R115, RZ, 0x3c, !PT ;  /* 0x00000073080c7212 */ /* 0x000fc400078e3cff */
[----:B------:R-:W-:Y:S02]  /*e850*/  SEL R37, R58, R37, P0 ;  /* 0x000000253a257207 */ /* 0x000fe40000000000 */
[----:B------:R-:W-:Y:S02]  /*e860*/  LOP3.LUT R56, R129, 0x380, RZ, 0xc0, !PT ;  /* 0x0000038081387812 */ /* 0x000fe400078ec0ff */
[----:B------:R-:W-:Y:S02]  /*e870*/  LOP3.LUT R8, R4, R121, RZ, 0x3c, !PT ;  /* 0x0000007904087212 */ /* 0x000fe400078e3cff */
[----:B------:R-:W-:Y:S02]  /*e880*/  LOP3.LUT R96, R6, R99, RZ, 0x3c, !PT ;  /* 0x0000006306607212 */ /* 0x000fe400078e3cff */
[----:B------:R-:W-:Y:S02]  /*e890*/  LOP3.LUT R58, R131, 0x380, RZ, 0xc0, !PT ;  /* 0x00000380833a7812 */ /* 0x000fe400078ec0ff */
[----:B------:R-:W-:-:S02]  /*e8a0*/  SHF.R.U64 R5, R5, 0x3, RZ ;  /* 0x0000000305057819 */ /* 0x000fc400000012ff */
[----:B------:R-:W-:Y:S02]  /*e8b0*/  LOP3.LUT R6, R123, 0x380, RZ, 0xc0, !PT ;  /* 0x000003807b067812 */ /* 0x000fe400078ec0ff */
[----:B------:R-:W-:Y:S02]  /*e8c0*/  SHF.R.U64 R56, R56, 0x3, RZ ;  /* 0x0000000338387819 */ /* 0x000fe400000012ff */
[----:B------:R-:W-:Y:S02]  /*e8d0*/  MOV R93, R8 ;  /* 0x00000008005d7202 */ /* 0x000fe40000000f00 */
[----:B------:R-:W-:Y:S02]  /*e8e0*/  SEL R59, R138, R139, P0 ;  /* 0x0000008b8a3b7207 */ /* 0x000fe40000000000 */
[----:B------:R-:W-:Y:S02]  /*e8f0*/  SEL R71, R54, R143, P0 ;  /* 0x0000008f36477207 */ /* 0x000fe40000000000 */
[----:B------:R-:W-:-:S02]  /*e900*/  SHF.R.U64 R58, R58, 0x3, RZ ;  /* 0x000000033a3a7819 */ /* 0x000fc400000012ff */
[----:B------:R-:W-:Y:S02]  /*e910*/  SEL R65, R55, R60, P0 ;  /* 0x0000003c37417207 */ /* 0x000fe40000000000 */
[----:B------:R-:W-:Y:S01]  /*e920*/  LOP3.LUT R10, R5, R10, RZ, 0x3c, !PT ;  /* 0x0000000a050a7212 */ /* 0x000fe200078e3cff */
[--C-:B------:R-:W-:Y:S01]  /*e930*/  IMAD.X R5, RZ, RZ, R11.reuse, P6 ;  /* 0x000000ffff057224 */ /* 0x100fe200030e060b */
[----:B------:R-:W-:Y:S02]  /*e940*/  SHF.R.U64 R6, R6, 0x3, RZ ;  /* 0x0000000306067819 */ /* 0x000fe400000012ff */
[----:B------:R-:W-:Y:S02]  /*e950*/  SEL R69, R150, R151, P0 ;  /* 0x0000009796457207 */ /* 0x000fe40000000000 */
[----:B------:R-:W-:Y:S02]  /*e960*/  SEL R145, R26, R97, P0 ;  /* 0x000000611a917207 */ /* 0x000fe40000000000 */
[----:B------:R-:W-:Y:S01]  /*e970*/  SEL R26, R97, R26, P0 ;  /* 0x0000001a611a7207 */ /* 0x000fe20000000000 */
[----:B------:R-:W-:Y:S01]  /*e980*/  IMAD.X R97, RZ, RZ, R11, P1 ;  /* 0x000000ffff617224 */ /* 0x000fe200008e060b */
[----:B------:R-:W-:-:S02]  /*e990*/  SEL R85, R44, R107, P0 ;  /* 0x0000006b2c557207 */ /* 0x000fc40000000000 */
[----:B------:R-:W-:Y:S02]  /*e9a0*/  SEL R73, R53, R52, P0 ;  /* 0x0000003435497207 */ /* 0x000fe40000000000 */
[----:B------:R-:W-:Y:S02]  /*e9b0*/  LOP3.LUT R94, R56, R129, RZ, 0x3c, !PT ;  /* 0x00000081385e7212 */ /* 0x000fe400078e3cff */
[----:B------:R-:W-:Y:S02]  /*e9c0*/  SEL R135, R108, R109, P0 ;  /* 0x0000006d6c877207 */ /* 0x000fe40000000000 */
[----:B------:R-:W-:Y:S02]  /*e9d0*/  SEL R31, R109, R108, P0 ;  /* 0x0000006c6d1f7207 */ /* 0x000fe40000000000 */
[----:B------:R-:W-:Y:S02]  /*e9e0*/  SEL R44, R107, R44, P0 ;  /* 0x0000002c6b2c7207 */ /* 0x000fe40000000000 */
[----:B------:R-:W-:-:S02]  /*e9f0*/  LOP3.LUT R6, R6, R123, RZ, 0x3c, !PT ;  /* 0x0000007b06067212 */ /* 0x000fc400078e3cff */
[----:B------:R-:W-:Y:S02]  /*ea00*/  LOP3.LUT R4, R58, R131, RZ, 0x3c, !PT ;  /* 0x000000833a047212 */ /* 0x000fe400078e3cff */
[----:B------:R-:W-:Y:S02]  /*ea10*/  SEL R109, R36, R137, P0 ;  /* 0x00000089246d7207 */ /* 0x000fe40000000000 */
[----:B------:R-:W-:Y:S02]  /*ea20*/  MOV R98, R10 ;  /* 0x0000000a00627202 */ /* 0x000fe40000000f00 */
[----:B------:R-:W-:Y:S02]  /*ea30*/  SEL R36, R137, R36, P0 ;  /* 0x0000002489247207 */ /* 0x000fe40000000000 */
[----:B------:R-:W-:Y:S02]  /*ea40*/  SEL R55, R60, R55, P0 ;  /* 0x000000373c377207 */ /* 0x000fe40000000000 */
[----:B------:R-:W-:-:S02]  /*ea50*/  MOV R99, R24 ;  /* 0x0000001800637202 */ /* 0x000fc40000000f00 */
[----:B------:R-:W-:Y:S02]  /*ea60*/  SEL R75, R38, R133, P0 ;  /* 0x00000085264b7207 */ /* 0x000fe40000000000 */
[----:B------:R-:W-:Y:S02]  /*ea70*/  SEL R111, R40, R141, P0 ;  /* 0x0000008d286f7207 */ /* 0x000fe40000000000 */
[----:B------:R-:W-:Y:S02]  /*ea80*/  SEL R40, R141, R40, P0 ;  /* 0x000000288d287207 */ /* 0x000fe40000000000 */
[----:B------:R-:W-:Y:S02]  /*ea90*/  SEL R38, R133, R38, P0 ;  /* 0x0000002685267207 */ /* 0x000fe40000000000 */
[----:B------:R-:W-:Y:S02]  /*eaa0*/  MOV R96, R96 ;  /* 0x0000006000607202 */ /* 0x000fe40000000f00 */
[----:B------:R-:W-:-:S02]  /*eab0*/  MOV R92, R6 ;  /* 0x00000006005c7202 */ /* 0x000fc40000000f00 */
[----:B------:R-:W-:Y:S02]  /*eac0*/  MOV R97, R12 ;  /* 0x0000000c00617202 */ /* 0x000fe40000000f00 */
[----:B------:R-:W-:Y:S02]  /*ead0*/  MOV R94, R94 ;  /* 0x0000005e005e7202 */ /* 0x000fe40000000f00 */
[----:B------:R-:W-:Y:S02]  /*eae0*/  MOV R95, R4 ;  /* 0x00000004005f7202 */ /* 0x000fe40000000f00 */
[----:B------:R-:W-:Y:S02]  /*eaf0*/  SEL R53, R52, R53, P0 ;  /* 0x0000003534357207 */ /* 0x000fe40000000000 */
[----:B------:R-:W-:Y:S02]  /*eb00*/  SEL R52, R139, R138, P0 ;  /* 0x0000008a8b347207 */ /* 0x000fe40000000000 */
[----:B------:R-:W-:-:S02]  /*eb10*/  SEL R54, R143, R54, P0 ;  /* 0x000000368f367207 */ /* 0x000fc40000000000 */
[----:B------:R-:W-:Y:S02]  /*eb20*/  SEL R107, R151, R150, P0 ;  /* 0x00000096976b7207 */ /* 0x000fe40000000000 */
        /* <DEDUP_REMOVED lines=14> */
[----:B------:R0:W-:Y:S04]  /*ec10*/  SHFL.IDX PT, R65, R32, R8, 0x1c1f ;  /* 0x001c1f0820417589 */ /* 0x0001e800000e0000 */
[----:B------:R-:W-:Y:S04]  /*ec20*/  SHFL.IDX PT, R25, R125, R14, 0x1c1f ;  /* 0x001c1f0e7d197589 */ /* 0x000fe800000e0000 */
[----:B------:R-:W-:Y:S04]  /*ec30*/  SHFL.IDX PT, R62, R91, R14, 0x1c1f ;  /* 0x001c1f0e5b3e7589 */ /* 0x000fe800000e0000 */
[----:B------:R-:W-:Y:S04]  /*ec40*/  SHFL.IDX PT, R76, R81, R14, 0x1c1f ;  /* 0x001c1f0e514c7589 */ /* 0x000fe800000e0000 */
[----:B------:R-:W-:Y:S04]  /*ec50*/  SHFL.IDX PT, R78, R79, R14, 0x1c1f ;  /* 0x001c1f0e4f4e7589 */ /* 0x000fe800000e0000 */
[----:B------:R-:W-:Y:S01]  /*ec60*/  SHFL.IDX PT, R60, R33, R8, 0x1c1f ;  /* 0x001c1f08213c7589 */ /* 0x000fe200000e0000 */
[----:B0-----:R-:W-:-:S03]  /*ec70*/  SEL R32, R57, R10, P0 ;  /* 0x0000000a39207207 */ /* 0x001fc60000000000 */
[----:B------:R-:W0:Y:S04]  /*ec80*/  SHFL.IDX PT, R69, R45, R8, 0x1c1f ;  /* 0x001c1f082d457589 */ /* 0x000e2800000e0000 */
[----:B------:R-:W-:Y:S04]  /*ec90*/  SHFL.IDX PT, R67, R67, R14, 0x1c1f ;  /* 0x001c1f0e43437589 */ /* 0x000fe800000e0000 */
[----:B------:R-:W-:Y:S04]  /*eca0*/  SHFL.IDX PT, R86, R73, R14, 0x1c1f ;  /* 0x001c1f0e49567589 */ /* 0x000fe800000e0000 */
[----:B------:R-:W-:Y:S04]  /*ecb0*/  SHFL.IDX PT, R68, R35, R8, 0x1c1f ;  /* 0x001c1f0823447589 */ /* 0x000fe800000e0000 */
[----:B------:R-:W1:Y:S04]  /*ecc0*/  SHFL.IDX PT, R79, R46, R8, 0x1c1f ;  /* 0x001c1f082e4f7589 */ /* 0x000e6800000e0000 */
[----:B------:R-:W2:Y:S04]  /*ecd0*/  SHFL.IDX PT, R81, R51, R8, 0x1c1f ;  /* 0x001c1f0833517589 */ /* 0x000ea800000e0000 */
[----:B------:R-:W-:Y:S01]  /*ece0*/  SHFL.IDX PT, R70, R85, R14, 0x1c1f ;  /* 0x001c1f0e55467589 */ /* 0x000fe200000e0000 */
[----:B0-----:R-:W-:-:S02]  /*ecf0*/  SEL R45, R62, R69, P0 ;  /* 0x000000453e2d7207 */ /* 0x001fc40000000000 */
[----:B------:R-:W-:Y:S01]  /*ed00*/  SEL R47, R69, R62, P0 ;  /* 0x0000003e452f7207 */ /* 0x000fe20000000000 */
[----:B------:R-:W-:Y:S04]  /*ed10*/  SHFL.IDX PT, R87, R87, R14, 0x1c1f ;  /* 0x001c1f0e57577589 */ /* 0x000fe800000e0000 */
[----:B------:R-:W-:Y:S04]  /*ed20*/  SHFL.IDX PT, R73, R44, R8, 0x1c1f ;  /* 0x001c1f082c497589 */ /* 0x000fe800000e0000 */
[----:B------:R-:W-:Y:S04]  /*ed30*/  SHFL.IDX PT, R88, R50, R8, 0x1c1f ;  /* 0x001c1f0832587589 */ /* 0x000fe800000e0000 */
[----:B------:R-:W-:Y:S01]  /*ed40*/  SHFL.IDX PT, R6, R149, R14, 0x1c1f ;  /* 0x001c1f0e95067589 */ /* 0x000fe200000e0000 */
[----:B-1----:R-:W-:-:S03]  /*ed50*/  SEL R62, R79, R76, P0 ;  /* 0x0000004c4f3e7207 */ /* 0x002fc60000000000 */
[----:B------:R-:W-:Y:S01]  /*ed60*/  SHFL.IDX PT, R90, R103, R14, 0x1c1f ;  /* 0x001c1f0e675a7589 */ /* 0x000fe200000e0000 */
[----:B--2---:R-:W-:-:S03]  /*ed70*/  SEL R69, R78, R81, P0 ;  /* 0x000000514e457207 */ /* 0x004fc60000000000 */
[----:B------:R-:W-:Y:S04]  /*ed80*/  SHFL.IDX PT, R61, R61, R14, 0x1c1f ;  /* 0x001c1f0e3d3d7589 */ /* 0x000fe800000e0000 */
[----:B------:R-:W-:Y:S04]  /*ed90*/  SHFL.IDX PT, R72, R83, R14, 0x1c1f ;  /* 0x001c1f0e53487589 */ /* 0x000fe800000e0000 */
[----:B------:R-:W-:Y:S04]  /*eda0*/  SHFL.IDX PT, R80, R77, R14, 0x1c1f ;  /* 0x001c1f0e4d507589 */ /* 0x000fe800000e0000 */
[----:B------:R-:W0:Y:S04]  /*edb0*/  SHFL.IDX PT, R27, R27, R8, 0x1c1f ;  /* 0x001c1f081b1b7589 */ /* 0x000e2800000e0000 */
[----:B------:R-:W1:Y:S04]  /*edc0*/  SHFL.IDX PT, R42, R42, R8, 0x1c1f ;  /* 0x001c1f082a2a7589 */ /* 0x000e6800000e0000 */
[----:B------:R2:W-:Y:S04]  /*edd0*/  SHFL.IDX PT, R89, R37, R8, 0x1c1f ;  /* 0x001c1f0825597589 */ /* 0x0005e800000e0000 */
[----:B------:R-:W-:Y:S04]  /*ede0*/  SHFL.IDX PT, R85, R48, R8, 0x1c1f ;  /* 0x001c1f0830557589 */ /* 0x000fe800000e0000 */
[----:B------:R-:W-:Y:S01]  /*edf0*/  SHFL.IDX PT, R9, R145, R14, 0x1c1f ;  /* 0x001c1f0e91097589 */ /* 0x000fe200000e0000 */
[----:B--2---:R-:W-:-:S03]  /*ee00*/  SEL R37, R56, R43, P0 ;  /* 0x0000002b38257207 */ /* 0x004fc60000000000 */
[----:B------:R-:W-:Y:S04]  /*ee10*/  SHFL.IDX PT, R7, R147, R14, 0x1c1f ;  /* 0x001c1f0e93077589 */ /* 0x000fe800000e0000 */
[----:B------:R-:W-:Y:S01]  /*ee20*/  SHFL.IDX PT, R82, R109, R14, 0x1c1f ;  /* 0x001c1f0e6d527589 */ /* 0x000fe200000e0000 */
[----:B0-----:R-:W-:Y:S02]  /*ee30*/  SEL R33, R6, R27, P0 ;  /* 0x0000001b06217207 */ /* 0x001fe40000000000 */
[----:B------:R-:W-:Y:S01]  /*ee40*/  SEL R35, R27, R6, P0 ;  /* 0x000000061b237207 */ /* 0x000fe20000000000 */
[----:B------:R-:W-:Y:S04]  /*ee50*/  SHFL.IDX PT, R63, R63, R14, 0x1c1f ;  /* 0x001c1f0e3f3f7589 */ /* 0x000fe800000e0000 */
[----:B------:R-:W0:Y:S04]  /*ee60*/  SHFL.IDX PT, R12, R29, R8, 0x1c1f ;  /* 0x001c1f081d0c7589 */ /* 0x000e2800000e0000 */
[----:B------:R-:W-:Y:S04]  /*ee70*/  SHFL.IDX PT, R26, R26, R8, 0x1c1f ;  /* 0x001c1f081a1a7589 */ /* 0x000fe800000e0000 */
[----:B------:R1:W-:Y:S04]  /*ee80*/  SHFL.IDX PT, R83, R36, R8, 0x1c1f ;  /* 0x001c1f0824537589 */ /* 0x0003e800000e0000 */
[----:B------:R0:W2:Y:S04]  /*ee90*/  SHFL.IDX PT, R30, R41, R8, 0x1c1f ;  /* 0x001c1f08291e7589 */ /* 0x0000a800000e0000 */
[----:B------:R-:W-:Y:S01]  /*eea0*/  SHFL.IDX PT, R13, R127, R14, 0x1c1f ;  /* 0x001c1f0e7f0d7589 */ /* 0x000fe200000e0000 */
[----:B-1----:R-:W-:-:S03]  /*eeb0*/  SEL R36, R61, R42, P0 ;  /* 0x0000002a3d247207 */ /* 0x002fc60000000000 */
[----:B------:R-:W-:Y:S04]  /*eec0*/  SHFL.IDX PT, R11, R135, R14, 0x1c1f ;  /* 0x001c1f0e870b7589 */ /* 0x000fe800000e0000 */
[----:B------:R-:W-:Y:S01]  /*eed0*/  SHFL.IDX PT, R4, R105, R14, 0x1c1f ;  /* 0x001c1f0e69047589 */ /* 0x000fe200000e0000 */
[----:B0-----:R-:W-:-:S03]  /*eee0*/  SEL R41, R7, R12, P0 ;  /* 0x0000000c07297207 */ /* 0x001fc60000000000 */
[----:B------:R-:W-:Y:S04]  /*eef0*/  SHFL.IDX PT, R24, R31, R8, 0x1c1f ;  /* 0x001c1f081f187589 */ /* 0x000fe800000e0000 */
[----:B------:R-:W0:Y:S04]  /*ef00*/  SHFL.IDX PT, R28, R28, R8, 0x1c1f ;  /* 0x001c1f081c1c7589 */ /* 0x000e2800000e0000 */
[----:B------:R1:W-:Y:S01]  /*ef10*/  SHFL.IDX PT, R91, R39, R8, 0x1c1f ;  /* 0x001c1f08275b7589 */ /* 0x0003e200000e0000 */
[----:B--2---:R-:W-:Y:S02]  /*ef20*/  SEL R44, R63, R30, P0 ;  /* 0x0000001e3f2c7207 */ /* 0x004fe40000000000 */
[----:B------:R-:W-:Y:S01]  /*ef30*/  SEL R46, R30, R63, P0 ;  /* 0x0000003f1e2e7207 */ /* 0x000fe20000000000 */
[----:B------:R-:W-:Y:S04]  /*ef40*/  SHFL.IDX PT, R74, R113, R14, 0x1c1f ;  /* 0x001c1f0e714a7589 */ /* 0x000fe800000e0000 */
[----:B------:R-:W-:Y:S01]  /*ef50*/  SHFL.IDX PT, R75, R75, R14, 0x1c1f ;  /* 0x001c1f0e4b4b7589 */ /* 0x000fe200000e0000 */
[----:B-1----:R-:W-:-:S03]  /*ef60*/  SEL R39, R43, R56, P0 ;  /* 0x000000382b277207 */ /* 0x002fc60000000000 */
[----:B------:R-:W-:Y:S01]  /*ef70*/  SHFL.IDX PT, R5, R111, R14, 0x1c1f ;  /* 0x001c1f0e6f057589 */ /* 0x000fe200000e0000 */
[----:B------:R-:W-:Y:S02]  /*ef80*/  SEL R56, R58, R59, P0 ;  /* 0x0000003b3a387207 */ /* 0x000fe40000000000 */
[----:B------:R-:W-:Y:S01]  /*ef90*/  SEL R58, R59, R58, P0 ;  /* 0x0000003a3b3a7207 */ /* 0x000fe20000000000 */
[----:B------:R1:W-:Y:S01]  /*efa0*/  SHFL.IDX PT, R84, R40, R8, 0x1c1f ;  /* 0x001c1f0828547589 */ /* 0x0003e200000e0000 */
[----:B------:R-:W-:Y:S02]  /*efb0*/  SEL R59, R60, R25, P0 ;  /* 0x000000193c3b7207 */ /* 0x000fe40000000000 */
[----:B------:R-:W-:Y:S01]  /*efc0*/  SEL R43, R12, R7, P0 ;  /* 0x000000070c2b7207 */ /* 0x000fe20000000000 */
[----:B------:R2:W3:Y:S01]  /*efd0*/  SHFL.IDX PT, R77, R49, R8, 0x1c1f ;  /* 0x001c1f08314d7589 */ /* 0x0004e200000e0000 */
[----:B0-----:R-:W-:Y:S02]  /*efe0*/  SEL R48, R13, R28, P0 ;  /* 0x0000001c0d307207 */ /* 0x001fe40000000000 */
[----:B------:R-:W-:Y:S01]  /*eff0*/  SEL R50, R28, R13, P0 ;  /* 0x0000000d1c327207 */ /* 0x000fe20000000000 */
[----:B------:R0:W-:Y:S01]  /*f000*/  SHFL.IDX PT, R14, R38, R8, 0x1c1f ;  /* 0x001c1f08260e7589 */ /* 0x0001e200000e0000 */
[----:B------:R-:W-:-:S02]  /*f010*/  SEL R51, R24, R11, P0 ;  /* 0x0000000b18337207 */ /* 0x000fc40000000000 */
[----:B-1----:R-:W-:Y:S01]  /*f020*/  SEL R40, R9, R26, P0 ;  /* 0x0000001a09287207 */ /* 0x002fe20000000000 */
[----:B------:R1:W4:Y:S01]  /*f030*/  SHFL.IDX PT, R15, R34, R8, 0x1c1f ;  /* 0x001c1f08220f7589 */ /* 0x00032200000e0000 */
[----:B--2---:R-:W-:-:S03]  /*f040*/  SEL R49, R11, R24, P0 ;  /* 0x000000180b317207 */ /* 0x004fc60000000000 */
[----:B------:R2:W4:Y:S01]  /*f050*/  SHFL.IDX PT, R101, R53, R8, 0x1c1f ;  /* 0x001c1f0835657589 */ /* 0x00052200000e0000 */
[----:B------:R-:W-:Y:S02]  /*f060*/  F2FP.BF16.F32.PACK_AB R11, R47, R46 ;  /* 0x0000002e2f0b723e */ /* 0x000fe400000010ff */
[----:B0-----:R-:W-:Y:S01]  /*f070*/  SEL R38, R42, R61, P0 ;  /* 0x0000003d2a267207 */ /* 0x001fe20000000000 */
[----:B------:R0:W-:Y:S01]  /*f080*/  SHFL.IDX PT, R103, R54, R8, 0x1c1f ;  /* 0x001c1f0836677589 */ /* 0x0001e200000e0000 */
[----:B------:R-:W-:Y:S02]  /*f090*/  SEL R42, R26, R9, P0 ;  /* 0x000000091a2a7207 */ /* 0x000fe40000000000 */
[----:B-1----:R-:W-:Y:S01]  /*f0a0*/  SEL R34, R10, R57, P0 ;  /* 0x000000390a227207 */ /* 0x002fe20000000000 */
[----:B------:R1:W4:Y:S01]  /*f0b0*/  SHFL.IDX PT, R105, R52, R8, 0x1c1f ;  /* 0x001c1f0834697589 */ /* 0x00032200000e0000 */
[----:B------:R-:W-:Y:S02]  /*f0c0*/  SEL R57, R25, R60, P0 ;  /* 0x0000003c19397207 */ /* 0x000fe40000000000 */
[----:B--2---:R-:W-:Y:S01]  /*f0d0*/  SEL R53, R64, R71, P0 ;  /* 0x0000004740357207 */ /* 0x004fe20000000000 */
[----:B------:R-:W2:Y:S01]  /*f0e0*/  SHFL.IDX PT, R107, R107, R8, 0x1c1f ;  /* 0x001c1f086b6b7589 */ /* 0x000ea200000e0000 */
[----:B------:R-:W-:-:S02]  /*f0f0*/  SEL R60, R76, R79, P0 ;  /* 0x0000004f4c3c7207 */ /* 0x000fc40000000000 */
[----:B0-----:R-:W-:Y:S01]  /*f100*/  SEL R54, R73, R70, P0 ;  /* 0x0000004649367207 */ /* 0x001fe20000000000 */
[----:B------:R0:W2:Y:S01]  /*f110*/  SHFL.IDX PT, R109, R55, R8, 0x1c1f ;  /* 0x001c1f08376d7589 */ /* 0x0000a200000e0000 */
[----:B------:R-:W-:Y:S02]  /*f120*/  SEL R76, R87, R88, P0 ;  /* 0x00000058574c7207 */ /* 0x000fe40000000000 */
[----:B-1----:R-:W-:Y:S02]  /*f130*/  SEL R52, R70, R73, P0 ;  /* 0x0000004946347207 */ /* 0x002fe40000000000 */
[----:B------:R-:W-:Y:S02]  /*f140*/  SEL R70, R85, R80, P0 ;  /* 0x0000005055467207 */ /* 0x000fe40000000000 */
[----:B---3--:R-:W-:Y:S02]  /*f150*/  SEL R61, R72, R77, P0 ;  /* 0x0000004d483d7207 */ /* 0x008fe40000000000 */
[----:B------:R-:W-:-:S02]  /*f160*/  SEL R63, R77, R72, P0 ;  /* 0x000000484d3f7207 */ /* 0x000fc40000000000 */
[----:B0-----:R-:W-:Y:S02]  /*f170*/  SEL R55, R71, R64, P0 ;  /* 0x0000004047377207 */ /* 0x001fe40000000000 */
        /* <DEDUP_REMOVED lines=15> */
[----:B----4-:R-:W-:Y:S02]  /*f270*/  SEL R72, R74, R15, P0 ;  /* 0x0000000f4a487207 */ /* 0x010fe40000000000 */
[----:B------:R-:W-:-:S02]  /*f280*/  SEL R73, R75, R14, P0 ;  /* 0x0000000e4b497207 */ /* 0x000fc40000000000 */
[----:B------:R-:W-:Y:S02]  /*f290*/  F2FP.BF16.F32.PACK_AB R4, R33, R32 ;  /* 0x000000202104723e */ /* 0x000fe400000010ff */
[----:B------:R-:W-:Y:S02]  /*f2a0*/  F2FP.BF16.F32.PACK_AB R5, R37, R36 ;  /* 0x000000242505723e */ /* 0x000fe400000010ff */
[----:B------:R-:W-:Y:S02]  /*f2b0*/  F2FP.BF16.F32.PACK_AB R6, R35, R34 ;  /* 0x000000222306723e */ /* 0x000fe400000010ff */
[----:B------:R-:W-:Y:S02]  /*f2c0*/  F2FP.BF16.F32.PACK_AB R7, R39, R38 ;  /* 0x000000262707723e */ /* 0x000fe400000010ff */
[----:B------:R-:W-:Y:S02]  /*f2d0*/  SEL R74, R15, R74, P0 ;  /* 0x0000004a0f4a7207 */ /* 0x000fe40000000000 */
[----:B------:R-:W-:Y:S01]  /*f2e0*/  SEL R75, R14, R75, P0 ;  /* 0x0000004b0e4b7207 */ /* 0x000fe20000000000 */
[----:B------:R-:W-:Y:S01]  /*f2f0*/  STSM.16.M88.4 [R98], R4 ;  /* 0x0000000462007844 */ /* 0x000fe20000000200 */
[----:B------:R-:W-:-:S02]  /*f300*/  F2FP.BF16.F32.PACK_AB R8, R41, R40 ;  /* 0x000000282908723e */ /* 0x000fc400000010ff */
[----:B------:R-:W-:Y:S02]  /*f310*/  F2FP.BF16.F32.PACK_AB R9, R45, R44 ;  /* 0x0000002c2d09723e */ /* 0x000fe400000010ff */
[----:B------:R-:W-:Y:S02]  /*f320*/  F2FP.BF16.F32.PACK_AB R10, R43, R42 ;  /* 0x0000002a2b0a723e */ /* 0x000fe400000010ff */
[----:B------:R-:W-:Y:S02]  /*f330*/  F2FP.BF16.F32.PACK_AB R12, R49, R48 ;  /* 0x00000030310c723e */ /* 0x000fe400000010ff */
[----:B------:R-:W-:Y:S01]  /*f340*/  F2FP.BF16.F32.PACK_AB R13, R53, R52 ;  /* 0x00000034350d723e */ /* 0x000fe200000010ff */
[----:B------:R-:W-:Y:S01]  /*f350*/  STSM.16.M88.4 [R99], R8 ;  /* 0x0000000863007844 */ /* 0x000fe20000000200 */
        /* <DEDUP_REMOVED lines=9> */
[----:B------:R-:W-:Y:S02]  /*f3f0*/  SEL R84, R102, R105, P0 ;  /* 0x0000006966547207 */ /* 0x000fe40000000000 */
[----:B------:R-:W-:Y:S01]  /*f400*/  SEL R86, R105, R102, P0 ;  /* 0x0000006669567207 */ /* 0x000fe20000000000 */
[----:B------:R1:W-:Y:S01]  /*f410*/  STSM.16.M88.4 [R97], R24 ;  /* 0x0000001861007844 */ /* 0x0003e20000000200 */
[----:B------:R-:W-:Y:S02]  /*f420*/  SEL R85, R100, R103, P0 ;  /* 0x0000006764557207 */ /* 0x000fe40000000000 */
[----:B------:R-:W-:Y:S01]  /*f430*/  SEL R87, R103, R100, P0 ;  /* 0x0000006467577207 */ /* 0x000fe20000000000 */
[----:B0-----:R-:W-:Y:S01]  /*f440*/  IMAD.U32 R96, RZ, RZ, UR8 ;  /* 0x00000008ff607e24 */ /* 0x001fe2000f8e00ff */
[----:B--2---:R-:W-:Y:S02]  /*f450*/  SEL R29, R104, R107, P0 ;  /* 0x0000006b681d7207 */ /* 0x004fe40000000000 */
[----:B------:R-:W-:-:S02]  /*f460*/  SEL R31, R107, R104, P0 ;  /* 0x000000686b1f7207 */ /* 0x000fc40000000000 */
[----:B------:R-:W-:Y:S02]  /*f470*/  SEL R28, R106, R109, P0 ;  /* 0x0000006d6a1c7207 */ /* 0x000fe40000000000 */
[----:B------:R-:W-:Y:S02]  /*f480*/  SEL R30, R109, R106, P0 ;  /* 0x0000006a6d1e7207 */ /* 0x000fe40000000000 */
[----:B------:R-:W-:Y:S02]  /*f490*/  F2FP.BF16.F32.PACK_AB R4, R65, R64 ;  /* 0x000000404104723e */ /* 0x000fe400000010ff */
[----:B------:R-:W-:Y:S01]  /*f4a0*/  F2FP.BF16.F32.PACK_AB R5, R69, R68 ;  /* 0x000000444505723e */ /* 0x000fe200000010ff */
[----:B-1----:R-:W-:Y:S01]  /*f4b0*/  IMAD.U32 R97, RZ, RZ, UR9 ;  /* 0x00000009ff617e24 */ /* 0x002fe2000f8e00ff */
[----:B------:R-:W-:Y:S01]  /*f4c0*/  F2FP.BF16.F32.PACK_AB R6, R67, R66 ;  /* 0x000000424306723e */ /* 0x000fe200000010ff */
[----:B------:R-:W-:Y:S01]  /*f4d0*/  ULDC.64 UR8, c[0x0][0xc08] ;  /* 0x0003020000087ab9 */ /* 0x000fe20000000a00 */
        /* <DEDUP_REMOVED lines=11> */
[----:B------:R-:W-:Y:S02]  /*f590*/  F2FP.BF16.F32.PACK_AB R24, R89, R88 ;  /* 0x000000585918723e */ /* 0x000fe400000010ff */
[----:B------:R-:W-:Y:S01]  /*f5a0*/  F2FP.BF16.F32.PACK_AB R25, R29, R28 ;  /* 0x0000001c1d19723e */ /* 0x000fe200000010ff */
[----:B------:R2:W-:Y:S01]  /*f5b0*/  STSM.16.M88.4 [R94], R12 ;  /* 0x0000000c5e007844 */ /* 0x0005e20000000200 */
[----:B------:R-:W-:Y:S01]  /*f5c0*/  F2FP.BF16.F32.PACK_AB R26, R91, R90 ;  /* 0x0000005a5b1a723e */ /* 0x000fe200000010ff */
[----:B0-----:R-:W0:Y:S01]  /*f5d0*/  LDC R93, c[0x0][0xbe8] ;  /* 0x0002fa00ff5d7b82 */ /* 0x001e220000000800 */
[----:B------:R-:W-:Y:S02]  /*f5e0*/  F2FP.BF16.F32.PACK_AB R27, R31, R30 ;  /* 0x0000001e1f1b723e */ /* 0x000fe400000010ff */
[----:B------:R-:W-:-:S03]  /*f5f0*/  ISETP.NE.U32.AND P0, PT, RZ, UR10, PT ;  /* 0x0000000aff007c0c */ /* 0x000fc6000bf05070 */
[----:B------:R3:W-:Y:S01]  /*f600*/  STSM.16.M88.4 [R95], R24 ;  /* 0x000000185f007844 */ /* 0x0007e20000000200 */
[----:B------:R-:W-:Y:S01]  /*f610*/  ISETP.NE.AND.EX P0, PT, RZ, UR11, PT, P0 ;  /* 0x0000000bff007c0c */ /* 0x000fe2000bf05300 */
[----:B------:R-:W-:-:S12]  /*f620*/  BAR.SYNC.DEFER_BLOCKING 0x1, 0x100 ;  /* 0x0044000000007b1d */ /* 0x000fd80000010000 */
[----:B------:R-:W4:Y:S01]  /*f630*/  @P0 LDG.E R98, desc[UR56][R96.64] ;  /* 0x0000003860620981 */ /* 0x000f22000c1e1900 */
[----:B0-----:R-:W-:Y:S01]  /*f640*/  ISETP.NE.AND P1, PT, R93, 0x1, PT ;  /* 0x000000015d00780c */ /* 0x001fe20003f25270 */
[----:B------:R-:W-:Y:S02]  /*f650*/  UISETP.NE.U32.AND UP0, UPT, UR8, URZ, UPT ;  /* 0x0000003f0800728c */ /* 0x000fe4000bf05070 */
[----:B------:R-:W-:Y:S02]  /*f660*/  UISETP.GT.AND UP1, UPT, UR47, 0x1, UPT ;  /* 0x000000012f00788c */ /* 0x000fe4000bf24270 */
[----:B------:R-:W-:Y:S01]  /*f670*/  UISETP.NE.AND.EX UP0, UPT, UR9, URZ, UPT, UP0 ;  /* 0x0000003f0900728c */ /* 0x000fe2000bf05300 */
[----:B------:R-:W-:Y:S01]  /*f680*/  UMOV UR18, 0x9b8 ;  /* 0x000009b800127882 */ /* 0x000fe20000000000 */
[----:B------:R-:W-:-:S06]  /*f690*/  ULDC UR4, c[0x0][0xa88] ;  /* 0x0002a20000047ab9 */ /* 0x000fcc0000000800 */
[----:B------:R-:W0:Y:S01]  /*f6a0*/  @P1 LDC R6, c[0x0][0xbec] ;  /* 0x0002fb00ff061b82 */ /* 0x000e220000000800 */
[----:B------:R-:W-:Y:S01]  /*f6b0*/  USEL UR18, UR18, 0x978, UP1 ;  /* 0x0000097812127887 */ /* 0x000fe20008800000 */
[----:B------:R-:W-:Y:S01]  /*f6c0*/  PLOP3.LUT P4, PT, PT, PT, UP0, 0x80, 0x0 ;  /* 0x000000000000781c */ /* 0x000fe20003f8f008 */
[----:B------:R-:W-:Y:S01]  /*f6d0*/  @UP0 ULDC.64 UR8, c[0x0][0xc08] ;  /* 0x0003020000080ab9 */ /* 0x000fe20000000a00 */
[----:B-1----:R-:W-:Y:S01]  /*f6e0*/  IMAD.U32 R92, RZ, RZ, UR4 ;  /* 0x00000004ff5c7e24 */ /* 0x002fe2000f8e00ff */
[----:B------:R-:W-:-:S03]  /*f6f0*/  @UP0 UIMAD.WIDE UR8, UR44, 0x4, UR8 ;  /* 0x000000042c0808a5 */ /* 0x000fc6000f8e0208 */
[----:B------:R-:W1:Y:S01]  /*f700*/  @P1 LDC R9, c[0x0][0xbf0] ;  /* 0x0002fc00ff091b82 */ /* 0x000e620000000800 */
[----:B------:R-:W-:Y:S02]  /*f710*/  UISETP.NE.U32.AND UP0, UPT, UR10, URZ, UPT ;  /* 0x0000003f0a00728c */ /* 0x000fe4000bf05070 */
[----:B------:R-:W-:Y:S01]  /*f720*/  IMAD.U32 R4, RZ, RZ, UR8 ;  /* 0x00000008ff047e24 */ /* 0x000fe2000f8e00ff */
[----:B------:R-:W-:Y:S01]  /*f730*/  USEL UR16, UR39, URZ, UP1 ;  /* 0x0000003f27107287 */ /* 0x000fe20008800000 */
[----:B------:R-:W-:Y:S01]  /*f740*/  IMAD.U32 R5, RZ, RZ, UR9 ;  /* 0x00000009ff057e24 */ /* 0x000fe2000f8e00ff */
[----:B------:R-:W-:Y:S01]  /*f750*/  UISETP.NE.AND.EX UP0, UPT, UR11, URZ, UPT, UP0 ;  /* 0x0000003f0b00728c */ /* 0x000fe2000bf05300 */
[----:B------:R-:W-:Y:S01]  /*f760*/  ULDC.64 UR12, c[0x0][UR18+0x218] ;  /* 0x00008600120c7abb */ /* 0x000fe20008000a00 */
[----:B------:R-:W-:Y:S01]  /*f770*/  UMOV UR4, URZ ;  /* 0x0000003f00047c82 */ /* 0x000fe20008000000 */
[----:B------:R-:W-:Y:S01]  /*f780*/  UIMAD.WIDE.U32 UR8, UR12, UR43, URZ ;  /* 0x0000002b0c0872a5 */ /* 0x000fe2000f8e003f */
[----:B--2---:R-:W-:Y:S01]  /*f790*/  VIADD R13, R17, UR42 ;  /* 0x0000002a110d7c36 */ /* 0x004fe20008000000 */
[----:B------:R-:W-:Y:S01]  /*f7a0*/  ULDC.64 UR14, c[0x0][UR18+0x228] ;  /* 0x00008a00120e7abb */ /* 0x000fe20008000a00 */
[----:B------:R-:W-:Y:S01]  /*f7b0*/  UIMAD UR12, UR13, UR43, URZ ;  /* 0x0000002b0d0c72a4 */ /* 0x000fe2000f8e023f */
[----:B------:R0:W5:Y:S01]  /*f7c0*/  @P4 LDG.E R92, desc[UR56][R4.64] ;  /* 0x00000038045c4981 */ /* 0x000162000c1e1900 */
[----:B------:R-:W-:Y:S01]  /*f7d0*/  USHF.R.S32.HI UR17, URZ, 0x1f, UR44 ;  /* 0x0000001f3f117899 */ /* 0x000fe2000801142c */
[----:B------:R-:W-:Y:S01]  /*f7e0*/  IMAD.MOV.U32 R7, RZ, RZ, R13 ;  /* 0x000000ffff077224 */ /* 0x000fe200078e000d */
[----:B------:R-:W-:-:S02]  /*f7f0*/  USEL UR7, UR44, URZ, !UP0 ;  /* 0x0000003f2c077287 */ /* 0x000fc4000c000000 */
[----:B------:R-:W-:Y:S01]  /*f800*/  UIMAD.WIDE.U32 UR20, UR14, UR16, URZ ;  /* 0x000000100e1472a5 */ /* 0x000fe2000f8e003f */
[----:B------:R-:W-:Y:S01]  /*f810*/  ULDC.64 UR10, c[0x0][UR18+0x220] ;  /* 0x00008800120a7abb */ /* 0x000fe20008000a00 */
[----:B------:R-:W-:Y:S02]  /*f820*/  UIMAD UR14, UR15, UR16, URZ ;  /* 0x000000100f0e72a4 */ /* 0x000fe4000f8e023f */
[----:B------:R-:W-:Y:S01]  /*f830*/  UIADD3 UR15, UR9, UR12, URZ ;  /* 0x0000000c090f7290 */ /* 0x000fe2000fffe03f */
[----:B0-----:R-:W-:Y:S01]  /*f840*/  @P1 IMAD.HI.U32 R4, R13, R6, RZ ;  /* 0x000000060d041227 */ /* 0x001fe200078e00ff */
[----:B------:R-:W-:Y:S02]  /*f850*/  USEL UR17, UR17, URZ, !UP0 ;  /* 0x0000003f11117287 */ /* 0x000fe4000c000000 */
[----:B------:R-:W-:Y:S01]  /*f860*/  UIMAD UR9, UR11, UR7, URZ ;  /* 0x000000070b0972a4 */ /* 0x000fe2000f8e023f */
[----:B------:R-:W-:Y:S01]  /*f870*/  IMAD.U32 R5, RZ, RZ, UR21 ;  /* 0x00000015ff057e24 */ /* 0x000fe2000f8e00ff */
[----:B------:R-:W-:Y:S01]  /*f880*/  UIMAD.WIDE.U32 UR12, UR10, UR7, URZ ;  /* 0x000000070a0c72a5 */ /* 0x000fe2000f8e003f */
[----:B-1----:R-:W-:Y:S01]  /*f890*/  @P1 SHF.R.U32.HI R7, RZ, R9, R4 ;  /* 0x00000009ff071219 */ /* 0x002fe20000011604 */
[----:B------:R-:W-:Y:S01]  /*f8a0*/  UIMAD UR9, UR10, UR17, UR9 ;  /* 0x000000110a0972a4 */ /* 0x000fe2000f8e0209 */
[----:B------:R-:W-:Y:S01]  /*f8b0*/  IMAD.U32 R4, RZ, RZ, UR20 ;  /* 0x00000014ff047e24 */ /* 0x000fe2000f8e00ff */
[----:B------:R-:W-:Y:S01]  /*f8c0*/  UIADD3 UR14, UR21, UR14, URZ ;  /* 0x0000000e150e7290 */ /* 0x000fe2000fffe03f */
[--C-:B------:R-:W-:Y:S01]  /*f8d0*/  SHF.R.S32.HI R5, RZ, 0x1f, R7.reuse ;  /* 0x0000001fff057819 */ /* 0x100fe20000011407 */
[----:B------:R-:W-:Y:S01]  /*f8e0*/  UIADD3 UR9, UR13, UR9, URZ ;  /* 0x000000090d097290 */ /* 0x000fe2000fffe03f */
[----:B------:R-:W-:-:S03]  /*f8f0*/  IMAD.MOV R6, RZ, RZ, -R7 ;  /* 0x000000ffff067224 */ /* 0x000fc600078e0a07 */
[----:B------:R-:W-:Y:S02]  /*f900*/  IMAD.U32 R8, RZ, RZ, UR14 ;  /* 0x0000000eff087e24 */ /* 0x000fe4000f8e00ff */
[----:B------:R-:W-:-:S05]  /*f910*/  IMAD R9, R93, R6, R13 ;  /* 0x000000065d097224 */ /* 0x000fca00078e020d */
[----:B------:R-:W-:Y:S02]  /*f920*/  SHF.R.S32.HI R6, RZ, 0x1f, R9 ;  /* 0x0000001fff067819 */ /* 0x000fe40000011409 */
[----:B----4-:R-:W-:-:S13]  /*f930*/  @P0 R2UR UR4, R98 ;  /* 0x00000000620402ca */ /* 0x010fda00000e0000 */
        /* <DEDUP_REMOVED lines=15> */
[----:B---3--:R-:W-:Y:S08]  /*fa30*/  @P4 BRA `(.L_x_1368) ;  /* 0x0000000000104947 */ /* 0x008ff00003800000 */
[----:B------:R-:W-:Y:S05]  /*fa40*/  @!P0 BRA `(.L_x_1368) ;  /* 0x00000000000c8947 */ /* 0x000fea0003800000 */
[----:B------:R-:W2:Y:S04]  /*fa50*/  LDG.E R5, desc[UR56][R96.64] ;  /* 0x0000003860057981 */ /* 0x000ea8000c1e1900 */
[----:B-----5:R-:W2:Y:S02]  /*fa60*/  LDG.E R92, desc[UR56][R96.64+0x4] ;  /* 0x00000438605c7981 */ /* 0x020ea4000c1e1900 */
[----:B--2---:R-:W-:-:S07]  /*fa70*/  IMAD.IADD R92, R92, 0x1, -R5 ;  /* 0x000000015c5c7824 */ /* 0x004fce00078e0a05 */
.L_x_1368:
[----:B------:R-:W-:Y:S01]  /*fa80*/  SHFL.IDX PT, R4, R8, RZ, 0x1c1f ;  /* 0x001c1fff08047589 */ /* 0x000fe200000e0000 */
[----:B------:R-:W-:Y:S01]  /*fa90*/  VIADD R11, R201, UR42 ;  /* 0x0000002ac90b7c36 */ /* 0x000fe20008000000 */
[----:B------:R-:W-:Y:S01]  /*faa0*/  LOP3.LUT P0, RZ, R183, 0x3, RZ, 0xc0, !PT ;  /* 0x00000003b7ff7812 */ /* 0x000fe2000780c0ff */
[----:B-----5:R-:W-:Y:S01]  /*fab0*/  IMAD R92, R92, R93, RZ ;  /* 0x0000005d5c5c7224 */ /* 0x020fe200078e02ff */
[----:B------:R-:W0:Y:S01]  /*fac0*/  SHFL.IDX PT, R5, R10, RZ, 0x1c1f ;  /* 0x001c1fff0a057589 */ /* 0x000e2200000e0000 */
[C---:B------:R-:W-:Y:S01]  /*fad0*/  VIADD R9, R11.reuse, 0x8 ;  /* 0x000000080b097836 */ /* 0x040fe20000000000 */
[----:B------:R-:W-:Y:S02]  /*fae0*/  PLOP3.LUT P3, PT, PT, PT, UP1, 0x80, 0x0 ;  /* 0x000000000000781c */ /* 0x000fe40003f6f018 */
[----:B------:R-:W-:Y:S01]  /*faf0*/  SHFL.IDX PT, R6, R8, 0x1, 0x1c1f ;  /* 0x003c1f0008067f89 */ /* 0x000fe200000e0000 */
[-C--:B------:R-:W-:Y:S02]  /*fb00*/  ISETP.GE.OR P2, PT, R11, R92.reuse, P0 ;  /* 0x0000005c0b00720c */ /* 0x080fe40000746670 */
[-C--:B------:R-:W-:Y:S01]  /*fb10*/  ISETP.GE.OR P0, PT, R9, R92.reuse, P0 ;  /* 0x0000005c0900720c */ /* 0x080fe20000706670 */
[----:B------:R-:W1:Y:S10]  /*fb20*/  SHFL.IDX PT, R7, R10, 0x1, 0x1c1f ;  /* 0x003c1f000a077f89 */ /* 0x000e7400000e0000 */
[----:B0-----:R0:W-:Y:S01]  /*fb30*/  @!P2 ST.E desc[UR56][R4.64], R2 ;  /* 0x000000020400a985 */ /* 0x0011e2000c101938 */
[----:B------:R-:W-:-:S03]  /*fb40*/  ISETP.GE.AND P2, PT, R11, R92, PT ;  /* 0x0000005c0b00720c */ /* 0x000fc60003f46270 */
[----:B-1----:R0:W-:Y:S01]  /*fb50*/  @!P0 ST.E desc[UR56][R6.64], R0 ;  /* 0x0000000006008985 */ /* 0x0021e2000c101938 */
[----:B------:R-:W-:Y:S01]  /*fb60*/  ISETP.GE.AND P0, PT, R9, R92, PT ;  /* 0x0000005c0900720c */ /* 0x000fe20003f06270 */
[----:B------:R-:W-:-:S12]  /*fb70*/  @P3 BRA `(.L_x_1369) ;  /* 0x0000000800883947 */ /* 0x000fd80003800000 */
[----:B0-----:R-:W-:Y:S01]  /*fb80*/  IMAD R5, R182, 0x40, R18 ;  /* 0x00000040b6057824 */ /* 0x001fe200078e0212 */
[----:B------:R-:W-:Y:S01]  /*fb90*/  ULDC.64 UR12, c[0x0][0xaa0] ;  /* 0x0002a800000c7ab9 */ /* 0x000fe20000000a00 */
[----:B------:R-:W0:Y:S02]  /*fba0*/  @P1 LDC R47, c[0x0][0xbf0] ;  /* 0x0002fc00ff2f1b82 */ /* 0x000e240000000800 */
[----:B------:R-:W-:-:S03]  /*fbb0*/  IMAD.WIDE R20, R5, 0x2, R20 ;  /* 0x0000000205147825 */ /* 0x000fc600078e0214 */
[C---:B------:R-:W-:Y:S02]  /*fbc0*/  IADD3 R9, P6, R20.reuse, 0x1000, RZ ;  /* 0x0000100014097810 */ /* 0x040fe40007fde0ff */
        /* <DEDUP_REMOVED lines=9> */
[C---:B------:R-:W-:Y:S01]  /*fc60*/  LOP3.LUT R7, R20.reuse, 0x380, RZ, 0xc0, !PT ;  /* 0x0000038014077812 */ /* 0x040fe200078ec0ff */
[----:B------:R-:W-:Y:S01]  /*fc70*/  UIMAD UR10, UR11, UR12, URZ ;  /* 0x0000000c0b0a72a4 */ /* 0x000fe2000f8e023f */
[----:B------:R-:W-:Y:S01]  /*fc80*/  IADD3 R5, P6, R20, 0x7000, RZ ;  /* 0x0000700014057810 */ /* 0x000fe20007fde0ff */
[----:B------:R-:W-:Y:S01]  /*fc90*/  UIMAD.WIDE.U32 UR8, UR4, UR12, URZ ;  /* 0x0000000c040872a5 */ /* 0x000fe2000f8e003f */
[----:B------:R-:W-:Y:S01]  /*fca0*/  LOP3.LUT R12, R13, 0x380, RZ, 0xc0, !PT ;  /* 0x000003800d0c7812 */ /* 0x000fe200078ec0ff */
[----:B------:R-:W5:Y:S01]  /*fcb0*/  LD.E.128 R8, desc[UR56][R8.64] ;  /* 0x0000003808087980 */ /* 0x000f62000c101d00 */
[----:B------:R-:W-:Y:S01]  /*fcc0*/  LOP3.LUT R24, R25, 0x380, RZ, 0xc0, !PT ;  /* 0x0000038019187812 */ /* 0x000fe200078ec0ff */
[----:B------:R-:W-:Y:S01]  /*fcd0*/  IMAD.X R41, RZ, RZ, R21, P6 ;  /* 0x000000ffff297224 */ /* 0x000fe200030e0615 */
[----:B------:R-:W-:-:S02]  /*fce0*/  LOP3.LUT R28, R29, 0x380, RZ, 0xc0, !PT ;  /* 0x000003801d1c7812 */ /* 0x000fc400078ec0ff */
[----:B------:R-:W-:Y:S02]  /*fcf0*/  LOP3.LUT R32, R33, 0x380, RZ, 0xc0, !PT ;  /* 0x0000038021207812 */ /* 0x000fe400078ec0ff */
[----:B------:R-:W-:Y:S02]  /*fd00*/  LOP3.LUT R36, R37, 0x380, RZ, 0xc0, !PT ;  /* 0x0000038025247812 */ /* 0x000fe400078ec0ff */
[----:B------:R-:W-:Y:S02]  /*fd10*/  SHF.R.U64 R7, R7, 0x3, RZ ;  /* 0x0000000307077819 */ /* 0x000fe400000012ff */
[----:B------:R-:W-:Y:S02]  /*fd20*/  LOP3.LUT R0, R5, 0x380, RZ, 0xc0, !PT ;  /* 0x0000038005007812 */ /* 0x000fe400078ec0ff */
[----:B------:R-:W-:Y:S02]  /*fd30*/  SHF.R.U64 R12, R12, 0x3, RZ ;  /* 0x000000030c0c7819 */ /* 0x000fe400000012ff */
[----:B------:R-:W-:-:S02]  /*fd40*/  SHF.R.U64 R24, R24, 0x3, RZ ;  /* 0x0000000318187819 */ /* 0x000fc400000012ff */
[----:B------:R-:W-:Y:S02]  /*fd50*/  SHF.R.U64 R28, R28, 0x3, RZ ;  /* 0x000000031c1c7819 */ /* 0x000fe400000012ff */
[----:B------:R-:W-:Y:S02]  /*fd60*/  SHF.R.U64 R32, R32, 0x3, RZ ;  /* 0x0000000320207819 */ /* 0x000fe400000012ff */
[----:B------:R-:W-:Y:S02]  /*fd70*/  SHF.R.U64 R36, R36, 0x3, RZ ;  /* 0x0000000324247819 */ /* 0x000fe400000012ff */
[----:B------:R-:W-:Y:S02]  /*fd80*/  LOP3.LUT R20, R7, R20, RZ, 0x3c, !PT ;  /* 0x0000001407147212 */ /* 0x000fe400078e3cff */
        /* <DEDUP_REMOVED lines=12> */
[----:B------:R-:W-:Y:S01]  /*fe50*/  UIMAD UR10, UR4, UR13, UR10 ;  /* 0x0000000d040a72a4 */ /* 0x000fe2000f8e020a */
[----:B------:R1:W5:Y:S01]  /*fe60*/  LD.E.128 R4, desc[UR56][R20.64] ;  /* 0x0000003814047980 */ /* 0x000362000c101d00 */
[----:B------:R-:W-:-:S03]  /*fe70*/  IMAD R0, R22, 0x20, R182 ;  /* 0x0000002016007824 */ /* 0x000fc600078e02b6 */
[----:B------:R-:W5:Y:S04]  /*fe80*/  LD.E.128 R12, desc[UR56][R12.64] ;  /* 0x000000380c0c7980 */ /* 0x000f68000c101d00 */
[----:B------:R-:W5:Y:S01]  /*fe90*/  LD.E.128 R24, desc[UR56][R24.64] ;  /* 0x0000003818187980 */ /* 0x000f62000c101d00 */
[----:B-1----:R-:W1:Y:S01]  /*fea0*/  @P1 LDC R21, c[0x0][0xbec] ;  /* 0x0002fb00ff151b82 */ /* 0x002e620000000800 */
[----:B------:R-:W-:Y:S02]  /*feb0*/  UIADD3 UR9, UR9, UR10, URZ ;  /* 0x0000000a09097290 */ /* 0x000fe4000fffe03f */
[----:B------:R-:W5:Y:S01]  /*fec0*/  LD.E.128 R28, desc[UR56][R28.64] ;  /* 0x000000381c1c7980 */ /* 0x000f62000c101d00 */
[----:B------:R-:W-:Y:S01]  /*fed0*/  ULDC.64 UR10, c[0x0][0xae8] ;  /* 0x0002ba00000a7ab9 */ /* 0x000fe20000000a00 */
[----:B------:R-:W-:Y:S01]  /*fee0*/  VIADD R44, R0, UR42 ;  /* 0x0000002a002c7c36 */ /* 0x000fe20008000000 */
[----:B------:R-:W-:Y:S01]  /*fef0*/  UIMAD.WIDE.U32 UR8, UR43, UR10, UR8 ;  /* 0x0000000a2b0872a5 */ /* 0x000fe2000f8e0008 */
[----:B------:R-:W5:Y:S01]  /*ff00*/  LD.E.128 R32, desc[UR56][R32.64] ;  /* 0x0000003820207980 */ /* 0x000f62000c101d00 */
[----:B------:R-:W-:-:S02]  /*ff10*/  USHF.R.S32.HI UR4, URZ, 0x1f, UR7 ;  /* 0x0000001f3f047899 */ /* 0x000fc40008011407 */
[----:B------:R-:W-:Y:S01]  /*ff20*/  UIMAD UR9, UR43, UR11, UR9 ;  /* 0x0000000b2b0972a4 */ /* 0x000fe2000f8e0209 */
[----:B------:R-:W5:Y:S02]  /*ff30*/  LD.E.128 R36, desc[UR56][R36.64] ;  /* 0x0000003824247980 */ /* 0x000f64000c101d00 */
[----:B------:R-:W-:Y:S02]  /*ff40*/  ULDC.64 UR10, c[0x0][0xaf0] ;  /* 0x0002bc00000a7ab9 */ /* 0x000fe40000000a00 */
[----:B------:R-:W-:Y:S01]  /*ff50*/  UIMAD UR4, UR4, UR10, URZ ;  /* 0x0000000a040472a4 */ /* 0x000fe2000f8e023f */
[----:B------:R-:W-:Y:S01]  /*ff60*/  IMAD.MOV.U32 R45, RZ, RZ, R44 ;  /* 0x000000ffff2d7224 */ /* 0x000fe200078e002c */
[----:B------:R-:W-:Y:S01]  /*ff70*/  UIMAD.WIDE.U32 UR8, UR7, UR10, UR8 ;  /* 0x0000000a070872a5 */ /* 0x000fe2000f8e0008 */
[----:B------:R-:W5:Y:S01]  /*ff80*/  LD.E.128 R40, desc[UR56][R40.64] ;  /* 0x0000003828287980 */ /* 0x000f62000c101d00 */
[----:B-1----:R-:W-:Y:S01]  /*ff90*/  @P1 IMAD.HI.U32 R0, R44, R21, RZ ;  /* 0x000000152c001227 */ /* 0x002fe200078e00ff */
[----:B------:R-:W-:Y:S01]  /*ffa0*/  UIMAD UR4, UR7, UR11, UR4 ;  /* 0x0000000b070472a4 */ /* 0x000fe2000f8e0204 */
[----:B------:R-:W-:Y:S01]  /*ffb0*/  @!PT LDS RZ, [RZ] ;  /* 0x00000000fffff984 */ /* 0x000fe20000000800 */
[----:B------:R-:W-:Y:S01]  /*ffc0*/  @!PT LDS RZ, [RZ] ;  /* 0x00000000fffff984 */ /* 0x000fe20000000800 */
[----:B------:R-:W-:Y:S01]  /*ffd0*/  @!PT LDS RZ, [RZ] ;  /* 0x00000000fffff984 */ /* 0x000fe20000000800 */
[----:B------:R-:W-:Y:S01]  /*ffe0*/  @!PT LDS RZ, [RZ] ;  /* 0x00000000fffff984 */ /* 0x000fe20000000800 */
[----:B------:R1:W-:Y:S06]  /*fff0*/  MEMBAR.ALL.CTA ;  /* 0x0000000000007992 */ /* 0x0003ec0000008000 */
[----:B-1----:R-:W1:Y:S01]  /*10000*/  FENCE.VIEW.ASYNC.S ;  /* 0x00000000000073c6 */ /* 0x002e620000000000 */
[----:B------:R-:W-:Y:S01]  /*10010*/  ULDC.64 UR10, c[0x0][0xae0] ;  /* 0x0002b800000a7ab9 */ /* 0x000fe20000000a00 */
[----:B0-----:R-:W-:Y:S01]  /*10020*/  @P1 SHF.R.U32.HI R45, RZ, R47, R0 ;  /* 0x0000002fff2d1219 */ /* 0x001fe20000011600 */
[----:B------:R-:W-:-:S03]  /*10030*/  UIADD3 UR4, UR9, UR4, URZ ;  /* 0x0000000409047290 */ /* 0x000fc6000fffe03f */
[--C-:B------:R-:W-:Y:S01]  /*10040*/  SHF.R.S32.HI R0, RZ, 0x1f, R45.reuse ;  /* 0x0000001fff007819 */ /* 0x100fe2000001142d */
[----:B------:R-:W-:Y:S02]  /*10050*/  IMAD.MOV R2, RZ, RZ, -R45 ;  /* 0x000000ffff027224 */ /* 0x000fe400078e0a2d */
[----:B------:R-:W-:Y:S02]  /*10060*/  IMAD.U32 R21, RZ, RZ, UR9 ;  /* 0x00000009ff157e24 */ /* 0x000fe4000f8e00ff */
[----:B------:R-:W-:Y:S02]  /*10070*/  IMAD R0, R0, UR10, RZ ;  /* 0x0000000a00007c24 */ /* 0x000fe4000f8e02ff */
[----:B------:R-:W-:Y:S02]  /*10080*/  IMAD R93, R93, R2, R44 ;  /* 0x000000025d5d7224 */ /* 0x000fe400078e022c */
[----:B------:R-:W-:Y:S01]  /*10090*/  IMAD.U32 R20, RZ, RZ, UR8 ;  /* 0x00000008ff147e24 */ /* 0x000fe2000f8e00ff */
[----:B------:R-:W-:Y:S01]  /*100a0*/  ULDC.64 UR8, c[0x0][0xad8] ;  /* 0x0002b60000087ab9 */ /* 0x000fe20000000a00 */
[----:B------:R-:W-:-:S02]  /*100b0*/  IMAD.U32 R21, RZ, RZ, UR4 ;  /* 0x00000004ff157e24 */ /* 0x000fc4000f8e00ff */
[C---:B------:R-:W-:Y:S01]  /*100c0*/  IMAD R47, R45.reuse, UR11, R0 ;  /* 0x0000000b2d2f7c24 */ /* 0x040fe2000f8e0200 */
[----:B------:R-:W-:Y:S01]  /*100d0*/  SHF.R.S32.HI R0, RZ, 0x1f, R93 ;  /* 0x0000001fff007819 */ /* 0x000fe2000001145d */
[----:B------:R-:W-:-:S04]  /*100e0*/  IMAD.WIDE.U32 R20, R45, UR10, R20 ;  /* 0x0000000a2d147c25 */ /* 0x000fc8000f8e0014 */
[----:B------:R-:W-:Y:S02]  /*100f0*/  IMAD.IADD R21, R21, 0x1, R47 ;  /* 0x0000000115157824 */ /* 0x000fe400078e022f */
[----:B------:R-:W-:Y:S02]  /*10100*/  IMAD R0, R0, UR8, RZ ;  /* 0x0000000800007c24 */ /* 0x000fe4000f8e02ff */
[----:B------:R-:W-:Y:S02]  /*10110*/  VIADD R49, R182, UR42 ;  /* 0x0000002ab6317c36 */ /* 0x000fe40008000000 */
[C---:B------:R-:W-:Y:S02]  /*10120*/  IMAD R47, R93.reuse, UR9, R0 ;  /* 0x000000095d2f7c24 */ /* 0x040fe4000f8e0200 */
[----:B------:R-:W-:Y:S01]  /*10130*/  IMAD.WIDE.U32 R20, R93, UR8, R20 ;  /* 0x000000085d147c25 */ /* 0x000fe2000f8e0014 */
[----:B------:R-:W-:Y:S01]  /*10140*/  ISETP.GE.AND P2, PT, R49, R92, PT ;  /* 0x0000005c3100720c */ /* 0x000fe20003f46270 */
[----:B------:R-:W-:-:S02]  /*10150*/  ULDC.64 UR8, c[0x0][0xa80] ;  /* 0x0002a00000087ab9 */ /* 0x000fc40000000a00 */
[----:B------:R-:W-:Y:S01]  /*10160*/  IMAD.IADD R21, R21, 0x1, R47 ;  /* 0x0000000115157824 */ /* 0x000fe200078e022f */
[C---:B------:R-:W-:Y:S01]  /*10170*/  LEA R0, P3, R20.reuse, UR8, 0x1 ;  /* 0x0000000814007c11 */ /* 0x040fe2000f8608ff */
[----:B------:R-:W-:Y:S02]  /*10180*/  VIADD R3, R3, 0x22820 ;  /* 0x0002282003037836 */ /* 0x000fe40000000000 */
[----:B------:R-:W-:Y:S01]  /*10190*/  VIADD R45, R49, 0x20 ;  /* 0x00000020312d7836 */ /* 0x000fe20000000000 */
[----:B------:R-:W-:Y:S02]  /*101a0*/  LEA.HI.X R44, R20, UR9, R21, 0x1, P3 ;  /* 0x00000009142c7c11 */ /* 0x000fe400098f0c15 */
[----:B------:R-:W-:Y:S02]  /*101b0*/  PRMT R3, RZ, 0x654, R3 ;  /* 0x00000654ff037816 */ /* 0x000fe40000000003 */
[-C--:B------:R-:W-:Y:S01]  /*101c0*/  ISETP.GE.AND P0, PT, R45, R92.reuse, PT ;  /* 0x0000005c2d00720c */ /* 0x080fe20003f06270 */
[----:B------:R-:W-:Y:S01]  /*101d0*/  VIADD R45, R49, 0x40 ;  /* 0x00000040312d7836 */ /* 0x000fe20000000000 */
[----:B-1----:R0:W-:Y:S01]  /*101e0*/  SYNCS.ARRIVE.TRANS64.RED.A1T0 RZ, [R3+URZ], RZ ;  /* 0x000000ff03ff79a7 */ /* 0x0021e2000810043f */
        /* <DEDUP_REMOVED lines=8> */
[CC--:B-1----:R-:W-:Y:S02]  /*10270*/  @!P2 LEA R2, P4, R18.reuse, R20.reuse, 0x1 ;  /* 0x000000141202a211 */ /* 0x0c2fe400078808ff */
[C---:B------:R-:W-:Y:S02]  /*10280*/  @!P3 LEA R20, P5, R19.reuse, R20, 0x1 ;  /* 0x000000141314b211 */ /* 0x040fe400078a08ff */
[-C--:B0-2---:R-:W-:Y:S02]  /*10290*/  @!P2 LEA.HI.X R3, R18, R21.reuse, R204, 0x1, P4 ;  /* 0x000000151203a211 */ /* 0x085fe400020f0ccc */
[----:B------:R-:W-:-:S03]  /*102a0*/  @!P3 LEA.HI.X R21, R19, R21, R203, 0x1, P5 ;  /* 0x000000151315b211 */ /* 0x000fc600028f0ccb */
[----:B-----5:R3:W-:Y:S04]  /*102b0*/  @!P2 ST.E.128 desc[UR56][R2.64], R4 ;  /* 0x000000040200a985 */ /* 0x0207e8000c101d38 */
[----:B------:R3:W-:Y:S02]  /*102c0*/  @!P3 ST.E.128 desc[UR56][R20.64], R28 ;  /* 0x0000001c1400b985 */ /* 0x0007e4000c101d38 */
.L_x_1371:
[----:B------:R-:W-:Y:S05]  /*102d0*/  BSYNC B1 ;  /* 0x0000000000017941 */ /* 0x000fea0003800000 */
.L_x_1370:
[----:B---3-5:R3:W4:Y:S01]  /*102e0*/  SHFL.IDX PT, R5, R44, 0x1, 0x181f ;  /* 0x00381f002c057f89 */ /* 0x02872200000e0000 */
[----:B------:R-:W-:Y:S03]  /*102f0*/  BSSY B1, `(.L_x_1372) ;  /* 0x000000c000017945 */ /* 0x000fe60003800000 */
[----:B------:R3:W0:Y:S01]  /*10300*/  SHFL.IDX PT, R4, R0, 0x1, 0x181f ;  /* 0x00381f0000047f89 */ /* 0x00062200000e0000 */
[----:B------:R-:W-:Y:S05]  /*10310*/  @P0 BRA `(.L_x_1373) ;  /* 0x0000000000240947 */ /* 0x000fea0003800000 */
[----:B------:R-:W-:Y:S02]  /*10320*/  ULDC UR4, c[0x0][0xac8] ;  /* 0x0002b20000047ab9 */ /* 0x000fe40000000800 */
[----:B------:R-:W-:Y:S02]  /*10330*/  ISETP.GE.AND P3, PT, R18, UR4, PT ;  /* 0x0000000412007c0c */ /* 0x000fe4000bf66270 */
[----:B------:R-:W-:-:S11]  /*10340*/  ISETP.GE.AND P4, PT, R19, UR4, PT ;  /* 0x0000000413007c0c */ /* 0x000fd6000bf86270 */
[CC--:B0-----:R-:W-:Y:S02]  /*10350*/  @!P3 LEA R2, P0, R18.reuse, R4.reuse, 0x1 ;  /* 0x000000041202b211 */ /* 0x0c1fe400078008ff */
[C---:B------:R-:W-:Y:S02]  /*10360*/  @!P4 LEA R4, P2, R19.reuse, R4, 0x1 ;  /* 0x000000041304c211 */ /* 0x040fe400078408ff */
[-C--:B----4-:R-:W-:Y:S02]  /*10370*/  @!P3 LEA.HI.X R3, R18, R5.reuse, R204, 0x1, P0 ;  /* 0x000000051203b211 */ /* 0x090fe400000f0ccc */
[----:B------:R-:W-:-:S03]  /*10380*/  @!P4 LEA.HI.X R5, R19, R5, R203, 0x1, P2 ;  /* 0x000000051305c211 */ /* 0x000fc600010f0ccb */
[----:B------:R0:W-:Y:S04]  /*10390*/  @!P3 ST.E.128 desc[UR56][R2.64], R8 ;  /* 0x000000080200b985 */ /* 0x0001e8000c101d38 */
[----:B------:R0:W-:Y:S02]  /*103a0*/  @!P4 ST.E.128 desc[UR56][R4.64], R32 ;  /* 0x000000200400c985 */ /* 0x0001e4000c101d38 */
.L_x_1373:
[----:B------:R-:W-:Y:S05]  /*103b0*/  BSYNC B1 ;  /* 0x0000000000017941 */ /* 0x000fea0003800000 */
.L_x_1372:
[----:B0---4-:R0:W4:Y:S01]  /*103c0*/  SHFL.IDX PT, R5, R44, 0x2, 0x181f ;  /* 0x00581f002c057f89 */ /* 0x01112200000e0000 */
        /* <DEDUP_REMOVED lines=12> */
.L_x_1375:
[----:B------:R-:W-:Y:S05]  /*10490*/  BSYNC B1 ;  /* 0x0000000000017941 */ /* 0x000fea0003800000 */
.L_x_1374:
[----:B0-----:R-:W-:Y:S01]  /*104a0*/  VIADD R3, R49, 0x60 ;  /* 0x0000006031037836 */ /* 0x001fe20000000000 */
[----:B---3--:R-:W0:Y:S04]  /*104b0*/  SHFL.IDX PT, R44, R44, 0x3, 0x181f ;  /* 0x00781f002c2c7f89 */ /* 0x008e2800000e0000 */
[----:B------:R-:W-:Y:S01]  /*104c0*/  ISETP.GE.AND P0, PT, R3, R92, PT ;  /* 0x0000005c0300720c */ /* 0x000fe20003f06270 */
[----:B------:R-:W3:-:S12]  /*104d0*/  SHFL.IDX PT, R0, R0, 0x3, 0x181f ;  /* 0x00781f0000007f89 */ /* 0x000ed800000e0000 */
[----:B------:R-:W-:Y:S05]  /*104e0*/  @P0 BRA `(.L_x_1376) ;  /* 0x0000001800200947 */ /* 0x000fea0003800000 */
[----:B------:R-:W-:Y:S02]  /*104f0*/  ULDC UR4, c[0x0][0xac8] ;  /* 0x0002b20000047ab9 */ /* 0x000fe40000000800 */
[----:B------:R-:W-:-:S13]  /*10500*/  ISETP.GE.AND P1, PT, R18, UR4, PT ;  /* 0x0000000412007c0c */ /* 0x000fda000bf26270 */
[----:B---3--:R-:W-:-:S04]  /*10510*/  @!P1 LEA R2, P0, R18, R0, 0x1 ;  /* 0x0000000012029211 */ /* 0x008fc800078008ff */
[----:B0-----:R-:W-:Y:S02]  /*10520*/  @!P1 LEA.HI.X R3, R18, R44, R204, 0x1, P0 ;  /* 0x0000002c12039211 */ /* 0x001fe400000f0ccc */
[----:B------:R-:W-:-:S03]  /*10530*/  ISETP.GE.AND P0, PT, R19, UR4, PT ;  /* 0x0000000413007c0c */ /* 0x000fc6000bf06270 */
[----:B------:R0:W-:Y:S10]  /*10540*/  @!P1 ST.E.128 desc[UR56][R2.64], R24 ;  /* 0x0000001802009985 */ /* 0x0001f4000c101d38 */
[----:B------:R-:W-:Y:S05]  /*10550*/  @P0 BRA `(.L_x_1376) ;  /* 0x0000001800040947 */ /* 0x000fea0003800000 */
[----:B0-----:R-:W-:-:S04]  /*10560*/  LEA R2, P0, R19, R0, 0x1 ;  /* 0x0000000013027211 */ /* 0x001fc800078008ff */
[----:B------:R-:W-:-:S05]  /*10570*/  LEA.HI.X R3, R19, R44, R203, 0x1, P0 ;  /* 0x0000002c13037211 */ /* 0x000fca00000f0ccb */
[----:B------:R0:W-:Y:S01]  /*10580*/  ST.E.128 desc[UR56][R2.64], R40 ;  /* 0x0000002802007985 */ /* 0x0001e2000c101d38 */
[----:B------:R-:W-:Y:S05]  /*10590*/  BRA `(.L_x_1376) ;  /* 0x0000001400f47947 */ /* 0x000fea0003800000 */
.L_x_1369:
        /* <DEDUP_REMOVED lines=9> */
[----:B------:R-:W-:-:S03]  /*10630*/  UIADD3 UR9, UR9, UR10, URZ ;  /* 0x0000000a09097290 */ /* 0x000fc6000fffe03f */
[----:B------:R-:W-:Y:S02]  /*10640*/  ULDC.64 UR10, c[0x0][0xb38] ;  /* 0x0002ce00000a7ab9 */ /* 0x000fe40000000a00 */
[----:B------:R-:W-:-:S04]  /*10650*/  UIMAD.WIDE.U32 UR8, UR43, UR10, UR8 ;  /* 0x0000000a2b0872a5 */ /* 0x000fc8000f8e0008 */
[----:B------:R-:W-:-:S03]  /*10660*/  UIMAD UR9, UR43, UR11, UR9 ;  /* 0x0000000b2b0972a4 */ /* 0x000fc6000f8e0209 */
[----:B------:R-:W-:Y:S02]  /*10670*/  ULDC.64 UR10, c[0x0][0xb40] ;  /* 0x0002d000000a7ab9 */ /* 0x000fe40000000a00 */
[----:B------:R-:W-:Y:S01]  /*10680*/  UIMAD UR4, UR4, UR10, URZ ;  /* 0x0000000a040472a4 */ /* 0x000fe2000f8e023f */
[----:B0-----:R-:W-:Y:S01]  /*10690*/  @P1 IMAD.HI.U32 R0, R13, R0, RZ ;  /* 0x000000000d001227 */ /* 0x001fe200078e00ff */
[----:B------:R-:W-:Y:S02]  /*106a0*/  UIMAD.WIDE.U32 UR8, UR7, UR10, UR8 ;  /* 0x0000000a070872a5 */ /* 0x000fe4000f8e0008 */
[----:B------:R-:W-:-:S03]  /*106b0*/  UIMAD UR4, UR7, UR11, UR4 ;  /* 0x0000000b070472a4 */ /* 0x000fc6000f8e0204 */
[----:B------:R-:W-:Y:S01]  /*106c0*/  ULDC.64 UR10, c[0x0][0xb48] ;  /* 0x0002d200000a7ab9 */ /* 0x000fe20000000a00 */
[----:B------:R-:W-:Y:S01]  /*106d0*/  UIADD3 UR9, UR9, UR4, URZ ;  /* 0x0000000409097290 */ /* 0x000fe2000fffe03f */
[----:B-1----:R-:W-:-:S03]  /*106e0*/  @P1 SHF.R.U32.HI R7, RZ, R5, R0 ;  /* 0x00000005ff071219 */ /* 0x002fc60000011600 */
[----:B------:R-:W-:Y:S01]  /*106f0*/  UIMAD.WIDE.U32 UR8, UR39, UR10, UR8 ;  /* 0x0000000a270872a5 */ /* 0x000fe2000f8e0008 */
[--C-:B------:R-:W-:Y:S01]  /*10700*/  SHF.R.S32.HI R0, RZ, 0x1f, R7.reuse ;  /* 0x0000001fff007819 */ /* 0x100fe20000011407 */
[----:B------:R-:W-:Y:S02]  /*10710*/  IMAD.MOV R2, RZ, RZ, -R7 ;  /* 0x000000ffff027224 */ /* 0x000fe400078e0a07 */
[----:B------:R-:W-:Y:S02]  /*10720*/  UIMAD UR39, UR39, UR11, UR9 ;  /* 0x0000000b272772a4 */ /* 0x000fe4000f8e0209 */
[----:B------:R-:W-:Y:S01]  /*10730*/  IMAD R93, R93, R2, R13 ;  /* 0x000000025d5d7224 */ /* 0x000fe200078e020d */
[----:B------:R-:W-:Y:S01]  /*10740*/  ULDC.64 UR10, c[0x0][0xb30] ;  /* 0x0002cc00000a7ab9 */ /* 0x000fe20000000a00 */
[----:B------:R-:W-:Y:S02]  /*10750*/  IMAD.U32 R5, RZ, RZ, UR9 ;  /* 0x00000009ff057e24 */ /* 0x000fe4000f8e00ff */
[----:B------:R-:W-:-:S02]  /*10760*/  IMAD R0, R0, UR10, RZ ;  /* 0x0000000a00007c24 */ /* 0x000fc4000f8e02ff */
        /* <DEDUP_REMOVED lines=14> */
[----:B------:R-:W-:Y:S01]  /*10850*/  PRMT R2, RZ, 0x654, R2 ;  /* 0x00000654ff027816 */ /* 0x000fe20000000002 */
[----:B------:R0:W1:Y:S01]  /*10860*/  SHFL.IDX PT, R12, R0, RZ, 0x1c1f ;  /* 0x001c1fff000c7589 */ /* 0x00006200000e0000 */
[----:B------:R-:W-:Y:S02]  /*10870*/  LEA.HI.X R14, R4, UR9, R3, 0x2, P1 ;  /* 0x00000009040e7c11 */ /* 0x000fe400088f1403 */
[----:B------:R0:W-:Y:S03]  /*10880*/  SYNCS.ARRIVE.TRANS64.RED.A1T0 RZ, [R2+URZ], RZ ;  /* 0x000000ff02ff79a7 */ /* 0x0001e6000810043f */
[----:B------:R0:W2:Y:S01]  /*10890*/  SHFL.IDX PT, R13, R14, RZ, 0x1c1f ;  /* 0x001c1fff0e0d7589 */ /* 0x0000a200000e0000 */
[----:B------:R-:W-:Y:S05]  /*108a0*/  @P2 BRA `(.L_x_1378) ;  /* 0x0000000400042947 */ /* 0x000fea0003800000 */
[----:B------:R-:W-:Y:S02]  /*108b0*/  ULDC UR4, c[0x0][0xac8] ;  /* 0x0002b20000047ab9 */ /* 0x000fe40000000800 */
[----:B------:R-:W-:Y:S02]  /*108c0*/  ISETP.GE.AND P1, PT, R16, UR4, PT ;  /* 0x0000000410007c0c */ /* 0x000fe4000bf26270 */
[----:B------:R-:W-:Y:S02]  /*108d0*/  ISETP.GE.AND P4, PT, R181, UR4, PT ;  /* 0x00000004b5007c0c */ /* 0x000fe4000bf86270 */
[----:B------:R-:W-:Y:S02]  /*108e0*/  ISETP.GE.AND P3, PT, R180, UR4, PT ;  /* 0x00000004b4007c0c */ /* 0x000fe4000bf66270 */
[----:B------:R-:W-:-:S07]  /*108f0*/  ISETP.GE.AND P2, PT, R179, UR4, PT ;  /* 0x00000004b3007c0c */ /* 0x000fce000bf46270 */
[CC--:B01----:R-:W-:Y:S02]  /*10900*/  @!P1 LEA R2, P5, R16.reuse, R12.reuse, 0x2 ;  /* 0x0000000c10029211 */ /* 0x0c3fe400078a10ff */
[CC--:B------:R-:W-:Y:S02]  /*10910*/  @!P4 LEA R4, P6, R181.reuse, R12.reuse, 0x2 ;  /* 0x0000000cb504c211 */ /* 0x0c0fe400078c10ff */
[-C--:B--2---:R-:W-:Y:S02]  /*10920*/  @!P1 LEA.HI.X R3, R16, R13.reuse, R199, 0x2, P5 ;  /* 0x0000000d10039211 */ /* 0x084fe400028f14c7 */
[----:B------:R-:W-:Y:S02]  /*10930*/  @!P4 LEA.HI.X R5, R181, R13, R198, 0x2, P6 ;  /* 0x0000000db505c211 */ /* 0x000fe400030f14c6 */
[----:B------:R-:W-:Y:S01]  /*10940*/  @!P3 LEA R6, P5, R180, R12, 0x2 ;  /* 0x0000000cb406b211 */ /* 0x000fe200078a10ff */
[----:B------:R0:W-:Y:S01]  /*10950*/  @!P1 ST.E.64 desc[UR56][R2.64], R32 ;  /* 0x0000002002009985 */ /* 0x0001e2000c101b38 */
        /* <DEDUP_REMOVED lines=8> */
[CC--:B------:R-:W-:Y:S02]  /*109e0*/  @!P1 LEA R10, P5, R178.reuse, R12.reuse, 0x2 ;  /* 0x0000000cb20a9211 */ /* 0x0c0fe400078a10ff */
[----:B------:R3:W-:Y:S01]  /*109f0*/  @!P2 ST.E.64 desc[UR56][R8.64], R42 ;  /* 0x0000002a0800a985 */ /* 0x0007e2000c101b38 */
[----:B------:R-:W-:Y:S02]  /*10a00*/  ISETP.GE.AND P2, PT, R175, UR4, PT ;  /* 0x00000004af007c0c */ /* 0x000fe4000bf46270 */
[----:B------:R-:W-:Y:S02]  /*10a10*/  @!P1 LEA.HI.X R11, R178, R13, R195, 0x2, P5 ;  /* 0x0000000db20b9211 */ /* 0x000fe400028f14c3 */
[----:B0-----:R-:W-:-:S03]  /*10a20*/  @!P4 LEA R2, P6, R177, R12, 0x2 ;  /* 0x0000000cb102c211 */ /* 0x001fc600078c10ff */
[----:B------:R0:W-:Y:S01]  /*10a30*/  @!P1 ST.E.64 desc[UR56][R10.64], R48 ;  /* 0x000000300a009985 */ /* 0x0001e2000c101b38 */
[----:B------:R-:W-:Y:S02]  /*10a40*/  ISETP.GE.AND P1, PT, R174, UR4, PT ;  /* 0x00000004ae007c0c */ /* 0x000fe4000bf26270 */
[-C--:B------:R-:W-:Y:S02]  /*10a50*/  @!P4 LEA.HI.X R3, R177, R13.reuse, R194, 0x2, P6 ;  /* 0x0000000db103c211 */ /* 0x080fe400030f14c2 */
[CC--:B-1----:R-:W-:Y:S02]  /*10a60*/  @!P3 LEA R4, P6, R176.reuse, R12.reuse, 0x2 ;  /* 0x0000000cb004b211 */ /* 0x0c2fe400078c10ff */
[----:B--2---:R-:W-:Y:S01]  /*10a70*/  @!P2 LEA R6, P5, R175, R12, 0x2 ;  /* 0x0000000caf06a211 */ /* 0x004fe200078a10ff */
[----:B------:R1:W-:Y:S01]  /*10a80*/  @!P4 ST.E.64 desc[UR56][R2.64], R50 ;  /* 0x000000320200c985 */ /* 0x0003e2000c101b38 */
[----:B------:R-:W-:Y:S02]  /*10a90*/  @!P3 LEA.HI.X R5, R176, R13, R193, 0x2, P6 ;  /* 0x0000000db005b211 */ /* 0x000fe400030f14c1 */
[----:B------:R-:W-:-:S02]  /*10aa0*/  ISETP.GE.AND P4, PT, R173, UR4, PT ;  /* 0x00000004ad007c0c */ /* 0x000fc4000bf86270 */
[----:B------:R-:W-:Y:S01]  /*10ab0*/  ISETP.GE.AND P6, PT, R172, UR4, PT ;  /* 0x00000004ac007c0c */ /* 0x000fe2000bfc6270 */
[----:B------:R2:W-:Y:S01]  /*10ac0*/  @!P3 ST.E.64 desc[UR56][R4.64], R56 ;  /* 0x000000380400b985 */ /* 0x0005e2000c101b38 */
[----:B------:R-:W-:Y:S02]  /*10ad0*/  @!P2 LEA.HI.X R7, R175, R13, R192, 0x2, P5 ;  /* 0x0000000daf07a211 */ /* 0x000fe400028f14c0 */
[----:B---3--:R-:W-:-:S03]  /*10ae0*/  @!P1 LEA R8, P3, R174, R12, 0x2 ;  /* 0x0000000cae089211 */ /* 0x008fc600078610ff */
[----:B------:R3:W-:Y:S01]  /*10af0*/  @!P2 ST.E.64 desc[UR56][R6.64], R58 ;  /* 0x0000003a0600a985 */ /* 0x0007e2000c101b38 */
[-C--:B------:R-:W-:Y:S02]  /*10b00*/  @!P1 LEA.HI.X R9, R174, R13.reuse, R191, 0x2, P3 ;  /* 0x0000000dae099211 */ /* 0x080fe400018f14bf */
[----:B------:R-:W-:Y:S02]  /*10b10*/  ISETP.GE.AND P2, PT, R171, UR4, PT ;  /* 0x00000004ab007c0c */ /* 0x000fe4000bf46270 */
[CC--:B0-----:R-:W-:Y:S01]  /*10b20*/  @!P4 LEA R10, P5, R173.reuse, R12.reuse, 0x2 ;  /* 0x0000000cad0ac211 */ /* 0x0c1fe200078a10ff */
[----:B------:R0:W-:Y:S01]  /*10b30*/  @!P1 ST.E.64 desc[UR56][R8.64], R64 ;  /* 0x0000004008009985 */ /* 0x0001e2000c101b38 */
[----:B-1----:R-:W-:Y:S02]  /*10b40*/  @!P6 LEA R2, P3, R172, R12, 0x2 ;  /* 0x0000000cac02e211 */ /* 0x002fe400078610ff */
[----:B------:R-:W-:Y:S02]  /*10b50*/  ISETP.GE.AND P1, PT, R170, UR4, PT ;  /* 0x00000004aa007c0c */ /* 0x000fe4000bf26270 */
[----:B------:R-:W-:-:S02]  /*10b60*/  @!P4 LEA.HI.X R11, R173, R13, R190, 0x2, P5 ;  /* 0x0000000dad0bc211 */ /* 0x000fc400028f14be */
[-C--:B------:R-:W-:Y:S02]  /*10b70*/  @!P6 LEA.HI.X R3, R172, R13.reuse, R189, 0x2, P3 ;  /* 0x0000000dac03e211 */ /* 0x080fe400018f14bd */
[----:B------:R-:W-:Y:S01]  /*10b80*/  ISETP.GE.AND P5, PT, R23, UR4, PT ;  /* 0x0000000417007c0c */ /* 0x000fe2000bfa6270 */
[----:B------:R1:W-:Y:S01]  /*10b90*/  @!P4 ST.E.64 desc[UR56][R10.64], R66 ;  /* 0x000000420a00c985 */ /* 0x0003e2000c101b38 */
[----:B--2---:R-:W-:Y:S02]  /*10ba0*/  @!P2 LEA R4, P3, R171, R12, 0x2 ;  /* 0x0000000cab04a211 */ /* 0x004fe400078610ff */
[----:B------:R-:W-:Y:S01]  /*10bb0*/  ISETP.GE.AND P4, PT, R169, UR4, PT ;  /* 0x00000004a9007c0c */ /* 0x000fe2000bf86270 */
[----:B------:R4:W-:Y:S01]  /*10bc0*/  @!P6 ST.E.64 desc[UR56][R2.64], R72 ;  /* 0x000000480200e985 */ /* 0x0009e2000c101b38 */
[----:B------:R-:W-:Y:S02]  /*10bd0*/  ISETP.GE.AND P6, PT, R168, UR4, PT ;  /* 0x00000004a8007c0c */ /* 0x000fe4000bfc6270 */
[----:B------:R-:W-:-:S02]  /*10be0*/  @!P2 LEA.HI.X R5, R171, R13, R188, 0x2, P3 ;  /* 0x0000000dab05a211 */ /* 0x000fc400018f14bc */
[----:B---3--:R-:W-:-:S03]  /*10bf0*/  @!P1 LEA R6, P3, R170, R12, 0x2 ;  /* 0x0000000caa069211 */ /* 0x008fc600078610ff */
[----:B------:R4:W-:Y:S01]  /*10c00*/  @!P2 ST.E.64 desc[UR56][R4.64], R74 ;  /* 0x0000004a0400a985 */ /* 0x0009e2000c101b38 */
[----:B------:R-:W-:-:S03]  /*10c10*/  @!P1 LEA.HI.X R7, R170, R13, R187, 0x2, P3 ;  /* 0x0000000daa079211 */ /* 0x000fc600018f14bb */
[-C--:B0-----:R-:W-:Y:S02]  /*10c20*/  @!P4 LEA R8, P2, R169, R12.reuse, 0x2 ;  /* 0x0000000ca908c211 */ /* 0x081fe400078410ff */
[----:B------:R4:W-:Y:S01]  /*10c30*/  @!P1 ST.E.64 desc[UR56][R6.64], R80 ;  /* 0x0000005006009985 */ /* 0x0009e2000c101b38 */
[CC--:B-1----:R-:W-:Y:S02]  /*10c40*/  @!P6 LEA R10, P1, R168.reuse, R12.reuse, 0x2 ;  /* 0x0000000ca80ae211 */ /* 0x0c2fe400078210ff */
[----:B------:R-:W-:Y:S02]  /*10c50*/  @!P5 LEA R12, P3, R23, R12, 0x2 ;  /* 0x0000000c170cd211 */ /* 0x000fe400078610ff */
[-C--:B------:R-:W-:Y:S02]  /*10c60*/  @!P4 LEA.HI.X R9, R169, R13.reuse, R186, 0x2, P2 ;  /* 0x0000000da909c211 */ /* 0x080fe400010f14ba */
[-C--:B------:R-:W-:Y:S02]  /*10c70*/  @!P6 LEA.HI.X R11, R168, R13.reuse, R185, 0x2, P1 ;  /* 0x0000000da80be211 */ /* 0x080fe400008f14b9 */
[----:B------:R-:W-:Y:S01]  /*10c80*/  @!P5 LEA.HI.X R13, R23, R13, R184, 0x2, P3 ;  /* 0x0000000d170dd211 */ /* 0x000fe200018f14b8 */
[----:B------:R4:W-:Y:S04]  /*10c90*/  @!P4 ST.E.64 desc[UR56][R8.64], R82 ;  /* 0x000000520800c985 */ /* 0x0009e8000c101b38 */
[----:B------:R4:W-:Y:S04]  /*10ca0*/  @!P6 ST.E.64 desc[UR56][R10.64], R88 ;  /* 0x000000580a00e985 */ /* 0x0009e8000c101b38 */
[----:B------:R4:W-:Y:S02]  /*10cb0*/  @!P5 ST.E.64 desc[UR56][R12.64], R90 ;  /* 0x0000005a0c00d985 */ /* 0x0009e4000c101b38 */
.L_x_1378:
[----:B------:R-:W-:Y:S05]  /*10cc0*/  BSYNC B1 ;  /* 0x0000000000017941 */ /* 0x000fea0003800000 */
.L_x_1377:
[----:B0-----:R-:W0:Y:S04]  /*10cd0*/  SHFL.IDX PT, R14, R14, 0x1, 0x1c1f ;  /* 0x003c1f000e0e7f89 */ /* 0x001e2800000e0000 */
[----:B------:R-:W3:Y:S01]  /*10ce0*/  SHFL.IDX PT, R0, R0, 0x1, 0x1c1f ;  /* 0x003c1f0000007f89 */ /* 0x000ee200000e0000 */
[----:B------:R-:W-:Y:S05]  /*10cf0*/  @P0 BRA `(.L_x_1376) ;  /* 0x00000010001c0947 */ /* 0x000fea0003800000 */
[----:B------:R-:W-:Y:S02]  /*10d00*/  ULDC UR4, c[0x0][0xac8] ;  /* 0x0002b20000047ab9 */ /* 0x000fe40000000800 */
[----:B------:R-:W-:Y:S02]  /*10d10*/  ISETP.GE.AND P3, PT, R16, UR4, PT ;  /* 0x0000000410007c0c */ /* 0x000fe4000bf66270 */
[----:B------:R-:W-:Y:S02]  /*10d20*/  ISETP.GE.AND P1, PT, R181, UR4, PT ;  /* 0x00000004b5007c0c */ /* 0x000fe4000bf26270 */
[----:B------:R-:W-:Y:S02]  /*10d30*/  ISETP.GE.AND P0, PT, R180, UR4, PT ;  /* 0x00000004b4007c0c */ /* 0x000fe4000bf06270 */
[----:B------:R-:W-:-:S07]  /*10d40*/  ISETP.GE.AND P4, PT, R179, UR4, PT ;  /* 0x00000004b3007c0c */ /* 0x000fce000bf86270 */
[CC--:B---34-:R-:W-:Y:S02]  /*10d50*/  @!P3 LEA R2, P2, R16.reuse, R0.reuse, 0x2 ;  /* 0x000000001002b211 */ /* 0x0d8fe400078410ff */
[----:B------:R-:W-:Y:S02]  /*10d60*/  @!P1 LEA R4, P6, R181, R0, 0x2 ;  /* 0x00000000b5049211 */ /* 0x000fe400078c10ff */
[----:B0-----:R-:W-:Y:S02]  /*10d70*/  @!P3 LEA.HI.X R3, R16, R14, R199, 0x2, P2 ;  /* 0x0000000e1003b211 */ /* 0x001fe400010f14c7 */
[----:B------:R-:W-:Y:S02]  /*10d80*/  ISETP.GE.AND P2, PT, R178, UR4, PT ;  /* 0x00000004b2007c0c */ /* 0x000fe4000bf46270 */
[----:B------:R-:W-:Y:S01]  /*10d90*/  @!P0 LEA R6, P5, R180, R0, 0x2 ;  /* 0x00000000b4068211 */ /* 0x000fe200078a10ff */
[----:B------:R0:W-:Y:S01]  /*10da0*/  @!P3 ST.E.64 desc[UR56][R2.64], R36 ;  /* 0x000000240200b985 */ /* 0x0001e2000c101b38 */
[----:B------:R-:W-:-:S02]  /*10db0*/  ISETP.GE.AND P3, PT, R177, UR4, PT ;  /* 0x00000004b1007c0c */ /* 0x000fc4000bf66270 */
[-C--:B------:R-:W-:Y:S02]  /*10dc0*/  @!P1 LEA.HI.X R5, R181, R14.reuse, R198, 0x2, P6 ;  /* 0x0000000eb5059211 */ /* 0x080fe400030f14c6 */
[----:B------:R-:W-:-:S03]  /*10dd0*/  @!P0 LEA.HI.X R7, R180, R14, R197, 0x2, P5 ;  /* 0x0000000eb4078211 */ /* 0x000fc600028f14c5 */
[----:B------:R3:W-:Y:S01]  /*10de0*/  @!P1 ST.E.64 desc[UR56][R4.64], R38 ;  /* 0x0000002604009985 */ /* 0x0007e2000c101b38 */
[CC--:B------:R-:W-:Y:S02]  /*10df0*/  @!P4 LEA R8, P1, R179.reuse, R0.reuse, 0x2 ;  /* 0x00000000b308c211 */ /* 0x0c0fe400078210ff */
[----:B------:R-:W-:Y:S01]  /*10e00*/  @!P2 LEA R10, P6, R178, R0, 0x2 ;  /* 0x00000000b20aa211 */ /* 0x000fe200078c10ff */
[----:B------:R4:W-:Y:S01]  /*10e10*/  @!P0 ST.E.64 desc[UR56][R6.64], R44 ;  /* 0x0000002c06008985 */ /* 0x0009e2000c101b38 */
[----:B------:R-:W-:Y:S02]  /*10e20*/  ISETP.GE.AND P0, PT, R176, UR4, PT ;  /* 0x00000004b0007c0c */ /* 0x000fe4000bf06270 */
[----:B------:R-:W-:Y:S02]  /*10e30*/  @!P4 LEA.HI.X R9, R179, R14, R196, 0x2, P1 ;  /* 0x0000000eb309c211 */ /* 0x000fe400008f14c4 */
[----:B------:R-:W-:Y:S02]  /*10e40*/  ISETP.GE.AND P1, PT, R175, UR4, PT ;  /* 0x00000004af007c0c */ /* 0x000fe4000bf26270 */
[----:B-1----:R-:W-:Y:S01]  /*10e50*/  @!P3 LEA R12, P5, R177, R0, 0x2 ;  /* 0x00000000b10cb211 */ /* 0x002fe200078a10ff */
[----:B------:R1:W-:Y:S01]  /*10e60*/  @!P4 ST.E.64 desc[UR56][R8.64], R46 ;  /* 0x0000002e0800c985 */ /* 0x0003e2000c101b38 */
[----:B------:R-:W-:-:S02]  /*10e70*/  @!P2 LEA.HI.X R11, R178, R14, R195, 0x2, P6 ;  /* 0x0000000eb20ba211 */ /* 0x000fc400030f14c3 */
[----:B------:R-:W-:Y:S02]  /*10e80*/  ISETP.GE.AND P4, PT, R174, UR4, PT ;  /* 0x00000004ae007c0c */ /* 0x000fe4000bf86270 */
[----:B--2---:R-:W-:Y:S01]  /*10e90*/  @!P3 LEA.HI.X R13, R177, R14, R194, 0x2, P5 ;  /* 0x0000000eb10db211 */ /* 0x004fe200028f14c2 */
[----:B------:R2:W-:Y:S01]  /*10ea0*/  @!P2 ST.E.64 desc[UR56][R10.64], R52 ;  /* 0x000000340a00a985 */ /* 0x0005e2000c101b38 */
[----:B0-----:R-:W-:-:S03]  /*10eb0*/  @!P0 LEA R2, P2, R176, R0, 0x2 ;  /* 0x00000000b0028211 */ /* 0x001fc600078410ff */
[----:B------:R-:W-:Y:S01]  /*10ec0*/  @!P3 ST.E.64 desc[UR56][R12.64], R54 ;  /* 0x000000360c00b985 */ /* 0x000fe2000c101b38 */
[----:B------:R-:W-:Y:S02]  /*10ed0*/  ISETP.GE.AND P3, PT, R173, UR4, PT ;  /* 0x00000004ad007c0c */ /* 0x000fe4000bf66270 */
[C---:B---3--:R-:W-:Y:S02]  /*10ee0*/  @!P1 LEA R4, P5, R175.reuse, R0, 0x2 ;  /* 0x00000000af049211 */ /* 0x048fe400078a10ff */
[----:B------:R-:W-:Y:S02]  /*10ef0*/  @!P0 LEA.HI.X R3, R176, R14, R193, 0x2, P2 ;  /* 0x0000000eb0038211 */ /* 0x000fe400010f14c1 */
[----:B------:R-:W-:Y:S02]  /*10f00*/  ISETP.GE.AND P2, PT, R172, UR4, PT ;  /* 0x00000004ac007c0c */ /* 0x000fe4000bf46270 */
[----:B----4-:R-:W-:Y:S01]  /*10f10*/  @!P4 LEA R6, P6, R174, R0, 0x2 ;  /* 0x00000000ae06c211 */ /* 0x010fe200078c10ff */
[----:B------:R0:W-:Y:S01]  /*10f20*/  @!P0 ST.E.64 desc[UR56][R2.64], R60 ;  /* 0x0000003c02008985 */ /* 0x0001e2000c101b38 */
[----:B------:R-:W-:-:S02]  /*10f30*/  @!P1 LEA.HI.X R5, R175, R14, R192, 0x2, P5 ;  /* 0x0000000eaf059211 */ /* 0x000fc400028f14c0 */
[----:B------:R-:W-:Y:S02]  /*10f40*/  @!P4 LEA.HI.X R7, R174, R14, R191, 0x2, P6 ;  /* 0x0000000eae07c211 */ /* 0x000fe400030f14bf */
[----:B------:R-:W-:Y:S01]  /*10f50*/  ISETP.GE.AND P0, PT, R171, UR4, PT ;  /* 0x00000004ab007c0c */ /* 0x000fe2000bf06270 */
[----:B------:R3:W-:Y:S01]  /*10f60*/  @!P1 ST.E.64 desc[UR56][R4.64], R62 ;  /* 0x0000003e04009985 */ /* 0x0007e2000c101b38 */
[C---:B-1----:R-:W-:Y:S02]  /*10f70*/  @!P3 LEA R8, P1, R173.reuse, R0, 0x2 ;  /* 0x00000000ad08b211 */ /* 0x042fe400078210ff */
[----:B------:R-:W-:Y:S01]  /*10f80*/  ISETP.GE.AND P5, PT, R170, UR4, PT ;  /* 0x00000004aa007c0c */ /* 0x000fe2000bfa6270 */
[----:B------:R1:W-:Y:S01]  /*10f90*/  @!P4 ST.E.64 desc[UR56][R6.64], R68 ;  /* 0x000000440600c985 */ /* 0x0003e2000c101b38 */
[----:B------:R-:W-:Y:S02]  /*10fa0*/  @!P3 LEA.HI.X R9, R173, R14, R190, 0x2, P1 ;  /* 0x0000000ead09b211 */ /* 0x000fe400008f14be */
[----:B------:R-:W-:-:S02]  /*10fb0*/  ISETP.GE.AND P4, PT, R169, UR4, PT ;  /* 0x00000004a9007c0c */ /* 0x000fc4000bf86270 */
[----:B------:R-:W-:Y:S01]  /*10fc0*/  ISETP.GE.AND P1, PT, R168, UR4, PT ;  /* 0x00000004a8007c0c */ /* 0x000fe2000bf26270 */
[----:B------:R4:W-:Y:S01]  /*10fd0*/  @!P3 ST.E.64 desc[UR56][R8.64], R70 ;  /* 0x000000460800b985 */ /* 0x0009e2000c101b38 */
[CC--:B--2---:R-:W-:Y:S02]  /*10fe0*/  @!P2 LEA R10, P6, R172.reuse, R0.reuse, 0x2 ;  /* 0x00000000ac0aa211 */ /* 0x0c4fe400078c10ff */
[C---:B0-----:R-:W-:Y:S02]  /*10ff0*/  @!P0 LEA R2, P3, R171.reuse, R0, 0x2 ;  /* 0x00000000ab028211 */ /* 0x041fe400078610ff */
[-C--:B------:R-:W-:Y:S02]  /*11000*/  @!P2 LEA.HI.X R11, R172, R14.reuse, R189, 0x2, P6 ;  /* 0x0000000eac0ba211 */ /* 0x080fe400030f14bd */
[----:B------:R-:W-:-:S03]  /*11010*/  @!P0 LEA.HI.X R3, R171, R14, R188, 0x2, P3 ;  /* 0x0000000eab038211 */ /* 0x000fc600018f14bc */
[----:B------:R4:W-:Y:S01]  /*11020*/  @!P2 ST.E.64 desc[UR56][R10.64], R76 ;  /* 0x0000004c0a00a985 */ /* 0x0009e2000c101b38 */
[-C--:B---3--:R-:W-:Y:S02]  /*11030*/  @!P5 LEA R4, P2, R170, R0.reuse, 0x2 ;  /* 0x00000000aa04d211 */ /* 0x088fe400078410ff */
[CC--:B-1----:R-:W-:Y:S01]  /*11040*/  @!P4 LEA R6, P3, R169.reuse, R0.reuse, 0x2 ;  /* 0x00000000a906c211 */ /* 0x0c2fe200078610ff */
        /* <DEDUP_REMOVED lines=10> */
[----:B----4-:R-:W-:-:S04]  /*110f0*/  LEA R2, P0, R23, R0, 0x2 ;  /* 0x0000000017027211 */ /* 0x010fc800078010ff */
[----:B------:R-:W-:-:S05]  /*11100*/  LEA.HI.X R3, R23, R14, R184, 0x2, P0 ;  /* 0x0000000e17037211 */ /* 0x000fca00000f14b8 */
[----:B------:R0:W-:Y:S01]  /*11110*/  ST.E.64 desc[UR56][R2.64], R30 ;  /* 0x0000001e02007985 */ /* 0x0001e2000c101b38 */
[----:B------:R-:W-:Y:S05]  /*11120*/  BRA `(.L_x_1376) ;  /* 0x0000000c00107947 */ /* 0x000fea0003800000 */
.L_x_1367:
        /* <DEDUP_REMOVED lines=9> */
[----:B------:R-:W-:Y:S01]  /*111c0*/  UISETP.NE.U32.AND UP1, UPT, UR8, URZ, UPT ;  /* 0x0000003f0800728c */ /* 0x000fe2000bf25070 */
[----:B------:R-:W-:Y:S02]  /*111d0*/  ULDC UR4, c[0x0][0xa88] ;  /* 0x0002a20000047ab9 */ /* 0x000fe40000000800 */
[----:B------:R-:W2:Y:S01]  /*111e0*/  @P1 LDG.E R6, desc[UR56][R2.64] ;  /* 0x0000003802061981 */ /* 0x000ea2000c1e1900 */
[----:B------:R-:W-:Y:S01]  /*111f0*/  UISETP.NE.AND.EX UP1, UPT, UR9, URZ, UPT, UP1 ;  /* 0x0000003f0900728c */ /* 0x000fe2000bf25310 */
[----:B------:R-:W-:-:S05]  /*11200*/  IMAD.U32 R0, RZ, RZ, UR4 ;  /* 0x00000004ff007e24 */ /* 0x000fca000f8e00ff */
        /* <DEDUP_REMOVED lines=8> */
[----:B--2---:R-:W-:Y:S01]  /*11290*/  @P1 R2UR UR4, R6 ;  /* 0x00000000060412ca */ /* 0x004fe200000e0000 */
[----:B0-----:R-:W-:-:S14]  /*112a0*/  @P2 BRA `(.L_x_1379) ;  /* 0x0000000000102947 */ /* 0x001fdc0003800000 */
[----:B------:R-:W-:Y:S05]  /*112b0*/  @!P1 BRA `(.L_x_1379) ;  /* 0x00000000000c9947 */ /* 0x000fea0003800000 */
[----:B------:R-:W2:Y:S04]  /*112c0*/  LDG.E R5, desc[UR56][R2.64] ;  /* 0x0000003802057981 */ /* 0x000ea8000c1e1900 */
[----:B-----5:R-:W2:Y:S02]  /*112d0*/  LDG.E R0, desc[UR56][R2.64+0x4] ;  /* 0x0000043802007981 */ /* 0x020ea4000c1e1900 */
[----:B--2---:R-:W-:-:S07]  /*112e0*/  IMAD.IADD R0, R0, 0x1, -R5 ;  /* 0x0000000100007824 */ /* 0x004fce00078e0a05 */
.L_x_1379:
[----:B------:R-:W-:Y:S01]  /*112f0*/  USHF.R.S32.HI UR12, URZ, 0x1f, UR44 ;  /* 0x0000001f3f0c7899 */ /* 0x000fe2000801142c */
[----:B------:R-:W-:Y:S01]  /*11300*/  BSSY B1, `(.L_x_1380) ;  /* 0x000003a000017945 */ /* 0x000fe20003800000 */
[----:B------:R-:W-:Y:S02]  /*11310*/  USHF.R.S32.HI UR18, URZ, 0x1f, UR4 ;  /* 0x0000001f3f127899 */ /* 0x000fe40008011404 */
[----:B------:R-:W-:Y:S02]  /*11320*/  USEL UR7, UR44, URZ, !UP0 ;  /* 0x0000003f2c077287 */ /* 0x000fe4000c000000 */
[----:B------:R-:W-:Y:S01]  /*11330*/  USEL UR12, UR12, URZ, !UP0 ;  /* 0x0000003f0c0c7287 */ /* 0x000fe2000c000000 */
[----:B------:R-:W-:Y:S11]  /*11340*/  @P0 BRA `(.L_x_1381) ;  /* 0x0000000000d40947 */ /* 0x000ff60003800000 */
[----:B------:R-:W0:Y:S01]  /*11350*/  S2R R3, SR_TID.X ;  /* 0x0000000000037919 */ /* 0x000e220000002100 */
[----:B------:R-:W1:Y:S01]  /*11360*/  LDC R9, c[0x0][0xbe8] ;  /* 0x0002fa00ff097b82 */ /* 0x000e620000000800 */
[----:B------:R-:W-:Y:S02]  /*11370*/  IMAD.U32 R4, RZ, RZ, UR42 ;  /* 0x0000002aff047e24 */ /* 0x000fe4000f8e00ff */
[----:B-1---5:R-:W-:-:S03]  /*11380*/  IMAD R2, R0, R9, RZ ;  /* 0x0000000900027224 */ /* 0x022fc600078e02ff */
[----:B0-----:R-:W-:-:S04]  /*11390*/  IADD3 R4, R4, -0x80, R3 ;  /* 0xffffff8004047810 */ /* 0x001fc80007ffe003 */
[----:B------:R-:W-:-:S13]  /*113a0*/  ISETP.GE.AND P0, PT, R4, R2, PT ;  /* 0x000000020400720c */ /* 0x000fda0003f06270 */
[----:B------:R-:W-:Y:S05]  /*113b0*/  @P0 BRA `(.L_x_1381) ;  /* 0x0000000000b80947 */ /* 0x000fea0003800000 */
[----:B------:R-:W-:Y:S01]  /*113c0*/  ISETP.NE.AND P0, PT, R9, 0x1, PT ;  /* 0x000000010900780c */ /* 0x000fe20003f05270 */
[----:B------:R-:W-:Y:S01]  /*113d0*/  UISETP.GT.AND UP2, UPT, UR47, 0x1, UPT ;  /* 0x000000012f00788c */ /* 0x000fe2000bf44270 */
[----:B------:R-:W-:Y:S01]  /*113e0*/  IMAD.MOV.U32 R5, RZ, RZ, R4 ;  /* 0x000000ffff057224 */ /* 0x000fe200078e0004 */
[----:B------:R-:W-:Y:S02]  /*113f0*/  UMOV UR8, 0x9b8 ;  /* 0x000009b800087882 */ /* 0x000fe40000000000 */
[----:B------:R-:W-:Y:S02]  /*11400*/  USEL UR19, UR8, 0x978, UP2 ;  /* 0x0000097808137887 */ /* 0x000fe40009000000 */
[----:B------:R-:W-:-:S06]  /*11410*/  USEL UR21, UR39, URZ, UP2 ;  /* 0x0000003f27157287 */ /* 0x000fcc0009000000 */
[----:B------:R-:W0:Y:S04]  /*11420*/  @P0 LDC R3, c[0x0][0xbec] ;  /* 0x0002fb00ff030b82 */ /* 0x000e280000000800 */
[----:B------:R-:W-:Y:S01]  /*11430*/  ULDC.64 UR8, c[0x0][UR19+0x218] ;  /* 0x0000860013087abb */ /* 0x000fe20008000a00 */
[----:B------:R-:W-:Y:S01]  /*11440*/  ULDC.64 UR14, c[0x0][UR19+0x220] ;  /* 0x00008800130e7abb */ /* 0x000fe20008000a00 */
[----:B------:R-:W-:Y:S01]  /*11450*/  ULDC.64 UR16, c[0x0][UR19+0x228] ;  /* 0x00008a0013107abb */ /* 0x000fe20008000a00 */
[----:B------:R-:W-:Y:S01]  /*11460*/  UIMAD.WIDE.U32 UR10, UR8, UR43, URZ ;  /* 0x0000002b080a72a5 */ /* 0x000fe2000f8e003f */
[----:B------:R-:W1:Y:S01]  /*11470*/  @P0 LDC R7, c[0x0][0xbf0] ;  /* 0x0002fc00ff070b82 */ /* 0x000e620000000800 */
[----:B------:R-:W-:Y:S02]  /*11480*/  UIMAD UR20, UR9, UR43, URZ ;  /* 0x0000002b091472a4 */ /* 0x000fe4000f8e023f */
        /* <DEDUP_REMOVED lines=10> */
[----:B------:R-:W-:Y:S02]  /*11530*/  IMAD.U32 R3, RZ, RZ, UR23 ;  /* 0x00000017ff037e24 */ /* 0x000fe4000f8e00ff */
[----:B------:R-:W-:Y:S01]  /*11540*/  IMAD.U32 R6, RZ, RZ, UR8 ;  /* 0x00000008ff067e24 */ /* 0x000fe2000f8e00ff */
[----:B------:R-:W-:Y:S01]  /*11550*/  ULDC.64 UR8, c[0x0][UR19+0x210] ;  /* 0x0000840013087abb */ /* 0x000fe20008000a00 */
[----:B-1----:R-:W-:Y:S01]  /*11560*/  @P0 SHF.R.U32.HI R5, RZ, R7, R2 ;  /* 0x00000007ff050219 */ /* 0x002fe20000011602 */
[----:B------:R-:W-:-:S04]  /*11570*/  IMAD.U32 R2, RZ, RZ, UR22 ;  /* 0x00000016ff027e24 */ /* 0x000fc8000f8e00ff */
[--C-:B------:R-:W-:Y:S01]  /*11580*/  IMAD.MOV R7, RZ, RZ, -R5.reuse ;  /* 0x000000ffff077224 */ /* 0x100fe200078e0a05 */
[----:B------:R-:W-:Y:S01]  /*11590*/  IADD3 R2, P0, P1, R5, UR10, R2 ;  /* 0x0000000a05027c10 */ /* 0x000fe2000f91e002 */
[----:B------:R-:W-:Y:S01]  /*115a0*/  UIADD3.X UR10, UR13, UR11, UR18, UP0, UP1 ;  /* 0x0000000b0d0a7290 */ /* 0x000fe200087e2412 */
[----:B------:R-:W-:Y:S01]  /*115b0*/  SHF.R.S32.HI R5, RZ, 0x1f, R5 ;  /* 0x0000001fff057819 */ /* 0x000fe20000011405 */
[----:B------:R-:W-:-:S04]  /*115c0*/  IMAD R7, R9, R7, R4 ;  /* 0x0000000709077224 */ /* 0x000fc800078e0204 */
[----:B------:R-:W-:Y:S01]  /*115d0*/  IADD3.X R3, R5, UR10, R6, P0, P1 ;  /* 0x0000000a05037c10 */ /* 0x000fe200087e2406 */
[C---:B------:R-:W-:Y:S01]  /*115e0*/  IMAD R9, R7.reuse, UR9, RZ ;  /* 0x0000000907097c24 */ /* 0x040fe2000f8e02ff */
[----:B------:R-:W-:Y:S01]  /*115f0*/  SHF.R.S32.HI R4, RZ, 0x1f, R7 ;  /* 0x0000001fff047819 */ /* 0x000fe20000011407 */
[----:B------:R-:W-:Y:S01]  /*11600*/  ULDC.64 UR10, c[0x0][0xba8] ;  /* 0x0002ea00000a7ab9 */ /* 0x000fe20000000a00 */
[----:B------:R-:W-:Y:S01]  /*11610*/  @!UP2 ULDC UR10, c[0x0][0xb50] ;  /* 0x0002d400000aaab9 */ /* 0x000fe20000000800 */
[----:B------:R-:W-:Y:S01]  /*11620*/  IMAD.WIDE.U32 R2, R7, UR8, R2 ;  /* 0x0000000807027c25 */ /* 0x000fe2000f8e0002 */
[----:B------:R-:W-:-:S03]  /*11630*/  @!UP2 ULDC UR11, c[0x0][0xb54] ;  /* 0x0002d500000baab9 */ /* 0x000fc60000000800 */
[----:B------:R-:W-:Y:S01]  /*11640*/  IMAD R9, R4, UR8, R9 ;  /* 0x0000000804097c24 */ /* 0x000fe2000f8e0209 */
[----:B------:R-:W-:-:S03]  /*11650*/  LEA R4, P0, R2, UR10, 0x2 ;  /* 0x0000000a02047c11 */ /* 0x000fc6000f8010ff */
[----:B------:R-:W-:-:S05]  /*11660*/  IMAD.IADD R3, R3, 0x1, R9 ;  /* 0x0000000103037824 */ /* 0x000fca00078e0209 */
[----:B------:R-:W-:Y:S01]  /*11670*/  LEA.HI.X R5, R2, UR11, R3, 0x2, P0 ;  /* 0x0000000b02057c11 */ /* 0x000fe200080f1403 */
[----:B------:R-:W-:-:S05]  /*11680*/  IMAD.MOV.U32 R3, RZ, RZ, -0x800000 ;  /* 0xff800000ff037424 */ /* 0x000fca00078e00ff */
[----:B------:R0:W-:Y:S02]  /*11690*/  STG.E desc[UR56][R4.64], R3 ;  /* 0x0000000304007986 */ /* 0x0001e4000c101938 */
.L_x_1381:
[----:B------:R-:W-:Y:S05]  /*116a0*/  BSYNC B1 ;  /* 0x0000000000017941 */ /* 0x000fea0003800000 */
.L_x_1380:
[----:B------:R-:W-:-:S06]  /*116b0*/  UISETP.GT.AND UP0, UPT, UR47, 0x1, UPT ;  /* 0x000000012f00788c */ /* 0x000fcc000bf04270 */
[----:B------:R-:W-:-:S13]  /*116c0*/  PLOP3.LUT P0, PT, PT, PT, UP0, 0x80, 0x0 ;  /* 0x000000000000781c */ /* 0x000fda0003f0f008 */
[----:B------:R-:W-:Y:S05]  /*116d0*/  @P0 BRA `(.L_x_1376) ;  /* 0x0000000400a40947 */ /* 0x000fea0003800000 */
[----:B------:R-:W1:Y:S01]  /*116e0*/  LDC R11, c[0x0][0xbe8] ;  /* 0x0002fa00ff0b7b82 */ /* 0x000e620000000800 */
[----:B------:R-:W-:Y:S01]  /*116f0*/  ULDC.64 UR14, c[0x0][0xaa0] ;  /* 0x0002a800000e7ab9 */ /* 0x000fe20000000a00 */
[----:B------:R-:W-:Y:S01]  /*11700*/  IMAD R2, R22, 0x20, R182 ;  /* 0x0000002016027824 */ /* 0x000fe200078e02b6 */
[----:B------:R-:W-:Y:S01]  /*11710*/  UIMAD UR10, UR18, UR14, URZ ;  /* 0x0000000e120a72a4 */ /* 0x000fe2000f8e023f */
[----:B------:R-:W-:Y:S01]  /*11720*/  BSSY B1, `(.L_x_1382) ;  /* 0x000003a000017945 */ /* 0x000fe20003800000 */
[----:B------:R-:W-:Y:S01]  /*11730*/  UIMAD.WIDE.U32 UR8, UR4, UR14, URZ ;  /* 0x0000000e040872a5 */ /* 0x000fe2000f8e003f */
[----:B------:R-:W-:Y:S01]  /*11740*/  VIADD R6, R2, UR42 ;  /* 0x0000002a02067c36 */ /* 0x000fe20008000000 */
[----:B------:R-:W-:-:S03]  /*11750*/  UIMAD UR10, UR4, UR15, UR10 ;  /* 0x0000000f040a72a4 */ /* 0x000fc6000f8e020a */
[----:B0-----:R-:W-:Y:S01]  /*11760*/  IMAD.MOV.U32 R5, RZ, RZ, R6 ;  /* 0x000000ffff057224 */ /* 0x001fe200078e0006 */
[----:B------:R-:W-:-:S03]  /*11770*/  UIADD3 UR9, UR9, UR10, URZ ;  /* 0x0000000a09097290 */ /* 0x000fc6000fffe03f */
[----:B------:R-:W-:Y:S02]  /*11780*/  ULDC.64 UR10, c[0x0][0xae8] ;  /* 0x0002ba00000a7ab9 */ /* 0x000fe40000000a00 */
[----:B------:R-:W-:-:S04]  /*11790*/  UIMAD.WIDE.U32 UR8, UR43, UR10, UR8 ;  /* 0x0000000a2b0872a5 */ /* 0x000fc8000f8e0008 */
[----:B------:R-:W-:-:S03]  /*117a0*/  UIMAD UR9, UR43, UR11, UR9 ;  /* 0x0000000b2b0972a4 */ /* 0x000fc6000f8e0209 */
[----:B------:R-:W-:Y:S01]  /*117b0*/  ULDC.64 UR10, c[0x0][0xaf0] ;  /* 0x0002bc00000a7ab9 */ /* 0x000fe20000000a00 */
[----:B-1----:R-:W-:Y:S01]  /*117c0*/  ISETP.NE.AND P0, PT, R11, 0x1, PT ;  /* 0x000000010b00780c */ /* 0x002fe20003f05270 */
[----:B------:R-:W-:Y:S02]  /*117d0*/  UIMAD UR12, UR12, UR10, URZ ;  /* 0x0000000a0c0c72a4 */ /* 0x000fe4000f8e023f */
[----:B------:R-:W-:Y:S02]  /*117e0*/  UIMAD.WIDE.U32 UR8, UR7, UR10, UR8 ;  /* 0x0000000a070872a5 */ /* 0x000fe4000f8e0008 */
[----:B------:R-:W-:-:S03]  /*117f0*/  UIMAD UR4, UR7, UR11, UR12 ;  /* 0x0000000b070472a4 */ /* 0x000fc6000f8e020c */
[----:B------:R-:W-:Y:S01]  /*11800*/  ULDC.64 UR10, c[0x0][0xae0] ;  /* 0x0002b800000a7ab9 */ /* 0x000fe20000000a00 */
[----:B------:R-:W-:-:S04]  /*11810*/  UIADD3 UR4, UR9, UR4, URZ ;  /* 0x0000000409047290 */ /* 0x000fc8000fffe03f */
        /* <DEDUP_REMOVED lines=9> */
[----:B------:R-:W-:Y:S02]  /*118b0*/  IMAD R7, R11, R7, R6 ;  /* 0x000000070b077224 */ /* 0x000fe400078e0206 */
[----:B------:R-:W-:Y:S01]  /*118c0*/  IMAD.U32 R2, RZ, RZ, UR8 ;  /* 0x00000008ff027e24 */ /* 0x000fe2000f8e00ff */
[----:B------:R-:W-:Y:S01]  /*118d0*/  ULDC.64 UR8, c[0x0][0xad8] ;  /* 0x0002b60000087ab9 */ /* 0x000fe20000000a00 */
[C---:B------:R-:W-:Y:S01]  /*118e0*/  IMAD R9, R5.reuse, UR11, R4 ;  /* 0x0000000b05097c24 */ /* 0x040fe2000f8e0204 */
[----:B------:R-:W-:Y:S01]  /*118f0*/  SHF.R.S32.HI R4, RZ, 0x1f, R7 ;  /* 0x0000001fff047819 */ /* 0x000fe20000011407 */
[----:B------:R-:W-:-:S04]  /*11900*/  IMAD.WIDE.U32 R2, R5, UR10, R2 ;  /* 0x0000000a05027c25 */ /* 0x000fc8000f8e0002 */
[----:B------:R-:W-:Y:S02]  /*11910*/  IMAD.IADD R3, R3, 0x1, R9 ;  /* 0x0000000103037824 */ /* 0x000fe400078e0209 */
[----:B------:R-:W-:Y:S02]  /*11920*/  IMAD R4, R4, UR8, RZ ;  /* 0x0000000804047c24 */ /* 0x000fe4000f8e02ff */
[----:B------:R-:W-:Y:S02]  /*11930*/  VIADD R6, R182, UR42 ;  /* 0x0000002ab6067c36 */ /* 0x000fe40008000000 */
[----:B-----5:R-:W-:Y:S02]  /*11940*/  IMAD R11, R0, R11, RZ ;  /* 0x0000000b000b7224 */ /* 0x020fe400078e02ff */
[C---:B------:R-:W-:Y:S02]  /*11950*/  IMAD R5, R7.reuse, UR9, R4 ;  /* 0x0000000907057c24 */ /* 0x040fe4000f8e0204 */
[----:B------:R-:W-:Y:S01]  /*11960*/  IMAD.WIDE.U32 R2, R7, UR8, R2 ;  /* 0x0000000807027c25 */ /* 0x000fe2000f8e0002 */
[----:B------:R-:W-:Y:S01]  /*11970*/  ISETP.GE.AND P2, PT, R6, R11, PT ;  /* 0x0000000b0600720c */ /* 0x000fe20003f46270 */
[----:B------:R-:W-:-:S02]  /*11980*/  ULDC.64 UR8, c[0x0][0xa80] ;  /* 0x0002a00000087ab9 */ /* 0x000fc40000000a00 */
[----:B------:R-:W-:Y:S01]  /*11990*/  VIADD R0, R6, 0x20 ;  /* 0x0000002006007836 */ /* 0x000fe20000000000 */
[----:B------:R-:W-:Y:S01]  /*119a0*/  LEA R4, P3, R2, UR8, 0x1 ;  /* 0x0000000802047c11 */ /* 0x000fe2000f8608ff */
[----:B------:R-:W-:-:S03]  /*119b0*/  IMAD.IADD R3, R3, 0x1, R5 ;  /* 0x0000000103037824 */ /* 0x000fc600078e0205 */
[-C--:B------:R-:W-:Y:S01]  /*119c0*/  ISETP.GE.AND P1, PT, R0, R11.reuse, PT ;  /* 0x0000000b0000720c */ /* 0x080fe20003f26270 */
[----:B------:R-:W-:Y:S01]  /*119d0*/  VIADD R0, R6, 0x40 ;  /* 0x0000004006007836 */ /* 0x000fe20000000000 */
[----:B------:R-:W-:Y:S02]  /*119e0*/  LEA.HI.X R5, R2, UR9, R3, 0x1, P3 ;  /* 0x0000000902057c11 */ /* 0x000fe400098f0c03 */
[----:B------:R0:W1:Y:S02]  /*119f0*/  SHFL.IDX PT, R2, R4, RZ, 0x181f ;  /* 0x00181fff04027589 */ /* 0x00006400000e0000 */
[----:B------:R-:W-:Y:S02]  /*11a00*/  ISETP.GE.AND P0, PT, R0, R11, PT ;  /* 0x0000000b0000720c */ /* 0x000fe40003f06270 */
[----:B------:R0:W2:Y:S01]  /*11a10*/  SHFL.IDX PT, R0, R5, RZ, 0x181f ;  /* 0x00181fff05007589 */ /* 0x0000a200000e0000 */
[----:B------:R-:W-:Y:S10]  /*11a20*/  @P2 BRA `(.L_x_1383) ;  /* 0x0000000000242947 */ /* 0x000ff40003800000 */
[----:B------:R-:W-:Y:S02]  /*11a30*/  ULDC UR4, c[0x0][0xac8] ;  /* 0x0002b20000047ab9 */ /* 0x000fe40000000800 */
[----:B------:R-:W-:Y:S02]  /*11a40*/  ISETP.GE.AND P4, PT, R18, UR4, PT ;  /* 0x0000000412007c0c */ /* 0x000fe4000bf86270 */
[----:B------:R-:W-:-:S11]  /*11a50*/  ISETP.GE.AND P5, PT, R19, UR4, PT ;  /* 0x0000000413007c0c */ /* 0x000fd6000bfa6270 */
[CC--:B-1----:R-:W-:Y:S02]  /*11a60*/  @!P4 LEA R8, P2, R18.reuse, R2.reuse, 0x1 ;  /* 0x000000021208c211 */ /* 0x0c2fe400078408ff */
[C---:B------:R-:W-:Y:S02]  /*11a70*/  @!P5 LEA R2, P3, R19.reuse, R2, 0x1 ;  /* 0x000000021302d211 */ /* 0x040fe400078608ff */
[-C--:B--2---:R-:W-:Y:S02]  /*11a80*/  @!P4 LEA.HI.X R9, R18, R0.reuse, R204, 0x1, P2 ;  /* 0x000000001209c211 */ /* 0x084fe400010f0ccc */
[----:B------:R-:W-:-:S03]  /*11a90*/  @!P5 LEA.HI.X R3, R19, R0, R203, 0x1, P3 ;  /* 0x000000001303d211 */ /* 0x000fc600018f0ccb */
[----:B------:R3:W-:Y:S04]  /*11aa0*/  @!P4 ST.E.128 desc[UR56][R8.64], RZ ;  /* 0x000000ff0800c985 */ /* 0x0007e8000c101d38 */
[----:B------:R3:W-:Y:S02]  /*11ab0*/  @!P5 ST.E.128 desc[UR56][R2.64], RZ ;  /* 0x000000ff0200d985 */ /* 0x0007e4000c101d38 */
.L_x_1383:
[----:B------:R-:W-:Y:S05]  /*11ac0*/  BSYNC B1 ;  /* 0x0000000000017941 */ /* 0x000fea0003800000 */
.L_x_1382:
[----:B--2---:R2:W4:Y:S01]  /*11ad0*/  SHFL.IDX PT, R0, R5, 0x1, 0x181f ;  /* 0x00381f0005007f89 */ /* 0x00452200000e0000 */
[----:B------:R-:W-:Y:S03]  /*11ae0*/  BSSY B1, `(.L_x_1384) ;  /* 0x000000c000017945 */ /* 0x000fe60003800000 */
[----:B-1-3--:R2:W1:Y:S01]  /*11af0*/  SHFL.IDX PT, R2, R4, 0x1, 0x181f ;  /* 0x00381f0004027f89 */ /* 0x00a46200000e0000 */
[----:B------:R-:W-:Y:S05]  /*11b00*/  @P1 BRA `(.L_x_1385) ;  /* 0x0000000000241947 */ /* 0x000fea0003800000 */
[----:B------:R-:W-:Y:S02]  /*11b10*/  ULDC UR4, c[0x0][0xac8] ;  /* 0x0002b20000047ab9 */ /* 0x000fe40000000800 */
[----:B------:R-:W-:Y:S02]  /*11b20*/  ISETP.GE.AND P3, PT, R18, UR4, PT ;  /* 0x0000000412007c0c */ /* 0x000fe4000bf66270 */
[----:B------:R-:W-:-:S11]  /*11b30*/  ISETP.GE.AND P4, PT, R19, UR4, PT ;  /* 0x0000000413007c0c */ /* 0x000fd6000bf86270 */
[CC--:B-1----:R-:W-:Y:S02]  /*11b40*/  @!P3 LEA R8, P1, R18.reuse, R2.reuse, 0x1 ;  /* 0x000000021208b211 */ /* 0x0c2fe400078208ff */
[C---:B------:R-:W-:Y:S02]  /*11b50*/  @!P4 LEA R2, P2, R19.reuse, R2, 0x1 ;  /* 0x000000021302c211 */ /* 0x040fe400078408ff */
[-C--:B----4-:R-:W-:Y:S02]  /*11b60*/  @!P3 LEA.HI.X R9, R18, R0.reuse, R204, 0x1, P1 ;  /* 0x000000001209b211 */ /* 0x090fe400008f0ccc */
[----:B------:R-:W-:-:S03]  /*11b70*/  @!P4 LEA.HI.X R3, R19, R0, R203, 0x1, P2 ;  /* 0x000000001303c211 */ /* 0x000fc600010f0ccb */
[----:B------:R3:W-:Y:S04]  /*11b80*/  @!P3 ST.E.128 desc[UR56][R8.64], RZ ;  /* 0x000000ff0800b985 */ /* 0x0007e8000c101d38 */
[----:B------:R3:W-:Y:S02]  /*11b90*/  @!P4 ST.E.128 desc[UR56][R2.64], RZ ;  /* 0x000000ff0200c985 */ /* 0x0007e4000c101d38 */
.L_x_1385:
[----:B------:R-:W-:Y:S05]  /*11ba0*/  BSYNC B1 ;  /* 0x0000000000017941 */ /* 0x000fea0003800000 */
.L_x_1384:
[----:B----4-:R4:W0:Y:S01]  /*11bb0*/  SHFL.IDX PT, R0, R5, 0x2, 0x181f ;  /* 0x00581f0005007f89 */ /* 0x01082200000e0000 */
        /* <DEDUP_REMOVED lines=8> */
[-C--:B0-----:R-:W-:Y:S02]  /*11c40*/  @!P2 LEA.HI.X R9, R18, R0.reuse, R204, 0x1, P0 ;  /* 0x000000001209a211 */ /* 0x081fe400000f0ccc */
[----:B------:R-:W-:-:S03]  /*11c50*/  @!P3 LEA.HI.X R3, R19, R0, R203, 0x1, P1 ;  /* 0x000000001303b211 */ /* 0x000fc600008f0ccb */
[----:B------:R3:W-:Y:S04]  /*11c60*/  @!P2 ST.E.128 desc[UR56][R8.64], RZ ;  /* 0x000000ff0800a985 */ /* 0x0007e8000c101d38 */
[----:B------:R3:W-:Y:S02]  /*11c70*/  @!P3 ST.E.128 desc[UR56][R2.64], RZ ;  /* 0x000000ff0200b985 */ /* 0x0007e4000c101d38 */
.L_x_1387:
[----:B------:R-:W-:Y:S05]  /*11c80*/  BSYNC B1 ;  /* 0x0000000000017941 */ /* 0x000fea0003800000 */
.L_x_1386:
[----:B0-----:R-:W-:Y:S01]  /*11c90*/  VIADD R0, R6, 0x60 ;  /* 0x0000006006007836 */ /* 0x001fe20000000000 */
[----:B--2-4-:R-:W0:Y:S04]  /*11ca0*/  SHFL.IDX PT, R5, R5, 0x3, 0x181f ;  /* 0x00781f0005057f89 */ /* 0x014e2800000e0000 */
[----:B------:R-:W-:Y:S01]  /*11cb0*/  ISETP.GE.AND P0, PT, R0, R11, PT ;  /* 0x0000000b0000720c */ /* 0x000fe20003f06270 */
[----:B-1-3--:R1:W2:-:S12]  /*11cc0*/  SHFL.IDX PT, R2, R4, 0x3, 0x181f ;  /* 0x00781f0004027f89 */ /* 0x00a29800000e0000 */
[----:B-1----:R-:W-:Y:S05]  /*11cd0*/  @P0 BRA `(.L_x_1376) ;  /* 0x0000000000240947 */ /* 0x002fea0003800000 */
[----:B------:R-:W-:Y:S02]  /*11ce0*/  ULDC UR4, c[0x0][0xac8] ;  /* 0x0002b20000047ab9 */ /* 0x000fe40000000800 */
[----:B------:R-:W-:Y:S02]  /*11cf0*/  ISETP.GE.AND P2, PT, R18, UR4, PT ;  /* 0x0000000412007c0c */ /* 0x000fe4000bf46270 */
[----:B------:R-:W-:-:S11]  /*11d00*/  ISETP.GE.AND P3, PT, R19, UR4, PT ;  /* 0x0000000413007c0c */ /* 0x000fd6000bf66270 */
[CC--:B--2---:R-:W-:Y:S02]  /*11d10*/  @!P2 LEA R6, P0, R18.reuse, R2.reuse, 0x1 ;  /* 0x000000021206a211 */ /* 0x0c4fe400078008ff */
[C---:B------:R-:W-:Y:S02]  /*11d20*/  @!P3 LEA R2, P1, R19.reuse, R2, 0x1 ;  /* 0x000000021302b211 */ /* 0x040fe400078208ff */
[-C--:B0-----:R-:W-:Y:S02]  /*11d30*/  @!P2 LEA.HI.X R7, R18, R5.reuse, R204, 0x1, P0 ;  /* 0x000000051207a211 */ /* 0x081fe400000f0ccc */
[----:B------:R-:W-:-:S03]  /*11d40*/  @!P3 LEA.HI.X R3, R19, R5, R203, 0x1, P1 ;  /* 0x000000051303b211 */ /* 0x000fc600008f0ccb */
[----:B------:R0:W-:Y:S04]  /*11d50*/  @!P2 ST.E.128 desc[UR56][R6.64], RZ ;  /* 0x000000ff0600a985 */ /* 0x0001e8000c101d38 */
[----:B------:R0:W-:Y:S02]  /*11d60*/  @!P3 ST.E.128 desc[UR56][R2.64], RZ ;  /* 0x000000ff0200b985 */ /* 0x0001e4000c101d38 */
.L_x_1376:
[----:B------:R-:W-:Y:S05]  /*11d70*/  BSYNC B0 ;  /* 0x0000000000007941 */ /* 0x000fea0003800000 */
.L_x_1366:
[----:B------:R-:W-:Y:S02]  /*11d80*/  ULDC UR4, c[0x0][0xc3c] ;  /* 0x00030f0000047ab9 */ /* 0x000fe40000000800 */
[----:B------:R-:W-:-:S06]  /*11d90*/  UISETP.GE.AND UP0, UPT, UR53, UR4, UPT ;  /* 0x000000043500728c */ /* 0x000fcc000bf06270 */
[----:B------:R-:W-:-:S13]  /*11da0*/  PLOP3.LUT P0, PT, PT, PT, UP0, 0x80, 0x0 ;  /* 0x000000000000781c */ /* 0x000fda0003f0f008 */
[----:B------:R-:W-:Y:S05]  /*11db0*/  @!P0 BRA `(.L_x_1388) ;  /* 0xfffffef000648947 */ /* 0x000fea000383ffff */
[----:B------:R-:W-:Y:S05]  /*11dc0*/  EXIT ;  /* 0x000000000000794d */ /* 0x000fea0003800000 */
.L_x_1275:
        /* <DEDUP_REMOVED lines=10> */
[----:B------:R-:W0:Y:S02]  /*11e70*/  @P0 LDS.128 R24, [R2+0x228d0] ;  /* 0x0228d00002180984 */ /* 0x000e240000000c00 */
[----:B0-----:R-:W-:Y:S01]  /*11e80*/  @P0 R2UR UR40, R27 ;  /* 0x000000001b2802ca */ /* 0x001fe200000e0000 */
[----:B------:R-:W-:Y:S06]  /*11e90*/  @P0 BAR.ARV 0x4, 0x180 ;  /* 0x0106000000000b1d */ /* 0x000fec0000002000 */
[----:B------:R-:W-:Y:S08]  /*11ea0*/  @P0 BRA `(.L_x_1389) ;  /* 0x0000000c00b80947 */ /* 0x000ff00003800000 */
[----:B------:R-:W0:Y:S01]  /*11eb0*/  S2R R4, SR_TID.X ;  /* 0x0000000000047919 */ /* 0x000e220000002100 */
[----:B------:R-:W-:Y:S01]  /*11ec0*/  ULDC UR4, c[0x0][0xc3c] ;  /* 0x00030f0000047ab9 */ /* 0x000fe20000000800 */
[----:B------:R-:W-:Y:S02]  /*11ed0*/  IMAD.MOV.U32 R0, RZ, RZ, RZ ;  /* 0x000000ffff007224 */ /* 0x000fe400078e00ff */
[----:B------:R-:W-:Y:S01]  /*11ee0*/  IMAD.MOV.U32 R9, RZ, RZ, RZ ;  /* 0x000000ffff097224 */ /* 0x000fe200078e00ff */
[----:B0-----:R-:W-:-:S04]  /*11ef0*/  LOP3.LUT R7, R4, 0x1f, RZ, 0xc0, !PT ;  /* 0x0000001f04077812 */ /* 0x001fc800078ec0ff */
[----:B------:R-:W-:-:S04]  /*11f00*/  ISETP.NE.AND P0, PT, R7, 0x1f, PT ;  /* 0x0000001f0700780c */ /* 0x000fc80003f05270 */
[----:B------:R-:W-:-:S13]  /*11f10*/  ISETP.GE.OR P1, PT, R7, UR4, !P0 ;  /* 0x0000000407007c0c */ /* 0x000fda000c726670 */
[----:B------:R-:W0:Y:S08]  /*11f20*/  @!P1 LDC.64 R4, c[0x0][0xc80] ;  /* 0x00032000ff049b82 */ /* 0x000e300000000a00 */
[----:B------:R-:W1:Y:S01]  /*11f30*/  @!P1 LDC.64 R2, c[0x0][0xc78] ;  /* 0x00031e00ff029b82 */ /* 0x000e620000000a00 */
[----:B0-----:R-:W-:-:S05]  /*11f40*/  @!P1 IMAD.WIDE.U32 R4, R7, 0x4, R4 ;  /* 0x0000000407049825 */ /* 0x001fca00078e0004 */
[----:B------:R-:W2:Y:S01]  /*11f50*/  @!P1 LDG.E R0, desc[UR56][R4.64] ;  /* 0x0000003804009981 */ /* 0x000ea2000c1e1900 */
[----:B-1----:R-:W-:-:S05]  /*11f60*/  @!P1 IMAD.WIDE.U32 R2, R7, 0x4, R2 ;  /* 0x0000000407029825 */ /* 0x002fca00078e0002 */
        /* <DEDUP_REMOVED lines=21> */
[----:B------:R-:W1:Y:S01]  /*120c0*/  S2R R11, SR_CTAID.X ;  /* 0x00000000000b7919 */ /* 0x000e620000002500 */
[----:B0-----:R-:W-:Y:S02]  /*120d0*/  SEL R5, R4, RZ, P5 ;  /* 0x000000ff04057207 */ /* 0x001fe40002800000 */
[----:B------:R-:W0:Y:S03]  /*120e0*/  LDC R4, c[0x0][0xc38] ;  /* 0x00030e00ff047b82 */ /* 0x000e260000000800 */
[----:B------:R-:W-:-:S05]  /*120f0*/  IMAD.IADD R13, R2, 0x1, R5 ;  /* 0x00000001020d7824 */ /* 0x000fca00078e0205 */
[----:B------:R-:W0:Y:S02]  /*12100*/  SHFL.IDX PT, R5, R13, 0x1f, 0x1f ;  /* 0x03e01f000d057f89 */ /* 0x000e2400000e0000 */
[----:B0-----:R-:W-:-:S05]  /*12110*/  IMAD R6, R5, R4, RZ ;  /* 0x0000000405067224 */ /* 0x001fca00078e02ff */
[----:B-1----:R-:W-:Y:S01]  /*12120*/  ISETP.GT.AND P6, PT, R6, R11, PT ;  /* 0x0000000b0600720c */ /* 0x002fe20003fc4270 */
[----:B------:R-:W-:-:S12]  /*12130*/  IMAD.MOV.U32 R3, RZ, RZ, R6 ;  /* 0x000000ffff037224 */ /* 0x000fd800078e0006 */
[----:B------:R-:W-:Y:S05]  /*12140*/  @P6 BRA `(.L_x_1390) ;  /* 0x0000000000a46947 */ /* 0x000fea0003800000 */
[----:B------:R-:W-:Y:S01]  /*12150*/  IMAD.MOV.U32 R6, RZ, RZ, R3 ;  /* 0x000000ffff067224 */ /* 0x000fe200078e0003 */
[----:B------:R-:W-:Y:S01]  /*12160*/  UMOV UR4, URZ ;  /* 0x0000003f00047c82 */ /* 0x000fe20008000000 */
[----:B------:R-:W-:-:S05]  /*12170*/  ULDC UR5, c[0x0][0xc3c] ;  /* 0x00030f0000057ab9 */ /* 0x000fca0000000800 */
.L_x_1392:
[----:B------:R-:W-:-:S04]  /*12180*/  UIADD3 UR4, UR4, 0x1f, URZ ;  /* 0x0000001f04047890 */ /* 0x000fc8000fffe03f */
[----:B------:R-:W-:-:S06]  /*12190*/  UISETP.GE.AND UP0, UPT, UR4, UR5, UPT ;  /* 0x000000050400728c */ /* 0x000fcc000bf06270 */
[----:B------:R-:W-:-:S13]  /*121a0*/  PLOP3.LUT P6, PT, PT, PT, UP0, 0x40, 0x0 ;  /* 0x000000000000781c */ /* 0x000fda0003fce808 */
[----:B------:R-:W-:Y:S05]  /*121b0*/  @!P6 BRA `(.L_x_1391) ;  /* 0x0000000800c8e947 */ /* 0x000fea0003800000 */
[----:B------:R-:W-:Y:S02]  /*121c0*/  VIADD R9, R7, UR4 ;  /* 0x0000000407097c36 */ /* 0x000fe40008000000 */
[----:B------:R-:W-:-:S03]  /*121d0*/  IMAD.MOV.U32 R0, RZ, RZ, RZ ;  /* 0x000000ffff007224 */ /* 0x000fc600078e00ff */
[----:B------:R-:W-:-:S13]  /*121e0*/  ISETP.GE.OR P6, PT, R9, UR5, !P0 ;  /* 0x0000000509007c0c */ /* 0x000fda000c7c6670 */
[----:B------:R-:W0:Y:S08]  /*121f0*/  @!P6 LDC.64 R4, c[0x0][0xc80] ;  /* 0x00032000ff04eb82 */ /* 0x000e300000000a00 */
[----:B------:R-:W1:Y:S01]  /*12200*/  @!P6 LDC.64 R2, c[0x0][0xc78] ;  /* 0x00031e00ff02eb82 */ /* 0x000e620000000a00 */
[----:B0-----:R-:W-:-:S05]  /*12210*/  @!P6 IMAD.WIDE R4, R9, 0x4, R4 ;  /* 0x000000040904e825 */ /* 0x001fca00078e0204 */
[----:B------:R0:W2:Y:S01]  /*12220*/  @!P6 LDG.E R0, desc[UR56][R4.64] ;  /* 0x000000380400e981 */ /* 0x0000a2000c1e1900 */
[----:B-1----:R-:W-:-:S04]  /*12230*/  @!P6 IMAD.WIDE R2, R9, 0x4, R2 ;  /* 0x000000040902e825 */ /* 0x002fc800078e0202 */
[----:B------:R-:W-:Y:S01]  /*12240*/  IMAD.MOV.U32 R9, RZ, RZ, RZ ;  /* 0x000000ffff097224 */ /* 0x000fe200078e00ff */
[----:B0-----:R-:W0:Y:S05]  /*12250*/  LDC R4, c[0x0][0xc38] ;  /* 0x00030e00ff047b82 */ /* 0x001e2a0000000800 */
[----:B------:R-:W2:Y:S02]  /*12260*/  @!P6 LDG.E R9, desc[UR56][R2.64] ;  /* 0x000000380209e981 */ /* 0x000ea4000c1e1900 */
[----:B--2---:R-:W-:-:S05]  /*12270*/  IMAD R15, R0, R9, RZ ;  /* 0x00000009000f7224 */ /* 0x004fca00078e02ff */
        /* <DEDUP_REMOVED lines=20> */
[----:B------:R-:W-:Y:S02]  /*123c0*/  IMAD.MOV.U32 R13, RZ, RZ, R2 ;  /* 0x000000ffff0d7224 */ /* 0x000fe400078e0002 */
[----:B------:R-:W-:-:S07]  /*123d0*/  IMAD.MOV.U32 R3, RZ, RZ, R5 ;  /* 0x000000ffff037224 */ /* 0x000fce00078e0005 */
.L_x_1390:
[----:B------:R-:W-:Y:S02]  /*123e0*/  IMAD.IADD R24, R6, 0x1, -R3 ;  /* 0x0000000106187824 */ /* 0x000fe400078e0a03 */
[----:B------:R-:W-:Y:S02]  /*123f0*/  IMAD.MOV.U32 R3, RZ, RZ, RZ ;  /* 0x000000ffff037224 */ /* 0x000fe400078e00ff */
[----:B------:R-:W-:-:S05]  /*12400*/  IMAD R2, R13, R4, R24 ;  /* 0x000000040d027224 */ /* 0x000fca00078e0218 */
[----:B------:R-:W-:-:S13]  /*12410*/  ISETP.GT.AND P0, PT, R2, R11, PT ;  /* 0x0000000b0200720c */ /* 0x000fda0003f04270 */
[----:B------:R-:W-:Y:S02]  /*12420*/  VOTEU.ANY UR6, UPT, !P0 ;  /* 0x0000000000067886 */ /* 0x000fe400040e0100 */
[----:B------:R-:W-:Y:S02]  /*12430*/  UPOPC UR5, UR6 ;  /* 0x00000006000572bf */ /* 0x000fe40008000000 */
[----:B------:R-:W-:Y:S02]  /*12440*/  ISETP.NE.AND P0, PT, RZ, UR6, PT ;  /* 0x00000006ff007c0c */ /* 0x000fe4000bf05270 */
[----:B------:R-:W-:Y:S02]  /*12450*/  UIADD3 UR40, UR5, UR4, URZ ;  /* 0x0000000405287290 */ /* 0x000fe4000fffe03f */
[----:B------:R-:W-:Y:S02]  /*12460*/  IMAD.U32 R2, RZ, RZ, UR5 ;  /* 0x00000005ff027e24 */ /* 0x000fe4000f8e00ff */
[----:B------:R-:W-:-:S03]  /*12470*/  IMAD.U32 R5, RZ, RZ, UR5 ;  /* 0x00000005ff057e24 */ /* 0x000fc6000f8e00ff */
[----:B------:R-:W0:Y:S04]  /*12480*/  SHFL.IDX PT, R9, R9, R2, 0x1f ;  /* 0x00001f0209097589 */ /* 0x000e2800000e0000 */
[----:B------:R1:W2:Y:S01]  /*12490*/  SHFL.IDX PT, R0, R0, R5, 0x1f ;  /* 0x00001f0500007589 */ /* 0x0002a200000e0000 */
[----:B0-----:R-:W-:Y:S01]  /*124a0*/  ISETP.NE.AND P1, PT, R9, 0x1, PT ;  /* 0x000000010900780c */ /* 0x001fe20003f25270 */
[----:B-1----:R-:W-:-:S12]  /*124b0*/  @!P0 BRA `(.L_x_1393) ;  /* 0x00000000000c8947 */ /* 0x002fd80003800000 */
[----:B------:R-:W-:-:S06]  /*124c0*/  UIADD3 UR4, UR5, -0x1, URZ ;  /* 0xffffffff05047890 */ /* 0x000fcc000fffe03f */
[----:B------:R-:W-:-:S05]  /*124d0*/  IMAD.U32 R2, RZ, RZ, UR4 ;  /* 0x00000004ff027e24 */ /* 0x000fca000f8e00ff */
[----:B------:R0:W1:Y:S02]  /*124e0*/  SHFL.IDX PT, R3, R13, R2, 0x1f ;  /* 0x00001f020d037589 */ /* 0x00006400000e0000 */
.L_x_1393:
[----:B-1----:R-:W-:-:S04]  /*124f0*/  IMAD R24, R3, R4, R24 ;  /* 0x0000000403187224 */ /* 0x002fc800078e0218 */
[----:B------:R-:W-:Y:S01]  /*12500*/  IMAD.IADD R5, R11, 0x1, -R24 ;  /* 0x000000010b057824 */ /* 0x000fe200078e0a18 */
[----:B------:R-:W-:Y:S06]  /*12510*/  @!P1 BRA `(.L_x_1394) ;  /* 0x0000000000e89947 */ /* 0x000fec0003800000 */
[-C--:B--2---:R-:W-:Y:S02]  /*12520*/  IABS R12, R0.reuse ;  /* 0x00000000000c7213 */ /* 0x084fe40000000000 */
[----:B------:R-:W-:Y:S02]  /*12530*/  IABS R4, R9 ;  /* 0x0000000900047213 */ /* 0x000fe40000000000 */
[----:B------:R-:W1:Y:S01]  /*12540*/  I2F.RP R6, R12 ;  /* 0x0000000c00067306 */ /* 0x000e620000209400 */
[----:B------:R-:W-:-:S07]  /*12550*/  IABS R10, R0 ;  /* 0x00000000000a7213 */ /* 0x000fce0000000000 */
[----:B------:R-:W2:Y:S08]  /*12560*/  I2F.RP R8, R4 ;  /* 0x0000000400087306 */ /* 0x000eb00000209400 */
[----:B-1----:R-:W0:Y:S08]  /*12570*/  MUFU.RCP R6, R6 ;  /* 0x0000000600067308 */ /* 0x002e300000001000 */
[----:B--2---:R-:W-:Y:S01]  /*12580*/  MUFU.RCP R8, R8 ;  /* 0x0000000800087308 */ /* 0x004fe20000001000 */
[----:B0-----:R-:W-:Y:S01]  /*12590*/  VIADD R2, R6, 0xffffffe ;  /* 0x0ffffffe06027836 */ /* 0x001fe20000000000 */
[----:B------:R-:W-:-:S06]  /*125a0*/  IABS R6, R5 ;  /* 0x0000000500067213 */ /* 0x000fcc0000000000 */
[----:B------:R0:W1:Y:S02]  /*125b0*/  F2I.FTZ.U32.TRUNC.NTZ R3, R2 ;  /* 0x0000000200037305 */ /* 0x000064000021f000 */
[----:B0-----:R-:W-:Y:S02]  /*125c0*/  IMAD.MOV.U32 R2, RZ, RZ, RZ ;  /* 0x000000ffff027224 */ /* 0x001fe400078e00ff */
[----:B-1----:R-:W-:-:S04]  /*125d0*/  IMAD.MOV R11, RZ, RZ, -R3 ;  /* 0x000000ffff0b7224 */ /* 0x002fc800078e0a03 */
[----:B------:R-:W-:-:S04]  /*125e0*/  IMAD R11, R11, R12, RZ ;  /* 0x0000000c0b0b7224 */ /* 0x000fc800078e02ff */
[----:B------:R-:W-:-:S04]  /*125f0*/  IMAD.HI.U32 R3, R3, R11, R2 ;  /* 0x0000000b03037227 */ /* 0x000fc800078e0002 */
[----:B------:R-:W-:Y:S02]  /*12600*/  IMAD.MOV R11, RZ, RZ, -R10 ;  /* 0x000000ffff0b7224 */ /* 0x000fe400078e0a0a */
[----:B------:R-:W-:-:S04]  /*12610*/  IMAD.HI.U32 R2, R3, R6, RZ ;  /* 0x0000000603027227 */ /* 0x000fc800078e00ff */
[----:B------:R-:W-:Y:S01]  /*12620*/  IMAD R3, R2, R11, R6 ;  /* 0x0000000b02037224 */ /* 0x000fe200078e0206 */
[----:B------:R-:W-:Y:S01]  /*12630*/  LOP3.LUT R6, R5, R0, RZ, 0x3c, !PT ;  /* 0x0000000005067212 */ /* 0x000fe200078e3cff */
[----:B------:R-:W-:-:S03]  /*12640*/  VIADD R10, R8, 0xffffffe ;  /* 0x0ffffffe080a7836 */ /* 0x000fc60000000000 */
[----:B------:R-:W-:Y:S02]  /*12650*/  ISETP.GT.U32.AND P1, PT, R12, R3, PT ;  /* 0x000000030c00720c */ /* 0x000fe40003f24070 */
[----:B------:R-:W-:-:S11]  /*12660*/  ISETP.GE.AND P2, PT, R6, RZ, PT ;  /* 0x000000ff0600720c */ /* 0x000fd60003f46270 */
[----:B------:R-:W-:Y:S02]  /*12670*/  @!P1 IMAD.IADD R3, R3, 0x1, -R12 ;  /* 0x0000000103039824 */ /* 0x000fe400078e0a0c */
[----:B------:R-:W-:Y:S01]  /*12680*/  @!P1 VIADD R2, R2, 0x1 ;  /* 0x0000000102029836 */ /* 0x000fe20000000000 */
[----:B------:R-:W-:Y:S02]  /*12690*/  ISETP.NE.AND P1, PT, R0, RZ, PT ;  /* 0x000000ff0000720c */ /* 0x000fe40003f25270 */
[----:B------:R-:W-:Y:S02]  /*126a0*/  ISETP.GE.U32.AND P0, PT, R3, R12, PT ;  /* 0x0000000c0300720c */ /* 0x000fe40003f06070 */
[----:B------:R-:W0:Y:S11]  /*126b0*/  F2I.FTZ.U32.TRUNC.NTZ R3, R10 ;  /* 0x0000000a00037305 */ /* 0x000e36000021f000 */
        /* <DEDUP_REMOVED lines=21> */
[----:B------:R-:W-:Y:S01]  /*12810*/  ISETP.GE.AND P2, PT, R3, RZ, PT ;  /* 0x000000ff0300720c */ /* 0x000fe20003f46270 */
[----:B------:R-:W-:-:S06]  /*12820*/  IMAD.MOV R3, RZ, RZ, -R8 ;  /* 0x000000ffff037224 */ /* 0x000fcc00078e0a08 */
[----:B------:R-:W-:-:S06]  /*12830*/  @P0 VIADD R2, R2, 0x1 ;  /* 0x0000000102020836 */ /* 0x000fcc0000000000 */
[----:B------:R-:W-:Y:S01]  /*12840*/  @!P2 IMAD.MOV R2, RZ, RZ, -R2 ;  /* 0x000000ffff02a224 */ /* 0x000fe200078e0a02 */
[----:B------:R-:W-:-:S05]  /*12850*/  @!P1 LOP3.LUT R2, RZ, R9, RZ, 0x33, !PT ;  /* 0x00000009ff029212 */ /* 0x000fca00078e33ff */
[----:B------:R-:W-:-:S04]  /*12860*/  IMAD.MOV R26, RZ, RZ, -R2 ;  /* 0x000000ffff1a7224 */ /* 0x000fc800078e0a02 */
[C---:B------:R-:W-:Y:S02]  /*12870*/  IMAD R26, R9.reuse, R26, R8 ;  /* 0x0000001a091a7224 */ /* 0x040fe400078e0208 */
[----:B------:R-:W-:Y:S02]  /*12880*/  IMAD R9, R9, 0x1000000, R2 ;  /* 0x0100000009097824 */ /* 0x000fe400078e0202 */
[----:B------:R-:W-:Y:S02]  /*12890*/  IMAD R2, R0, R3, R5 ;  /* 0x0000000300027224 */ /* 0x000fe400078e0205 */
[----:B------:R-:W-:Y:S01]  /*128a0*/  IMAD R26, R26, 0x10000, R9 ;  /* 0x000100001a1a7824 */ /* 0x000fe200078e0209 */
[----:B------:R-:W-:Y:S06]  /*128b0*/  BRA `(.L_x_1395) ;  /* 0x0000000000fc7947 */ /* 0x000fec0003800000 */
.L_x_1394:
[----:B------:R-:W-:Y:S02]  /*128c0*/  ULDC.64 UR4, c[0x0][0xc90] ;  /* 0x0003240000047ab9 */ /* 0x000fe40000000a00 */
[----:B------:R-:W-:-:S06]  /*128d0*/  UIMAD.WIDE UR4, UR40, 0x4, UR4 ;  /* 0x00000004280478a5 */ /* 0x000fcc000f8e0204 */
[----:B0-----:R-:W-:Y:S02]  /*128e0*/  IMAD.U32 R2, RZ, RZ, UR4 ;  /* 0x00000004ff027e24 */ /* 0x001fe4000f8e00ff */
[----:B------:R-:W-:-:S05]  /*128f0*/  IMAD.U32 R3, RZ, RZ, UR5 ;  /* 0x00000005ff037e24 */ /* 0x000fca000f8e00ff */
[----:B------:R0:W2:Y:S01]  /*12900*/  LDG.E R13, desc[UR56][R2.64] ;  /* 0x00000038020d7981 */ /* 0x0000a2000c1e1900 */
[----:B------:R-:W-:Y:S01]  /*12910*/  IABS R15, R5 ;  /* 0x00000005000f7213 */ /* 0x000fe20000000000 */
[----:B0-----:R-:W-:Y:S02]  /*12920*/  IMAD.MOV.U32 R2, RZ, RZ, RZ ;  /* 0x000000ffff027224 */ /* 0x001fe400078e00ff */
[----:B--2---:R-:W-:-:S05]  /*12930*/  IMAD R6, R0, R13, RZ ;  /* 0x0000000d00067224 */ /* 0x004fca00078e02ff */
[-C--:B------:R-:W-:Y:S02]  /*12940*/  IABS R10, R6.reuse ;  /* 0x00000006000a7213 */ /* 0x080fe40000000000 */
[----:B------:R-:W-:Y:S02]  /*12950*/  IABS R12, R6 ;  /* 0x00000006000c7213 */ /* 0x000fe40000000000 */
[----:B------:R-:W0:Y:S08]  /*12960*/  I2F.RP R8, R10 ;  /* 0x0000000a00087306 */ /* 0x000e300000209400 */
[----:B0-----:R-:W0:Y:S02]  /*12970*/  MUFU.RCP R8, R8 ;  /* 0x0000000800087308 */ /* 0x001e240000001000 */
[----:B0-----:R-:W-:-:S06]  /*12980*/  VIADD R9, R8, 0xffffffe ;  /* 0x0ffffffe08097836 */ /* 0x001fcc0000000000 */
[----:B------:R-:W0:Y:S02]  /*12990*/  F2I.FTZ.U32.TRUNC.NTZ R3, R9 ;  /* 0x0000000900037305 */ /* 0x000e24000021f000 */
[----:B0-----:R-:W-:-:S04]  /*129a0*/  IMAD.MOV R11, RZ, RZ, -R3 ;  /* 0x000000ffff0b7224 */ /* 0x001fc800078e0a03 */
[----:B------:R-:W-:-:S04]  /*129b0*/  IMAD R11, R11, R10, RZ ;  /* 0x0000000a0b0b7224 */ /* 0x000fc800078e02ff */
[----:B------:R-:W-:-:S04]  /*129c0*/  IMAD.HI.U32 R2, R3, R11, R2 ;  /* 0x0000000b03027227 */ /* 0x000fc800078e0002 */
[----:B------:R-:W-:Y:S02]  /*129d0*/  IMAD.MOV R3, RZ, RZ, -R12 ;  /* 0x000000ffff037224 */ /* 0x000fe400078e0a0c */
        /* <DEDUP_REMOVED lines=12> */
[----:B------:R-:W-:Y:S02]  /*12aa0*/  IMAD R11, R13, R2, RZ ;  /* 0x000000020d0b7224 */ /* 0x000fe400078e02ff */
[----:B------:R-:W-:Y:S02]  /*12ab0*/  IMAD.MOV R2, RZ, RZ, -R2 ;  /* 0x000000ffff027224 */ /* 0x000fe400078e0a02 */
[----:B------:R-:W-:Y:S02]  /*12ac0*/  IMAD.MOV R3, RZ, RZ, -R11 ;  /* 0x000000ffff037224 */ /* 0x000fe400078e0a0b */
[----:B------:R-:W-:Y:S02]  /*12ad0*/  IMAD R6, R6, R2, R5 ;  /* 0x0000000206067224 */ /* 0x000fe400078e0205 */
[----:B------:R-:W-:Y:S01]  /*12ae0*/  IMAD.MOV.U32 R2, RZ, RZ, RZ ;  /* 0x000000ffff027224 */ /* 0x000fe200078e00ff */
[----:B------:R-:W-:-:S04]  /*12af0*/  VIADDMNMX R13, R3, R4, R13, PT ;  /* 0x00000004030d7246 */ /* 0x000fc8000380010d */
[-C--:B------:R-:W-:Y:S01]  /*12b00*/  IABS R8, R13.reuse ;  /* 0x0000000d00087213 */ /* 0x080fe20000000000 */
[----:B------:R-:W-:Y:S01]  /*12b10*/  IMAD.MOV R26, RZ, RZ, -R13 ;  /* 0x000000ffff1a7224 */ /* 0x000fe200078e0a0d */
[----:B------:R-:W-:Y:S02]  /*12b20*/  IABS R10, R13 ;  /* 0x0000000d000a7213 */ /* 0x000fe40000000000 */
[----:B------:R-:W0:Y:S08]  /*12b30*/  I2F.RP R4, R8 ;  /* 0x0000000800047306 */ /* 0x000e300000209400 */
[----:B0-----:R-:W0:Y:S02]  /*12b40*/  MUFU.RCP R4, R4 ;  /* 0x0000000400047308 */ /* 0x001e240000001000 */
[----:B0-----:R-:W-:-:S06]  /*12b50*/  VIADD R3, R4, 0xffffffe ;  /* 0x0ffffffe04037836 */ /* 0x001fcc0000000000 */
[----:B------:R-:W0:Y:S02]  /*12b60*/  F2I.FTZ.U32.TRUNC.NTZ R3, R3 ;  /* 0x0000000300037305 */ /* 0x000e24000021f000 */
[----:B0-----:R-:W-:-:S04]  /*12b70*/  IMAD.MOV R9, RZ, RZ, -R3 ;  /* 0x000000ffff097224 */ /* 0x001fc800078e0a03 */
[----:B------:R-:W-:Y:S01]  /*12b80*/  IMAD.MOV.U32 R5, RZ, RZ, R9 ;  /* 0x000000ffff057224 */ /* 0x000fe200078e0009 */
[----:B------:R-:W-:-:S03]  /*12b90*/  IABS R9, R6 ;  /* 0x0000000600097213 */ /* 0x000fc60000000000 */
        /* <DEDUP_REMOVED lines=11> */
[----:B------:R-:W-:Y:S02]  /*12c50*/  ISETP.GE.AND P2, PT, R3, RZ, PT ;  /* 0x000000ff0300720c */ /* 0x000fe40003f46270 */
[----:B------:R-:W-:-:S05]  /*12c60*/  IADD3 R3, R11, 0x1000000, R6 ;  /* 0x010000000b037810 */ /* 0x000fca0007ffe006 */
[----:B------:R-:W-:-:S06]  /*12c70*/  @P0 VIADD R2, R2, 0x1 ;  /* 0x0000000102020836 */ /* 0x000fcc0000000000 */
[----:B------:R-:W-:Y:S01]  /*12c80*/  @!P2 IMAD.MOV R2, RZ, RZ, -R2 ;  /* 0x000000ffff02a224 */ /* 0x000fe200078e0a02 */
[----:B------:R-:W-:-:S05]  /*12c90*/  @!P1 LOP3.LUT R2, RZ, R13, RZ, 0x33, !PT ;  /* 0x0000000dff029212 */ /* 0x000fca00078e33ff */
[----:B------:R-:W-:-:S07]  /*12ca0*/  IMAD R26, R2, R26, R3 ;  /* 0x0000001a021a7224 */ /* 0x000fce00078e0203 */
.L_x_1395:
[----:B------:R-:W-:-:S05]  /*12cb0*/  LOP3.LUT R25, RZ, R2, RZ, 0x33, !PT ;  /* 0x00000002ff197212 */ /* 0x000fca00078e33ff */
[----:B------:R-:W-:Y:S01]  /*12cc0*/  IMAD.IADD R25, R0, 0x1, R25 ;  /* 0x0000000100197824 */ /* 0x000fe200078e0219 */
[----:B------:R-:W-:Y:S06]  /*12cd0*/  BRA `(.L_x_1396) ;  /* 0x0000000000107947 */ /* 0x000fec0003800000 */
.L_x_1391:
[----:B------:R-:W-:Y:S01]  /*12ce0*/  IMAD.MOV.U32 R24, RZ, RZ, R11 ;  /* 0x000000ffff187224 */ /* 0x000fe200078e000b */
[----:B------:R-:W-:Y:S01]  /*12cf0*/  ULDC UR40, c[0x0][0xc3c] ;  /* 0x00030f0000287ab9 */ /* 0x000fe20000000800 */
[----:B------:R-:W-:Y:S02]  /*12d00*/  IMAD.MOV.U32 R25, RZ, RZ, RZ ;  /* 0x000000ffff197224 */ /* 0x000fe400078e00ff */
[----:B------:R-:W-:-:S07]  /*12d10*/  IMAD.MOV.U32 R26, RZ, RZ, RZ ;  /* 0x000000ffff1a7224 */ /* 0x000fce00078e00ff */
.L_x_1396:
[----:B------:R-:W-:Y:S01]  /*12d20*/  ISETP.NE.AND P0, PT, R7, RZ, PT ;  /* 0x000000ff0700720c */ /* 0x000fe20003f05270 */
[----:B------:R-:W-:-:S12]  /*12d30*/  IMAD.U32 R27, RZ, RZ, UR40 ;  /* 0x00000028ff1b7e24 */ /* 0x000fd8000f8e00ff */
[----:B------:R-:W0:Y:S01]  /*12d40*/  @!P0 S2R R3, SR_CgaCtaId ;  /* 0x0000000000038919 */ /* 0x000e220000008800 */
[----:B------:R-:W-:-:S04]  /*12d50*/  @!P0 MOV R0, 0x400 ;  /* 0x0000040000008802 */ /* 0x000fc80000000f00 */
[----:B0-----:R-:W-:-:S05]  /*12d60*/  @!P0 LEA R0, R3, R0, 0x18 ;  /* 0x0000000003008211 */ /* 0x001fca00078ec0ff */
[----:B------:R0:W-:Y:S01]  /*12d70*/  @!P0 STS.128 [R0+0x228d0], R24 ;  /* 0x0228d01800008388 */ /* 0x0001e20000000c00 */
[----:B------:R-:W-:Y:S06]  /*12d80*/  BAR.ARV 0x5, 0x180 ;  /* 0x0146000000007b1d */ /* 0x000fec0000002000 */
.L_x_1389:
[----:B------:R-:W-:Y:S01]  /*12d90*/  ULDC UR4, c[0x0][0xc3c] ;  /* 0x00030f0000047ab9 */ /* 0x000fe20000000800 */
[----:B------:R1:W-:Y:S01]  /*12da0*/  STL [R1+0x10], RZ ;  /* 0x000010ff01007387 */ /* 0x0003e20000100800 */
[----:B------:R-:W-:Y:S01]  /*12db0*/  UISETP.GE.AND UP0, UPT, UR40, UR4, UPT ;  /* 0x000000042800728c */ /* 0x000fe2000bf06270 */
[----:B------:R-:W-:Y:S02]  /*12dc0*/  IMAD.MOV.U32 R23, RZ, RZ, 0x1 ;  /* 0x00000001ff177424 */ /* 0x000fe400078e00ff */
[----:B------:R-:W-:-:S03]  /*12dd0*/  IMAD.MOV.U32 R19, RZ, RZ, RZ ;  /* 0x000000ffff137224 */ /* 0x000fc600078e00ff */
[----:B------:R-:W-:-:S13]  /*12de0*/  PLOP3.LUT P0, PT, PT, PT, UP0, 0x80, 0x0 ;  /* 0x000000000000781c */ /* 0x000fda0003f0f008 */
[----:B-1----:R-:W-:Y:S05]  /*12df0*/  @P0 BRA `(.L_x_1397) ;  /* 0x0000005800780947 */ /* 0x002fea0003800000 */
[----:B------:R-:W1:Y:S01]  /*12e00*/  S2R R14, SR_TID.X ;  /* 0x00000000000e7919 */ /* 0x000e620000002100 */
[----:B------:R-:W2:Y:S01]  /*12e10*/  S2UR UR4, SR_CgaCtaId ;  /* 0x00000000000479c3 */ /* 0x000ea20000008800 */
[----:B------:R-:W-:Y:S01]  /*12e20*/  MOV R16, 0x400 ;  /* 0x0000040000107802 */ /* 0x000fe20000000f00 */
[----:B------:R-:W-:Y:S01]  /*12e30*/  IMAD.MOV.U32 R30, RZ, RZ, 0x40 ;  /* 0x00000040ff1e7424 */ /* 0x000fe200078e00ff */
[----:B------:R-:W-:Y:S01]  /*12e40*/  ULOP3.LUT UR43, UR45, 0x2, URZ, 0xfc, !UPT ;  /* 0x000000022d2b7892 */ /* 0x000fe2000f8efc3f */
[----:B------:R-:W-:Y:S01]  /*12e50*/  IMAD.MOV.U32 R28, RZ, RZ, 0x20 ;  /* 0x00000020ff1c7424 */ /* 0x000fe200078e00ff */
[----:B------:R-:W-:Y:S01]  /*12e60*/  ULOP3.LUT UR44, UR45, 0x1, URZ, 0xfc, !UPT ;  /* 0x000000012d2c7892 */ /* 0x000fe2000f8efc3f */
[----:B------:R-:W-:Y:S01]  /*12e70*/  IMAD.MOV.U32 R23, RZ, RZ, 0x1 ;  /* 0x00000001ff177424 */ /* 0x000fe200078e00ff */
[----:B------:R-:W-:Y:S01]  /*12e80*/  ULDC UR46, c[0x0][0xc] ;  /* 0x00000300002e7ab9 */ /* 0x000fe20000000800 */
[----:B------:R-:W-:Y:S02]  /*12e90*/  IMAD.MOV.U32 R19, RZ, RZ, RZ ;  /* 0x000000ffff137224 */ /* 0x000fe400078e00ff */
[----:B--2---:R-:W-:-:S05]  /*12ea0*/  IMAD.U32 R37, RZ, RZ, UR4 ;  /* 0x00000004ff257e24 */ /* 0x004fca000f8e00ff */
[----:B------:R-:W-:Y:S01]  /*12eb0*/  LEA R16, R37, R16, 0x18 ;  /* 0x0000001025107211 */ /* 0x000fe200078ec0ff */
[C---:B-1----:R-:W-:Y:S01]  /*12ec0*/  IMAD.SHL.U32 R7, R14.reuse, 0x10, RZ ;  /* 0x000000100e077824 */ /* 0x042fe200078e00ff */
[C---:B------:R-:W-:Y:S01]  /*12ed0*/  LOP3.LUT R13, R14.reuse, 0x7f, RZ, 0xc0, !PT ;  /* 0x0000007f0e0d7812 */ /* 0x040fe200078ec0ff */
[C---:B------:R-:W-:Y:S01]  /*12ee0*/  IMAD.SHL.U32 R3, R14.reuse, 0x2, RZ ;  /* 0x000000020e037824 */ /* 0x040fe200078e00ff */
[C---:B------:R-:W-:Y:S01]  /*12ef0*/  R2P PR, R14.reuse, 0x16 ;  /* 0x000000160e007804 */ /* 0x040fe20000000000 */
[----:B------:R-:W-:Y:S01]  /*12f00*/  IMAD.SHL.U32 R29, R14, 0x4, RZ ;  /* 0x000000040e1d7824 */ /* 0x000fe200078e00ff */
[C---:B0-----:R-:W-:Y:S02]  /*12f10*/  LOP3.LUT R0, R7.reuse, 0x1b0, RZ, 0xc0, !PT ;  /* 0x000001b007007812 */ /* 0x041fe400078ec0ff */
[----:B------:R-:W-:Y:S02]  /*12f20*/  SHF.R.U32.HI R2, RZ, 0x5, R13 ;  /* 0x00000005ff027819 */ /* 0x000fe4000001160d */
[----:B------:R-:W-:Y:S01]  /*12f30*/  LOP3.LUT R8, R0, 0x30, R3, 0x78, !PT ;  /* 0x0000003000087812 */ /* 0x000fe200078e7803 */
[C---:B------:R-:W-:Y:S01]  /*12f40*/  IMAD.SHL.U32 R3, R14.reuse, 0x80, RZ ;  /* 0x000000800e037824 */ /* 0x040fe200078e00ff */
[C---:B------:R-:W-:Y:S01]  /*12f50*/  LOP3.LUT R11, R7.reuse, 0x40, RZ, 0xc0, !PT ;  /* 0x00000040070b7812 */ /* 0x040fe200078ec0ff */
[----:B------:R-:W-:Y:S01]  /*12f60*/  IMAD.SHL.U32 R0, R14, 0x20, RZ ;  /* 0x000000200e007824 */ /* 0x000fe200078e00ff */
[----:B------:R-:W-:-:S02]  /*12f70*/  LOP3.LUT R36, R7, 0x30, RZ, 0xc0, !PT ;  /* 0x0000003007247812 */ /* 0x000fc400078ec0ff */
[C---:B------:R-:W-:Y:S01]  /*12f80*/  LOP3.LUT R5, R3.reuse, 0x380, RZ, 0xc0, !PT ;  /* 0x0000038003057812 */ /* 0x040fe200078ec0ff */
[C---:B------:R-:W-:Y:S01]  /*12f90*/  IMAD R11, R2.reuse, 0x200, R11 ;  /* 0x00000200020b7824 */ /* 0x040fe200078e020b */
[----:B------:R-:W-:Y:S02]  /*12fa0*/  LOP3.LUT R9, R3, 0x400, RZ, 0xc0, !PT ;  /* 0x0000040003097812 */ /* 0x000fe400078ec0ff */
[----:B------:R-:W-:Y:S01]  /*12fb0*/  LOP3.LUT R6, R5, 0x10, R14, 0xf8, !PT ;  /* 0x0000001005067812 */ /* 0x000fe200078ef80e */
[----:B------:R-:W-:Y:S01]  /*12fc0*/  IMAD R4, R2, 0x10, R5 ;  /* 0x0000001002047824 */ /* 0x000fe200078e0205 */
[----:B------:R-:W-:Y:S01]  /*12fd0*/  LOP3.LUT R10, R0, 0x380, RZ, 0xc0, !PT ;  /* 0x00000380000a7812 */ /* 0x000fe200078ec0ff */
[----:B------:R-:W-:Y:S01]  /*12fe0*/  IMAD R9, R2, 0x800, R9 ;  /* 0x0000080002097824 */ /* 0x000fe200078e0209 */
[----:B------:R-:W-:Y:S01]  /*12ff0*/  LOP3.LUT R6, R6, 0x70, R7, 0x78, !PT ;  /* 0x0000007006067812 */ /* 0x000fe200078e7807 */
[----:B------:R-:W-:Y:S01]  /*13000*/  IMAD.IADD R12, R8, 0x1, R11 ;  /* 0x00000001080c7824 */ /* 0x000fe200078e020b */
[--C-:B------:R-:W-:Y:S01]  /*13010*/  LOP3.LUT R4, R4, 0x70, R7.reuse, 0x78, !PT ;  /* 0x0000007004047812 */ /* 0x100fe200078e7807 */
[----:B------:R-:W-:Y:S01]  /*13020*/  IMAD.SHL.U32 R2, R2, 0x400, RZ ;  /* 0x0000040002027824 */ /* 0x000fe200078e00ff */
[----:B------:R-:W-:-:S02]  /*13030*/  LOP3.LUT R10, R10, 0x30, R7, 0xf8, !PT ;  /* 0x000000300a0a7812 */ /* 0x000fc400078ef807 */
[----:B------:R-:W-:Y:S01]  /*13040*/  LOP3.LUT R4, R4, 0xc00, R3, 0xf8, !PT ;  /* 0x00000c0004047812 */ /* 0x000fe200078ef803 */
[----:B------:R-:W-:Y:S01]  /*13050*/  IMAD.IADD R3, R9, 0x1, R6 ;  /* 0x0000000109037824 */ /* 0x000fe200078e0206 */
[----:B------:R-:W-:Y:S01]  /*13060*/  STL [R1], R12 ;  /* 0x0000000c01007387 */ /* 0x000fe20000100800 */
[----:B------:R-:W-:Y:S02]  /*13070*/  SEL R31, R30, 0xffffffc0, !P2 ;  /* 0xffffffc01e1f7807 */ /* 0x000fe40005000000 */
[----:B------:R-:W-:Y:S01]  /*13080*/  LOP3.LUT R29, R10, 0x70, R29, 0x78, !PT ;  /* 0x000000700a1d7812 */ /* 0x000fe200078e781d */
[----:B------:R-:W-:Y:S01]  /*13090*/  STL [R1+0x8], R4 ;  /* 0x0000080401007387 */ /* 0x000fe20000100800 */
[----:B------:R-:W-:Y:S02]  /*130a0*/  SEL R30, R30, 0xffffffc0, !P4 ;  /* 0xffffffc01e1e7807 */ /* 0x000fe40006000000 */
[----:B------:R-:W-:Y:S01]  /*130b0*/  SEL R28, R28, 0xffffffe0, !P1 ;  /* 0xffffffe01c1c7807 */ /* 0x000fe20004800000 */
[----:B------:R0:W-:Y:S01]  /*130c0*/  STL [R1+0x4], R3 ;  /* 0x0000040301007387 */ /* 0x0001e20000100800 */
[----:B------:R-:W-:-:S03]  /*130d0*/  LOP3.LUT R2, R36, 0x80, RZ, 0xfc, !PT ;  /* 0x0000008024027812 */ /* 0x000fc600078efcff */
[----:B------:R1:W-:Y:S01]  /*130e0*/  STL [R1+0x10], RZ ;  /* 0x000010ff01007387 */ /* 0x0003e20000100800 */
[----:B0-----:R-:W-:-:S04]  /*130f0*/  SHF.R.U32.HI R3, RZ, 0x2, R13 ;  /* 0x00000002ff037819 */ /* 0x001fc8000001160d */
[----:B------:R-:W-:Y:S01]  /*13100*/  LOP3.LUT R0, R3, 0x60, R0, 0xf8, !PT ;  /* 0x0000006003007812 */ /* 0x000fe200078ef800 */
[----:B------:R-:W-:Y:S01]  /*13110*/  IMAD.IADD R0, R16, 0x1, R12 ;  /* 0x0000000110007824 */ /* 0x000fe200078e020c */
[----:B------:R-:W-:-:S04]  /*13120*/  LOP3.LUT R3, R36, 0x40, RZ, 0xfc, !PT ;  /* 0x0000004024037812 */ /* 0x000fc800078efcff */
[----:B------:R1:W-:Y:S03]  /*13130*/  STL [R1+0xc], R0 ;  /* 0x00000c0001007387 */ /* 0x0003e60000100800 */
.L_x_1479:
[----:B------:R-:W-:Y:S01]  /*13140*/  ULDC.64 UR4, c[0x0][0xa28] ;  /* 0x00028a0000047ab9 */ /* 0x000fe20000000a00 */
[----:B------:R-:W-:Y:S01]  /*13150*/  ULDC.64 UR6, c[0x0][0xa18] ;  /* 0x0002860000067ab9 */ /* 0x000fe20000000a00 */
[----:B------:R-:W-:Y:S02]  /*13160*/  UISETP.NE.U32.AND UP0, UPT, UR4, URZ, UPT ;  /* 0x0000003f0400728c */ /* 0x000fe4000bf05070 */
[----:B------:R-:W-:Y:S02]  /*13170*/  UISETP.NE.U32.AND UP2, UPT, UR6, URZ, UPT ;  /* 0x0000003f0600728c */ /* 0x000fe4000bf45070 */
[----:B------:R-:W-:Y:S02]  /*13180*/  UISETP.NE.AND.EX UP0, UPT, UR5, URZ, UPT, UP0 ;  /* 0x0000003f0500728c */ /* 0x000fe4000bf05300 */
[----:B------:R-:W-:Y:S01]  /*13190*/  UISETP.NE.AND.EX UP2, UPT, UR7, URZ, UPT, UP2 ;  /* 0x0000003f0700728c */ /* 0x000fe2000bf45320 */
[----:B------:R-:W-:Y:S02]  /*131a0*/  ULDC.64 UR4, c[0x0][0xa00] ;  /* 0x0002800000047ab9 */ /* 0x000fe40000000a00 */
[----:B------:R-:W-:Y:S01]  /*131b0*/  ULDC.64 UR6, c[0x0][0xa00] ;  /* 0x0002800000067ab9 */ /* 0x000fe20000000a00 */
[----:B------:R-:W-:Y:S01]  /*131c0*/  UISETP.NE.U32.AND UP1, UPT, UR4, URZ, UPT ;  /* 0x0000003f0400728c */ /* 0x000fe2000bf25070 */
[----:B------:R-:W-:Y:S01]  /*131d0*/  PLOP3.LUT P0, PT, PT, PT, UP0, 0x80, 0x0 ;  /* 0x000000000000781c */ /* 0x000fe20003f0f008 */
[----:B------:R-:W-:-:S02]  /*131e0*/  UIMAD.WIDE UR6, UR40, 0x4, UR6 ;  /* 0x00000004280678a5 */ /* 0x000fc4000f8e0206 */
[----:B------:R-:W-:Y:S01]  /*131f0*/  UISETP.NE.AND.EX UP3, UPT, UR5, URZ, UPT, UP1 ;  /* 0x0000003f0500728c */ /* 0x000fe2000bf65310 */
[----:B------:R-:W-:Y:S02]  /*13200*/  UMOV UR38, URZ ;  /* 0x0000003f00267c82 */ /* 0x000fe40008000000 */
[----:B------:R-:W-:Y:S01]  /*13210*/  @UP0 ULDC.64 UR4, c[0x0][0xa28] ;  /* 0x00028a0000040ab9 */ /* 0x000fe20000000a00 */
[----:B------:R-:W-:Y:S01]  /*13220*/  ULDC.64 UR8, c[0x0][0xa20] ;  /* 0x0002880000087ab9 */ /* 0x000fe20000000a00 */
[----:B------:R-:W-:Y:S01]  /*13230*/  @UP0 UIMAD.WIDE UR4, UR40, 0x4, UR4 ;  /* 0x00000004280408a5 */ /* 0x000fe2000f8e0204 */
[----:B------:R-:W-:Y:S01]  /*13240*/  PLOP3.LUT P1, PT, PT, PT, UP3, 0x80, 0x0 ;  /* 0x000000000000781c */ /* 0x000fe20003f2f038 */
[----:B------:R-:W-:Y:S01]  /*13250*/  ULDC UR36, c[0x0][0x2f0] ;  /* 0x0000bc0000247ab9 */ /* 0x000fe20000000800 */
[----:B------:R-:W-:Y:S01]  /*13260*/  PLOP3.LUT P2, PT, PT, PT, UP3, 0x80, 0x0 ;  /* 0x000000000000781c */ /* 0x000fe20003f4f038 */
[----:B------:R-:W-:Y:S01]  /*13270*/  UMOV UR39, URZ ;  /* 0x0000003f00277c82 */ /* 0x000fe20008000000 */
[----:B------:R-:W-:Y:S01]  /*13280*/  UP2UR UR47, UPR, URZ, 0x8 ;  /* 0x000000083f2f7883 */ /* 0x000fe20008000000 */
[----:B--2---:R-:W-:-:S02]  /*13290*/  IMAD.U32 R2, RZ, RZ, UR4 ;  /* 0x00000004ff027e24 */ /* 0x004fc4000f8e00ff */
[----:B------:R-:W-:Y:S01]  /*132a0*/  IMAD.U32 R3, RZ, RZ, UR5 ;  /* 0x00000005ff037e24 */ /* 0x000fe2000f8e00ff */
[----:B------:R-:W-:-:S04]  /*132b0*/  @UP2 ULDC.64 UR4, c[0x0][0xa18] ;  /* 0x0002860000042ab9 */ /* 0x000fc80000000a00 */
[----:B01----:R0:W2:Y:S01]  /*132c0*/  @P0 LDG.E R0, desc[UR56][R2.64] ;  /* 0x0000003802000981 */ /* 0x0030a2000c1e1900 */
[----:B------:R-:W-:Y:S01]  /*132d0*/  @UP2 UIMAD.WIDE UR4, UR40, 0x4, UR4 ;  /* 0x00000004280428a5 */ /* 0x000fe2000f8e0204 */
[----:B0-----:R-:W-:Y:S02]  /*132e0*/  IMAD.U32 R2, RZ, RZ, UR6 ;  /* 0x00000006ff027e24 */ /* 0x001fe4000f8e00ff */
[----:B------:R-:W-:-:S05]  /*132f0*/  IMAD.U32 R3, RZ, RZ, UR7 ;  /* 0x00000007ff037e24 */ /* 0x000fca000f8e00ff */
[----:B------:R0:W3:Y:S01]  /*13300*/  @P1 LDG.E R4, desc[UR56][R2.64] ;  /* 0x0000003802041981 */ /* 0x0000e2000c1e1900 */
[----:B------:R-:W-:Y:S01]  /*13310*/  PLOP3.LUT P1, PT, PT, PT, UP2, 0x80, 0x0 ;  /* 0x000000000000781c */ /* 0x000fe20003f2f028 */
[----:B0-----:R-:W-:Y:S02]  /*13320*/  IMAD.U32 R2, RZ, RZ, UR4 ;  /* 0x00000004ff027e24 */ /* 0x001fe4000f8e00ff */
[----:B------:R-:W-:Y:S01]  /*13330*/  IMAD.U32 R3, RZ, RZ, UR5 ;  /* 0x00000005ff037e24 */ /* 0x000fe2000f8e00ff */
[----:B------:R-:W-:-:S09]  /*13340*/  ULDC.64 UR4, c[0x0][0x418] ;  /* 0x0001060000047ab9 */ /* 0x000fd20000000a00 */
[----:B------:R-:W4:Y:S01]  /*13350*/  @P1 LDG.E R5, desc[UR56][R2.64] ;  /* 0x0000003802051981 */ /* 0x000f22000c1e1900 */
[----:B------:R-:W-:-:S03]  /*13360*/  UISETP.NE.U32.AND UP0, UPT, UR4, URZ, UPT ;  /* 0x0000003f0400728c */ /* 0x000fc6000bf05070 */
[----:B------:R-:W-:Y:S01]  /*13370*/  ULDC UR4, c[0x0][0x424] ;  /* 0x0001090000047ab9 */ /* 0x000fe20000000800 */
[----:B------:R-:W-:-:S04]  /*13380*/  UISETP.NE.AND.EX UP0, UPT, UR5, URZ, UPT, UP0 ;  /* 0x0000003f0500728c */ /* 0x000fc8000bf05300 */
[----:B------:R-:W-:-:S04]  /*13390*/  USEL UR4, UR4, 0x1, UP0 ;  /* 0x0000000104047887 */ /* 0x000fc80008000000 */
[----:B------:R-:W-:Y:S01]  /*133a0*/  UIMAD UR36, UR4, UR36, URZ ;  /* 0x00000024042472a4 */ /* 0x000fe2000f8e023f */
[----:B--2---:R-:W-:Y:S02]  /*133b0*/  @P0 R2UR UR38, R0 ;  /* 0x00000000002602ca */ /* 0x004fe400000e0000 */
[----:B------:R-:W-:-:S04]  /*133c0*/  ISETP.NE.U32.AND P0, PT, RZ, UR8, PT ;  /* 0x00000008ff007c0c */ /* 0x000fc8000bf05070 */
[----:B------:R-:W-:Y:S02]  /*133d0*/  ISETP.NE.AND.EX P0, PT, RZ, UR9, PT, P0 ;  /* 0x00000009ff007c0c */ /* 0x000fe4000bf05300 */
[----:B---3--:R-:W-:Y:S02]  /*133e0*/  @P2 R2UR UR39, R4 ;  /* 0x00000000042722ca */ /* 0x008fe400000e0000 */
[----:B----4-:R-:W-:Y:S01]  /*133f0*/  @P1 R2UR UR41, R5 ;  /* 0x00000000052912ca */ /* 0x010fe200000e0000 */
[----:B------:R-:W-:-:S14]  /*13400*/  @P1 BRA `(.L_x_1398) ;  /* 0x00000000002c1947 */ /* 0x000fdc0003800000 */
[----:B------:R-:W-:Y:S01]  /*13410*/  UISETP.NE.AND UP0, UPT, UR47, URZ, UPT ;  /* 0x0000003f2f00728c */ /* 0x000fe2000bf05270 */
[----:B------:R-:W-:-:S05]  /*13420*/  ULDC UR41, c[0x0][0x288] ;  /* 0x0000a20000297ab9 */ /* 0x000fca0000000800 */
[----:B------:R-:W-:-:S13]  /*13430*/  PLOP3.LUT P1, PT, PT, PT, UP0, 0x40, 0x0 ;  /* 0x000000000000781c */ /* 0x000fda0003f2e808 */
[----:B------:R-:W-:Y:S05]  /*13440*/  @P1 BRA `(.L_x_1398) ;  /* 0x00000000001c1947 */ /* 0x000fea0003800000 */
[----:B------:R-:W-:Y:S02]  /*13450*/  IMAD.U32 R2, RZ, RZ, UR6 ;  /* 0x00000006ff027e24 */ /* 0x000fe4000f8e00ff */
[----:B------:R-:W-:-:S05]  /*13460*/  IMAD.U32 R3, RZ, RZ, UR7 ;  /* 0x00000007ff037e24 */ /* 0x000fca000f8e00ff */
[----:B------:R-:W2:Y:S04]  /*13470*/  LDG.E R0, desc[UR56][R2.64] ;  /* 0x0000003802007981 */ /* 0x000ea8000c1e1900 */
[----:B------:R-:W3:Y:S01]  /*13480*/  LDG.E R4, desc[UR56][R2.64+0x4] ;  /* 0x0000043802047981 */ /* 0x000ee2000c1e1900 */
[----:B--2---:R-:W-:Y:S02]  /*13490*/  R2UR UR4, R0 ;  /* 0x00000000000472ca */ /* 0x004fe400000e0000 */
[----:B---3--:R-:W-:-:S13]  /*134a0*/  R2UR UR41, R4 ;  /* 0x00000000042972ca */ /* 0x008fda00000e0000 */
[----:B------:R-:W-:-:S12]  /*134b0*/  UIADD3 UR41, -UR4, UR41, URZ ;  /* 0x0000002904297290 */ /* 0x000fd8000fffe13f */
.L_x_1398:
        /* <DEDUP_REMOVED lines=8> */
.L_x_1399:
        /* <DEDUP_REMOVED lines=13> */
.L_x_1400:
[----:B------:R-:W-:Y:S01]  /*13610*/  ULDC UR4, c[0x0][0x448] ;  /* 0x0001120000047ab9 */ /* 0x000fe20000000800 */
[----:B------:R-:W-:Y:S01]  /*13620*/  IMAD.SHL.U32 R18, R25, 0x80, RZ ;  /* 0x0000008019127824 */ /* 0x000fe200078e00ff */
[----:B------:R-:W-:Y:S02]  /*13630*/  UISETP.NE.AND UP0, UPT, UR4, 0x1, UPT ;  /* 0x000000010400788c */ /* 0x000fe4000bf05270 */
[----:B------:R-:W-:Y:S01]  /*13640*/  UIADD3 UR36, -UR38, UR36, URZ ;  /* 0x0000002426247290 */ /* 0x000fe2000fffe13f */
[----:B------:R-:W-:Y:S01]  /*13650*/  VIADD R0, R18, 0x7f ;  /* 0x0000007f12007836 */ /* 0x000fe20000000000 */
[----:B------:R-:W-:Y:S02]  /*13660*/  UP2UR UR48, UPR, URZ, 0x1 ;  /* 0x000000013f307883 */ /* 0x000fe40008000000 */
[----:B------:R-:W-:Y:S01]  /*13670*/  PLOP3.LUT P0, PT, PT, PT, UP0, 0x80, 0x0 ;  /* 0x000000000000781c */ /* 0x000fe20003f0f008 */
[----:B------:R-:W-:Y:S01]  /*13680*/  UIADD3 UR6, UR36, 0x1, -UR41 ;  /* 0x0000000124067890 */ /* 0x000fe2000fffe829 */
[----:B------:R-:W-:-:S03]  /*13690*/  PLOP3.LUT P1, PT, PT, PT, UP0, 0x80, 0x0 ;  /* 0x000000000000781c */ /* 0x000fc60003f2f008 */
[----:B------:R-:W-:-:S08]  /*136a0*/  @UP0 ULDC UR4, c[0x0][0x44c] ;  /* 0x0001130000040ab9 */ /* 0x000fd00000000800 */
[----:B------:R-:W-:Y:S01]  /*136b0*/  @P0 IMAD.HI.U32 R2, R0, UR4, RZ ;  /* 0x0000000400020c27 */ /* 0x000fe2000f8e00ff */
[----:B------:R-:W-:-:S04]  /*136c0*/  @UP0 ULDC UR4, c[0x0][0x450] ;  /* 0x0001140000040ab9 */ /* 0x000fc80000000800 */
[----:B------:R-:W-:Y:S01]  /*136d0*/  @P1 SHF.R.U32.HI R0, RZ, UR4, R2 ;  /* 0x00000004ff001c19 */ /* 0x000fe20008011602 */
[----:B------:R-:W-:Y:S02]  /*136e0*/  ULDC.64 UR4, c[0x0][0x9e0] ;  /* 0x0002780000047ab9 */ /* 0x000fe40000000a00 */
[----:B------:R-:W-:Y:S01]  /*136f0*/  UISETP.GE.AND UP0, UPT, UR5, 0x1, UPT ;  /* 0x000000010500788c */ /* 0x000fe2000bf06270 */
[----:B------:R-:W-:-:S05]  /*13700*/  R2UR UR7, R0 ;  /* 0x00000000000772ca */ /* 0x000fca00000e0000 */
[----:B------:R-:W-:-:S08]  /*13710*/  PLOP3.LUT P1, PT, PT, PT, UP0, 0x80, 0x0 ;  /* 0x000000000000781c */ /* 0x000fd00003f2f008 */
[----:B------:R-:W-:-:S04]  /*13720*/  UIADD3 UR6, UR6, UR7, URZ ;  /* 0x0000000706067290 */ /* 0x000fc8000fffe03f */
[----:B------:R-:W-:-:S06]  /*13730*/  UIADD3 UR4, UR6, UR4, URZ ;  /* 0x0000000406047290 */ /* 0x000fcc000fffe03f */
[----:B------:R-:W-:Y:S01]  /*13740*/  IMAD.U32 R0, RZ, RZ, UR4 ;  /* 0x00000004ff007e24 */ /* 0x000fe2000f8e00ff */
[----:B------:R-:W-:Y:S06]  /*13750*/  @!P1 BRA `(.L_x_1401) ;  /* 0x0000000000409947 */ /* 0x000fec0003800000 */
        /* <DEDUP_REMOVED lines=10> */
.L_x_1402:
[----:B------:R-:W-:-:S11]  /*13800*/  UISETP.NE.AND UP0, UPT, UR5, 0x1, UPT ;  /* 0x000000010500788c */ /* 0x000fd6000bf05270 */
[----:B------:R-:W-:Y:S02]  /*13810*/  @UP0 ULDC.64 UR8, c[0x0][0x9e8] ;  /* 0x00027a0000080ab9 */ /* 0x000fe40000000a00 */
[----:B------:R-:W-:-:S04]  /*13820*/  UIMAD.WIDE.U32 UR6, UR4, UR8, URZ ;  /* 0x00000008040672a5 */ /* 0x000fc8000f8e003f */
[----:B------:R-:W-:-:S12]  /*13830*/  @UP0 USHF.R.U32.HI UR4, URZ, UR9, UR7 ;  /* 0x000000093f040299 */ /* 0x000fd80008011607 */
.L_x_1403:
[----:B------:R-:W-:-:S06]  /*13840*/  UIMAD UR4, UR4, UR5, UR5 ;  /* 0x00000005040472a4 */ /* 0x000fcc000f8e0205 */
[----:B------:R-:W-:-:S07]  /*13850*/  VIMNMX R0, R0, UR4, PT ;  /* 0x0000000400007c48 */ /* 0x000fce000bfe0100 */
.L_x_1401:
[----:B------:R-:W-:Y:S01]  /*13860*/  UISETP.NE.AND UP0, UPT, UR48, URZ, UPT ;  /* 0x0000003f3000728c */ /* 0x000fe2000bf05270 */
[----:B------:R-:W-:Y:S01]  /*13870*/  R2UR UR9, R18 ;  /* 0x00000000120972ca */ /* 0x000fe200000e0000 */
[----:B------:R-:W-:Y:S01]  /*13880*/  UIADD3 UR4, UR36, 0x7f, URZ ;  /* 0x0000007f24047890 */ /* 0x000fe2000fffe03f */
[----:B------:R-:W-:-:S03]  /*13890*/  VIADD R0, R0, 0x7f ;  /* 0x0000007f00007836 */ /* 0x000fc60000000000 */
[----:B------:R-:W-:Y:S02]  /*138a0*/  USHF.R.S32.HI UR8, URZ, 0x1f, UR4 ;  /* 0x0000001f3f087899 */ /* 0x000fe40008011404 */
[----:B------:R-:W-:Y:S02]  /*138b0*/  SHF.R.S32.HI R3, RZ, 0x1f, R0 ;  /* 0x0000001fff037819 */ /* 0x000fe40000011400 */
[----:B------:R-:W-:Y:S01]  /*138c0*/  ULEA.HI UR8, UR8, UR4, URZ, 0x7 ;  /* 0x0000000408087291 */ /* 0x000fe2000f8f383f */
[----:B------:R-:W-:Y:S01]  /*138d0*/  @UP0 ULDC UR6, c[0x0][0x44c] ;  /* 0x0001130000060ab9 */ /* 0x000fe20000000800 */
[----:B------:R-:W-:Y:S02]  /*138e0*/  @UP0 ULDC UR10, c[0x0][0x450] ;  /* 0x00011400000a0ab9 */ /* 0x000fe40000000800 */
[----:B------:R-:W-:Y:S01]  /*138f0*/  UIMAD.WIDE.U32 UR6, UR9, UR6, URZ ;  /* 0x00000006090672a5 */ /* 0x000fe2000f8e003f */
[----:B------:R-:W-:Y:S01]  /*13900*/  LEA.HI R3, R3, R0, RZ, 0x7 ;  /* 0x0000000003037211 */ /* 0x000fe200078f38ff */
[----:B------:R-:W-:-:S02]  /*13910*/  USHF.R.S32.HI UR8, URZ, 0x7, UR8 ;  /* 0x000000073f087899 */ /* 0x000fc40008011408 */
[----:B------:R-:W-:Y:S01]  /*13920*/  @UP0 USHF.R.U32.HI UR9, URZ, UR10, UR7 ;  /* 0x0000000a3f090299 */ /* 0x000fe20008011607 */
[----:B------:R-:W-:Y:S01]  /*13930*/  SHF.R.S32.HI R3, RZ, 0x7, R3 ;  /* 0x00000007ff037819 */ /* 0x000fe20000011403 */
[----:B------:R-:W-:Y:S02]  /*13940*/  ULDC UR4, c[0x0][0x9dc] ;  /* 0x0002770000047ab9 */ /* 0x000fe40000000800 */
[----:B------:R-:W-:Y:S01]  /*13950*/  UIADD3 UR9, UR9, UR36, -UR41 ;  /* 0x0000002409097290 */ /* 0x000fe2000fffe829 */
[----:B------:R-:W-:-:S03]  /*13960*/  VIMNMX R27, R3, UR8, PT ;  /* 0x00000008031b7c48 */ /* 0x000fc6000bfe0100 */
        /* <DEDUP_REMOVED lines=12> */
.L_x_1405:
[----:B------:R-:W-:-:S11]  /*13a30*/  UISETP.NE.AND UP0, UPT, UR5, 0x1, UPT ;  /* 0x000000010500788c */ /* 0x000fd6000bf05270 */
[----:B------:R-:W-:Y:S02]  /*13a40*/  @UP0 ULDC.64 UR10, c[0x0][0x9e8] ;  /* 0x00027a00000a0ab9 */ /* 0x000fe40000000a00 */
[----:B------:R-:W-:-:S04]  /*13a50*/  UIMAD.WIDE.U32 UR6, UR9, UR10, URZ ;  /* 0x0000000a090672a5 */ /* 0x000fc8000f8e003f */
[----:B------:R-:W-:-:S12]  /*13a60*/  @UP0 USHF.R.U32.HI UR9, URZ, UR11, UR7 ;  /* 0x0000000b3f090299 */ /* 0x000fd80008011607 */
.L_x_1406:
[----:B------:R-:W-:-:S04]  /*13a70*/  UIMAD UR5, UR9, UR5, URZ ;  /* 0x00000005090572a4 */ /* 0x000fc8000f8e023f */
[----:B------:R-:W-:-:S04]  /*13a80*/  UISETP.LT.AND UP0, UPT, UR4, UR5, UPT ;  /* 0x000000050400728c */ /* 0x000fc8000bf01270 */
[----:B------:R-:W-:-:S12]  /*13a90*/  USEL UR4, UR4, UR5, !UP0 ;  /* 0x0000000504047287 */ /* 0x000fd8000c000000 */
.L_x_1404:
[----:B------:R-:W-:Y:S01]  /*13aa0*/  USHF.R.S32.HI UR5, URZ, 0x1f, UR4 ;  /* 0x0000001f3f057899 */ /* 0x000fe20008011404 */
[----:B------:R-:W-:-:S03]  /*13ab0*/  R2UR UR7, R26 ;  /* 0x000000001a0772ca */ /* 0x000fc600000e0000 */
[----:B------:R-:W-:-:S04]  /*13ac0*/  ULEA.HI UR5, UR5, UR4, URZ, 0x7 ;  /* 0x0000000405057291 */ /* 0x000fc8000f8f383f */
[----:B------:R-:W-:-:S04]  /*13ad0*/  USHF.R.S32.HI UR6, URZ, 0x7, UR5 ;  /* 0x000000073f067899 */ /* 0x000fc80008011405 */
[----:B------:R-:W-:Y:S02]  /*13ae0*/  UISETP.LT.AND UP0, UPT, URZ, UR6, UPT ;  /* 0x000000063f00728c */ /* 0x000fe4000bf01270 */
[----:B------:R-:W-:Y:S02]  /*13af0*/  ULOP3.LUT UR5, UR7, 0xff000000, URZ, 0xc0, !UPT ;  /* 0xff00000007057892 */ /* 0x000fe4000f8ec03f */
[----:B------:R-:W-:Y:S02]  /*13b00*/  USEL UR11, URZ, UR6, !UP0 ;  /* 0x000000063f0b7287 */ /* 0x000fe4000c000000 */
[----:B------:R-:W-:Y:S02]  /*13b10*/  ULOP3.LUT UR4, UR7, 0xff0000, URZ, 0xc0, !UPT ;  /* 0x00ff000007047892 */ /* 0x000fe4000f8ec03f */
[----:B------:R-:W-:Y:S02]  /*13b20*/  USHF.R.U32.HI UR5, URZ, 0x8, UR5 ;  /* 0x000000083f057899 */ /* 0x000fe40008011605 */
[----:B------:R-:W-:-:S02]  /*13b30*/  ISETP.GT.AND P0, PT, R27, UR11, PT ;  /* 0x0000000b1b007c0c */ /* 0x000fc4000bf04270 */
[----:B------:R-:W-:-:S03]  /*13b40*/  ULEA.HI UR5, UR4, UR5, URZ, 0x10 ;  /* 0x0000000504057291 */ /* 0x000fc6000f8f803f */
[----:B------:R-:W-:Y:S01]  /*13b50*/  UMOV UR4, URZ ;  /* 0x0000003f00047c82 */ /* 0x000fe20008000000 */
[----:B------:R-:W-:-:S07]  /*13b60*/  ULOP3.LUT UR42, UR5, 0xff, URZ, 0xc0, !UPT ;  /* 0x000000ff052a7892 */ /* 0x000fce000f8ec03f */
[----:B------:R-:W-:Y:S05]  /*13b70*/  @!P0 BRA `(.L_x_1407) ;  /* 0x0000000000908947 */ /* 0x000fea0003800000 */
[----:B------:R-:W-:Y:S01]  /*13b80*/  USHF.R.U32.HI UR6, URZ, 0x10, UR5 ;  /* 0x000000103f067899 */ /* 0x000fe20008011605 */
[----:B------:R-:W-:-:S03]  /*13b90*/  UMOV UR4, URZ ;  /* 0x0000003f00047c82 */ /* 0x000fc60008000000 */
[----:B------:R-:W-:-:S11]  /*13ba0*/  UISETP.NE.AND UP0, UPT, UR6, URZ, UPT ;  /* 0x0000003f0600728c */ /* 0x000fd6000bf05270 */
[----:B------:R-:W-:Y:S02]  /*13bb0*/  @!UP0 ULDC UR6, c[0x0][0x9f0] ;  /* 0x00027c0000068ab9 */ /* 0x000fe40000000800 */
[----:B------:R-:W-:-:S04]  /*13bc0*/  IABS R0, UR6 ;  /* 0x0000000600007c13 */ /* 0x000fc80008000000 */
[----:B------:R-:W-:Y:S01]  /*13bd0*/  R2UR UR12, R0 ;  /* 0x00000000000c72ca */ /* 0x000fe200000e0000 */
[----:B------:R-:W-:-:S05]  /*13be0*/  IMAD.U32 R0, RZ, RZ, UR6 ;  /* 0x00000006ff007e24 */ /* 0x000fca000f8e00ff */
[----:B------:R-:W-:-:S04]  /*13bf0*/  IADD3 R0, R0, -0x1, R27 ;  /* 0xffffffff00007810 */ /* 0x000fc80007ffe01b */
[----:B------:R-:W-:Y:S02]  /*13c00*/  R2UR UR7, R0 ;  /* 0x00000000000772ca */ /* 0x000fe400000e0000 */
[----:B------:R-:W-:Y:S01]  /*13c10*/  IABS R0, UR6 ;  /* 0x0000000600007c13 */ /* 0x000fe20008000000 */
[----:B------:R-:W0:Y:S10]  /*13c20*/  I2F.RP R2, UR12 ;  /* 0x0000000c00027d06 */ /* 0x000e340008209400 */
[----:B------:R-:W-:Y:S01]  /*13c30*/  UIADD3 UR7, -UR11, UR7, URZ ;  /* 0x000000070b077290 */ /* 0x000fe2000fffe13f */
[----:B0-----:R-:W0:Y:S02]  /*13c40*/  MUFU.RCP R2, R2 ;  /* 0x0000000200027308 */ /* 0x001e240000001000 */
[----:B0-----:R-:W-:-:S02]  /*13c50*/  VIADD R3, R2, 0xffffffe ;  /* 0x0ffffffe02037836 */ /* 0x001fc40000000000 */
[----:B------:R-:W-:Y:S01]  /*13c60*/  IMAD.MOV R2, RZ, RZ, -R0 ;  /* 0x000000ffff027224 */ /* 0x000fe200078e0a00 */
[----:B------:R-:W-:Y:S01]  /*13c70*/  IABS R0, UR7 ;  /* 0x0000000700007c13 */ /* 0x000fe20008000000 */
[----:B------:R-:W-:Y:S02]  /*13c80*/  ULOP3.LUT UR7, UR7, UR6, URZ, 0x3c, !UPT ;  /* 0x0000000607077292 */ /* 0x000fe4000f8e3c3f */
[----:B------:R-:W0:Y:S01]  /*13c90*/  F2I.FTZ.U32.TRUNC.NTZ R3, R3 ;  /* 0x0000000300037305 */ /* 0x000e22000021f000 */
[----:B------:R-:W-:Y:S02]  /*13ca0*/  R2UR UR9, R0 ;  /* 0x00000000000972ca */ /* 0x000fe400000e0000 */
[----:B------:R-:W-:Y:S02]  /*13cb0*/  R2UR UR10, R2 ;  /* 0x00000000020a72ca */ /* 0x000fe400000e0000 */
[----:B0-----:R-:W-:-:S13]  /*13cc0*/  R2UR UR5, R3 ;  /* 0x00000000030572ca */ /* 0x001fda00000e0000 */
[----:B------:R-:W-:-:S04]  /*13cd0*/  UIADD3 UR8, URZ, -UR5, URZ ;  /* 0x800000053f087290 */ /* 0x000fc8000fffe03f */
[----:B------:R-:W-:-:S04]  /*13ce0*/  UIMAD UR8, UR8, UR12, URZ ;  /* 0x0000000c080872a4 */ /* 0x000fc8000f8e023f */
[----:B------:R-:W-:-:S04]  /*13cf0*/  UIMAD.WIDE.U32 UR4, UR5, UR8, UR4 ;  /* 0x00000008050472a5 */ /* 0x000fc8000f8e0004 */
[----:B------:R-:W-:-:S04]  /*13d00*/  UIMAD.WIDE.U32 UR4, UR5, UR9, URZ ;  /* 0x00000009050472a5 */ /* 0x000fc8000f8e003f */
        /* <DEDUP_REMOVED lines=11> */
.L_x_1407:
[----:B------:R-:W-:Y:S01]  /*13dc0*/  UIMAD UR42, UR42, UR4, UR11 ;  /* 0x000000042a2a72a4 */ /* 0x000fe2000f8e020b */
[----:B------:R-:W-:Y:S05]  /*13dd0*/  BSSY B7, `(.L_x_1408) ;  /* 0x00003a5000077945 */ /* 0x000fea0003800000 */
[----:B------:R-:W-:-:S05]  /*13de0*/  IMAD.U32 R0, RZ, RZ, UR42 ;  /* 0x0000002aff007e24 */ /* 0x000fca000f8e00ff */
[----:B------:R-:W-:-:S04]  /*13df0*/  VIADDMNMX R27, R0, UR4, R27, PT ;  /* 0x00000004001b7c46 */ /* 0x000fc8000b80011b */
[----:B------:R-:W-:-:S13]  /*13e00*/  ISETP.GT.AND P0, PT, R27, UR42, PT ;  /* 0x0000002a1b007c0c */ /* 0x000fda000bf04270 */
[----:B------:R-:W-:Y:S05]  /*13e10*/  @P0 BRA `(.L_x_1409) ;  /* 0x0000000000440947 */ /* 0x000fea0003800000 */
        /* <DEDUP_REMOVED lines=15> */
[----:B0-----:R-:W-:Y:S01]  /*13f10*/  IADD3 R24, R0, UR46, R7 ;  /* 0x0000002e00187c10 */ /* 0x001fe2000fffe007 */
[----:B------:R-:W-:Y:S06]  /*13f20*/  BRA `(.L_x_1410) ;  /* 0x00000038003c7947 */ /* 0x000fec0003800000 */
.L_x_1409:
        /* <DEDUP_REMOVED lines=20> */
.L_x_1412:
[----:B------:R-:W-:Y:S05]  /*14070*/  BSYNC B6 ;  /* 0x0000000000067941 */ /* 0x000fea0003800000 */
.L_x_1411:
        /* <DEDUP_REMOVED lines=22> */
.L_x_1414:
[----:B------:R-:W-:Y:S05]  /*141e0*/  BSYNC B6 ;  /* 0x0000000000067941 */ /* 0x000fea0003800000 */
.L_x_1413:
        /* <DEDUP_REMOVED lines=20> */
.L_x_1416:
[----:B------:R-:W-:Y:S05]  /*14330*/  BSYNC B6 ;  /* 0x0000000000067941 */ /* 0x000fea0003800000 */
.L_x_1415:
        /* <DEDUP_REMOVED lines=19> */
.L_x_1418:
[----:B------:R-:W-:Y:S05]  /*14470*/  BSYNC B6 ;  /* 0x0000000000067941 */ /* 0x000fea0003800000 */
.L_x_1417:
[----:B------:R-:W0:Y:S01]  /*14480*/  S2R R2, SR_TID.X ;  /* 0x0000000000027919 */ /* 0x000e220000002100 */
[----:B------:R-:W-:Y:S01]  /*14490*/  ULDC.64 UR4, c[0x0][0x9f8] ;  /* 0x00027e0000047ab9 */ /* 0x000fe20000000a00 */
[----:B------:R-:W-:Y:S01]  /*144a0*/  IMAD.U32 R25, RZ, RZ, UR40 ;  /* 0x00000028ff197e24 */ /* 0x000fe2000f8e00ff */
[----:B------:R-:W-:Y:S01]  /*144b0*/  UISETP.NE.U32.AND UP0, UPT, UR4, URZ, UPT ;  /* 0x0000003f0400728c */ /* 0x000fe2000bf05070 */
[----:B------:R-:W1:Y:S01]  /*144c0*/  S2R R20, SR_TID.X ;  /* 0x0000000000147919 */ /* 0x000e620000002100 */
[----:B------:R-:W2:Y:S02]  /*144d0*/  LDC R33, c[0x0][0x430] ;  /* 0x00010c00ff217b82 */ /* 0x000ea40000000800 */
[----:B------:R-:W-:-:S06]  /*144e0*/  UISETP.NE.AND.EX UP0, UPT, UR5, URZ, UPT, UP0 ;  /* 0x0000003f0500728c */ /* 0x000fcc000bf05300 */
[----:B------:R-:W-:-:S05]  /*144f0*/  PLOP3.LUT P0, PT, PT, PT, UP0, 0x80, 0x0 ;  /* 0x000000000000781c */ /* 0x000fca0003f0f008 */
[----:B------:R-:W-:Y:S02]  /*14500*/  @UP0 ULDC.64 UR4, c[0x0][0x9f8] ;  /* 0x00027e0000040ab9 */ /* 0x000fe40000000a00 */
[----:B------:R-:W-:-:S06]  /*14510*/  @UP0 UIMAD.WIDE UR4, UR40, 0x4, UR4 ;  /* 0x00000004280408a5 */ /* 0x000fcc000f8e0204 */
[----:B------:R-:W-:Y:S01]  /*14520*/  IMAD.U32 R3, RZ, RZ, UR5 ;  /* 0x00000005ff037e24 */ /* 0x000fe2000f8e00ff */
[----:B------:R-:W-:Y:S01]  /*14530*/  LEA R8, R27, 0xffffff80, 0x7 ;  /* 0xffffff801b087811 */ /* 0x000fe200078e38ff */
[----:B------:R-:W-:Y:S01]  /*14540*/  ULDC UR5, c[0x0][0x320] ;  /* 0x0000c80000057ab9 */ /* 0x000fe20000000800 */
[----:B0-----:R-:W-:-:S04]  /*14550*/  LOP3.LUT R2, R2, 0x7f, RZ, 0xc0, !PT ;  /* 0x0000007f02027812 */ /* 0x001fc800078ec0ff */
[----:B------:R-:W-:Y:S01]  /*14560*/  SHF.R.U32.HI R21, RZ, 0x2, R2 ;  /* 0x00000002ff157819 */ /* 0x000fe20000011602 */
[----:B------:R-:W-:Y:S02]  /*14570*/  IMAD.U32 R2, RZ, RZ, UR4 ;  /* 0x00000004ff027e24 */ /* 0x000fe4000f8e00ff */
[----:B-1----:R-:W-:Y:S01]  /*14580*/  IMAD.SHL.U32 R20, R20, 0x20, RZ ;  /* 0x0000002014147824 */ /* 0x002fe200078e00ff */
[----:B--2---:R-:W-:Y:S01]  /*14590*/  ISETP.NE.AND P1, PT, R33, 0x1, PT ;  /* 0x000000012100780c */ /* 0x004fe20003f25270 */
[----:B------:R-:W-:Y:S01]  /*145a0*/  ULDC UR4, c[0x0][0x2f4] ;  /* 0x0000bd0000047ab9 */ /* 0x000fe20000000800 */
[----:B------:R0:W2:Y:S01]  /*145b0*/  @P0 LDG.E R25, desc[UR56][R2.64] ;  /* 0x0000003802190981 */ /* 0x0000a2000c1e1900 */
[----:B------:R-:W-:Y:S02]  /*145c0*/  LOP3.LUT R17, R17, 0xffffffbf, RZ, 0xc0, !PT ;  /* 0xffffffbf11117812 */ /* 0x000fe400078ec0ff */
[----:B------:R-:W-:-:S04]  /*145d0*/  LOP3.LUT R20, R21, 0x60, R20, 0xf8, !PT ;  /* 0x0000006015147812 */ /* 0x000fc800078ef814 */
[----:B------:R-:W-:-:S04]  /*145e0*/  LOP3.LUT R0, R20, R8, RZ, 0xfc, !PT ;  /* 0x0000000814007212 */ /* 0x000fc800078efcff */
[C---:B------:R-:W-:Y:S01]  /*145f0*/  ISETP.GE.AND P0, PT, R0.reuse, UR36, PT ;  /* 0x0000002400007c0c */ /* 0x040fe2000bf06270 */
[----:B------:R-:W1:Y:S01]  /*14600*/  @P1 LDC R5, c[0x0][0x434] ;  /* 0x00010d00ff051b82 */ /* 0x000e620000000800 */
[----:B------:R-:W-:Y:S01]  /*14610*/  VIADD R0, R0, UR38 ;  /* 0x0000002600007c36 */ /* 0x000fe20008000000 */
[----:B------:R-:W-:-:S03]  /*14620*/  @P1 LOP3.LUT R17, R17, 0x40, RZ, 0xfc, !PT ;  /* 0x0000004011111812 */ /* 0x000fc600078efcff */
[----:B------:R-:W-:-:S03]  /*14630*/  IMAD.MOV.U32 R6, RZ, RZ, R0 ;  /* 0x000000ffff067224 */ /* 0x000fc600078e0000 */
[----:B------:R-:W3:Y:S08]  /*14640*/  @P1 LDC R4, c[0x0][0x438] ;  /* 0x00010e00ff041b82 */ /* 0x000ef00000000800 */
[----:B0-----:R-:W0:Y:S01]  /*14650*/  @!P0 LDC.64 R2, c[0x0][0x428] ;  /* 0x00010a00ff028b82 */ /* 0x001e220000000a00 */
[----:B-1----:R-:W-:-:S05]  /*14660*/  @P1 IMAD.HI.U32 R5, R0, R5, RZ ;  /* 0x0000000500051227 */ /* 0x002fca00078e00ff */
[----:B---3--:R-:W-:-:S04]  /*14670*/  @P1 SHF.R.U32.HI R6, RZ, R4, R5 ;  /* 0x00000004ff061219 */ /* 0x008fc80000011605 */
[--C-:B------:R-:W-:Y:S01]  /*14680*/  @!P0 SHF.R.S32.HI R5, RZ, 0x1f, R6.reuse ;  /* 0x0000001fff058819 */ /* 0x100fe20000011406 */
[----:B------:R-:W-:Y:S01]  /*14690*/  @!P0 IMAD.MOV.U32 R4, RZ, RZ, R6 ;  /* 0x000000ffff048224 */ /* 0x000fe200078e0006 */
[C---:B------:R-:W-:Y:S02]  /*146a0*/  LOP3.LUT R9, R36.reuse, 0x40, RZ, 0xfc, !PT ;  /* 0x0000004024097812 */ /* 0x040fe400078efcff */
[----:B------:R-:W-:Y:S02]  /*146b0*/  LOP3.LUT R17, R17, 0xffffffef, RZ, 0xc0, !PT ;  /* 0xffffffef11117812 */ /* 0x000fe400078ec0ff */
[----:B------:R-:W-:-:S04]  /*146c0*/  LOP3.LUT R10, R36, 0x80, RZ, 0xfc, !PT ;  /* 0x00000080240a7812 */ /* 0x000fc800078efcff */
[----:B------:R-:W-:Y:S01]  /*146d0*/  ISETP.GE.AND P2, PT, R10, UR4, PT ;  /* 0x000000040a007c0c */ /* 0x000fe2000bf46270 */
[----:B------:R-:W-:Y:S01]  /*146e0*/  UMOV UR6, 0xffffffff ;  /* 0xffffffff00067882 */ /* 0x000fe20000000000 */
[----:B------:R-:W-:Y:S02]  /*146f0*/  LOP3.LUT R22, R26, 0xffff, RZ, 0xc0, !PT ;  /* 0x0000ffff1a167812 */ /* 0x000fe400078ec0ff */
[----:B--2---:R-:W-:Y:S01]  /*14700*/  SHF.R.S32.HI R32, RZ, 0x1f, R25 ;  /* 0x0000001fff207819 */ /* 0x004fe20000011419 */
[----:B0-----:R-:W-:-:S04]  /*14710*/  @!P0 IMAD.WIDE.U32 R4, R25, R2, R4 ;  /* 0x0000000219048225 */ /* 0x001fc800078e0004 */
[----:B------:R-:W-:-:S04]  /*14720*/  @!P0 IMAD R7, R32, R2, RZ ;  /* 0x0000000220078224 */ /* 0x000fc800078e02ff */
[----:B------:R-:W-:Y:S02]  /*14730*/  @!P0 IMAD R7, R25, R3, R7 ;  /* 0x0000000319078224 */ /* 0x000fe400078e0207 */
[----:B------:R-:W0:Y:S02]  /*14740*/  @!P0 LDC.64 R2, c[0x0][0x418] ;  /* 0x00010600ff028b82 */ /* 0x000e240000000a00 */
[----:B------:R-:W-:Y:S01]  /*14750*/  @!P0 IMAD.IADD R7, R5, 0x1, R7 ;  /* 0x0000000105078824 */ /* 0x000fe200078e0207 */
[----:B0-----:R-:W-:-:S04]  /*14760*/  @!P0 LEA R2, P1, R4, R2, 0x2 ;  /* 0x0000000204028211 */ /* 0x001fc800078210ff */
[----:B------:R-:W-:Y:S01]  /*14770*/  @!P0 LEA.HI.X R3, R4, R3, R7, 0x2, P1 ;  /* 0x0000000304038211 */ /* 0x000fe200008f1407 */
[----:B------:R-:W-:Y:S01]  /*14780*/  IMAD.MOV.U32 R4, RZ, RZ, RZ ;  /* 0x000000ffff047224 */ /* 0x000fe200078e00ff */
[----:B------:R-:W-:-:S05]  /*14790*/  ISETP.GE.AND P1, PT, R36, UR4, PT ;  /* 0x0000000424007c0c */ /* 0x000fca000bf26270 */
[----:B------:R0:W5:Y:S01]  /*147a0*/  @!P0 LDG.E R4, desc[UR56][R2.64] ;  /* 0x0000003802048981 */ /* 0x000162000c1e1900 */
[----:B------:R-:W-:Y:S01]  /*147b0*/  ISETP.GE.AND P0, PT, R9, UR4, PT ;  /* 0x0000000409007c0c */ /* 0x000fe2000bf06270 */
[----:B------:R-:W-:-:S04]  /*147c0*/  IMAD.MOV R5, RZ, RZ, -R6 ;  /* 0x000000ffff057224 */ /* 0x000fc800078e0a06 */
[----:B------:R-:W-:Y:S02]  /*147d0*/  IMAD R5, R33, R5, R0 ;  /* 0x0000000521057224 */ /* 0x000fe400078e0200 */
[----:B------:R-:W-:Y:S01]  /*147e0*/  @P1 LOP3.LUT R17, R17, 0x10, RZ, 0xfc, !PT ;  /* 0x0000001011111812 */ /* 0x000fe200078efcff */
[----:B------:R-:W-:Y:S01]  /*147f0*/  IMAD.U32 R0, RZ, RZ, UR43 ;  /* 0x0000002bff007e24 */ /* 0x000fe2000f8e00ff */
[----:B------:R-:W-:Y:S02]  /*14800*/  ISETP.GE.AND P1, PT, R36, UR5, PT ;  /* 0x0000000524007c0c */ /* 0x000fe4000bf26270 */
[----:B------:R-:W-:-:S04]  /*14810*/  LOP3.LUT R17, R17, 0xfffffff7, RZ, 0xc0, !PT ;  /* 0xfffffff711117812 */ /* 0x000fc800078ec0ff */
[----:B------:R-:W-:Y:S02]  /*14820*/  @P0 LOP3.LUT R17, R17, 0x8, RZ, 0xfc, !PT ;  /* 0x0000000811110812 */ /* 0x000fe400078efcff */
[----:B------:R-:W-:Y:S02]  /*14830*/  ISETP.GE.AND P0, PT, R9, UR5, PT ;  /* 0x0000000509007c0c */ /* 0x000fe4000bf06270 */
[----:B------:R-:W-:-:S04]  /*14840*/  LOP3.LUT R17, R17, 0xfffffffb, RZ, 0xc0, !PT ;  /* 0xfffffffb11117812 */ /* 0x000fc800078ec0ff */
[----:B------:R-:W-:-:S04]  /*14850*/  @P2 LOP3.LUT R17, R17, 0x4, RZ, 0xfc, !PT ;  /* 0x0000000411112812 */ /* 0x000fc800078efcff */
[----:B------:R-:W-:-:S04]  /*14860*/  LOP3.LUT R17, R17, 0xfffffffd, RZ, 0xc0, !PT ;  /* 0xfffffffd11117812 */ /* 0x000fc800078ec0ff */
[----:B------:R-:W-:-:S04]  /*14870*/  @P1 LOP3.LUT R17, R17, 0x2, RZ, 0xfc, !PT ;  /* 0x0000000211111812 */ /* 0x000fc800078efcff */
[----:B------:R-:W-:-:S04]  /*14880*/  LOP3.LUT R17, R17, 0xfffffffe, RZ, 0xc0, !PT ;  /* 0xfffffffe11117812 */ /* 0x000fc800078ec0ff */
[----:B------:R-:W-:Y:S01]  /*14890*/  @P0 LOP3.LUT R17, R17, 0x1, RZ, 0xfc, !PT ;  /* 0x0000000111110812 */ /* 0x000fe200078efcff */
[----:B0-----:R-:W-:Y:S06]  /*148a0*/  BRA.DIV UR6, `(.L_x_1419) ;  /* 0x0000004606a87947 */ /* 0x001fec000b800000 */
.L_x_1499:
[----:B------:R-:W-:Y:S02]  /*148b0*/  ISETP.NE.AND P0, PT, R0, 0x3, PT ;  /* 0x000000030000780c */ /* 0x000fe40003f05270 */
[----:B------:R-:W-:-:S11]  /*148c0*/  LOP3.LUT R17, R17, 0xffffffdf, RZ, 0xc0, !PT ;  /* 0xffffffdf11117812 */ /* 0x000fd600078ec0ff */
[----:B------:R-:W-:Y:S01]  /*148d0*/  @P0 LOP3.LUT R17, R17, 0x20, RZ, 0xfc, !PT ;  /* 0x0000002011110812 */ /* 0x000fe200078efcff */
[----:B------:R-:W-:Y:S06]  /*148e0*/  @!P0 BRA `(.L_x_1420) ;  /* 0x0000000000048947 */ /* 0x000fec0003800000 */
[----:B------:R-:W-:Y:S01]  /*148f0*/  BPT.TRAP 0x1 ;  /* 0x000000040000795c */ /* 0x000fe20000300000 */
.L_x_1420:
[----:B------:R-:W-:Y:S01]  /*14900*/  IMAD R0, R19, 0x8, R16 ;  /* 0x0000000813007824 */ /* 0x000fe200078e0210 */
[----:B------:R-:W-:Y:S01]  /*14910*/  SHF.L.U32 R26, R23, 0x1f, RZ ;  /* 0x0000001f171a7819 */ /* 0x000fe200000006ff */
[----:B------:R-:W-:Y:S01]  /*14920*/  BSSY B0, `(.L_x_1421) ;  /* 0x0000004000007945 */ /* 0x000fe20003800000 */
[----:B------:R-:W-:Y:S02]  /*14930*/  SHF.R.S32.HI R20, RZ, 0x1f, R5 ;  /* 0x0000001fff147819 */ /* 0x000fe40000011405 */
[----:B------:R-:W0:Y:S02]  /*14940*/  SYNCS.PHASECHK.TRANS64.TRYWAIT P0, [R0+URZ+0x22880], R26 ;  /* 0x0228801a000075a7 */ /* 0x000e24000800017f */
[----:B0-----:R-:W-:Y:S05]  /*14950*/  @!P0 BRA `(.L_x_1422) ;  /* 0x0000004400a88947 */ /* 0x001fea0003800000 */
.L_x_1500:
[----:B------:R-:W-:Y:S05]  /*14960*/  BSYNC B0 ;  /* 0x0000000000007941 */ /* 0x000fea0003800000 */
.L_x_1421:
[----:B------:R-:W1:Y:S01]  /*14970*/  S2R R7, SR_TID.X ;  /* 0x0000000000077919 */ /* 0x000e620000002100 */
[----:B------:R-:W-:Y:S01]  /*14980*/  ULDC.64 UR4, c[0x0][0x328] ;  /* 0x0000ca0000047ab9 */ /* 0x000fe20000000a00 */
[----:B-----5:R-:W-:Y:S01]  /*14990*/  SHF.R.S32.HI R21, RZ, 0x1f, R4 ;  /* 0x0000001fff157819 */ /* 0x020fe20000011404 */
[----:B------:R-:W-:Y:S01]  /*149a0*/  IMAD R6, R20, UR4, RZ ;  /* 0x0000000414067c24 */ /* 0x000fe2000f8e02ff */
[----:B------:R-:W-:Y:S01]  /*149b0*/  ULDC.64 UR6, c[0x0][0x318] ;  /* 0x0000c60000067ab9 */ /* 0x000fe20000000a00 */
[----:B------:R-:W-:Y:S01]  /*149c0*/  IMAD.WIDE.U32 R2, R5, UR4, RZ ;  /* 0x0000000405027c25 */ /* 0x000fe2000f8e00ff */
[----:B------:R-:W-:-:S03]  /*149d0*/  LOP3.LUT P1, RZ, R17, 0x1, RZ, 0xc0, !PT ;  /* 0x0000000111ff7812 */ /* 0x000fc6000782c0ff */
[----:B------:R-:W-:Y:S01]  /*149e0*/  IMAD R6, R5, UR5, R6 ;  /* 0x0000000505067c24 */ /* 0x000fe2000f8e0206 */
[----:B------:R-:W-:-:S03]  /*149f0*/  ULDC.64 UR4, c[0x0][0x338] ;  /* 0x0000ce0000047ab9 */ /* 0x000fc60000000a00 */
[----:B------:R-:W-:Y:S02]  /*14a00*/  IMAD.IADD R3, R3, 0x1, R6 ;  /* 0x0000000103037824 */ /* 0x000fe400078e0206 */
[----:B------:R-:W-:Y:S02]  /*14a10*/  IMAD R6, R21, UR4, RZ ;  /* 0x0000000415067c24 */ /* 0x000fe4000f8e02ff */
[----:B------:R-:W-:-:S04]  /*14a20*/  IMAD.WIDE.U32 R2, R4, UR4, R2 ;  /* 0x0000000404027c25 */ /* 0x000fc8000f8e0002 */
[----:B------:R-:W-:Y:S01]  /*14a30*/  IMAD R6, R4, UR5, R6 ;  /* 0x0000000504067c24 */ /* 0x000fe2000f8e0206 */
[----:B------:R-:W-:-:S03]  /*14a40*/  ULDC.64 UR4, c[0x0][0x330] ;  /* 0x0000cc0000047ab9 */ /* 0x000fc60000000a00 */
[----:B------:R-:W-:Y:S02]  /*14a50*/  IMAD.IADD R3, R3, 0x1, R6 ;  /* 0x0000000103037824 */ /* 0x000fe400078e0206 */
[C---:B------:R-:W-:Y:S01]  /*14a60*/  IMAD.WIDE.U32 R2, R22.reuse, UR4, R2 ;  /* 0x0000000416027c25 */ /* 0x040fe2000f8e0002 */
[----:B------:R-:W-:Y:S01]  /*14a70*/  UMOV UR4, 0xffffffff ;  /* 0xffffffff00047882 */ /* 0x000fe20000000000 */
[----:B-1----:R-:W-:Y:S02]  /*14a80*/  LOP3.LUT R7, R7, 0x7f, RZ, 0xc0, !PT ;  /* 0x0000007f07077812 */ /* 0x002fe400078ec0ff */
[----:B------:R-:W-:Y:S01]  /*14a90*/  IMAD R9, R22, UR5, R3 ;  /* 0x0000000516097c24 */ /* 0x000fe2000f8e0203 */
[----:B------:R-:W-:Y:S02]  /*14aa0*/  IADD3 R10, P0, R2, UR6, RZ ;  /* 0x00000006020a7c10 */ /* 0x000fe4000ff1e0ff */
[--C-:B------:R-:W-:Y:S02]  /*14ab0*/  SHF.R.U32.HI R11, RZ, 0x2, R7.reuse ;  /* 0x00000002ff0b7819 */ /* 0x100fe40000011607 */
[----:B------:R-:W-:-:S02]  /*14ac0*/  SHF.R.U32.HI R7, RZ, 0x5, R7 ;  /* 0x00000005ff077819 */ /* 0x000fc40000011607 */
[----:B------:R-:W-:Y:S02]  /*14ad0*/  IADD3 R8, -R11, UR36, -R8 ;  /* 0x000000240b087c10 */ /* 0x000fe4000fffe908 */
[----:B------:R-:W-:Y:S01]  /*14ae0*/  IADD3.X R9, R9, UR7, RZ, P0, !PT ;  /* 0x0000000709097c10 */ /* 0x000fe200087fe4ff */
[----:B------:R-:W-:Y:S01]  /*14af0*/  IMAD.SHL.U32 R7, R7, 0x400, RZ ;  /* 0x0000040007077824 */ /* 0x000fe200078e00ff */
[----:B------:R-:W-:-:S03]  /*14b00*/  ISETP.GE.AND P4, PT, R8, 0x1, PT ;  /* 0x000000010800780c */ /* 0x000fc60003f86270 */
[----:B------:R-:W-:Y:S01]  /*14b10*/  IMAD R6, R19, 0x4000, R7 ;  /* 0x0000400013067824 */ /* 0x000fe200078e0207 */
[----:B------:R-:W-:Y:S09]  /*14b20*/  BRA.DIV UR4, `(.L_x_1423) ;  /* 0x0000004604487947 */ /* 0x000ff2000b800000 */
[----:B------:R-:W1:Y:S01]  /*14b30*/  SHFL.IDX PT, R2, R10, RZ, 0x1c1f ;  /* 0x001c1fff0a027589 */ /* 0x000e6200000e0000 */
[----:B------:R-:W-:Y:S02]  /*14b40*/  LOP3.LUT P6, RZ, R17, 0x2, RZ, 0xc0, !PT ;  /* 0x0000000211ff7812 */ /* 0x000fe400078cc0ff */
[----:B------:R-:W-:Y:S01]  /*14b50*/  IADD3 R6, R16, R6, R29 ;  /* 0x0000000610067210 */ /* 0x000fe20007ffe01d */
[----:B------:R-:W2:Y:S01]  /*14b60*/  SHFL.IDX PT, R3, R9, RZ, 0x1c1f ;  /* 0x001c1fff09037589 */ /* 0x000ea200000e0000 */
[C---:B------:R-:W-:Y:S02]  /*14b70*/  ISETP.GE.AND P3, PT, R8.reuse, 0x21, PT ;  /* 0x000000210800780c */ /* 0x040fe40003f66270 */
[----:B------:R-:W-:Y:S01]  /*14b80*/  ISETP.GE.AND P2, PT, R8, 0x41, PT ;  /* 0x000000410800780c */ /* 0x000fe20003f46270 */
[----:B------:R-:W-:Y:S01]  /*14b90*/  IMAD.IADD R7, R30, 0x1, R6 ;  /* 0x000000011e077824 */ /* 0x000fe200078e0206 */
[----:B------:R-:W-:Y:S02]  /*14ba0*/  ISETP.GE.AND P5, PT, R8, 0x61, PT ;  /* 0x000000610800780c */ /* 0x000fe40003fa6270 */
[----:B-1----:R-:W-:-:S05]  /*14bb0*/  IADD3 R2, P0, R36, R2, RZ ;  /* 0x0000000224027210 */ /* 0x002fca0007f1e0ff */
[----:B--2---:R-:W-:Y:S01]  /*14bc0*/  IMAD.X R3, RZ, RZ, R3, P0 ;  /* 0x000000ffff037224 */ /* 0x004fe200000e0603 */
[----:B------:R-:W-:-:S13]  /*14bd0*/  ISETP.LT.OR P0, PT, R8, 0x1, P6 ;  /* 0x000000010800780c */ /* 0x000fda0003701670 */
[----:B------:R-:W-:Y:S01]  /*14be0*/  @!PT LDS RZ, [RZ] ;  /* 0x00000000fffff984 */ /* 0x000fe20000000800 */
[----:B------:R-:W-:Y:S01]  /*14bf0*/  LDGSTS.E.BYPASS.LTC128B.128 [R6+0x8400], desc[UR56][R2.64], !P0 ;  /* 0x0840000002067fae */ /* 0x000fe2000c101d78 */
[----:B------:R-:W-:-:S13]  /*14c00*/  ISETP.LT.OR P0, PT, R8, 0x1, P1 ;  /* 0x000000010800780c */ /* 0x000fda0000f01670 */
[----:B------:R1:W-:Y:S04]  /*14c10*/  LDGSTS.E.BYPASS.LTC128B.128 [R7+0x8400], desc[UR56][R2.64+0x40], !P0 ;  /* 0x0840004002077fae */ /* 0x0003e8000c101d78 */
[----:B-1----:R-:W1:Y:S04]  /*14c20*/  SHFL.IDX PT, R2, R10, 0x1, 0x1c1f ;  /* 0x003c1f000a027f89 */ /* 0x002e6800000e0000 */
[----:B------:R-:W2:Y:S01]  /*14c30*/  SHFL.IDX PT, R3, R9, 0x1, 0x1c1f ;  /* 0x003c1f0009037f89 */ /* 0x000ea200000e0000 */
[----:B-1----:R-:W-:-:S05]  /*14c40*/  IADD3 R2, P0, R36, R2, RZ ;  /* 0x0000000224027210 */ /* 0x002fca0007f1e0ff */
[----:B--2---:R-:W-:Y:S01]  /*14c50*/  IMAD.X R3, RZ, RZ, R3, P0 ;  /* 0x000000ffff037224 */ /* 0x004fe200000e0603 */
[----:B------:R-:W-:-:S13]  /*14c60*/  ISETP.LT.OR P0, PT, R8, 0x21, P6 ;  /* 0x000000210800780c */ /* 0x000fda0003701670 */
[----:B------:R-:W-:Y:S01]  /*14c70*/  LDGSTS.E.BYPASS.LTC128B.128 [R6+0x9400], desc[UR56][R2.64], !P0 ;  /* 0x0940000002067fae */ /* 0x000fe2000c101d78 */
[----:B------:R-:W-:-:S13]  /*14c80*/  ISETP.LT.OR P0, PT, R8, 0x21, P1 ;  /* 0x000000210800780c */ /* 0x000fda0000f01670 */
[----:B------:R1:W-:Y:S04]  /*14c90*/  LDGSTS.E.BYPASS.LTC128B.128 [R7+0x9400], desc[UR56][R2.64+0x40], !P0 ;  /* 0x0940004002077fae */ /* 0x0003e8000c101d78 */
[----:B-1----:R-:W1:Y:S04]  /*14ca0*/  SHFL.IDX PT, R2, R10, 0x2, 0x1c1f ;  /* 0x005c1f000a027f89 */ /* 0x002e6800000e0000 */
[----:B------:R-:W2:Y:S04]  /*14cb0*/  SHFL.IDX PT, R3, R9, 0x2, 0x1c1f ;  /* 0x005c1f0009037f89 */ /* 0x000ea800000e0000 */
[----:B------:R-:W3:Y:S01]  /*14cc0*/  SHFL.IDX PT, R9, R9, 0x3, 0x1c1f ;  /* 0x007c1f0009097f89 */ /* 0x000ee200000e0000 */
[----:B-1----:R-:W-:-:S05]  /*14cd0*/  IADD3 R2, P0, R36, R2, RZ ;  /* 0x0000000224027210 */ /* 0x002fca0007f1e0ff */
[----:B--2---:R-:W-:Y:S01]  /*14ce0*/  IMAD.X R3, RZ, RZ, R3, P0 ;  /* 0x000000ffff037224 */ /* 0x004fe200000e0603 */
[----:B------:R-:W-:-:S13]  /*14cf0*/  ISETP.LT.OR P0, PT, R8, 0x41, P6 ;  /* 0x000000410800780c */ /* 0x000fda0003701670 */
[----:B------:R-:W-:Y:S01]  /*14d00*/  LDGSTS.E.BYPASS.LTC128B.128 [R6+0xa400], desc[UR56][R2.64], !P0 ;  /* 0x0a40000002067fae */ /* 0x000fe2000c101d78 */
[----:B------:R-:W-:-:S13]  /*14d10*/  ISETP.LT.OR P0, PT, R8, 0x41, P1 ;  /* 0x000000410800780c */ /* 0x000fda0000f01670 */
[----:B------:R1:W-:Y:S04]  /*14d20*/  LDGSTS.E.BYPASS.LTC128B.128 [R7+0xa400], desc[UR56][R2.64+0x40], !P0 ;  /* 0x0a40004002077fae */ /* 0x0003e8000c101d78 */
[----:B-1-3--:R1:W2:Y:S02]  /*14d30*/  SHFL.IDX PT, R2, R10, 0x3, 0x1c1f ;  /* 0x007c1f000a027f89 */ /* 0x00a2a400000e0000 */
.L_x_1510:
[----:B--2---:R-:W-:Y:S02]  /*14d40*/  IADD3 R2, P0, R36, R2, RZ ;  /* 0x0000000224027210 */ /* 0x004fe40007f1e0ff */
        /* <DEDUP_REMOVED lines=11> */
.L_x_1424:
        /* <DEDUP_REMOVED lines=11> */
.L_x_1425:
[----:B------:R2:W-:Y:S01]  /*14eb0*/  SYNCS.ARRIVE.TRANS64.A1T0 RZ, [R0+URZ+0x22870], RZ ;  /* 0x022870ff00ff79a7 */ /* 0x0005e2000810003f */
[----:B------:R-:W-:Y:S05]  /*14ec0*/  @!P6 BRA `(.L_x_1426) ;  /* 0x000000000004e947 */ /* 0x000fea0003800000 */
[----:B------:R-:W-:Y:S01]  /*14ed0*/  BPT.TRAP 0x1 ;  /* 0x000000040000795c */ /* 0x000fe20000300000 */
.L_x_1426:
[----:B------:R-:W3:Y:S01]  /*14ee0*/  SYNCS.PHASECHK.TRANS64.TRYWAIT P0, [R0+URZ+0x22840], R26 ;  /* 0x0228401a000075a7 */ /* 0x000ee2000800017f */
[----:B------:R-:W-:Y:S04]  /*14ef0*/  BSSY B0, `(.L_x_1427) ;  /* 0x0000002000007945 */ /* 0x000fe80003800000 */
[----:B---3--:R-:W-:Y:S05]  /*14f00*/  @!P0 BRA `(.L_x_1428) ;  /* 0x0000004400b08947 */ /* 0x008fea0003800000 */
.L_x_1511:
[----:B------:R-:W-:Y:S05]  /*14f10*/  BSYNC B0 ;  /* 0x0000000000007941 */ /* 0x000fea0003800000 */
.L_x_1427:
[----:B------:R-:W4:Y:S01]  /*14f20*/  LDL R7, [R1] ;  /* 0x0000000001077983 */ /* 0x000f220000100800 */
[----:B------:R-:W-:Y:S01]  /*14f30*/  ULDC.64 UR4, c[0x0][0x300] ;  /* 0x0000c00000047ab9 */ /* 0x000fe20000000a00 */
[----:B------:R-:W-:Y:S01]  /*14f40*/  ULDC.64 UR6, c[0x0][0x2e8] ;  /* 0x0000ba0000067ab9 */ /* 0x000fe20000000a00 */
[----:B------:R-:W-:Y:S01]  /*14f50*/  IMAD R6, R20, UR4, RZ ;  /* 0x0000000414067c24 */ /* 0x000fe2000f8e02ff */
[----:B------:R-:W-:Y:S01]  /*14f60*/  LOP3.LUT P1, RZ, R17, 0x4, RZ, 0xc0, !PT ;  /* 0x0000000411ff7812 */ /* 0x000fe2000782c0ff */
[----:B------:R-:W-:-:S04]  /*14f70*/  IMAD.WIDE.U32 R2, R5, UR4, RZ ;  /* 0x0000000405027c25 */ /* 0x000fc8000f8e00ff */
[----:B------:R-:W-:Y:S01]  /*14f80*/  IMAD R6, R5, UR5, R6 ;  /* 0x0000000505067c24 */ /* 0x000fe2000f8e0206 */
[----:B------:R-:W-:Y:S02]  /*14f90*/  ULDC.64 UR4, c[0x0][0x310] ;  /* 0x0000c40000047ab9 */ /* 0x000fe40000000a00 */
[----:B------:R-:W-:Y:S02]  /*14fa0*/  IMAD R5, R21, UR4, RZ ;  /* 0x0000000415057c24 */ /* 0x000fe4000f8e02ff */
[----:B------:R-:W-:Y:S02]  /*14fb0*/  IMAD.IADD R3, R3, 0x1, R6 ;  /* 0x0000000103037824 */ /* 0x000fe400078e0206 */
[C---:B------:R-:W-:Y:S02]  /*14fc0*/  IMAD R5, R4.reuse, UR5, R5 ;  /* 0x0000000504057c24 */ /* 0x040fe4000f8e0205 */
[----:B------:R-:W-:Y:S01]  /*14fd0*/  IMAD.WIDE.U32 R2, R4, UR4, R2 ;  /* 0x0000000404027c25 */ /* 0x000fe2000f8e0002 */
[----:B------:R-:W-:-:S03]  /*14fe0*/  ULDC.64 UR4, c[0x0][0x308] ;  /* 0x0000c20000047ab9 */ /* 0x000fc60000000a00 */
[----:B------:R-:W-:Y:S02]  /*14ff0*/  IMAD.IADD R3, R3, 0x1, R5 ;  /* 0x0000000103037824 */ /* 0x000fe400078e0205 */
[----:B------:R-:W-:Y:S01]  /*15000*/  IMAD.WIDE.U32 R2, R22, UR4, R2 ;  /* 0x0000000416027c25 */ /* 0x000fe2000f8e0002 */
[----:B------:R-:W-:-:S03]  /*15010*/  UMOV UR4, 0xffffffff ;  /* 0xffffffff00047882 */ /* 0x000fc60000000000 */
[----:B------:R-:W-:Y:S01]  /*15020*/  IMAD R5, R22, UR5, R3 ;  /* 0x0000000516057c24 */ /* 0x000fe2000f8e0203 */
[----:B------:R-:W-:-:S04]  /*15030*/  IADD3 R4, P0, R2, UR6, RZ ;  /* 0x0000000602047c10 */ /* 0x000fc8000ff1e0ff */
[----:B------:R-:W-:Y:S01]  /*15040*/  IADD3.X R5, R5, UR7, RZ, P0, !PT ;  /* 0x0000000705057c10 */ /* 0x000fe200087fe4ff */
[----:B----4-:R-:W-:Y:S01]  /*15050*/  IMAD R6, R19, 0x6000, R7 ;  /* 0x0000600013067824 */ /* 0x010fe200078e0207 */
[----:B------:R-:W-:Y:S07]  /*15060*/  BRA.DIV UR4, `(.L_x_1429) ;  /* 0x00000046046c7947 */ /* 0x000fee000b800000 */
[----:B------:R-:W4:Y:S01]  /*15070*/  SHFL.IDX PT, R3, R4, RZ, 0x1c1f ;  /* 0x001c1fff04037589 */ /* 0x000f2200000e0000 */
[----:B------:R-:W-:Y:S01]  /*15080*/  LOP3.LUT P6, RZ, R17, 0x8, RZ, 0xc0, !PT ;  /* 0x0000000811ff7812 */ /* 0x000fe200078cc0ff */
[C-C-:B------:R-:W-:Y:S02]  /*15090*/  @P4 IMAD.IADD R7, R16.reuse, 0x1, R6.reuse ;  /* 0x0000000110074824 */ /* 0x140fe400078e0206 */
[----:B------:R-:W5:Y:S01]  /*150a0*/  SHFL.IDX PT, R2, R5, RZ, 0x1c1f ;  /* 0x001c1fff05027589 */ /* 0x000f6200000e0000 */
[----:B------:R-:W-:-:S03]  /*150b0*/  @P3 IMAD.IADD R9, R16, 0x1, R6 ;  /* 0x0000000110093824 */ /* 0x000fc600078e0206 */
[----:B------:R-:W-:Y:S01]  /*150c0*/  SHFL.IDX PT, R14, R4, 0x3, 0x1c1f ;  /* 0x007c1f00040e7f89 */ /* 0x000fe200000e0000 */
        /* <DEDUP_REMOVED lines=21> */
[----:B----4-:R-:W4:Y:S04]  /*15220*/  SHFL.IDX PT, R3, R4, 0x2, 0x1c1f ;  /* 0x005c1f0004037f89 */ /* 0x010f2800000e0000 */
[----:B------:R-:W5:Y:S04]  /*15230*/  SHFL.IDX PT, R2, R5, 0x2, 0x1c1f ;  /* 0x005c1f0005027f89 */ /* 0x000f6800000e0000 */
[----:B------:R-:W0:Y:S01]  /*15240*/  SHFL.IDX PT, R5, R5, 0x3, 0x1c1f ;  /* 0x007c1f0005057f89 */ /* 0x000e2200000e0000 */
[----:B----4-:R-:W-:-:S05]  /*15250*/  @P2 IADD3 R3, P0, R36, R3, RZ ;  /* 0x0000000324032210 */ /* 0x010fca0007f1e0ff */
[----:B-----5:R-:W-:-:S05]  /*15260*/  @P2 IMAD.X R2, RZ, RZ, R2, P0 ;  /* 0x000000ffff022224 */ /* 0x020fca00000e0602 */
[----:B------:R-:W-:-:S04]  /*15270*/  @P2 LOP3.LUT R3, R3, R2, RZ, 0x3c, !PT ;  /* 0x0000000203032212 */ /* 0x000fc800078e3cff */
[----:B------:R-:W-:-:S04]  /*15280*/  @P2 LOP3.LUT R2, R3, R2, RZ, 0x3c, !PT ;  /* 0x0000000203022212 */ /* 0x000fc800078e3cff */
[----:B------:R-:W-:-:S05]  /*15290*/  @P2 LOP3.LUT R3, R3, R2, RZ, 0x3c, !PT ;  /* 0x0000000203032212 */ /* 0x000fca00078e3cff */
[----:B------:R4:W-:Y:S04]  /*152a0*/  @P2 LDGSTS.E.BYPASS.LTC128B.128 [R7+0x17400], desc[UR56][R2.64], !P4 ;  /* 0x1740000002072fae */ /* 0x0009e8000e101d78 */
[----:B------:R4:W-:Y:S04]  /*152b0*/  @P2 LDGSTS.E.BYPASS.LTC128B.128 [R7+0x19400], desc[UR56][R2.64+0x40], !P6 ;  /* 0x1940004002072fae */ /* 0x0009e8000f101d78 */
[----:B0-----:R4:W-:Y:S02]  /*152c0*/  @P2 LDGSTS.E.BYPASS.LTC128B.128 [R7+0x1b400], desc[UR56][R2.64+0x80], !P1 ;  /* 0x1b40008002072fae */ /* 0x0019e4000c901d78 */
.L_x_1521:
[C---:B------:R-:W-:Y:S02]  /*152d0*/  LOP3.LUT P3, RZ, R17.reuse, 0x10, RZ, 0xc0, !PT ;  /* 0x0000001011ff7812 */ /* 0x040fe4000786c0ff */
[----:B------:R-:W-:Y:S02]  /*152e0*/  LOP3.LUT P2, RZ, R17, 0x8, RZ, 0xc0, !PT ;  /* 0x0000000811ff7812 */ /* 0x000fe4000784c0ff */
[----:B----4-:R-:W-:-:S05]  /*152f0*/  @P5 IADD3 R2, P0, R36, R14, RZ ;  /* 0x0000000e24025210 */ /* 0x010fca0007f1e0ff */
[----:B------:R-:W-:Y:S01]  /*15300*/  @P5 IMAD.X R3, RZ, RZ, R5, P0 ;  /* 0x000000ffff035224 */ /* 0x000fe200000e0605 */
[----:B------:R-:W-:Y:S01]  /*15310*/  PLOP3.LUT P0, PT, PT, PT, PT, 0x80, 0x0 ;  /* 0x000000000000781c */ /* 0x000fe20003f0f070 */
[----:B------:R-:W-:-:S05]  /*15320*/  @P5 IMAD.IADD R5, R16, 0x1, R6 ;  /* 0x0000000110055824 */ /* 0x000fca00078e0206 */
[----:B------:R-:W-:Y:S01]  /*15330*/  @!PT LDS RZ, [RZ] ;  /* 0x00000000fffff984 */ /* 0x000fe20000000800 */
[----:B------:R-:W-:Y:S01]  /*15340*/  @!PT LDS RZ, [RZ] ;  /* 0x00000000fffff984 */ /* 0x000fe20000000800 */
[----:B------:R-:W-:Y:S01]  /*15350*/  @!PT LDS RZ, [RZ] ;  /* 0x00000000fffff984 */ /* 0x000fe20000000800 */
[----:B------:R0:W-:Y:S04]  /*15360*/  @P5 LDGSTS.E.BYPASS.LTC128B.128 [R5+0x17c00], desc[UR56][R2.64], !P3 ;  /* 0x17c0000002055fae */ /* 0x0001e8000d901d78 */
[----:B------:R0:W-:Y:S04]  /*15370*/  @P5 LDGSTS.E.BYPASS.LTC128B.128 [R5+0x19c00], desc[UR56][R2.64+0x40], !P2 ;  /* 0x19c0004002055fae */ /* 0x0001e8000d101d78 */
[----:B------:R0:W-:Y:S01]  /*15380*/  @P5 LDGSTS.E.BYPASS.LTC128B.128 [R5+0x1bc00], desc[UR56][R2.64+0x80], !P1 ;  /* 0x1bc0008002055fae */ /* 0x0001e2000c901d78 */
[----:B------:R-:W-:Y:S01]  /*15390*/  NOP ;  /* 0x0000000000007918 */ /* 0x000fe20000000000 */
.L_x_1430:
        /* <DEDUP_REMOVED lines=11> */
.L_x_1431:
[----:B------:R0:W-:Y:S02]  /*15450*/  SYNCS.ARRIVE.TRANS64.A1T0 RZ, [R0+URZ+0x22830], RZ ;  /* 0x022830ff00ff79a7 */ /* 0x0001e4000810003f */
[----:B------:R-:W-:Y:S05]  /*15460*/  WARPSYNC.ALL ;  /* 0x0000000000007948 */ /* 0x000fea0003800000 */
[----:B0-23--:R-:W-:Y:S01]  /*15470*/  VIADD R0, R16, 0x10400 ;  /* 0x0001040010007836 */ /* 0x00dfe20000000000 */
[----:B------:R-:W-:Y:S01]  /*15480*/  USHF.R.S32.HI UR4, URZ, 0x1f, UR39 ;  /* 0x0000001f3f047899 */ /* 0x000fe20008011427 */
[----:B------:R-:W-:Y:S03]  /*15490*/  BAR.SYNC.DEFER_BLOCKING 0x8, 0x180 ;  /* 0x0206000000007b1d */ /* 0x000fe60000010000 */
[----:B------:R-:W-:-:S03]  /*154a0*/  LOP3.LUT P0, RZ, R0, 0x1bf, RZ, 0xc0, !PT ;  /* 0x000001bf00ff7812 */ /* 0x000fc6000780c0ff */
[----:B------:R-:W-:Y:S01]  /*154b0*/  ULDC.64 UR6, c[0x0][0x298] ;  /* 0x0000a60000067ab9 */ /* 0x000fe20000000a00 */
[----:B------:R-:W-:Y:S01]  /*154c0*/  BSSY B6, `(.L_x_1432) ;  /* 0x0000016000067945 */ /* 0x000fe20003800000 */
        /* <DEDUP_REMOVED lines=14> */
[----:B-1----:R-:W-:Y:S02]  /*155b0*/  IMAD.U32 R10, RZ, RZ, UR4 ;  /* 0x00000004ff0a7e24 */ /* 0x002fe4000f8e00ff */
[----:B------:R-:W-:Y:S02]  /*155c0*/  IMAD.U32 R11, RZ, RZ, UR5 ;  /* 0x00000005ff0b7e24 */ /* 0x000fe4000f8e00ff */
[----:B------:R-:W-:Y:S02]  /*155d0*/  IMAD.MOV.U32 R8, RZ, RZ, 0x70 ;  /* 0x00000070ff087424 */ /* 0x000fe400078e00ff */
[----:B------:R-:W-:Y:S02]  /*155e0*/  IMAD.MOV.U32 R12, RZ, RZ, 0x1 ;  /* 0x00000001ff0c7424 */ /* 0x000fe400078e00ff */
[----:B------:R-:W-:-:S07]  /*155f0*/  IMAD.MOV.U32 R13, RZ, RZ, RZ ;  /* 0x000000ffff0d7224 */ /* 0x000fce00078e00ff */
[----:B------:R-:W-:-:S07]  /*15600*/  LEPC R20, `(.L_x_1433) ;  /* 0x000000001014794e */ /* 0x000fce0000000000 */
[----:B0-----:R-:W-:Y:S05]  /*15610*/  CALL.ABS.NOINC R2 ;  /* 0x0000000002007343 */ /* 0x001fea0003c00000 */
.L_x_1433:
[----:B------:R-:W-:Y:S05]  /*15620*/  BSYNC B6 ;  /* 0x0000000000067941 */ /* 0x000fea0003800000 */
.L_x_1432:
[----:B------:R0:W5:Y:S01]  /*15630*/  LDL R8, [R1+0xc] ;  /* 0x00000c0001087983 */ /* 0x0001620000100800 */
[----:B------:R-:W-:Y:S01]  /*15640*/  UISETP.NE.AND UP1, UPT, UR48, URZ, UPT ;  /* 0x0000003f3000728c */ /* 0x000fe2000bf25270 */
[----:B------:R-:W2:Y:S01]  /*15650*/  S2R R2, SR_TID.X ;  /* 0x0000000000027919 */ /* 0x000ea20000002100 */
[----:B------:R-:W-:Y:S01]  /*15660*/  R2UR UR7, R22 ;  /* 0x00000000160772ca */ /* 0x000fe200000e0000 */
[----:B------:R-:W3:Y:S03]  /*15670*/  LDC R7, c[0x0][0x448] ;  /* 0x00011200ff077b82 */ /* 0x000ee60000000800 */
[----:B------:R-:W-:Y:S01]  /*15680*/  PLOP3.LUT P0, PT, PT, PT, UP1, 0x80, 0x0 ;  /* 0x000000000000781c */ /* 0x000fe20003f0f018 */
[----:B------:R-:W-:Y:S01]  /*15690*/  ULDC.64 UR8, c[0x0][0x2d8] ;  /* 0x0000b60000087ab9 */ /* 0x000fe20000000a00 */
[----:B------:R-:W-:-:S03]  /*156a0*/  UISETP.NE.AND UP0, UPT, UR47, URZ, UPT ;  /* 0x0000003f2f00728c */ /* 0x000fc6000bf05270 */
[----:B------:R-:W-:Y:S01]  /*156b0*/  @UP1 ULDC UR4, c[0x0][0x44c] ;  /* 0x0001130000041ab9 */ /* 0x000fe20000000800 */
[C---:B--2---:R-:W-:Y:S01]  /*156c0*/  LOP3.LUT R20, R2.reuse, 0x7f, RZ, 0xc0, !PT ;  /* 0x0000007f02147812 */ /* 0x044fe200078ec0ff */
[----:B------:R-:W-:-:S03]  /*156d0*/  IMAD.SHL.U32 R2, R2, 0x20, RZ ;  /* 0x0000002002027824 */ /* 0x000fc600078e00ff */
[----:B------:R-:W-:-:S04]  /*156e0*/  SHF.R.U32.HI R20, RZ, 0x2, R20 ;  /* 0x00000002ff147819 */ /* 0x000fc80000011614 */
[----:B------:R-:W-:-:S05]  /*156f0*/  LOP3.LUT R2, R20, 0x60, R2, 0xf8, !PT ;  /* 0x0000006014027812 */ /* 0x000fca00078ef802 */
[----:B------:R-:W-:-:S04]  /*15700*/  IMAD.IADD R2, R2, 0x1, R18 ;  /* 0x0000000102027824 */ /* 0x000fc800078e0212 */
[----:B------:R-:W-:Y:S01]  /*15710*/  @P0 IMAD.HI.U32 R0, R2, UR4, RZ ;  /* 0x0000000402000c27 */ /* 0x000fe2000f8e00ff */
[----:B------:R-:W-:Y:S01]  /*15720*/  PLOP3.LUT P0, PT, PT, PT, UP1, 0x80, 0x0 ;  /* 0x000000000000781c */ /* 0x000fe20003f0f018 */
[----:B------:R-:W-:Y:S01]  /*15730*/  @UP1 ULDC UR4, c[0x0][0x450] ;  /* 0x0001140000041ab9 */ /* 0x000fe20000000800 */
[----:B------:R-:W-:Y:S01]  /*15740*/  R2UR UR10, R22 ;  /* 0x00000000160a72ca */ /* 0x000fe200000e0000 */
[----:B------:R-:W-:Y:S01]  /*15750*/  IMAD.MOV.U32 R6, RZ, RZ, R2 ;  /* 0x000000ffff067224 */ /* 0x000fe200078e0002 */
[----:B------:R-:W-:Y:S01]  /*15760*/  UMOV UR5, UR39 ;  /* 0x0000002700057c82 */ /* 0x000fe20008000000 */
[----:B------:R-:W-:-:S08]  /*15770*/  USHF.R.S32.HI UR6, URZ, 0x1f, UR40 ;  /* 0x0000001f3f067899 */ /* 0x000fd00008011428 */
[----:B------:R-:W-:Y:S01]  /*15780*/  @P0 SHF.R.U32.HI R6, RZ, UR4, R0 ;  /* 0x00000004ff060c19 */ /* 0x000fe20008011600 */
[----:B------:R-:W-:Y:S02]  /*15790*/  UMOV UR4, UR36 ;  /* 0x0000002400047c82 */ /* 0x000fe40008000000 */
[----:B------:R-:W-:Y:S02]  /*157a0*/  UIMAD.WIDE.U32 UR4, UR7, UR8, UR4 ;  /* 0x00000008070472a5 */ /* 0x000fe4000f8e0004 */
[----:B------:R-:W-:Y:S02]  /*157b0*/  USEL UR7, UR6, URZ, !UP0 ;  /* 0x0000003f06077287 */ /* 0x000fe4000c000000 */
[----:B------:R-:W-:Y:S02]  /*157c0*/  UIMAD UR5, UR10, UR9, UR5 ;  /* 0x000000090a0572a4 */ /* 0x000fe4000f8e0205 */
[----:B------:R-:W-:Y:S01]  /*157d0*/  USEL UR6, UR40, URZ, !UP0 ;  /* 0x0000003f28067287 */ /* 0x000fe2000c000000 */
[----:B------:R-:W-:-:S03]  /*157e0*/  ULDC.64 UR8, c[0x0][0x2e0] ;  /* 0x0000b80000087ab9 */ /* 0x000fc60000000a00 */
[----:B------:R-:W-:Y:S02]  /*157f0*/  UIMAD.WIDE.U32 UR4, UR6, UR8, UR4 ;  /* 0x00000008060472a5 */ /* 0x000fe4000f8e0004 */
[----:B------:R-:W-:Y:S01]  /*15800*/  UIMAD UR7, UR7, UR8, URZ ;  /* 0x00000008070772a4 */ /* 0x000fe2000f8e023f */
[----:B------:R-:W-:Y:S01]  /*15810*/  IMAD.MOV R0, RZ, RZ, -R6 ;  /* 0x000000ffff007224 */ /* 0x000fe200078e0a06 */
[----:B------:R-:W2:Y:S02]  /*15820*/  S2R R20, SR_TID.X ;  /* 0x0000000000147919 */ /* 0x000ea40000002100 */
[----:B------:R-:W-:Y:S01]  /*15830*/  UIMAD UR7, UR6, UR9, UR7 ;  /* 0x00000009060772a4 */ /* 0x000fe2000f8e0207 */
[----:B------:R-:W-:Y:S02]  /*15840*/  IMAD.U32 R4, RZ, RZ, UR4 ;  /* 0x00000004ff047e24 */ /* 0x000fe4000f8e00ff */
[----:B---3--:R-:W-:Y:S01]  /*15850*/  IMAD R0, R7, R0, R2 ;  /* 0x0000000007007224 */ /* 0x008fe200078e0202 */
[----:B------:R-:W-:Y:S01]  /*15860*/  UIADD3 UR6, UR5, UR7, URZ ;  /* 0x0000000705067290 */ /* 0x000fe2000fffe03f */
[----:B------:R-:W-:Y:S01]  /*15870*/  IMAD.MOV.U32 R2, RZ, RZ, R4 ;  /* 0x000000ffff027224 */ /* 0x000fe200078e0004 */
[----:B------:R-:W-:Y:S01]  /*15880*/  SHF.R.S32.HI R4, RZ, 0x1f, R6 ;  /* 0x0000001fff047819 */ /* 0x000fe20000011406 */
[----:B------:R-:W-:Y:S01]  /*15890*/  IMAD.U32 R5, RZ, RZ, UR5 ;  /* 0x00000005ff057e24 */ /* 0x000fe2000f8e00ff */
[----:B------:R-:W-:-:S02]  /*158a0*/  ULDC.64 UR4, c[0x0][0x2d0] ;  /* 0x0000b40000047ab9 */ /* 0x000fc40000000a00 */
[----:B------:R-:W-:Y:S02]  /*158b0*/  IMAD.U32 R3, RZ, RZ, UR6 ;  /* 0x00000006ff037e24 */ /* 0x000fe4000f8e00ff */
[----:B------:R-:W-:Y:S02]  /*158c0*/  IMAD R4, R4, UR4, RZ ;  /* 0x0000000404047c24 */ /* 0x000fe4000f8e02ff */
[----:B------:R-:W-:-:S04]  /*158d0*/  IMAD.WIDE.U32 R2, R6, UR4, R2 ;  /* 0x0000000406027c25 */ /* 0x000fc8000f8e0002 */
[----:B------:R-:W-:Y:S01]  /*158e0*/  IMAD R5, R6, UR5, R4 ;  /* 0x0000000506057c24 */ /* 0x000fe2000f8e0204 */
[----:B------:R-:W-:Y:S01]  /*158f0*/  SHF.R.S32.HI R4, RZ, 0x1f, R0 ;  /* 0x0000001fff047819 */ /* 0x000fe20000011400 */
[----:B------:R-:W-:Y:S02]  /*15900*/  ULDC.64 UR4, c[0x0][0x2c8] ;  /* 0x0000b20000047ab9 */ /* 0x000fe40000000a00 */
[----:B------:R-:W-:Y:S02]  /*15910*/  IMAD.IADD R3, R3, 0x1, R5 ;  /* 0x0000000103037824 */ /* 0x000fe400078e0205 */
[----:B------:R-:W-:Y:S02]  /*15920*/  IMAD R4, R4, UR4, RZ ;  /* 0x0000000404047c24 */ /* 0x000fe4000f8e02ff */
[----:B------:R-:W-:-:S04]  /*15930*/  IMAD.WIDE.U32 R2, R0, UR4, R2 ;  /* 0x0000000400027c25 */ /* 0x000fc8000f8e0002 */
[----:B------:R-:W-:Y:S01]  /*15940*/  IMAD R5, R0, UR5, R4 ;  /* 0x0000000500057c24 */ /* 0x000fe2000f8e0204 */
[----:B------:R-:W-:Y:S02]  /*15950*/  ULDC.64 UR4, c[0x0][0x280] ;  /* 0x0000a00000047ab9 */ /* 0x000fe40000000a00 */
[----:B------:R-:W-:Y:S01]  /*15960*/  IADD3 R0, P0, R2, UR4, RZ ;  /* 0x0000000402007c10 */ /* 0x000fe2000ff1e0ff */
[----:B------:R-:W-:Y:S01]  /*15970*/  ULDC UR4, c[0x0][0x2b8] ;  /* 0x0000ae0000047ab9 */ /* 0x000fe20000000800 */
[C---:B------:R-:W-:Y:S02]  /*15980*/  LOP3.LUT R9, R36.reuse, 0x40, RZ, 0xfc, !PT ;  /* 0x0000004024097812 */ /* 0x040fe400078efcff */
[----:B-1----:R-:W-:Y:S02]  /*15990*/  LOP3.LUT R10, R36, 0x80, RZ, 0xfc, !PT ;  /* 0x00000080240a7812 */ /* 0x002fe400078efcff */
[----:B------:R-:W-:Y:S01]  /*159a0*/  IADD3.X R5, R3, UR5, R5, P0, !PT ;  /* 0x0000000503057c10 */ /* 0x000fe200087fe405 */
[----:B------:R-:W-:Y:S01]  /*159b0*/  UMOV UR5, 0xffffffff ;  /* 0xffffffff00057882 */ /* 0x000fe20000000000 */
[----:B--2---:R-:W-:-:S02]  /*159c0*/  LOP3.LUT R20, R20, 0x7f, RZ, 0xc0, !PT ;  /* 0x0000007f14147812 */ /* 0x004fc400078ec0ff */
[----:B------:R-:W-:Y:S02]  /*159d0*/  ISETP.GE.AND P3, PT, R36, UR4, PT ;  /* 0x0000000424007c0c */ /* 0x000fe4000bf66270 */
[----:B------:R-:W-:Y:S02]  /*159e0*/  ISETP.GE.AND P2, PT, R9, UR4, PT ;  /* 0x0000000409007c0c */ /* 0x000fe4000bf46270 */
[----:B------:R-:W-:Y:S02]  /*159f0*/  ISETP.GE.AND P1, PT, R10, UR4, PT ;  /* 0x000000040a007c0c */ /* 0x000fe4000bf26270 */
[----:B------:R-:W-:Y:S01]  /*15a00*/  SHF.R.U32.HI R9, RZ, 0x2, R20 ;  /* 0x00000002ff097819 */ /* 0x000fe20000011614 */
[----:B0-----:R-:W-:Y:S10]  /*15a10*/  BRA.DIV UR5, `(.L_x_1434) ;  /* 0x0000004205807947 */ /* 0x001ff4000b800000 */
[----:B------:R-:W0:Y:S01]  /*15a20*/  SHFL.IDX PT, R3, R0, RZ, 0x1c1f ;  /* 0x001c1fff00037589 */ /* 0x000e2200000e0000 */
[----:B------:R-:W-:Y:S02]  /*15a30*/  IMAD R4, R7, UR41, RZ ;  /* 0x0000002907047c24 */ /* 0x000fe4000f8e02ff */
[----:B------:R-:W-:Y:S01]  /*15a40*/  IMAD.IADD R18, R9, 0x1, R18 ;  /* 0x0000000109127824 */ /* 0x000fe200078e0212 */
[----:B------:R-:W1:Y:S03]  /*15a50*/  SHFL.IDX PT, R2, R5, RZ, 0x1c1f ;  /* 0x001c1fff05027589 */ /* 0x000e6600000e0000 */
[C---:B------:R-:W-:Y:S01]  /*15a60*/  VIADD R7, R18.reuse, 0x20 ;  /* 0x0000002012077836 */ /* 0x040fe20000000000 */
[----:B------:R-:W-:Y:S01]  /*15a70*/  ISETP.GE.AND P0, PT, R18, R4, PT ;  /* 0x000000041200720c */ /* 0x000fe20003f06270 */
[----:B------:R-:W2:-:S12]  /*15a80*/  SHFL.IDX PT, R14, R0, 0x1, 0x1c1f ;  /* 0x003c1f00000e7f89 */ /* 0x000e9800000e0000 */
[----:B0-----:R-:W-:-:S05]  /*15a90*/  @!P0 IADD3 R6, P4, R36, R3, RZ ;  /* 0x0000000324068210 */ /* 0x001fca0007f9e0ff */
[----:B-1----:R-:W-:Y:S02]  /*15aa0*/  @!P0 IMAD.X R3, RZ, RZ, R2, P4 ;  /* 0x000000ffff038224 */ /* 0x002fe400020e0602 */
[----:B------:R-:W-:-:S05]  /*15ab0*/  @!P0 IMAD.MOV.U32 R2, RZ, RZ, R6 ;  /* 0x000000ffff028224 */ /* 0x000fca00078e0006 */
[----:B-----5:R-:W-:Y:S04]  /*15ac0*/  @!P0 LDGSTS.E.BYPASS.LTC128B.128 [R8+0x10400], desc[UR56][R2.64], !P3 ;  /* 0x1040000002088fae */ /* 0x020fe8000d901d78 */
[----:B------:R-:W-:Y:S04]  /*15ad0*/  @!P0 LDGSTS.E.BYPASS.LTC128B.128 [R8+0x12400], desc[UR56][R2.64+0x40], !P2 ;  /* 0x1240004002088fae */ /* 0x000fe8000d101d78 */
[----:B------:R0:W-:Y:S01]  /*15ae0*/  @!P0 LDGSTS.E.BYPASS.LTC128B.128 [R8+0x14400], desc[UR56][R2.64+0x80], !P1 ;  /* 0x1440008002088fae */ /* 0x0001e2000c901d78 */
[----:B------:R-:W-:-:S03]  /*15af0*/  ISETP.GE.AND P0, PT, R7, R4, PT ;  /* 0x000000040700720c */ /* 0x000fc60003f06270 */
[----:B0-----:R-:W0:Y:S10]  /*15b00*/  SHFL.IDX PT, R2, R5, 0x1, 0x1c1f ;  /* 0x003c1f0005027f89 */ /* 0x001e3400000e0000 */
[----:B--2---:R-:W-:-:S02]  /*15b10*/  @!P0 IADD3 R6, P4, R36, R14, RZ ;  /* 0x0000000e24068210 */ /* 0x004fc40007f9e0ff */
[----:B------:R-:W1:Y:S03]  /*15b20*/  SHFL.IDX PT, R14, R0, 0x2, 0x1c1f ;  /* 0x005c1f00000e7f89 */ /* 0x000e6600000e0000 */
        /* <DEDUP_REMOVED lines=9> */
[----:B-1----:R-:W-:-:S02]  /*15bc0*/  @!P0 IADD3 R6, P4, R36, R14, RZ ;  /* 0x0000000e24068210 */ /* 0x002fc40007f9e0ff */
[----:B------:R1:W2:Y:S04]  /*15bd0*/  SHFL.IDX PT, R14, R0, 0x3, 0x1c1f ;  /* 0x007c1f00000e7f89 */ /* 0x0002a800000e0000 */
[----:B------:R-:W3:Y:S01]  /*15be0*/  SHFL.IDX PT, R5, R5, 0x3, 0x1c1f ;  /* 0x007c1f0005057f89 */ /* 0x000ee200000e0000 */
[----:B0-----:R-:W-:Y:S02]  /*15bf0*/  @!P0 IMAD.X R7, RZ, RZ, R2, P4 ;  /* 0x000000ffff078224 */ /* 0x001fe400020e0602 */
[----:B------:R-:W-:Y:S02]  /*15c00*/  @!P0 IMAD.MOV.U32 R2, RZ, RZ, R6 ;  /* 0x000000ffff028224 */ /* 0x000fe400078e0006 */
[----:B------:R-:W-:-:S05]  /*15c10*/  @!P0 IMAD.MOV.U32 R3, RZ, RZ, R7 ;  /* 0x000000ffff038224 */ /* 0x000fca00078e0007 */
[----:B------:R1:W-:Y:S04]  /*15c20*/  @!P0 LDGSTS.E.BYPASS.LTC128B.128 [R8+0x11400], desc[UR56][R2.64], !P3 ;  /* 0x1140000002088fae */ /* 0x0003e8000d901d78 */
[----:B------:R1:W-:Y:S04]  /*15c30*/  @!P0 LDGSTS.E.BYPASS.LTC128B.128 [R8+0x13400], desc[UR56][R2.64+0x40], !P2 ;  /* 0x1340004002088fae */ /* 0x0003e8000d101d78 */
[----:B--23--:R1:W-:Y:S02]  /*15c40*/  @!P0 LDGSTS.E.BYPASS.LTC128B.128 [R8+0x15400], desc[UR56][R2.64+0x80], !P1 ;  /* 0x1540008002088fae */ /* 0x00c3e4000c901d78 */
.L_x_1530:
[----:B-1----:R-:W-:Y:S01]  /*15c50*/  VIADD R3, R18, 0x60 ;  /* 0x0000006012037836 */ /* 0x002fe20000000000 */
[----:B------:R-:W-:Y:S04]  /*15c60*/  BSSY B0, `(.L_x_1435) ;  /* 0x000000b000007945 */ /* 0x000fe80003800000 */
[----:B------:R-:W-:-:S13]  /*15c70*/  ISETP.GE.AND P0, PT, R3, R4, PT ;  /* 0x000000040300720c */ /* 0x000fda0003f06270 */
[----:B------:R-:W-:Y:S05]  /*15c80*/  @P0 BRA `(.L_x_1436) ;  /* 0x0000000000200947 */ /* 0x000fea0003800000 */
[----:B------:R-:W-:-:S05]  /*15c90*/  IADD3 R2, P0, R36, R14, RZ ;  /* 0x0000000e24027210 */ /* 0x000fca0007f1e0ff */
[----:B------:R-:W-:-:S05]  /*15ca0*/  IMAD.X R3, RZ, RZ, R5, P0 ;  /* 0x000000ffff037224 */ /* 0x000fca00000e0605 */
[----:B------:R-:W-:Y:S01]  /*15cb0*/  @!PT LDS RZ, [RZ] ;  /* 0x00000000fffff984 */ /* 0x000fe20000000800 */
[----:B------:R-:W-:Y:S01]  /*15cc0*/  @!PT LDS RZ, [RZ] ;  /* 0x00000000fffff984 */ /* 0x000fe20000000800 */
[----:B------:R-:W-:Y:S01]  /*15cd0*/  @!PT LDS RZ, [RZ] ;  /* 0x00000000fffff984 */ /* 0x000fe20000000800 */
[----:B------:R0:W-:Y:S04]  /*15ce0*/  LDGSTS.E.BYPASS.LTC128B.128 [R8+0x11c00], desc[UR56][R2.64], !P3 ;  /* 0x11c0000002087fae */ /* 0x0001e8000d901d78 */
[----:B------:R0:W-:Y:S04]  /*15cf0*/  LDGSTS.E.BYPASS.LTC128B.128 [R8+0x13c00], desc[UR56][R2.64+0x40], !P2 ;  /* 0x13c0004002087fae */ /* 0x0001e8000d101d78 */
[----:B------:R0:W-:Y:S02]  /*15d00*/  LDGSTS.E.BYPASS.LTC128B.128 [R8+0x15c00], desc[UR56][R2.64+0x80], !P1 ;  /* 0x15c0008002087fae */ /* 0x0001e4000c901d78 */
.L_x_1436:
[----:B------:R-:W-:Y:S05]  /*15d10*/  BSYNC B0 ;  /* 0x0000000000007941 */ /* 0x000fea0003800000 */
.L_x_1435:
[----:B------:R-:W-:Y:S01]  /*15d20*/  NOP ;  /* 0x0000000000007918 */ /* 0x000fe20000000000 */
[----:B------:R-:W-:-:S13]  /*15d30*/  PLOP3.LUT P0, PT, PT, PT, PT, 0x80, 0x0 ;  /* 0x000000000000781c */ /* 0x000fda0003f0f070 */
.L_x_1437:
[----:B------:R-:W-:Y:S02]  /*15d40*/  PLOP3.LUT P1, PT, P1, P0, PT, 0xa2, 0x0 ;  /* 0x000000000000781c */ /* 0x000fe40000f21472 */
[----:B------:R-:W-:-:S08]  /*15d50*/  @P0 R2UR P1, UR4, R16 ;  /* 0x00000000100402ca */ /* 0x000fd00000020000 */
[----:B------:R-:W-:-:S05]  /*15d60*/  @P0 PLOP3.LUT P0, PT, P1, PT, PT, 0x80, 0x0 ;  /* 0x000000000000081c */ /* 0x000fca0000f0f070 */
[----:B------:R-:W-:Y:S01]  /*15d70*/  @!P1 SYNCS.ARRIVE.TRANS64.RED.A0T1 RZ, [UR4+0x22800], RZ ;  /* 0x022800ffffff99a7 */ /* 0x000fe20008200404 */
[----:B------:R-:W-:Y:S07]  /*15d80*/  @!P1 ARRIVES.LDGSTSBAR.64.TRANSCNT [UR4+0x22800] ;  /* 0x02280000ff0099b0 */ /* 0x000fee0008000a84 */
[----:B------:R-:W-:Y:S05]  /*15d90*/  @P0 BRA.U.ANY `(.L_x_1437) ;  /* 0xfffffffd00e80947 */ /* 0x000fea000393ffff */
[----:B0-----:R-:W2:Y:S01]  /*15da0*/  LDL.LU R2, [R1+0x10] ;  /* 0x0000100001027983 */ /* 0x001ea20000300800 */
[----:B------:R-:W-:Y:S02]  /*15db0*/  VIADD R20, R27, 0xfffffffe ;  /* 0xfffffffe1b147836 */ /* 0x000fe40000000000 */
        /* <DEDUP_REMOVED lines=9> */
[----:B------:R-:W1:Y:S03]  /*15e50*/  SYNCS.PHASECHK.TRANS64.TRYWAIT P0, [R16+URZ+0x22820], R3 ;  /* 0x02282003100075a7 */ /* 0x000e66000800017f */
[----:B01----:R-:W-:Y:S05]  /*15e60*/  @!P0 BRA `(.L_x_1439) ;  /* 0x0000004000ac8947 */ /* 0x003fea0003800000 */
.L_x_1531:
[----:B------:R-:W-:Y:S05]  /*15e70*/  BSYNC B0 ;  /* 0x0000000000007941 */ /* 0x000fea0003800000 */
.L_x_1438:
[----:B------:R-:W-:-:S13]  /*15e80*/  ISETP.GE.AND P0, PT, R20, UR42, PT ;  /* 0x0000002a14007c0c */ /* 0x000fda000bf06270 */
[----:B------:R-:W-:Y:S05]  /*15e90*/  @!P0 BRA `(.L_x_1440) ;  /* 0x00000010008c8947 */ /* 0x000fea0003800000 */
[----:B------:R-:W-:Y:S02]  /*15ea0*/  IMAD.MOV.U32 R4, RZ, RZ, R19 ;  /* 0x000000ffff047224 */ /* 0x000fe400078e0013 */
[----:B------:R-:W-:-:S07]  /*15eb0*/  IMAD.MOV.U32 R5, RZ, RZ, R23 ;  /* 0x000000ffff057224 */ /* 0x000fce00078e0017 */
.L_x_1460:
[----:B-1----:R-:W1:Y:S01]  /*15ec0*/  S2R R2, SR_TID.X ;  /* 0x0000000000027919 */ /* 0x002e620000002100 */
[----:B------:R-:W-:Y:S01]  /*15ed0*/  ISETP.NE.AND P0, PT, R33, 0x1, PT ;  /* 0x000000012100780c */ /* 0x000fe20003f05270 */
[----:B------:R-:W-:Y:S05]  /*15ee0*/  YIELD ;  /* 0x0000000000007946 */ /* 0x000fea0003800000 */
[----:B------:R-:W-:Y:S01]  /*15ef0*/  ULDC.64 UR4, c[0x0][0x428] ;  /* 0x00010a0000047ab9 */ /* 0x000fe20000000a00 */
[----:B------:R-:W-:Y:S02]  /*15f00*/  VIADD R19, R4, 0x1 ;  /* 0x0000000104137836 */ /* 0x000fe40000000000 */
[----:B------:R-:W-:-:S04]  /*15f10*/  IMAD R6, R32, UR4, RZ ;  /* 0x0000000420067c24 */ /* 0x000fc8000f8e02ff */
[----:B0-----:R-:W0:Y:S01]  /*15f20*/  @P0 LDC R3, c[0x0][0x434] ;  /* 0x00010d00ff030b82 */ /* 0x001e220000000800 */
[----:B------:R-:W-:-:S07]  /*15f30*/  IMAD R6, R25, UR5, R6 ;  /* 0x0000000519067c24 */ /* 0x000fce000f8e0206 */
[----:B--2---:R-:W2:Y:S01]  /*15f40*/  @P0 LDC R7, c[0x0][0x438] ;  /* 0x00010e00ff070b82 */ /* 0x004ea20000000800 */
[C---:B-1-3--:R-:W-:Y:S01]  /*15f50*/  LOP3.LUT R0, R2.reuse, 0x7f, RZ, 0xc0, !PT ;  /* 0x0000007f02007812 */ /* 0x04afe200078ec0ff */
[----:B------:R-:W-:-:S03]  /*15f60*/  IMAD.SHL.U32 R2, R2, 0x20, RZ ;  /* 0x0000002002027824 */ /* 0x000fc600078e00ff */
[----:B------:R-:W-:Y:S02]  /*15f70*/  SHF.R.U32.HI R0, RZ, 0x2, R0 ;  /* 0x00000002ff007819 */ /* 0x000fe40000011600 */
[----:B------:R-:W-:-:S03]  /*15f80*/  LOP3.LUT R2, R2, 0x60, RZ, 0xc0, !PT ;  /* 0x0000006002027812 */ /* 0x000fc600078ec0ff */
[----:B------:R-:W-:-:S05]  /*15f90*/  IMAD R0, R20, 0x80, R0 ;  /* 0x0000008014007824 */ /* 0x000fca00078e0200 */
[----:B------:R-:W-:-:S05]  /*15fa0*/  IADD3 R0, R2, UR38, R0 ;  /* 0x0000002602007c10 */ /* 0x000fca000fffe000 */
[----:B0-----:R-:W-:-:S04]  /*15fb0*/  @P0 IMAD.HI.U32 R2, R0, R3, RZ ;  /* 0x0000000300020227 */ /* 0x001fc800078e00ff */
[----:B------:R-:W-:Y:S01]  /*15fc0*/  IMAD.MOV.U32 R8, RZ, RZ, R0 ;  /* 0x000000ffff087224 */ /* 0x000fe200078e0000 */
[----:B--2---:R-:W-:-:S04]  /*15fd0*/  @P0 SHF.R.U32.HI R8, RZ, R7, R2 ;  /* 0x00000007ff080219 */ /* 0x004fc80000011602 */
[--C-:B------:R-:W-:Y:S01]  /*15fe0*/  SHF.R.S32.HI R3, RZ, 0x1f, R8.reuse ;  /* 0x0000001fff037819 */ /* 0x100fe20000011408 */
[----:B------:R-:W-:-:S04]  /*15ff0*/  IMAD.MOV.U32 R2, RZ, RZ, R8 ;  /* 0x000000ffff027224 */ /* 0x000fc800078e0008 */
[----:B------:R-:W-:Y:S01]  /*16000*/  IMAD.WIDE.U32 R2, R25, UR4, R2 ;  /* 0x0000000419027c25 */ /* 0x000fe2000f8e0002 */
[----:B------:R-:W-:-:S03]  /*16010*/  ULDC.64 UR4, c[0x0][0x418] ;  /* 0x0001060000047ab9 */ /* 0x000fc60000000a00 */
[----:B------:R-:W-:Y:S01]  /*16020*/  IMAD.IADD R3, R6, 0x1, R3 ;  /* 0x0000000106037824 */ /* 0x000fe200078e0203 */
[C---:B------:R-:W-:Y:S01]  /*16030*/  LEA R6, P0, R2.reuse, UR4, 0x2 ;  /* 0x0000000402067c11 */ /* 0x040fe2000f8010ff */
[----:B------:R-:W-:Y:S01]  /*16040*/  IMAD.U32 R9, RZ, RZ, UR43 ;  /* 0x0000002bff097e24 */ /* 0x000fe2000f8e00ff */
[----:B------:R-:W-:Y:S02]  /*16050*/  ULDC UR4, c[0x0][0x430] ;  /* 0x00010c0000047ab9 */ /* 0x000fe40000000800 */
[----:B------:R-:W-:Y:S02]  /*16060*/  LEA.HI.X R7, R2, UR5, R3, 0x2, P0 ;  /* 0x0000000502077c11 */ /* 0x000fe400080f1403 */
[----:B------:R-:W-:Y:S01]  /*16070*/  ISETP.NE.AND P1, PT, R9, 0x3, PT ;  /* 0x000000030900780c */ /* 0x000fe20003f25270 */
[----:B------:R-:W-:Y:S01]  /*16080*/  IMAD.MOV R3, RZ, RZ, -R8 ;  /* 0x000000ffff037224 */ /* 0x000fe200078e0a08 */
[----:B------:R-:W-:Y:S01]  /*16090*/  ISETP.NE.AND P0, PT, R19, 0x2, PT ;  /* 0x000000021300780c */ /* 0x000fe20003f05270 */
[----:B------:R0:W2:Y:S03]  /*160a0*/  LDG.E R6, desc[UR56][R6.64] ;  /* 0x0000003806067981 */ /* 0x0000a6000c1e1900 */
[----:B------:R-:W-:-:S02]  /*160b0*/  SEL R23, RZ, 0x1, P0 ;  /* 0x00000001ff177807 */ /* 0x000fc40000000000 */
[----:B------:R-:W-:Y:S01]  /*160c0*/  SEL R19, R19, RZ, P0 ;  /* 0x000000ff13137207 */ /* 0x000fe20000000000 */
[----:B0-----:R-:W-:Y:S02]  /*160d0*/  IMAD R7, R3, UR4, R0 ;  /* 0x0000000403077c24 */ /* 0x001fe4000f8e0200 */
[----:B------:R-:W-:Y:S01]  /*160e0*/  IMAD.MOV.U32 R0, RZ, RZ, R20 ;  /* 0x000000ffff007224 */ /* 0x000fe200078e0014 */
[----:B------:R-:W-:Y:S01]  /*160f0*/  LOP3.LUT R23, R5, R23, RZ, 0x3c, !PT ;  /* 0x0000001705177212 */ /* 0x000fe200078e3cff */
[----:B------:R-:W-:-:S03]  /*16100*/  VIADD R20, R20, 0xffffffff ;  /* 0xffffffff14147836 */ /* 0x000fc60000000000 */
[----:B------:R-:W-:Y:S02]  /*16110*/  ISETP.GT.AND P2, PT, R0, UR42, PT ;  /* 0x0000002a00007c0c */ /* 0x000fe4000bf44270 */
[----:B--2---:R-:W-:Y:S01]  /*16120*/  SHF.R.S32.HI R9, RZ, 0x1f, R6 ;  /* 0x0000001fff097819 */ /* 0x004fe20000011406 */
[----:B------:R-:W-:Y:S10]  /*16130*/  @!P1 BRA `(.L_x_1441) ;  /* 0x0000000000049947 */ /* 0x000ff40003800000 */
[----:B------:R-:W-:Y:S01]  /*16140*/  BPT.TRAP 0x1 ;  /* 0x000000040000795c */ /* 0x000fe20000300000 */
.L_x_1441:
[----:B------:R-:W-:Y:S01]  /*16150*/  IMAD R0, R19, 0x8, R16 ;  /* 0x0000000813007824 */ /* 0x000fe200078e0210 */
[----:B------:R-:W-:Y:S01]  /*16160*/  SHF.L.U32 R10, R23, 0x1f, RZ ;  /* 0x0000001f170a7819 */ /* 0x000fe200000006ff */
[----:B------:R-:W-:Y:S01]  /*16170*/  BSSY B0, `(.L_x_1442) ;  /* 0x0000004000007945 */ /* 0x000fe20003800000 */
[----:B------:R-:W-:Y:S02]  /*16180*/  SHF.R.S32.HI R8, RZ, 0x1f, R7 ;  /* 0x0000001fff087819 */ /* 0x000fe40000011407 */
[----:B------:R-:W0:Y:S02]  /*16190*/  SYNCS.PHASECHK.TRANS64.TRYWAIT P0, [R0+URZ+0x22880], R10 ;  /* 0x0228800a000075a7 */ /* 0x000e24000800017f */
[----:B0-----:R-:W-:Y:S05]  /*161a0*/  @!P0 BRA `(.L_x_1443) ;  /* 0x0000003c00f08947 */ /* 0x001fea0003800000 */
.L_x_1532:
[----:B------:R-:W-:Y:S05]  /*161b0*/  BSYNC B0 ;  /* 0x0000000000007941 */ /* 0x000fea0003800000 */
.L_x_1442:
[----:B------:R-:W1:Y:S01]  /*161c0*/  S2R R12, SR_TID.X ;  /* 0x00000000000c7919 */ /* 0x000e620000002100 */
[----:B------:R-:W-:Y:S01]  /*161d0*/  ULDC.64 UR4, c[0x0][0x328] ;  /* 0x0000ca0000047ab9 */ /* 0x000fe20000000a00 */
[----:B------:R-:W-:Y:S01]  /*161e0*/  ULDC.64 UR6, c[0x0][0x318] ;  /* 0x0000c60000067ab9 */ /* 0x000fe20000000a00 */
[----:B------:R-:W-:Y:S01]  /*161f0*/  IMAD R11, R8, UR4, RZ ;  /* 0x00000004080b7c24 */ /* 0x000fe2000f8e02ff */
[----:B------:R-:W-:Y:S01]  /*16200*/  LOP3.LUT P3, RZ, R17, 0x2, RZ, 0xc0, !PT ;  /* 0x0000000211ff7812 */ /* 0x000fe2000786c0ff */
        /* <DEDUP_REMOVED lines=10> */
[----:B------:R-:W-:Y:S01]  /*162b0*/  IMAD.WIDE.U32 R2, R22, UR4, R2 ;  /* 0x0000000416027c25 */ /* 0x000fe2000f8e0002 */
[----:B------:R-:W-:Y:S01]  /*162c0*/  UMOV UR4, 0xffffffff ;  /* 0xffffffff00047882 */ /* 0x000fe20000000000 */
[----:B-1----:R-:W-:Y:S02]  /*162d0*/  LOP3.LUT R12, R12, 0x7f, RZ, 0xc0, !PT ;  /* 0x0000007f0c0c7812 */ /* 0x002fe400078ec0ff */
[----:B------:R-:W-:Y:S01]  /*162e0*/  IMAD R27, R22, UR5, R3 ;  /* 0x00000005161b7c24 */ /* 0x000fe2000f8e0203 */
[----:B------:R-:W-:Y:S02]  /*162f0*/  IADD3 R26, P0, R2, UR6, RZ ;  /* 0x00000006021a7c10 */ /* 0x000fe4000ff1e0ff */
[----:B------:R-:W-:Y:S02]  /*16300*/  SHF.R.U32.HI R12, RZ, 0x5, R12 ;  /* 0x00000005ff0c7819 */ /* 0x000fe4000001160c */
[----:B------:R-:W-:-:S03]  /*16310*/  IADD3.X R27, R27, UR7, RZ, P0, !PT ;  /* 0x000000071b1b7c10 */ /* 0x000fc600087fe4ff */
[----:B------:R-:W-:-:S04]  /*16320*/  IMAD.SHL.U32 R12, R12, 0x400, RZ ;  /* 0x000004000c0c7824 */ /* 0x000fc800078e00ff */
[----:B------:R-:W-:Y:S01]  /*16330*/  IMAD R18, R19, 0x4000, R12 ;  /* 0x0000400013127824 */ /* 0x000fe200078e020c */
[----:B------:R-:W-:Y:S06]  /*16340*/  BRA.DIV UR4, `(.L_x_1444) ;  /* 0x0000003e049c7947 */ /* 0x000fec000b800000 */
[----:B------:R-:W1:Y:S01]  /*16350*/  SHFL.IDX PT, R2, R26, RZ, 0x1c1f ;  /* 0x001c1fff1a027589 */ /* 0x000e6200000e0000 */
[----:B------:R-:W-:-:S03]  /*16360*/  IADD3 R18, R16, R18, R29 ;  /* 0x0000001210127210 */ /* 0x000fc60007ffe01d */
[----:B------:R-:W2:Y:S02]  /*16370*/  SHFL.IDX PT, R3, R27, RZ, 0x1c1f ;  /* 0x001c1fff1b037589 */ /* 0x000ea400000e0000 */
[----:B------:R-:W-:Y:S01]  /*16380*/  IMAD.IADD R21, R30, 0x1, R18 ;  /* 0x000000011e157824 */ /* 0x000fe200078e0212 */
[----:B-1----:R-:W-:-:S05]  /*16390*/  IADD3 R2, P0, R36, R2, RZ ;  /* 0x0000000224027210 */ /* 0x002fca0007f1e0ff */
[----:B--2---:R-:W-:-:S05]  /*163a0*/  IMAD.X R3, RZ, RZ, R3, P0 ;  /* 0x000000ffff037224 */ /* 0x004fca00000e0603 */
[----:B------:R-:W-:Y:S01]  /*163b0*/  @!PT LDS RZ, [RZ] ;  /* 0x00000000fffff984 */ /* 0x000fe20000000800 */
        /* <DEDUP_REMOVED lines=10> */
[----:B------:R-:W3:Y:S01]  /*16460*/  SHFL.IDX PT, R27, R27, 0x3, 0x1c1f ;  /* 0x007c1f001b1b7f89 */ /* 0x000ee200000e0000 */
[----:B-1----:R-:W-:-:S05]  /*16470*/  IADD3 R2, P0, R36, R2, RZ ;  /* 0x0000000224027210 */ /* 0x002fca0007f1e0ff */
[----:B--2---:R-:W-:-:S05]  /*16480*/  IMAD.X R3, RZ, RZ, R3, P0 ;  /* 0x000000ffff037224 */ /* 0x004fca00000e0603 */
[----:B------:R-:W-:Y:S04]  /*16490*/  LDGSTS.E.BYPASS.LTC128B.128 [R18+0xa400], desc[UR56][R2.64], !P3 ;  /* 0x0a40000002127fae */ /* 0x000fe8000d901d78 */
[----:B------:R1:W-:Y:S04]  /*164a0*/  LDGSTS.E.BYPASS.LTC128B.128 [R21+0xa400], desc[UR56][R2.64+0x40], !P1 ;  /* 0x0a40004002157fae */ /* 0x0003e8000c901d78 */
[----:B-1-3--:R1:W2:Y:S02]  /*164b0*/  SHFL.IDX PT, R2, R26, 0x3, 0x1c1f ;  /* 0x007c1f001a027f89 */ /* 0x00a2a400000e0000 */
.L_x_1542:
        /* <DEDUP_REMOVED lines=9> */
.L_x_1445:
        /* <DEDUP_REMOVED lines=11> */
.L_x_1446:
[----:B------:R2:W-:Y:S01]  /*16600*/  SYNCS.ARRIVE.TRANS64.A1T0 RZ, [R0+URZ+0x22870], RZ ;  /* 0x022870ff00ff79a7 */ /* 0x0005e2000810003f */
[----:B------:R-:W-:Y:S05]  /*16610*/  @!P3 BRA `(.L_x_1447) ;  /* 0x000000000004b947 */ /* 0x000fea0003800000 */
[----:B------:R-:W-:Y:S01]  /*16620*/  BPT.TRAP 0x1 ;  /* 0x000000040000795c */ /* 0x000fe20000300000 */
.L_x_1447:
[----:B------:R-:W3:Y:S01]  /*16630*/  SYNCS.PHASECHK.TRANS64.TRYWAIT P0, [R0+URZ+0x22840], R10 ;  /* 0x0228400a000075a7 */ /* 0x000ee2000800017f */
[----:B------:R-:W-:Y:S04]  /*16640*/  BSSY B0, `(.L_x_1448) ;  /* 0x0000002000007945 */ /* 0x000fe80003800000 */
[----:B---3--:R-:W-:Y:S05]  /*16650*/  @!P0 BRA `(.L_x_1449) ;  /* 0x0000004000048947 */ /* 0x008fea0003800000 */
.L_x_1543:
[----:B------:R-:W-:Y:S05]  /*16660*/  BSYNC B0 ;  /* 0x0000000000007941 */ /* 0x000fea0003800000 */
.L_x_1448:
[----:B------:R-:W4:Y:S01]  /*16670*/  LDL R11, [R1] ;  /* 0x00000000010b7983 */ /* 0x000f220000100800 */
[----:B------:R-:W-:Y:S01]  /*16680*/  ULDC.64 UR4, c[0x0][0x300] ;  /* 0x0000c00000047ab9 */ /* 0x000fe20000000a00 */
[----:B------:R-:W-:Y:S01]  /*16690*/  ULDC.64 UR6, c[0x0][0x2e8] ;  /* 0x0000ba0000067ab9 */ /* 0x000fe20000000a00 */
[----:B------:R-:W-:Y:S01]  /*166a0*/  IMAD R8, R8, UR4, RZ ;  /* 0x0000000408087c24 */ /* 0x000fe2000f8e02ff */
[----:B------:R-:W-:Y:S01]  /*166b0*/  LOP3.LUT P4, RZ, R17, 0x10, RZ, 0xc0, !PT ;  /* 0x0000001011ff7812 */ /* 0x000fe2000788c0ff */
[----:B------:R-:W-:Y:S01]  /*166c0*/  IMAD.WIDE.U32 R2, R7, UR4, RZ ;  /* 0x0000000407027c25 */ /* 0x000fe2000f8e00ff */
[C---:B------:R-:W-:Y:S02]  /*166d0*/  LOP3.LUT P3, RZ, R17.reuse, 0x8, RZ, 0xc0, !PT ;  /* 0x0000000811ff7812 */ /* 0x040fe4000786c0ff */
[----:B------:R-:W-:Y:S01]  /*166e0*/  LOP3.LUT P1, RZ, R17, 0x4, RZ, 0xc0, !PT ;  /* 0x0000000411ff7812 */ /* 0x000fe2000782c0ff */
[----:B------:R-:W-:Y:S01]  /*166f0*/  IMAD R8, R7, UR5, R8 ;  /* 0x0000000507087c24 */ /* 0x000fe2000f8e0208 */
[----:B------:R-:W-:-:S02]  /*16700*/  ULDC.64 UR4, c[0x0][0x310] ;  /* 0x0000c40000047ab9 */ /* 0x000fc40000000a00 */
        /* <DEDUP_REMOVED lines=14> */
[----:B------:R-:W-:-:S03]  /*167f0*/  IMAD.IADD R6, R16, 0x1, R6 ;  /* 0x0000000110067824 */ /* 0x000fc600078e0206 */
[----:B------:R-:W5:Y:S04]  /*16800*/  SHFL.IDX PT, R3, R8, RZ, 0x1c1f ;  /* 0x001c1fff08037589 */ /* 0x000f6800000e0000 */
[----:B------:R-:W-:Y:S01]  /*16810*/  SHFL.IDX PT, R9, R8, 0x2, 0x1c1f ;  /* 0x005c1f0008097f89 */ /* 0x000fe200000e0000 */
        /* <DEDUP_REMOVED lines=15> */
[----:B------:R4:W0:Y:S04]  /*16910*/  SHFL.IDX PT, R9, R8, 0x3, 0x1c1f ;  /* 0x007c1f0008097f89 */ /* 0x00082800000e0000 */
[----:B------:R-:W-:Y:S04]  /*16920*/  LDGSTS.E.BYPASS.LTC128B.128 [R6+0x17400], desc[UR56][R2.64], !P4 ;  /* 0x1740000002067fae */ /* 0x000fe8000e101d78 */
[----:B------:R-:W-:Y:S04]  /*16930*/  LDGSTS.E.BYPASS.LTC128B.128 [R6+0x19400], desc[UR56][R2.64+0x40], !P3 ;  /* 0x1940004002067fae */ /* 0x000fe8000d901d78 */
[----:B------:R5:W-:Y:S04]  /*16940*/  LDGSTS.E.BYPASS.LTC128B.128 [R6+0x1b400], desc[UR56][R2.64+0x80], !P1 ;  /* 0x1b40008002067fae */ /* 0x000be8000c901d78 */
[----:B-----5:R4:W0:Y:S02]  /*16950*/  SHFL.IDX PT, R2, R7, 0x3, 0x1c1f ;  /* 0x007c1f0007027f89 */ /* 0x02082400000e0000 */
.L_x_1553:
        /* <DEDUP_REMOVED lines=10> */
.L_x_1451:
        /* <DEDUP_REMOVED lines=11> */
.L_x_1452:
[----:B------:R2:W-:Y:S02]  /*16ab0*/  SYNCS.ARRIVE.TRANS64.A1T0 RZ, [R0+URZ+0x22830], RZ ;  /* 0x022830ff00ff79a7 */ /* 0x0005e4000810003f */
[----:B--23--:R-:W-:-:S05]  /*16ac0*/  IMAD.U32 R0, RZ, RZ, UR44 ;  /* 0x0000002cff007e24 */ /* 0x00cfca000f8e00ff */
[----:B------:R-:W-:-:S13]  /*16ad0*/  ISETP.NE.AND P0, PT, R0, 0x3, PT ;  /* 0x000000030000780c */ /* 0x000fda0003f05270 */
[----:B------:R-:W-:Y:S05]  /*16ae0*/  @!P0 BRA `(.L_x_1453) ;  /* 0x0000000000048947 */ /* 0x000fea0003800000 */
[----:B------:R-:W-:Y:S01]  /*16af0*/  BPT.TRAP 0x1 ;  /* 0x000000040000795c */ /* 0x000fe20000300000 */
.L_x_1453:
[----:B------:R-:W-:Y:S01]  /*16b00*/  LOP3.LUT R3, R5, 0x1, RZ, 0x3c, !PT ;  /* 0x0000000105037812 */ /* 0x000fe200078e3cff */
[----:B------:R-:W-:Y:S01]  /*16b10*/  IMAD R0, R4, 0x8, R16 ;  /* 0x0000000804007824 */ /* 0x000fe200078e0210 */
[----:B------:R-:W-:Y:S02]  /*16b20*/  BSSY B0, `(.L_x_1454) ;  /* 0x0000004000007945 */ /* 0x000fe40003800000 */
[----:B------:R-:W-:-:S04]  /*16b30*/  SHF.L.U32 R3, R3, 0x1f, RZ ;  /* 0x0000001f03037819 */ /* 0x000fc800000006ff */
[----:B------:R-:W0:Y:S02]  /*16b40*/  SYNCS.PHASECHK.TRANS64.TRYWAIT P1, [R0+URZ+0x22870], R3 ;  /* 0x02287003000075a7 */ /* 0x000e24000802017f */
[----:B0-----:R-:W-:Y:S05]  /*16b50*/  @!P1 BRA `(.L_x_1455) ;  /* 0x00000040000c9947 */ /* 0x001fea0003800000 */
.L_x_1554:
[----:B------:R-:W-:Y:S05]  /*16b60*/  BSYNC B0 ;  /* 0x0000000000007941 */ /* 0x000fea0003800000 */
.L_x_1454:
[----:B------:R-:W-:-:S05]  /*16b70*/  IMAD.U32 R2, RZ, RZ, UR43 ;  /* 0x0000002bff027e24 */ /* 0x000fca000f8e00ff */
[----:B------:R-:W-:-:S13]  /*16b80*/  ISETP.NE.AND P1, PT, R2, 0x3, PT ;  /* 0x000000030200780c */ /* 0x000fda0003f25270 */
[----:B------:R-:W-:Y:S05]  /*16b90*/  @!P1 BRA `(.L_x_1456) ;  /* 0x0000000000049947 */ /* 0x000fea0003800000 */
[----:B------:R-:W-:Y:S01]  /*16ba0*/  BPT.TRAP 0x1 ;  /* 0x000000040000795c */ /* 0x000fe20000300000 */
.L_x_1456:
[----:B0-----:R-:W-:Y:S01]  /*16bb0*/  SHF.L.U32 R3, R5, 0x1f, RZ ;  /* 0x0000001f05037819 */ /* 0x001fe200000006ff */
[----:B------:R-:W-:-:S03]  /*16bc0*/  IMAD.SHL.U32 R18, R4, 0x4000, RZ ;  /* 0x0000400004127824 */ /* 0x000fc600078e00ff */
[----:B------:R-:W0:Y:S02]  /*16bd0*/  SYNCS.PHASECHK.TRANS64.TRYWAIT P1, [R0+URZ+0x22860], R3 ;  /* 0x02286003000075a7 */ /* 0x000e24000802017f */
[----:B0-----:R-:W-:Y:S05]  /*16be0*/  @!P1 BRA `(.L_x_1457) ;  /* 0x0000003c00fc9947 */ /* 0x001fea0003800000 */
.L_x_1555:
[----:B------:R-:W0:Y:S04]  /*16bf0*/  LDL R2, [R1+0x8] ;  /* 0x0000080001027983 */ /* 0x000e280000100800 */
[----:B------:R-:W2:Y:S01]  /*16c00*/  LDL R12, [R1+0x4] ;  /* 0x00000400010c7983 */ /* 0x000ea20000100800 */
[----:B------:R-:W-:Y:S05]  /*16c10*/  WARPSYNC.ALL ;  /* 0x0000000000007948 */ /* 0x000fea0003800000 */
[----:B------:R-:W-:-:S05]  /*16c20*/  IMAD.U32 R21, RZ, RZ, UR43 ;  /* 0x0000002bff157e24 */ /* 0x000fca000f8e00ff */
[----:B------:R-:W-:Y:S02]  /*16c30*/  ISETP.NE.AND P1, PT, R21, 0x3, PT ;  /* 0x000000031500780c */ /* 0x000fe40003f25270 */
[----:B0-----:R-:W-:Y:S02]  /*16c40*/  LOP3.LUT R3, R18, R2, RZ, 0xfc, !PT ;  /* 0x0000000212037212 */ /* 0x001fe400078efcff */
[----:B--2---:R-:W-:-:S03]  /*16c50*/  IADD3 R18, R16, R18, R12 ;  /* 0x0000001210127210 */ /* 0x004fc60007ffe00c */
[----:B------:R-:W-:-:S04]  /*16c60*/  IMAD.IADD R3, R16, 0x1, R3 ;  /* 0x0000000110037824 */ /* 0x000fc800078e0203 */
[----:B------:R-:W-:Y:S01]  /*16c70*/  IMAD.IADD R2, R31, 0x1, R3 ;  /* 0x000000011f027824 */ /* 0x000fe200078e0203 */
[----:B----4-:R-:W0:Y:S02]  /*16c80*/  LDSM.16.MT88.4 R4, [R3+0x8400] ;  /* 0x008400000304783b */ /* 0x010e240000004200 */
        /* <DEDUP_REMOVED lines=10> */
[----:B------:R0:W-:Y:S04]  /*16d30*/  STSM.16.M88.4 [R18+0x2400], R12 ;  /* 0x0024000c12007844 */ /* 0x0001e80000000200 */
[----:B------:R-:W2:Y:S01]  /*16d40*/  LDSM.16.MT88.4 R8, [R3+0x9400] ;  /* 0x009400000308783b */ /* 0x000ea20000004200 */
[--C-:B0-----:R-:W-:Y:S02]  /*16d50*/  IADD3 R12, R28, 0x400, R18.reuse ;  /* 0x000004001c0c7810 */ /* 0x101fe40007ffe012 */
[----:B------:R-:W-:Y:S02]  /*16d60*/  IADD3 R18, R31, 0x400, R18 ;  /* 0x000004001f127810 */ /* 0x000fe40007ffe012 */
[C-C-:B--2---:R-:W-:Y:S02]  /*16d70*/  PRMT R4, R8.reuse, 0x6420, R9.reuse ;  /* 0x0000642008047816 */ /* 0x144fe40000000009 */
[----:B------:R-:W-:-:S02]  /*16d80*/  PRMT R5, R8, 0x7531, R9 ;  /* 0x0000753108057816 */ /* 0x000fc40000000009 */
[C-C-:B------:R-:W-:Y:S02]  /*16d90*/  PRMT R6, R10.reuse, 0x6420, R11.reuse ;  /* 0x000064200a067816 */ /* 0x140fe4000000000b */
[----:B------:R-:W-:Y:S02]  /*16da0*/  PRMT R7, R10, 0x7531, R11 ;  /* 0x000075310a077816 */ /* 0x000fe4000000000b */
[----:B------:R-:W0:Y:S04]  /*16db0*/  LDSM.16.MT88.4 R8, [R2+0x9400] ;  /* 0x009400000208783b */ /* 0x000e280000004200 */
[----:B------:R0:W-:Y:S02]  /*16dc0*/  STSM.16.M88.4 [R12], R4 ;  /* 0x000000040c007844 */ /* 0x0001e40000000200 */
[----:B0-----:R-:W-:-:S02]  /*16dd0*/  PRMT R4, R8, 0x6420, R9 ;  /* 0x0000642008047816 */ /* 0x001fc40000000009 */
[----:B------:R-:W-:Y:S02]  /*16de0*/  PRMT R5, R8, 0x7531, R9 ;  /* 0x0000753108057816 */ /* 0x000fe40000000009 */
[C-C-:B------:R-:W-:Y:S02]  /*16df0*/  PRMT R6, R10.reuse, 0x6420, R11.reuse ;  /* 0x000064200a067816 */ /* 0x140fe4000000000b */
[----:B------:R-:W-:-:S05]  /*16e00*/  PRMT R7, R10, 0x7531, R11 ;  /* 0x000075310a077816 */ /* 0x000fca000000000b */
[----:B------:R-:W-:Y:S04]  /*16e10*/  STSM.16.M88.4 [R12+0x2000], R4 ;  /* 0x002000040c007844 */ /* 0x000fe80000000200 */
[----:B------:R-:W0:Y:S04]  /*16e20*/  LDSM.16.MT88.4 R12, [R3+0xa400] ;  /* 0x00a40000030c783b */ /* 0x000e280000004200 */
[----:B------:R-:W2:Y:S01]  /*16e30*/  LDSM.16.MT88.4 R4, [R2+0xa400] ;  /* 0x00a400000204783b */ /* 0x000ea20000004200 */
[C-C-:B0-----:R-:W-:Y:S02]  /*16e40*/  PRMT R8, R12.reuse, 0x6420, R13.reuse ;  /* 0x000064200c087816 */ /* 0x141fe4000000000d */
[----:B------:R-:W-:-:S02]  /*16e50*/  PRMT R9, R12, 0x7531, R13 ;  /* 0x000075310c097816 */ /* 0x000fc4000000000d */
[C-C-:B------:R-:W-:Y:S02]  /*16e60*/  PRMT R10, R14.reuse, 0x6420, R15.reuse ;  /* 0x000064200e0a7816 */ /* 0x140fe4000000000f */
[----:B------:R-:W-:-:S05]  /*16e70*/  PRMT R11, R14, 0x7531, R15 ;  /* 0x000075310e0b7816 */ /* 0x000fca000000000f */
[----:B------:R2:W-:Y:S02]  /*16e80*/  STSM.16.M88.4 [R18], R8 ;  /* 0x0000000812007844 */ /* 0x0005e40000000200 */
[C-C-:B--2---:R-:W-:Y:S02]  /*16e90*/  PRMT R8, R4.reuse, 0x6420, R5.reuse ;  /* 0x0000642004087816 */ /* 0x144fe40000000005 */
[----:B------:R-:W-:Y:S02]  /*16ea0*/  PRMT R9, R4, 0x7531, R5 ;  /* 0x0000753104097816 */ /* 0x000fe40000000005 */
[C-C-:B------:R-:W-:Y:S02]  /*16eb0*/  PRMT R10, R6.reuse, 0x6420, R7.reuse ;  /* 0x00006420060a7816 */ /* 0x140fe40000000007 */
[----:B------:R-:W-:-:S05]  /*16ec0*/  PRMT R11, R6, 0x7531, R7 ;  /* 0x00007531060b7816 */ /* 0x000fca0000000007 */
[----:B------:R0:W-:Y:S04]  /*16ed0*/  STSM.16.M88.4 [R18+0x2000], R8 ;  /* 0x0020000812007844 */ /* 0x0001e80000000200 */
[----:B------:R-:W2:Y:S01]  /*16ee0*/  LDSM.16.MT88.4 R4, [R3+0xb400] ;  /* 0x00b400000304783b */ /* 0x000ea20000004200 */
[----:B0-----:R-:W-:Y:S01]  /*16ef0*/  IMAD.IADD R18, R28, 0x1, R18 ;  /* 0x000000011c127824 */ /* 0x001fe200078e0212 */
[C-C-:B--2---:R-:W-:Y:S02]  /*16f00*/  PRMT R12, R4.reuse, 0x6420, R5.reuse ;  /* 0x00006420040c7816 */ /* 0x144fe40000000005 */
[----:B------:R-:W-:Y:S02]  /*16f10*/  PRMT R13, R4, 0x7531, R5 ;  /* 0x00007531040d7816 */ /* 0x000fe40000000005 */
[----:B------:R-:W-:-:S02]  /*16f20*/  PRMT R14, R6, 0x6420, R7 ;  /* 0x00006420060e7816 */ /* 0x000fc40000000007 */
[----:B------:R-:W-:Y:S02]  /*16f30*/  PRMT R15, R6, 0x7531, R7 ;  /* 0x00007531060f7816 */ /* 0x000fe40000000007 */
[----:B------:R-:W0:Y:S04]  /*16f40*/  LDSM.16.MT88.4 R4, [R2+0xb400] ;  /* 0x00b400000204783b */ /* 0x000e280000004200 */
[----:B------:R2:W-:Y:S01]  /*16f50*/  STSM.16.M88.4 [R18], R12 ;  /* 0x0000000c12007844 */ /* 0x0005e20000000200 */
        /* <DEDUP_REMOVED lines=13> */
.L_x_1458:
[----:B0-----:R0:W-:Y:S01]  /*17030*/  SYNCS.ARRIVE.TRANS64.A1T0 RZ, [R0+URZ+0x22850], RZ ;  /* 0x022850ff00ff79a7 */ /* 0x0011e2000810003f */
[----:B------:R-:W-:Y:S06]  /*17040*/  BAR.SYNC.DEFER_BLOCKING 0x2, 0x80 ;  /* 0x0082000000007b1d */ /* 0x000fec0000010000 */
[----:B------:R-:W-:Y:S05]  /*17050*/  @!P0 BRA `(.L_x_1459) ;  /* 0x0000000000048947 */ /* 0x000fea0003800000 */
[----:B------:R-:W-:Y:S01]  /*17060*/  BPT.TRAP 0x1 ;  /* 0x000000040000795c */ /* 0x000fe20000300000 */
.L_x_1459:
[----:B0-----:R-:W-:Y:S02]  /*17070*/  VIADD R0, R0, 0x22880 ;  /* 0x0002288000007836 */ /* 0x001fe40000000000 */
[----:B------:R-:W-:Y:S02]  /*17080*/  IMAD.MOV.U32 R4, RZ, RZ, R19 ;  /* 0x000000ffff047224 */ /* 0x000fe400078e0013 */
[----:B------:R-:W-:Y:S01]  /*17090*/  IMAD.MOV.U32 R5, RZ, RZ, R23 ;  /* 0x000000ffff057224 */ /* 0x000fe200078e0017 */
[----:B------:R-:W-:-:S04]  /*170a0*/  PRMT R0, R37, 0x654, R0 ;  /* 0x0000065425007816 */ /* 0x000fc80000000000 */
[----:B------:R3:W-:Y:S01]  /*170b0*/  SYNCS.ARRIVE.TRANS64.RED.A1T0 RZ, [R0+URZ], RZ ;  /* 0x000000ff00ff79a7 */ /* 0x0007e2000810043f */
[----:B------:R-:W-:Y:S05]  /*170c0*/  @P2 BRA `(.L_x_1460) ;  /* 0xffffffec007c2947 */ /* 0x000fea000383ffff */
.L_x_1440:
[----:B---3--:R-:W3:Y:S01]  /*170d0*/  S2R R0, SR_TID.X ;  /* 0x0000000000007919 */ /* 0x008ee20000002100 */
[----:B------:R-:W-:Y:S01]  /*170e0*/  BSSY B0, `(.L_x_1461) ;  /* 0x0000012000007945 */ /* 0x000fe20003800000 */
[----:B---3--:R-:W-:Y:S01]  /*170f0*/  LOP3.LUT R2, R0, 0x7f, RZ, 0xc0, !PT ;  /* 0x0000007f00027812 */ /* 0x008fe200078ec0ff */
[----:B------:R-:W-:-:S03]  /*17100*/  IMAD.U32 R0, RZ, RZ, UR44 ;  /* 0x0000002cff007e24 */ /* 0x000fc6000f8e00ff */
[----:B------:R-:W-:Y:S02]  /*17110*/  ISETP.NE.AND P1, PT, R2, RZ, PT ;  /* 0x000000ff0200720c */ /* 0x000fe40003f25270 */
[----:B------:R-:W-:-:S11]  /*17120*/  ISETP.NE.AND P0, PT, R0, 0x3, PT ;  /* 0x000000030000780c */ /* 0x000fd60003f05270 */
[----:B------:R-:W-:Y:S05]  /*17130*/  @P1 BRA `(.L_x_1462) ;  /* 0x0000000000301947 */ /* 0x000fea0003800000 */
[----:B------:R-:W3:Y:S01]  /*17140*/  S2R R5, SR_LANEID ;  /* 0x0000000000057919 */ /* 0x000ee20000000000 */
[----:B------:R-:W-:Y:S01]  /*17150*/  VOTEU.ANY UR4, UPT, PT ;  /* 0x0000000000047886 */ /* 0x000fe200038e0100 */
[----:B0-----:R-:W0:Y:S01]  /*17160*/  LDC.64 R2, c[0x0][0xc60] ;  /* 0x00031800ff027b82 */ /* 0x001e220000000a00 */
[----:B------:R-:W3:Y:S02]  /*17170*/  FLO.U32 R0, UR4 ;  /* 0x0000000400007d00 */ /* 0x000ee400080e0000 */
[----:B---3--:R-:W-:-:S06]  /*17180*/  ISETP.EQ.U32.AND P1, PT, R0, R5, PT ;  /* 0x000000050000720c */ /* 0x008fcc0003f22070 */
[----:B------:R-:W0:Y:S07]  /*17190*/  POPC R5, UR4 ;  /* 0x0000000400057d09 */ /* 0x000e2e0008000000 */
[----:B0-----:R-:W3:Y:S01]  /*171a0*/  @P1 ATOMG.E.ADD.STRONG.GPU PT, R3, desc[UR56][R2.64], R5 ;  /* 0x00000005020319a8 */ /* 0x001ee200081ee1f8 */
[----:B------:R-:W0:Y:S02]  /*171b0*/  S2R R4, SR_LTMASK ;  /* 0x0000000000047919 */ /* 0x000e240000003900 */
[----:B0-----:R-:W-:-:S04]  /*171c0*/  LOP3.LUT R4, R4, UR4, RZ, 0xc0, !PT ;  /* 0x0000000404047c12 */ /* 0x001fc8000f8ec0ff */
[----:B------:R-:W0:Y:S01]  /*171d0*/  POPC R7, R4 ;  /* 0x0000000400077309 */ /* 0x000e220000000000 */
[----:B---3--:R-:W0:Y:S02]  /*171e0*/  SHFL.IDX PT, R0, R3, R0, 0x1f ;  /* 0x00001f0003007589 */ /* 0x008e2400000e0000 */
[----:B0-----:R-:W-:-:S07]  /*171f0*/  IADD3 R24, R0, UR46, R7 ;  /* 0x0000002e00187c10 */ /* 0x001fce000fffe007 */
.L_x_1462:
[----:B------:R-:W-:Y:S05]  /*17200*/  BSYNC B0 ;  /* 0x0000000000007941 */ /* 0x000fea0003800000 */
.L_x_1461:
[----:B------:R-:W-:Y:S05]  /*17210*/  @!P0 BRA `(.L_x_1463) ;  /* 0x0000000000048947 */ /* 0x000fea0003800000 */
[----:B------:R-:W-:Y:S01]  /*17220*/  BPT.TRAP 0x1 ;  /* 0x000000040000795c */ /* 0x000fe20000300000 */
.L_x_1463:
[----:B0-----:R-:W-:Y:S01]  /*17230*/  LOP3.LUT R3, R23, 0x1, RZ, 0x3c, !PT ;  /* 0x0000000117037812 */ /* 0x001fe200078e3cff */
[----:B--2---:R-:W-:Y:S01]  /*17240*/  IMAD R18, R19, 0x8, R16 ;  /* 0x0000000813127824 */ /* 0x004fe200078e0210 */
[----:B------:R-:W-:Y:S02]  /*17250*/  BSSY B0, `(.L_x_1464) ;  /* 0x0000004000007945 */ /* 0x000fe40003800000 */
[----:B------:R-:W-:-:S04]  /*17260*/  SHF.L.U32 R3, R3, 0x1f, RZ ;  /* 0x0000001f03037819 */ /* 0x000fc800000006ff */
[----:B------:R-:W0:Y:S02]  /*17270*/  SYNCS.PHASECHK.TRANS64.TRYWAIT P1, [R18+URZ+0x22870], R3 ;  /* 0x02287003120075a7 */ /* 0x000e24000802017f */
[----:B0-----:R-:W-:Y:S05]  /*17280*/  @!P1 BRA `(.L_x_1465) ;  /* 0x0000003800689947 */ /* 0x001fea0003800000 */
.L_x_1556:
[----:B------:R-:W-:Y:S05]  /*17290*/  BSYNC B0 ;  /* 0x0000000000007941 */ /* 0x000fea0003800000 */
.L_x_1464:
[----:B------:R-:W-:-:S05]  /*172a0*/  IMAD.U32 R0, RZ, RZ, UR43 ;  /* 0x0000002bff007e24 */ /* 0x000fca000f8e00ff */
[----:B------:R-:W-:-:S13]  /*172b0*/  ISETP.NE.AND P1, PT, R0, 0x3, PT ;  /* 0x000000030000780c */ /* 0x000fda0003f25270 */
[----:B------:R-:W-:Y:S05]  /*172c0*/  @!P1 BRA `(.L_x_1466) ;  /* 0x0000000000049947 */ /* 0x000fea0003800000 */
[----:B------:R-:W-:Y:S01]  /*172d0*/  BPT.TRAP 0x1 ;  /* 0x000000040000795c */ /* 0x000fe20000300000 */
.L_x_1466:
[----:B0-----:R-:W-:-:S04]  /*172e0*/  SHF.L.U32 R3, R23, 0x1f, RZ ;  /* 0x0000001f17037819 */ /* 0x001fc800000006ff */
[----:B------:R-:W0:Y:S02]  /*172f0*/  SYNCS.PHASECHK.TRANS64.TRYWAIT P1, [R18+URZ+0x22860], R3 ;  /* 0x02286003120075a7 */ /* 0x000e24000802017f */
[----:B0-----:R-:W-:Y:S05]  /*17300*/  @!P1 BRA `(.L_x_1467) ;  /* 0x00000038005c9947 */ /* 0x001fea0003800000 */
.L_x_1557:
[----:B------:R-:W0:Y:S04]  /*17310*/  LDL R0, [R1+0x8] ;  /* 0x0000080001007983 */ /* 0x000e280000100800 */
[----:B------:R-:W2:Y:S01]  /*17320*/  LDL R12, [R1+0x4] ;  /* 0x00000400010c7983 */ /* 0x000ea20000100800 */
[----:B------:R-:W-:Y:S01]  /*17330*/  IMAD.SHL.U32 R2, R19, 0x4000, RZ ;  /* 0x0000400013027824 */ /* 0x000fe200078e00ff */
[----:B------:R-:W-:Y:S05]  /*17340*/  WARPSYNC.ALL ;  /* 0x0000000000007948 */ /* 0x000fea0003800000 */
[----:B------:R-:W-:-:S05]  /*17350*/  IMAD.U32 R21, RZ, RZ, UR43 ;  /* 0x0000002bff157e24 */ /* 0x000fca000f8e00ff */
[----:B------:R-:W-:Y:S02]  /*17360*/  ISETP.NE.AND P1, PT, R21, 0x3, PT ;  /* 0x000000031500780c */ /* 0x000fe40003f25270 */
[----:B0-----:R-:W-:Y:S02]  /*17370*/  LOP3.LUT R3, R2, R0, RZ, 0xfc, !PT ;  /* 0x0000000002037212 */ /* 0x001fe400078efcff */
[----:B--2---:R-:W-:-:S03]  /*17380*/  IADD3 R2, R16, R2, R12 ;  /* 0x0000000210027210 */ /* 0x004fc60007ffe00c */
[----:B------:R-:W-:Y:S01]  /*17390*/  IMAD.IADD R0, R16, 0x1, R3 ;  /* 0x0000000110007824 */ /* 0x000fe200078e0203 */
[----:B------:R-:W-:-:S03]  /*173a0*/  IADD3 R20, R28, 0x400, R2 ;  /* 0x000004001c147810 */ /* 0x000fc60007ffe002 */
[----:B------:R-:W-:Y:S01]  /*173b0*/  IMAD.IADD R3, R31, 0x1, R0 ;  /* 0x000000011f037824 */ /* 0x000fe200078e0200 */
[----:B------:R-:W0:Y:S02]  /*173c0*/  LDSM.16.MT88.4 R4, [R0+0x8400] ;  /* 0x008400000004783b */ /* 0x000e240000004200 */
        /* <DEDUP_REMOVED lines=10> */
[----:B------:R0:W-:Y:S04]  /*17470*/  STSM.16.M88.4 [R2+0x2400], R8 ;  /* 0x0024000802007844 */ /* 0x0001e80000000200 */
[----:B------:R-:W2:Y:S01]  /*17480*/  LDSM.16.MT88.4 R4, [R0+0x9400] ;  /* 0x009400000004783b */ /* 0x000ea20000004200 */
[----:B0-----:R-:W-:Y:S02]  /*17490*/  IADD3 R2, R31, 0x400, R2 ;  /* 0x000004001f027810 */ /* 0x001fe40007ffe002 */
[C-C-:B--2---:R-:W-:Y:S02]  /*174a0*/  PRMT R12, R4.reuse, 0x6420, R5.reuse ;  /* 0x00006420040c7816 */ /* 0x144fe40000000005 */
[----:B------:R-:W-:Y:S02]  /*174b0*/  PRMT R13, R4, 0x7531, R5 ;  /* 0x00007531040d7816 */ /* 0x000fe40000000005 */
[----:B------:R-:W-:-:S02]  /*174c0*/  PRMT R14, R6, 0x6420, R7 ;  /* 0x00006420060e7816 */ /* 0x000fc40000000007 */
[----:B------:R-:W-:Y:S02]  /*174d0*/  PRMT R15, R6, 0x7531, R7 ;  /* 0x00007531060f7816 */ /* 0x000fe40000000007 */
[----:B------:R-:W0:Y:S04]  /*174e0*/  LDSM.16.MT88.4 R4, [R3+0x9400] ;  /* 0x009400000304783b */ /* 0x000e280000004200 */
[----:B------:R-:W-:Y:S01]  /*174f0*/  STSM.16.M88.4 [R20], R12 ;  /* 0x0000000c14007844 */ /* 0x000fe20000000200 */
        /* <DEDUP_REMOVED lines=38> */
.L_x_1468:
[----:B0-----:R0:W-:Y:S01]  /*17760*/  SYNCS.ARRIVE.TRANS64.A1T0 RZ, [R18+URZ+0x22850], RZ ;  /* 0x022850ff12ff79a7 */ /* 0x0011e2000810003f */
[----:B------:R-:W-:Y:S06]  /*17770*/  BAR.SYNC.DEFER_BLOCKING 0x2, 0x80 ;  /* 0x0082000000007b1d */ /* 0x000fec0000010000 */
[----:B------:R-:W-:Y:S05]  /*17780*/  @!P0 BRA `(.L_x_1469) ;  /* 0x0000000000048947 */ /* 0x000fea0003800000 */
[----:B------:R-:W-:Y:S01]  /*17790*/  BPT.TRAP 0x1 ;  /* 0x000000040000795c */ /* 0x000fe20000300000 */
.L_x_1469:
[----:B0-----:R-:W-:Y:S02]  /*177a0*/  VIADD R18, R18, 0x22880 ;  /* 0x0002288012127836 */ /* 0x001fe40000000000 */
[----:B------:R-:W-:-:S03]  /*177b0*/  VIADD R19, R19, 0x1 ;  /* 0x0000000113137836 */ /* 0x000fc60000000000 */
[----:B------:R-:W-:Y:S02]  /*177c0*/  PRMT R18, R37, 0x654, R18 ;  /* 0x0000065425127816 */ /* 0x000fe40000000012 */
[C---:B------:R-:W-:Y:S02]  /*177d0*/  ISETP.NE.AND P0, PT, R19.reuse, 0x2, PT ;  /* 0x000000021300780c */ /* 0x040fe40003f05270 */
[----:B------:R0:W-:Y:S02]  /*177e0*/  SYNCS.ARRIVE.TRANS64.RED.A1T0 RZ, [R18+URZ], RZ ;  /* 0x000000ff12ff79a7 */ /* 0x0001e4000810043f */
[----:B------:R-:W-:Y:S02]  /*177f0*/  SEL R0, RZ, 0x1, P0 ;  /* 0x00000001ff007807 */ /* 0x000fe40000000000 */
[----:B------:R-:W-:Y:S02]  /*17800*/  SEL R19, R19, RZ, P0 ;  /* 0x000000ff13137207 */ /* 0x000fe40000000000 */
[----:B------:R-:W-:-:S07]  /*17810*/  LOP3.LUT R23, R23, R0, RZ, 0x3c, !PT ;  /* 0x0000000017177212 */ /* 0x000fce00078e3cff */
.L_x_1410:
[----:B------:R-:W-:Y:S05]  /*17820*/  BSYNC B7 ;  /* 0x0000000000077941 */ /* 0x000fea0003800000 */
.L_x_1408:
[----:B------:R-:W-:-:S13]  /*17830*/  LOP3.LUT P0, RZ, R17, 0x80, RZ, 0xc0, !PT ;  /* 0x0000008011ff7812 */ /* 0x000fda000780c0ff */
[----:B------:R-:W-:Y:S05]  /*17840*/  @!P0 BRA `(.L_x_1470) ;  /* 0x0000000000248947 */ /* 0x000fea0003800000 */
[----:B------:R-:W3:Y:S08]  /*17850*/  S2UR UR4, SR_CgaCtaId ;  /* 0x00000000000479c3 */ /* 0x000ef00000008800 */
[----:B------:R-:W-:Y:S01]  /*17860*/  BAR.SYNC.DEFER_BLOCKING 0x5, 0x180 ;  /* 0x0146000000007b1d */ /* 0x000fe20000010000 */
[----:B------:R-:W-:Y:S01]  /*17870*/  MOV R16, 0x400 ;  /* 0x0000040000107802 */ /* 0x000fe20000000f00 */
[----:B---3--:R-:W-:-:S05]  /*17880*/  IMAD.U32 R37, RZ, RZ, UR4 ;  /* 0x00000004ff257e24 */ /* 0x008fca000f8e00ff */
[----:B------:R-:W-:-:S05]  /*17890*/  LEA R16, R37, R16, 0x18 ;  /* 0x0000001025107211 */ /* 0x000fca00078ec0ff */
[----:B-1----:R-:W1:Y:S02]  /*178a0*/  LDS.128 R24, [R16+0x228d0] ;  /* 0x0228d00010187984 */ /* 0x002e640000000c00 */
[----:B-1----:R-:W-:Y:S01]  /*178b0*/  R2UR UR40, R27 ;  /* 0x000000001b2872ca */ /* 0x002fe200000e0000 */
[----:B------:R-:W-:Y:S06]  /*178c0*/  BAR.ARV 0x4, 0x180 ;  /* 0x0106000000007b1d */ /* 0x000fec0000002000 */
[----:B------:R-:W-:Y:S08]  /*178d0*/  BRA `(.L_x_1471) ;  /* 0x0000000c00b07947 */ /* 0x000ff00003800000 */
.L_x_1470:
[----:B------:R-:W2:Y:S01]  /*178e0*/  S2R R0, SR_TID.X ;  /* 0x0000000000007919 */ /* 0x000ea20000002100 */
[----:B------:R-:W-:Y:S01]  /*178f0*/  ULDC UR4, c[0x0][0xc3c] ;  /* 0x00030f0000047ab9 */ /* 0x000fe20000000800 */
[----:B--2---:R-:W-:Y:S01]  /*17900*/  LOP3.LUT R9, R0, 0x1f, RZ, 0xc0, !PT ;  /* 0x0000001f00097812 */ /* 0x004fe200078ec0ff */
[----:B------:R-:W-:-:S03]  /*17910*/  IMAD.MOV.U32 R0, RZ, RZ, RZ ;  /* 0x000000ffff007224 */ /* 0x000fc600078e00ff */
[C---:B------:R-:W-:Y:S01]  /*17920*/  ISETP.NE.AND P0, PT, R9.reuse, 0x1f, PT ;  /* 0x0000001f0900780c */ /* 0x040fe20003f05270 */
[----:B------:R-:W-:-:S05]  /*17930*/  VIADD R7, R9, UR40 ;  /* 0x0000002809077c36 */ /* 0x000fca0008000000 */
[----:B------:R-:W-:Y:S01]  /*17940*/  ISETP.GE.OR P1, PT, R7, UR4, !P0 ;  /* 0x0000000407007c0c */ /* 0x000fe2000c726670 */
[----:B------:R-:W-:-:S12]  /*17950*/  ULDC UR4, c[0x0][0xc3c] ;  /* 0x00030f0000047ab9 */ /* 0x000fd80000000800 */
[----:B------:R-:W2:Y:S08]  /*17960*/  @!P1 LDC.64 R2, c[0x0][0xc80] ;  /* 0x00032000ff029b82 */ /* 0x000eb00000000a00 */
[----:B------:R-:W3:Y:S01]  /*17970*/  @!P1 LDC.64 R4, c[0x0][0xc78] ;  /* 0x00031e00ff049b82 */ /* 0x000ee20000000a00 */
[----:B--2---:R-:W-:-:S05]  /*17980*/  @!P1 IMAD.WIDE R2, R7, 0x4, R2 ;  /* 0x0000000407029825 */ /* 0x004fca00078e0202 */
[----:B------:R3:W2:Y:S02]  /*17990*/  @!P1 LDG.E R0, desc[UR56][R2.64] ;  /* 0x0000003802009981 */ /* 0x0006a4000c1e1900 */
[----:B---3--:R-:W-:-:S04]  /*179a0*/  @!P1 IMAD.WIDE R2, R7, 0x4, R4 ;  /* 0x0000000407029825 */ /* 0x008fc800078e0204 */
[----:B------:R-:W-:-:S06]  /*179b0*/  IMAD.MOV.U32 R5, RZ, RZ, RZ ;  /* 0x000000ffff057224 */ /* 0x000fcc00078e00ff */
[----:B------:R-:W2:Y:S01]  /*179c0*/  @!P1 LDG.E R5, desc[UR56][R2.64] ;  /* 0x0000003802059981 */ /* 0x000ea2000c1e1900 */
[C---:B------:R-:W-:Y:S02]  /*179d0*/  ISETP.NE.AND P1, PT, R9.reuse, RZ, PT ;  /* 0x000000ff0900720c */ /* 0x040fe40003f25270 */
[C---:B------:R-:W-:Y:S02]  /*179e0*/  ISETP.GE.U32.AND P2, PT, R9.reuse, 0x2, PT ;  /* 0x000000020900780c */ /* 0x040fe40003f46070 */
[C---:B------:R-:W-:Y:S02]  /*179f0*/  ISETP.GE.U32.AND P3, PT, R9.reuse, 0x4, PT ;  /* 0x000000040900780c */ /* 0x040fe40003f66070 */
[C---:B------:R-:W-:Y:S02]  /*17a00*/  ISETP.GE.U32.AND P4, PT, R9.reuse, 0x8, PT ;  /* 0x000000080900780c */ /* 0x040fe40003f86070 */
[----:B------:R-:W-:Y:S02]  /*17a10*/  ISETP.GE.U32.AND P5, PT, R9, 0x10, PT ;  /* 0x000000100900780c */ /* 0x000fe40003fa6070 */
[----:B------:R-:W3:Y:S01]  /*17a20*/  LDC R9, c[0x0][0xc38] ;  /* 0x00030e00ff097b82 */ /* 0x000ee20000000800 */
[----:B--2---:R-:W-:-:S05]  /*17a30*/  IMAD R4, R5, R0, RZ ;  /* 0x0000000005047224 */ /* 0x004fca00078e02ff */
[----:B------:R-:W2:Y:S02]  /*17a40*/  SHFL.UP PT, R6, R4, 0x1, RZ ;  /* 0x0420000004067989 */ /* 0x000ea400000e00ff */
[----:B--2---:R-:W-:-:S05]  /*17a50*/  SEL R7, R6, RZ, P1 ;  /* 0x000000ff06077207 */ /* 0x004fca0000800000 */
[----:B------:R-:W-:-:S05]  /*17a60*/  IMAD.IADD R7, R4, 0x1, R7 ;  /* 0x0000000104077824 */ /* 0x000fca00078e0207 */
[----:B------:R-:W2:Y:S02]  /*17a70*/  SHFL.UP PT, R6, R7, 0x2, RZ ;  /* 0x0440000007067989 */ /* 0x000ea400000e00ff */
[----:B--2---:R-:W-:-:S05]  /*17a80*/  SEL R6, R6, RZ, P2 ;  /* 0x000000ff06067207 */ /* 0x004fca0001000000 */
[----:B------:R-:W-:-:S05]  /*17a90*/  IMAD.IADD R6, R7, 0x1, R6 ;  /* 0x0000000107067824 */ /* 0x000fca00078e0206 */
[----:B------:R-:W2:Y:S02]  /*17aa0*/  SHFL.UP PT, R8, R6, 0x4, RZ ;  /* 0x0480000006087989 */ /* 0x000ea400000e00ff */
[----:B--2---:R-:W-:Y:S02]  /*17ab0*/  SEL R3, R8, RZ, P3 ;  /* 0x000000ff08037207 */ /* 0x004fe40001800000 */
[----:B------:R-:W-:Y:S03]  /*17ac0*/  SHFL.IDX PT, R8, R24, 0x1, 0x1f ;  /* 0x00201f0018087f89 */ /* 0x000fe600000e0000 */
[----:B------:R-:W-:-:S05]  /*17ad0*/  IMAD.IADD R3, R6, 0x1, R3 ;  /* 0x0000000106037824 */ /* 0x000fca00078e0203 */
[----:B------:R-:W2:Y:S02]  /*17ae0*/  SHFL.UP PT, R2, R3, 0x8, RZ ;  /* 0x0500000003027989 */ /* 0x000ea400000e00ff */
[----:B--2---:R-:W-:-:S05]  /*17af0*/  SEL R2, R2, RZ, P4 ;  /* 0x000000ff02027207 */ /* 0x004fca0002000000 */
[----:B------:R-:W-:-:S05]  /*17b00*/  IMAD.IADD R4, R3, 0x1, R2 ;  /* 0x0000000103047824 */ /* 0x000fca00078e0202 */
[----:B------:R-:W2:Y:S02]  /*17b10*/  SHFL.UP PT, R2, R4, 0x10, RZ ;  /* 0x0600000004027989 */ /* 0x000ea400000e00ff */
[----:B--2---:R-:W-:-:S05]  /*17b20*/  SEL R7, R2, RZ, P5 ;  /* 0x000000ff02077207 */ /* 0x004fca0002800000 */
[----:B------:R-:W-:Y:S02]  /*17b30*/  IMAD.IADD R2, R4, 0x1, R7 ;  /* 0x0000000104027824 */ /* 0x000fe400078e0207 */
[----:B------:R-:W-:Y:S04]  /*17b40*/  SHFL.IDX PT, R7, R24, RZ, 0x1f ;  /* 0x00001fff18077589 */ /* 0x000fe800000e0000 */
[----:B------:R-:W3:Y:S02]  /*17b50*/  SHFL.IDX PT, R6, R2, 0x1f, 0x1f ;  /* 0x03e01f0002067f89 */ /* 0x000ee400000e0000 */
[----:B---3--:R-:W-:Y:S02]  /*17b60*/  IMAD R3, R6, R9, RZ ;  /* 0x0000000906037224 */ /* 0x008fe400078e02ff */
[----:B------:R-:W-:-:S02]  /*17b70*/  IMAD.MOV.U32 R6, RZ, RZ, RZ ;  /* 0x000000ffff067224 */ /* 0x000fc400078e00ff */
[----:B------:R-:W-:-:S05]  /*17b80*/  IMAD.IADD R8, R8, 0x1, R3 ;  /* 0x0000000108087824 */ /* 0x000fca00078e0203 */
[----:B------:R-:W-:-:S13]  /*17b90*/  ISETP.GT.AND P6, PT, R8, R7, PT ;  /* 0x000000070800720c */ /* 0x000fda0003fc4270 */
[----:B------:R-:W-:Y:S05]  /*17ba0*/  @P6 BRA `(.L_x_1472) ;  /* 0x0000000000986947 */ /* 0x000fea0003800000 */
.L_x_1474:
[----:B------:R-:W-:-:S04]  /*17bb0*/  UIADD3 UR40, UR40, 0x1f, URZ ;  /* 0x0000001f28287890 */ /* 0x000fc8000fffe03f */
[----:B------:R-:W-:-:S06]  /*17bc0*/  UISETP.GE.AND UP0, UPT, UR40, UR4, UPT ;  /* 0x000000042800728c */ /* 0x000fcc000bf06270 */
[----:B------:R-:W-:-:S13]  /*17bd0*/  PLOP3.LUT P6, PT, PT, PT, UP0, 0x40, 0x0 ;  /* 0x000000000000781c */ /* 0x000fda0003fce808 */
[----:B------:R-:W-:Y:S05]  /*17be0*/  @!P6 BRA `(.L_x_1473) ;  /* 0x0000000800b4e947 */ /* 0x000fea0003800000 */
[----:B------:R-:W2:Y:S02]  /*17bf0*/  S2R R0, SR_TID.X ;  /* 0x0000000000007919 */ /* 0x000ea40000002100 */
[----:B--2---:R-:W-:-:S05]  /*17c00*/  LOP3.LUT R0, R0, 0x1f, RZ, 0xc0, !PT ;  /* 0x0000001f00007812 */ /* 0x004fca00078ec0ff */
[----:B------:R-:W-:Y:S02]  /*17c10*/  VIADD R9, R0, UR40 ;  /* 0x0000002800097c36 */ /* 0x000fe40008000000 */
[----:B------:R-:W-:-:S03]  /*17c20*/  IMAD.MOV.U32 R0, RZ, RZ, RZ ;  /* 0x000000ffff007224 */ /* 0x000fc600078e00ff */
[----:B------:R-:W-:-:S13]  /*17c30*/  ISETP.GE.OR P6, PT, R9, UR4, !P0 ;  /* 0x0000000409007c0c */ /* 0x000fda000c7c6670 */
[----:B------:R-:W2:Y:S08]  /*17c40*/  @!P6 LDC.64 R2, c[0x0][0xc80] ;  /* 0x00032000ff02eb82 */ /* 0x000eb00000000a00 */
[----:B------:R-:W3:Y:S01]  /*17c50*/  @!P6 LDC.64 R4, c[0x0][0xc78] ;  /* 0x00031e00ff04eb82 */ /* 0x000ee20000000a00 */
[----:B--2---:R-:W-:-:S05]  /*17c60*/  @!P6 IMAD.WIDE R2, R9, 0x4, R2 ;  /* 0x000000040902e825 */ /* 0x004fca00078e0202 */
[----:B------:R3:W2:Y:S02]  /*17c70*/  @!P6 LDG.E R0, desc[UR56][R2.64] ;  /* 0x000000380200e981 */ /* 0x0006a4000c1e1900 */
[----:B---3--:R-:W-:-:S04]  /*17c80*/  @!P6 IMAD.WIDE R2, R9, 0x4, R4 ;  /* 0x000000040902e825 */ /* 0x008fc800078e0204 */
[----:B------:R-:W-:-:S06]  /*17c90*/  IMAD.MOV.U32 R5, RZ, RZ, RZ ;  /* 0x000000ffff057224 */ /* 0x000fcc00078e00ff */
[----:B------:R-:W2:Y:S02]  /*17ca0*/  @!P6 LDG.E R5, desc[UR56][R2.64] ;  /* 0x000000380205e981 */ /* 0x000ea4000c1e1900 */
        /* <DEDUP_REMOVED lines=8> */
[----:B--2---:R-:W-:-:S05]  /*17d30*/  SEL R9, R9, RZ, P3 ;  /* 0x000000ff09097207 */ /* 0x004fca0001800000 */
[----:B------:R-:W-:Y:S02]  /*17d40*/  IMAD.IADD R11, R10, 0x1, R9 ;  /* 0x000000010a0b7824 */ /* 0x000fe400078e0209 */
[----:B------:R-:W2:Y:S03]  /*17d50*/  LDC R9, c[0x0][0xc38] ;  /* 0x00030e00ff097b82 */ /* 0x000ea60000000800 */
[----:B------:R-:W3:Y:S02]  /*17d60*/  SHFL.UP PT, R2, R11, 0x8, RZ ;  /* 0x050000000b027989 */ /* 0x000ee400000e00ff */
[----:B---3--:R-:W-:-:S05]  /*17d70*/  SEL R2, R2, RZ, P4 ;  /* 0x000000ff02027207 */ /* 0x008fca0002000000 */
[----:B------:R-:W-:-:S05]  /*17d80*/  IMAD.IADD R2, R11, 0x1, R2 ;  /* 0x000000010b027824 */ /* 0x000fca00078e0202 */
[----:B------:R-:W3:Y:S02]  /*17d90*/  SHFL.UP PT, R3, R2, 0x10, RZ ;  /* 0x0600000002037989 */ /* 0x000ee400000e00ff */
[----:B---3--:R-:W-:-:S05]  /*17da0*/  SEL R3, R3, RZ, P5 ;  /* 0x000000ff03037207 */ /* 0x008fca0002800000 */
[----:B------:R-:W-:-:S05]  /*17db0*/  IMAD.IADD R2, R2, 0x1, R3 ;  /* 0x0000000102027824 */ /* 0x000fca00078e0203 */
[----:B------:R-:W2:Y:S02]  /*17dc0*/  SHFL.IDX PT, R4, R2, 0x1f, 0x1f ;  /* 0x03e01f0002047f89 */ /* 0x000ea400000e0000 */
[----:B--2---:R-:W-:-:S04]  /*17dd0*/  IMAD R3, R4, R9, RZ ;  /* 0x0000000904037224 */ /* 0x004fc800078e02ff */
[----:B------:R-:W-:-:S05]  /*17de0*/  IMAD.IADD R8, R3, 0x1, R8 ;  /* 0x0000000103087824 */ /* 0x000fca00078e0208 */
[----:B------:R-:W-:-:S13]  /*17df0*/  ISETP.GT.AND P6, PT, R8, R7, PT ;  /* 0x000000070800720c */ /* 0x000fda0003fc4270 */
[----:B------:R-:W-:Y:S05]  /*17e00*/  @!P6 BRA `(.L_x_1474) ;  /* 0xfffffffc0068e947 */ /* 0x000fea000383ffff */
.L_x_1472:
[----:B------:R-:W-:-:S04]  /*17e10*/  IMAD.IADD R3, R8, 0x1, -R3 ;  /* 0x0000000108037824 */ /* 0x000fc800078e0a03 */
[----:B------:R-:W-:-:S05]  /*17e20*/  IMAD R4, R2, R9, R3 ;  /* 0x0000000902047224 */ /* 0x000fca00078e0203 */
[----:B------:R-:W-:-:S13]  /*17e30*/  ISETP.GT.AND P0, PT, R4, R7, PT ;  /* 0x000000070400720c */ /* 0x000fda0003f04270 */
[----:B------:R-:W-:Y:S02]  /*17e40*/  VOTEU.ANY UR5, UPT, !P0 ;  /* 0x0000000000057886 */ /* 0x000fe400040e0100 */
[----:B------:R-:W-:Y:S02]  /*17e50*/  UPOPC UR4, UR5 ;  /* 0x00000005000472bf */ /* 0x000fe40008000000 */
[----:B------:R-:W-:-:S04]  /*17e60*/  ISETP.NE.AND P0, PT, RZ, UR5, PT ;  /* 0x00000005ff007c0c */ /* 0x000fc8000bf05270 */
[----:B------:R-:W-:Y:S02]  /*17e70*/  IMAD.U32 R4, RZ, RZ, UR4 ;  /* 0x00000004ff047e24 */ /* 0x000fe4000f8e00ff */
[----:B------:R-:W-:-:S04]  /*17e80*/  IMAD.U32 R11, RZ, RZ, UR4 ;  /* 0x00000004ff0b7e24 */ /* 0x000fc8000f8e00ff */
[----:B------:R2:W3:Y:S04]  /*17e90*/  SHFL.IDX PT, R4, R5, R4, 0x1f ;  /* 0x00001f0405047589 */ /* 0x0004e800000e0000 */
[----:B------:R2:W4:Y:S01]  /*17ea0*/  SHFL.IDX PT, R0, R0, R11, 0x1f ;  /* 0x00001f0b00007589 */ /* 0x00052200000e0000 */
[----:B------:R-:W-:Y:S05]  /*17eb0*/  @!P0 BRA `(.L_x_1475) ;  /* 0x00000000000c8947 */ /* 0x000fea0003800000 */
[----:B------:R-:W-:-:S06]  /*17ec0*/  UIADD3 UR5, UR4, -0x1, URZ ;  /* 0xffffffff04057890 */ /* 0x000fcc000fffe03f */
[----:B--2---:R-:W-:-:S05]  /*17ed0*/  IMAD.U32 R5, RZ, RZ, UR5 ;  /* 0x00000005ff057e24 */ /* 0x004fca000f8e00ff */
[----:B------:R2:W0:Y:S02]  /*17ee0*/  SHFL.IDX PT, R6, R2, R5, 0x1f ;  /* 0x00001f0502067589 */ /* 0x00042400000e0000 */
.L_x_1475:
[----:B---3--:R-:W-:Y:S01]  /*17ef0*/  ISETP.NE.AND P0, PT, R4, 0x1, PT ;  /* 0x000000010400780c */ /* 0x008fe20003f05270 */
[----:B0-----:R-:W-:Y:S01]  /*17f00*/  IMAD R24, R6, R9, R3 ;  /* 0x0000000906187224 */ /* 0x001fe200078e0203 */
[----:B------:R-:W-:-:S03]  /*17f10*/  UIADD3 UR40, UR4, UR40, URZ ;  /* 0x0000002804287290 */ /* 0x000fc6000fffe03f */
[----:B--2---:R-:W-:-:S08]  /*17f20*/  IMAD.IADD R5, R7, 0x1, -R24 ;  /* 0x0000000107057824 */ /* 0x004fd000078e0a18 */
[----:B------:R-:W-:Y:S05]  /*17f30*/  @!P0 BRA `(.L_x_1476) ;  /* 0x0000000000dc8947 */ /* 0x000fea0003800000 */
[----:B----4-:R-:W-:Y:S02]  /*17f40*/  IABS R7, R0 ;  /* 0x0000000000077213 */ /* 0x010fe40000000000 */
[----:B------:R-:W-:Y:S02]  /*17f50*/  IABS R6, R4 ;  /* 0x0000000400067213 */ /* 0x000fe40000000000 */
[----:B------:R-:W0:Y:S01]  /*17f60*/  I2F.RP R8, R7 ;  /* 0x0000000700087306 */ /* 0x000e220000209400 */
[----:B------:R-:W-:-:S07]  /*17f70*/  IABS R10, R5 ;  /* 0x00000005000a7213 */ /* 0x000fce0000000000 */
[----:B------:R-:W-:Y:S08]  /*17f80*/  I2F.RP R11, R6 ;  /* 0x00000006000b7306 */ /* 0x000ff00000209400 */
[----:B0-----:R-:W0:Y:S02]  /*17f90*/  MUFU.RCP R8, R8 ;  /* 0x0000000800087308 */ /* 0x001e240000001000 */
[----:B0-----:R-:W-:Y:S01]  /*17fa0*/  VIADD R9, R8, 0xffffffe ;  /* 0x0ffffffe08097836 */ /* 0x001fe20000000000 */
[----:B------:R-:W-:-:S05]  /*17fb0*/  IABS R8, R0 ;  /* 0x0000000000087213 */ /* 0x000fca0000000000 */
[----:B------:R0:W2:Y:S02]  /*17fc0*/  F2I.FTZ.U32.TRUNC.NTZ R3, R9 ;  /* 0x0000000900037305 */ /* 0x0000a4000021f000 */
[----:B0-----:R-:W-:Y:S02]  /*17fd0*/  IMAD.MOV R9, RZ, RZ, -R8 ;  /* 0x000000ffff097224 */ /* 0x001fe400078e0a08 */
[----:B--2---:R-:W-:-:S04]  /*17fe0*/  IMAD.MOV R2, RZ, RZ, -R3 ;  /* 0x000000ffff027224 */ /* 0x004fc800078e0a03 */
[----:B------:R-:W-:Y:S02]  /*17ff0*/  IMAD R13, R2, R7, RZ ;  /* 0x00000007020d7224 */ /* 0x000fe400078e02ff */
[----:B------:R-:W-:-:S04]  /*18000*/  IMAD.MOV.U32 R2, RZ, RZ, RZ ;  /* 0x000000ffff027224 */ /* 0x000fc800078e00ff */
[----:B------:R-:W-:Y:S02]  /*18010*/  IMAD.HI.U32 R3, R3, R13, R2 ;  /* 0x0000000d03037227 */ /* 0x000fe400078e0002 */
[----:B------:R-:W0:Y:S04]  /*18020*/  MUFU.RCP R2, R11 ;  /* 0x0000000b00027308 */ /* 0x000e280000001000 */
[----:B------:R-:W-:-:S04]  /*18030*/  IMAD.HI.U32 R8, R3, R10, RZ ;  /* 0x0000000a03087227 */ /* 0x000fc800078e00ff */
[----:B------:R-:W-:-:S05]  /*18040*/  IMAD R10, R8, R9, R10 ;  /* 0x00000009080a7224 */ /* 0x000fca00078e020a */
[----:B------:R-:W-:Y:S01]  /*18050*/  ISETP.GT.U32.AND P1, PT, R7, R10, PT ;  /* 0x0000000a0700720c */ /* 0x000fe20003f24070 */
[----:B0-----:R-:W-:Y:S02]  /*18060*/  VIADD R9, R2, 0xffffffe ;  /* 0x0ffffffe02097836 */ /* 0x001fe40000000000 */
[----:B------:R-:W-:Y:S02]  /*18070*/  IMAD.MOV.U32 R2, RZ, RZ, RZ ;  /* 0x000000ffff027224 */ /* 0x000fe400078e00ff */
[----:B------:R-:W0:Y:S08]  /*18080*/  F2I.FTZ.U32.TRUNC.NTZ R3, R9 ;  /* 0x0000000900037305 */ /* 0x000e30000021f000 */
[----:B------:R-:W-:-:S02]  /*18090*/  @!P1 IMAD.IADD R10, R10, 0x1, -R7 ;  /* 0x000000010a0a9824 */ /* 0x000fc400078e0a07 */
[----:B------:R-:W-:Y:S01]  /*180a0*/  @!P1 VIADD R8, R8, 0x1 ;  /* 0x0000000108089836 */ /* 0x000fe20000000000 */
[----:B------:R-:W-:Y:S02]  /*180b0*/  ISETP.NE.AND P1, PT, R0, RZ, PT ;  /* 0x000000ff0000720c */ /* 0x000fe40003f25270 */
[----:B------:R-:W-:Y:S01]  /*180c0*/  ISETP.GE.U32.AND P0, PT, R10, R7, PT ;  /* 0x000000070a00720c */ /* 0x000fe20003f06070 */
[----:B0-----:R-:W-:-:S04]  /*180d0*/  IMAD.MOV R7, RZ, RZ, -R3 ;  /* 0x000000ffff077224 */ /* 0x001fc800078e0a03 */
[----:B------:R-:W-:-:S04]  /*180e0*/  IMAD R7, R7, R6, RZ ;  /* 0x0000000607077224 */ /* 0x000fc800078e02ff */
[----:B------:R-:W-:Y:S01]  /*180f0*/  IMAD.HI.U32 R2, R3, R7, R2 ;  /* 0x0000000703027227 */ /* 0x000fe200078e0002 */
[----:B------:R-:W-:Y:S02]  /*18100*/  LOP3.LUT R3, R5, R0, RZ, 0x3c, !PT ;  /* 0x0000000005037212 */ /* 0x000fe400078e3cff */
[----:B------:R-:W-:Y:S01]  /*18110*/  IABS R7, R4 ;  /* 0x0000000400077213 */ /* 0x000fe20000000000 */
[----:B------:R-:W-:Y:S01]  /*18120*/  @P0 VIADD R8, R8, 0x1 ;  /* 0x0000000108080836 */ /* 0x000fe20000000000 */
[----:B------:R-:W-:-:S03]  /*18130*/  ISETP.GE.AND P2, PT, R3, RZ, PT ;  /* 0x000000ff0300720c */ /* 0x000fc60003f46270 */
[----:B------:R-:W-:-:S10]  /*18140*/  IMAD.MOV R7, RZ, RZ, -R7 ;  /* 0x000000ffff077224 */ /* 0x000fd400078e0a07 */
[----:B------:R-:W-:Y:S01]  /*18150*/  @!P2 IMAD.MOV R8, RZ, RZ, -R8 ;  /* 0x000000ffff08a224 */ /* 0x000fe200078e0a08 */
[----:B------:R-:W-:-:S04]  /*18160*/  @!P1 LOP3.LUT R8, RZ, R0, RZ, 0x33, !PT ;  /* 0x00000000ff089212 */ /* 0x000fc800078e33ff */
[----:B------:R-:W-:-:S05]  /*18170*/  IABS R3, R8 ;  /* 0x0000000800037213 */ /* 0x000fca0000000000 */
        /* <DEDUP_REMOVED lines=12> */
[--C-:B------:R-:W-:Y:S02]  /*18240*/  IMAD.MOV R3, RZ, RZ, -R2.reuse ;  /* 0x000000ffff037224 */ /* 0x100fe400078e0a02 */
[C---:B------:R-:W-:Y:S02]  /*18250*/  IMAD R7, R4.reuse, 0x1000000, R2 ;  /* 0x0100000004077824 */ /* 0x040fe400078e0202 */
[--C-:B------:R-:W-:Y:S02]  /*18260*/  IMAD R4, R4, R3, R8.reuse ;  /* 0x0000000304047224 */ /* 0x100fe400078e0208 */
[----:B------:R-:W-:Y:S02]  /*18270*/  IMAD.MOV R3, RZ, RZ, -R8 ;  /* 0x000000ffff037224 */ /* 0x000fe400078e0a08 */
[----:B-1----:R-:W-:Y:S02]  /*18280*/  IMAD R26, R4, 0x10000, R7 ;  /* 0x00010000041a7824 */ /* 0x002fe400078e0207 */
[----:B------:R-:W-:Y:S01]  /*18290*/  IMAD R3, R0, R3, R5 ;  /* 0x0000000300037224 */ /* 0x000fe200078e0205 */
[----:B------:R-:W-:Y:S06]  /*182a0*/  BRA `(.L_x_1477) ;  /* 0x0000000000f87947 */ /* 0x000fec0003800000 */
.L_x_1476:
[----:B------:R-:W-:Y:S02]  /*182b0*/  ULDC.64 UR4, c[0x0][0xc90] ;  /* 0x0003240000047ab9 */ /* 0x000fe40000000a00 */
[----:B------:R-:W-:-:S06]  /*182c0*/  UIMAD.WIDE UR4, UR40, 0x4, UR4 ;  /* 0x00000004280478a5 */ /* 0x000fcc000f8e0204 */
[----:B------:R-:W-:Y:S02]  /*182d0*/  IMAD.U32 R2, RZ, RZ, UR4 ;  /* 0x00000004ff027e24 */ /* 0x000fe4000f8e00ff */
[----:B------:R-:W-:-:S05]  /*182e0*/  IMAD.U32 R3, RZ, RZ, UR5 ;  /* 0x00000005ff037e24 */ /* 0x000fca000f8e00ff */
[----:B------:R0:W4:Y:S02]  /*182f0*/  LDG.E R6, desc[UR56][R2.64] ;  /* 0x0000003802067981 */ /* 0x000124000c1e1900 */
[----:B0-----:R-:W-:Y:S02]  /*18300*/  IMAD.MOV.U32 R2, RZ, RZ, RZ ;  /* 0x000000ffff027224 */ /* 0x001fe400078e00ff */
[----:B----4-:R-:W-:-:S05]  /*18310*/  IMAD R4, R0, R6, RZ ;  /* 0x0000000600047224 */ /* 0x010fca00078e02ff */
[----:B------:R-:W-:-:S04]  /*18320*/  IABS R7, R4 ;  /* 0x0000000400077213 */ /* 0x000fc80000000000 */
[----:B------:R-:W0:Y:S08]  /*18330*/  I2F.RP R8, R7 ;  /* 0x0000000700087306 */ /* 0x000e300000209400 */
[----:B0-----:R-:W0:Y:S02]  /*18340*/  MUFU.RCP R8, R8 ;  /* 0x0000000800087308 */ /* 0x001e240000001000 */
[----:B0-----:R-:W-:-:S06]  /*18350*/  VIADD R10, R8, 0xffffffe ;  /* 0x0ffffffe080a7836 */ /* 0x001fcc0000000000 */
[----:B------:R-:W0:Y:S02]  /*18360*/  F2I.FTZ.U32.TRUNC.NTZ R3, R10 ;  /* 0x0000000a00037305 */ /* 0x000e24000021f000 */
[----:B0-----:R-:W-:-:S04]  /*18370*/  IMAD.MOV R12, RZ, RZ, -R3 ;  /* 0x000000ffff0c7224 */ /* 0x001fc800078e0a03 */
[----:B------:R-:W-:-:S04]  /*18380*/  IMAD R11, R12, R7, RZ ;  /* 0x000000070c0b7224 */ /* 0x000fc800078e02ff */
[----:B------:R-:W-:Y:S01]  /*18390*/  IMAD.HI.U32 R2, R3, R11, R2 ;  /* 0x0000000b03027227 */ /* 0x000fe200078e0002 */
[----:B------:R-:W-:Y:S02]  /*183a0*/  IABS R11, R4 ;  /* 0x00000004000b7213 */ /* 0x000fe40000000000 */
[----:B------:R-:W-:-:S03]  /*183b0*/  IABS R3, R5 ;  /* 0x0000000500037213 */ /* 0x000fc60000000000 */
        /* <DEDUP_REMOVED lines=16> */
[----:B------:R-:W-:-:S03]  /*184c0*/  IMAD R4, R4, R11, R5 ;  /* 0x0000000b04047224 */ /* 0x000fc600078e0205 */
[----:B------:R-:W-:Y:S02]  /*184d0*/  VIADDMNMX R6, R2, R9, R6, PT ;  /* 0x0000000902067246 */ /* 0x000fe40003800106 */
[----:B------:R-:W-:Y:S02]  /*184e0*/  IABS R10, R4 ;  /* 0x00000004000a7213 */ /* 0x000fe40000000000 */
[----:B------:R-:W-:-:S04]  /*184f0*/  IABS R8, R6 ;  /* 0x0000000600087213 */ /* 0x000fc80000000000 */
[----:B------:R-:W0:Y:S08]  /*18500*/  I2F.RP R9, R8 ;  /* 0x0000000800097306 */ /* 0x000e300000209400 */
[----:B0-----:R-:W0:Y:S02]  /*18510*/  MUFU.RCP R9, R9 ;  /* 0x0000000900097308 */ /* 0x001e240000001000 */
[----:B0-----:R-:W-:-:S06]  /*18520*/  VIADD R2, R9, 0xffffffe ;  /* 0x0ffffffe09027836 */ /* 0x001fcc0000000000 */
[----:B------:R0:W2:Y:S02]  /*18530*/  F2I.FTZ.U32.TRUNC.NTZ R3, R2 ;  /* 0x0000000200037305 */ /* 0x0000a4000021f000 */
[----:B0-----:R-:W-:Y:S02]  /*18540*/  IMAD.MOV.U32 R2, RZ, RZ, RZ ;  /* 0x000000ffff027224 */ /* 0x001fe400078e00ff */
[----:B--2---:R-:W-:-:S04]  /*18550*/  IMAD.MOV R5, RZ, RZ, -R3 ;  /* 0x000000ffff057224 */ /* 0x004fc800078e0a03 */
[----:B------:R-:W-:-:S04]  /*18560*/  IMAD R5, R5, R8, RZ ;  /* 0x0000000805057224 */ /* 0x000fc800078e02ff */
[----:B------:R-:W-:Y:S01]  /*18570*/  IMAD.HI.U32 R3, R3, R5, R2 ;  /* 0x0000000503037227 */ /* 0x000fe200078e0002 */
[-C--:B------:R-:W-:Y:S02]  /*18580*/  IABS R5, R6.reuse ;  /* 0x0000000600057213 */ /* 0x080fe40000000000 */
[----:B------:R-:W-:Y:S02]  /*18590*/  LOP3.LUT R2, R4, R6, RZ, 0x3c, !PT ;  /* 0x0000000604027212 */ /* 0x000fe400078e3cff */
[----:B------:R-:W-:Y:S01]  /*185a0*/  IADD3 R4, R7, 0x1000000, R4 ;  /* 0x0100000007047810 */ /* 0x000fe20007ffe004 */
[----:B------:R-:W-:Y:S01]  /*185b0*/  IMAD.MOV R5, RZ, RZ, -R5 ;  /* 0x000000ffff057224 */ /* 0x000fe200078e0a05 */
[----:B------:R-:W-:Y:S01]  /*185c0*/  ISETP.GE.AND P2, PT, R2, RZ, PT ;  /* 0x000000ff0200720c */ /* 0x000fe20003f46270 */
        /* <DEDUP_REMOVED lines=9> */
[----:B------:R-:W-:Y:S01]  /*18660*/  @!P1 LOP3.LUT R3, RZ, R6, RZ, 0x33, !PT ;  /* 0x00000006ff039212 */ /* 0x000fe200078e33ff */
[----:B------:R-:W-:-:S04]  /*18670*/  IMAD.MOV R6, RZ, RZ, -R6 ;  /* 0x000000ffff067224 */ /* 0x000fc800078e0a06 */
[----:B-1----:R-:W-:-:S07]  /*18680*/  IMAD R26, R3, R6, R4 ;  /* 0x00000006031a7224 */ /* 0x002fce00078e0204 */
.L_x_1477:
[----:B------:R-:W-:-:S05]  /*18690*/  LOP3.LUT R3, RZ, R3, RZ, 0x33, !PT ;  /* 0x00000003ff037212 */ /* 0x000fca00078e33ff */
[----:B------:R-:W-:Y:S01]  /*186a0*/  IMAD.IADD R25, R0, 0x1, R3 ;  /* 0x0000000100197824 */ /* 0x000fe200078e0203 */
[----:B------:R-:W-:Y:S06]  /*186b0*/  BRA `(.L_x_1478) ;  /* 0x0000000000107947 */ /* 0x000fec0003800000 */
.L_x_1473:
[----:B------:R-:W-:Y:S01]  /*186c0*/  IMAD.MOV.U32 R24, RZ, RZ, R7 ;  /* 0x000000ffff187224 */ /* 0x000fe200078e0007 */
[----:B------:R-:W-:Y:S01]  /*186d0*/  ULDC UR40, c[0x0][0xc3c] ;  /* 0x00030f0000287ab9 */ /* 0x000fe20000000800 */
[----:B------:R-:W-:Y:S02]  /*186e0*/  IMAD.MOV.U32 R25, RZ, RZ, RZ ;  /* 0x000000ffff197224 */ /* 0x000fe400078e00ff */
[----:B-1----:R-:W-:-:S07]  /*186f0*/  IMAD.MOV.U32 R26, RZ, RZ, RZ ;  /* 0x000000ffff1a7224 */ /* 0x002fce00078e00ff */
.L_x_1478:
[----:B------:R-:W1:Y:S01]  /*18700*/  S2R R0, SR_TID.X ;  /* 0x0000000000007919 */ /* 0x000e620000002100 */
[----:B------:R-:W-:Y:S01]  /*18710*/  IMAD.U32 R27, RZ, RZ, UR40 ;  /* 0x00000028ff1b7e24 */ /* 0x000fe2000f8e00ff */
[----:B------:R-:W-:Y:S01]  /*18720*/  BAR.SYNC.DEFER_BLOCKING 0x4, 0x180 ;  /* 0x0106000000007b1d */ /* 0x000fe20000010000 */
[----:B-1----:R-:W-:-:S04]  /*18730*/  LOP3.LUT R0, R0, 0x1f, RZ, 0xc0, !PT ;  /* 0x0000001f00007812 */ /* 0x002fc800078ec0ff */
[----:B------:R-:W-:-:S13]  /*18740*/  ISETP.NE.AND P0, PT, R0, RZ, PT ;  /* 0x000000ff0000720c */ /* 0x000fda0003f05270 */
[----:B------:R-:W1:Y:S01]  /*18750*/  @!P0 S2R R37, SR_CgaCtaId ;  /* 0x0000000000258919 */ /* 0x000e620000008800 */
[----:B------:R-:W-:-:S04]  /*18760*/  @!P0 MOV R0, 0x400 ;  /* 0x0000040000008802 */ /* 0x000fc80000000f00 */
[----:B-1----:R-:W-:-:S05]  /*18770*/  @!P0 LEA R16, R37, R0, 0x18 ;  /* 0x0000000025108211 */ /* 0x002fca00078ec0ff */
[----:B------:R1:W-:Y:S01]  /*18780*/  @!P0 STS.128 [R16+0x228d0], R24 ;  /* 0x0228d01810008388 */ /* 0x0003e20000000c00 */
[----:B------:R-:W-:Y:S06]  /*18790*/  BAR.ARV 0x5, 0x180 ;  /* 0x0146000000007b1d */ /* 0x000fec0000002000 */
.L_x_1471:
[----:B------:R-:W-:Y:S02]  /*187a0*/  ULDC UR4, c[0x0][0xc3c] ;  /* 0x00030f0000047ab9 */ /* 0x000fe40000000800 */
[----:B------:R-:W-:-:S06]  /*187b0*/  UISETP.GE.AND UP0, UPT, UR40, UR4, UPT ;  /* 0x000000042800728c */ /* 0x000fcc000bf06270 */
[----:B------:R-:W-:-:S13]  /*187c0*/  PLOP3.LUT P0, PT, PT, PT, UP0, 0x80, 0x0 ;  /* 0x000000000000781c */ /* 0x000fda0003f0f008 */
[----:B------:R-:W-:Y:S05]  /*187d0*/  @!P0 BRA `(.L_x_1479) ;  /* 0xffffffa800588947 */ /* 0x000fea000383ffff */
.L_x_1397:
[----:B0-----:R-:W3:Y:S01]  /*187e0*/  LDL.LU R0, [R1+0x10] ;  /* 0x0000100001007983 */ /* 0x001ee20000300800 */
[----:B------:R-:W-:Y:S01]  /*187f0*/  BSSY B0, `(.L_x_1480) ;  /* 0x000000b000007945 */ /* 0x000fe20003800000 */
[----:B------:R-:W0:Y:S01]  /*18800*/  S2R R5, SR_CgaCtaId ;  /* 0x0000000000057919 */ /* 0x000e220000008800 */
[----:B---3--:R-:W-:-:S05]  /*18810*/  VIADD R0, R0, 0x1 ;  /* 0x0000000100007836 */ /* 0x008fca0000000000 */
[----:B--2---:R-:W-:-:S04]  /*18820*/  LEA.HI R2, R0, R0, RZ, 0x1 ;  /* 0x0000000000027211 */ /* 0x004fc800078f08ff */
[----:B------:R-:W-:Y:S02]  /*18830*/  LOP3.LUT R3, R2, 0xfffffffe, RZ, 0xc0, !PT ;  /* 0xfffffffe02037812 */ /* 0x000fe400078ec0ff */
[----:B------:R-:W-:-:S03]  /*18840*/  MOV R2, 0x400 ;  /* 0x0000040000027802 */ /* 0x000fc60000000f00 */
[----:B------:R-:W-:Y:S01]  /*18850*/  IMAD.IADD R0, R0, 0x1, -R3 ;  /* 0x0000000100007824 */ /* 0x000fe200078e0a03 */
[----:B0-----:R-:W-:-:S04]  /*18860*/  LEA R5, R5, R2, 0x18 ;  /* 0x0000000205057211 */ /* 0x001fc800078ec0ff */
[----:B------:R-:W-:-:S04]  /*18870*/  SHF.L.U32 R0, R0, 0x1f, RZ ;  /* 0x0000001f00007819 */ /* 0x000fc800000006ff */
[----:B------:R-:W0:Y:S02]  /*18880*/  SYNCS.PHASECHK.TRANS64.TRYWAIT P0, [R5+URZ+0x22820], R0 ;  /* 0x02282000050075a7 */ /* 0x000e24000800017f */
[----:B0-----:R-:W-:Y:S05]  /*18890*/  @!P0 BRA `(.L_x_1481) ;  /* 0x00000024000c8947 */ /* 0x001fea0003800000 */
.L_x_1558:
[----:B------:R-:W-:Y:S05]  /*188a0*/  BSYNC B0 ;  /* 0x0000000000007941 */ /* 0x000fea0003800000 */
.L_x_1480:
[----:B------:R-:W-:-:S03]  /*188b0*/  UMOV UR4, 0xffffffff ;  /* 0xffffffff00047882 */ /* 0x000fc60000000000 */
[----:B------:R-:W-:Y:S05]  /*188c0*/  BRA.DIV UR4, `(.L_x_1482) ;  /* 0x0000002604147947 */ /* 0x000fea000b800000 */
[----:B0-----:R-:W0:Y:S02]  /*188d0*/  S2R R0, SR_TID.X ;  /* 0x0000000000007919 */ /* 0x001e240000002100 */
[----:B0-----:R-:W-:-:S04]  /*188e0*/  SHF.R.U32.HI R0, RZ, 0x5, R0 ;  /* 0x00000005ff007819 */ /* 0x001fc80000011600 */
[----:B------:R-:W-:-:S05]  /*188f0*/  LOP3.LUT R0, R0, 0x3, RZ, 0xc0, !PT ;  /* 0x0000000300007812 */ /* 0x000fca00078ec0ff */
[----:B------:R0:W2:Y:S02]  /*18900*/  SHFL.IDX PT, R14, R0, RZ, 0x1f ;  /* 0x00001fff000e7589 */ /* 0x0000a400000e0000 */
.L_x_1561:
[----:B--2---:R-:W-:Y:S01]  /*18910*/  ISETP.NE.AND P0, PT, R14, RZ, PT ;  /* 0x000000ff0e00720c */ /* 0x004fe20003f05270 */
[----:B------:R-:W-:-:S12]  /*18920*/  BSSY B0, `(.L_x_1483) ;  /* 0x000002c000007945 */ /* 0x000fd80003800000 */
[----:B------:R-:W-:Y:S05]  /*18930*/  @P0 BRA `(.L_x_1484) ;  /* 0x0000000000a80947 */ /* 0x000fea0003800000 */
[----:B------:R-:W-:-:S03]  /*18940*/  UMOV UR4, 0xffffffff ;  /* 0xffffffff00047882 */ /* 0x000fc60000000000 */
[----:B------:R-:W-:Y:S05]  /*18950*/  BRA.DIV UR4, `(.L_x_1485) ;  /* 0x0000002604247947 */ /* 0x000fea000b800000 */
[----:B------:R-:W-:-:S13]  /*18960*/  ELECT P6, URZ, PT ;  /* 0x00000000003f782f */ /* 0x000fda00038c0000 */
.L_x_1564:
[----:B------:R-:W-:Y:S05]  /*18970*/  @!P6 BRA `(.L_x_1484) ;  /* 0x000000000098e947 */ /* 0x000fea0003800000 */
[----:B------:R-:W-:-:S06]  /*18980*/  ULOP3.LUT UR4, UR45, 0x2, URZ, 0xfc, !UPT ;  /* 0x000000022d047892 */ /* 0x000fcc000f8efc3f */
[----:B0-----:R-:W-:-:S05]  /*18990*/  IMAD.U32 R0, RZ, RZ, UR4 ;  /* 0x00000004ff007e24 */ /* 0x001fca000f8e00ff */
[----:B------:R-:W-:-:S13]  /*189a0*/  ISETP.NE.AND P0, PT, R0, 0x3, PT ;  /* 0x000000030000780c */ /* 0x000fda0003f05270 */
[----:B------:R-:W-:Y:S05]  /*189b0*/  @!P0 BRA `(.L_x_1486) ;  /* 0x0000000000048947 */ /* 0x000fea0003800000 */
[----:B------:R-:W-:Y:S01]  /*189c0*/  BPT.TRAP 0x1 ;  /* 0x000000040000795c */ /* 0x000fe20000300000 */
.L_x_1486:
[----:B------:R-:W-:Y:S01]  /*189d0*/  IMAD R3, R19, 0x8, R5 ;  /* 0x0000000813037824 */ /* 0x000fe200078e0205 */
[----:B------:R-:W-:Y:S01]  /*189e0*/  SHF.L.U32 R2, R23, 0x1f, RZ ;  /* 0x0000001f17027819 */ /* 0x000fe200000006ff */
[----:B------:R-:W-:-:S03]  /*189f0*/  VIADD R19, R19, 0x1 ;  /* 0x0000000113137836 */ /* 0x000fc60000000000 */
[----:B------:R-:W0:Y:S02]  /*18a00*/  SYNCS.PHASECHK.TRANS64.TRYWAIT P1, [R3+URZ+0x22840], R2 ;  /* 0x02284002030075a7 */ /* 0x000e24000802017f */
[----:B------:R-:W-:-:S04]  /*18a10*/  ISETP.NE.AND P2, PT, R19, 0x2, PT ;  /* 0x000000021300780c */ /* 0x000fc80003f45270 */
[----:B------:R-:W-:Y:S01]  /*18a20*/  SEL R0, RZ, 0x1, P2 ;  /* 0x00000001ff007807 */ /* 0x000fe20001000000 */
[----:B0-----:R-:W-:Y:S08]  /*18a30*/  @!P1 BRA `(.L_x_1487) ;  /* 0x00000024000c9947 */ /* 0x001ff00003800000 */
.L_x_1565:
[----:B------:R-:W-:Y:S02]  /*18a40*/  SEL R19, R19, RZ, P2 ;  /* 0x000000ff13137207 */ /* 0x000fe40001000000 */
[----:B------:R-:W-:Y:S01]  /*18a50*/  LOP3.LUT R0, R23, R0, RZ, 0x3c, !PT ;  /* 0x0000000017007212 */ /* 0x000fe200078e3cff */
[----:B------:R-:W-:Y:S06]  /*18a60*/  @!P0 BRA `(.L_x_1488) ;  /* 0x0000000000048947 */ /* 0x000fec0003800000 */
[----:B------:R-:W-:Y:S01]  /*18a70*/  BPT.TRAP 0x1 ;  /* 0x000000040000795c */ /* 0x000fe20000300000 */
.L_x_1488:
[----:B------:R-:W-:Y:S01]  /*18a80*/  IMAD R19, R19, 0x8, R5 ;  /* 0x0000000813137824 */ /* 0x000fe200078e0205 */
[----:B------:R-:W-:-:S04]  /*18a90*/  SHF.L.U32 R0, R0, 0x1f, RZ ;  /* 0x0000001f00007819 */ /* 0x000fc800000006ff */
[----:B------:R-:W2:Y:S02]  /*18aa0*/  SYNCS.PHASECHK.TRANS64.TRYWAIT P1, [R19+URZ+0x22840], R0 ;  /* 0x02284000130075a7 */ /* 0x000ea4000802017f */
[----:B--2---:R-:W-:Y:S05]  /*18ab0*/  @!P1 BRA `(.L_x_1489) ;  /* 0x0000002400009947 */ /* 0x004fea0003800000 */
.L_x_1566:
[----:B------:R-:W-:Y:S05]  /*18ac0*/  @!P0 BRA `(.L_x_1490) ;  /* 0x0000000000048947 */ /* 0x000fea0003800000 */
[----:B------:R-:W-:Y:S01]  /*18ad0*/  BPT.TRAP 0x1 ;  /* 0x000000040000795c */ /* 0x000fe20000300000 */
.L_x_1490:
[----:B------:R-:W3:Y:S02]  /*18ae0*/  SYNCS.PHASECHK.TRANS64.TRYWAIT P1, [R3+URZ+0x22860], R2 ;  /* 0x02286002030075a7 */ /* 0x000ee4000802017f */
[----:B---3--:R-:W-:Y:S05]  /*18af0*/  @!P1 BRA `(.L_x_1491) ;  /* 0x0000002400049947 */ /* 0x008fea0003800000 */
.L_x_1567:
[----:B------:R-:W-:Y:S05]  /*18b00*/  @!P0 BRA `(.L_x_1492) ;  /* 0x0000000000048947 */ /* 0x000fea0003800000 */
[----:B------:R-:W-:Y:S01]  /*18b10*/  BPT.TRAP 0x1 ;  /* 0x000000040000795c */ /* 0x000fe20000300000 */
.L_x_1492:
[----:B------:R-:W4:Y:S02]  /*18b20*/  SYNCS.PHASECHK.TRANS64.TRYWAIT P1, [R19+URZ+0x22860], R0 ;  /* 0x02286000130075a7 */ /* 0x000f24000802017f */
[----:B----4-:R-:W-:Y:S05]  /*18b30*/  @!P1 BRA `(.L_x_1493) ;  /* 0x0000002400089947 */ /* 0x010fea0003800000 */
.L_x_1568:
[----:B------:R-:W-:Y:S05]  /*18b40*/  @!P0 BRA `(.L_x_1494) ;  /* 0x0000000000048947 */ /* 0x000fea0003800000 */
[----:B------:R-:W-:Y:S01]  /*18b50*/  BPT.TRAP 0x1 ;  /* 0x000000040000795c */ /* 0x000fe20000300000 */
.L_x_1494:
[----:B------:R-:W5:Y:S02]  /*18b60*/  SYNCS.PHASECHK.TRANS64.TRYWAIT P1, [R3+URZ+0x22880], R2 ;  /* 0x02288002030075a7 */ /* 0x000f64000802017f */
[----:B-----5:R-:W-:Y:S05]  /*18b70*/  @!P1 BRA `(.L_x_1495) ;  /* 0x00000024000c9947 */ /* 0x020fea0003800000 */
.L_x_1569:
[----:B------:R-:W-:Y:S05]  /*18b80*/  @!P0 BRA `(.L_x_1496) ;  /* 0x0000000000048947 */ /* 0x000fea0003800000 */
[----:B------:R-:W-:Y:S01]  /*18b90*/  BPT.TRAP 0x1 ;  /* 0x000000040000795c */ /* 0x000fe20000300000 */
.L_x_1496:
[----:B------:R0:W0:Y:S02]  /*18ba0*/  SYNCS.PHASECHK.TRANS64.TRYWAIT P0, [R19+URZ+0x22880], R0 ;  /* 0x02288000130075a7 */ /* 0x000024000800017f */
[----:B0-----:R-:W-:Y:S05]  /*18bb0*/  @!P0 NANOSLEEP.SYNCS 0x989680 ;  /* 0x009896800000895d */ /* 0x001fea0003900000 */
[----:B------:R-:W0:Y:S02]  /*18bc0*/  @!P0 SYNCS.PHASECHK.TRANS64 P0, [R19+URZ+0x22880], R0 ;  /* 0x02288000130085a7 */ /* 0x000e24000800007f */
[----:B0-----:R-:W-:Y:S05]  /*18bd0*/  @!P0 BRA `(.L_x_1496) ;  /* 0xfffffffc00f08947 */ /* 0x001fea000383ffff */
.L_x_1484:
[----:B------:R-:W-:Y:S05]  /*18be0*/  BSYNC B0 ;  /* 0x0000000000007941 */ /* 0x000fea0003800000 */
.L_x_1483:
[----:B------:R-:W-:Y:S05]  /*18bf0*/  EXIT ;  /* 0x000000000000794d */ /* 0x000fea0003800000 */
.L_x_1289:
[----:B0-----:R-:W-:-:S04]  /*18c00*/  IMAD.U32 R3, RZ, RZ, UR36 ;  /* 0x00000024ff037e24 */ /* 0x001fc8000f8e00ff */
[----:B------:R0:W1:Y:S03]  /*18c10*/  SYNCS.PHASECHK.TRANS64.TRYWAIT P1, [R3+URZ+0x22800], R0 ;  /* 0x02280000030075a7 */ /* 0x000066000802017f */
[----:B-1----:R-:W-:Y:S05]  /*18c20*/  @!P1 NANOSLEEP.SYNCS 0x989680 ;  /* 0x009896800000995d */ /* 0x002fea0003900000 */
[----:B------:R-:W1:Y:S02]  /*18c30*/  @!P1 SYNCS.PHASECHK.TRANS64 P1, [R3+URZ+0x22800], R0 ;  /* 0x02280000030095a7 */ /* 0x000e64000802007f */
[----:B-1----:R-:W-:Y:S05]  /*18c40*/  @!P1 BRA `(.L_x_1289) ;  /* 0xfffffffc00ec9947 */ /* 0x002fea000383ffff */
[----:B------:R-:W-:Y:S05]  /*18c50*/  BRA `(.L_x_1497) ;  /* 0xfffffe9400dc7947 */ /* 0x000fea000383ffff */
.L_x_1293:
[----:B-1----:R1:W2:Y:S02]  /*18c60*/  SYNCS.PHASECHK.TRANS64.TRYWAIT P1, [R3+URZ+0x22830], R0 ;  /* 0x02283000030075a7 */ /* 0x0022a4000802017f */
[----:B--2---:R-:W-:Y:S05]  /*18c70*/  @!P1 NANOSLEEP.SYNCS 0x989680 ;  /* 0x009896800000995d */ /* 0x004fea0003900000 */
[----:B------:R-:W2:Y:S02]  /*18c80*/  @!P1 SYNCS.PHASECHK.TRANS64 P1, [R3+URZ+0x22830], R0 ;  /* 0x02283000030095a7 */ /* 0x000ea4000802007f */
[----:B--2---:R-:W-:Y:S05]  /*18c90*/  @!P1 BRA `(.L_x_1293) ;  /* 0xfffffffc00f09947 */ /* 0x004fea000383ffff */
[----:B------:R-:W-:Y:S05]  /*18ca0*/  BRA `(.L_x_1292) ;  /* 0xfffffe9400f87947 */ /* 0x000fea000383ffff */
.L_x_1310:
[----:B-1----:R-:W-:-:S04]  /*18cb0*/  IMAD.U32 R4, RZ, RZ, UR6 ;  /* 0x00000006ff047e24 */ /* 0x002fc8000f8e00ff */
[----:B------:R1:W2:Y:S03]  /*18cc0*/  SYNCS.PHASECHK.TRANS64.TRYWAIT P1, [R4+URZ+0x22830], R3 ;  /* 0x02283003040075a7 */ /* 0x0002a6000802017f */
[----:B--2---:R-:W-:Y:S05]  /*18cd0*/  @!P1 NANOSLEEP.SYNCS 0x989680 ;  /* 0x009896800000995d */ /* 0x004fea0003900000 */
[----:B------:R-:W2:Y:S02]  /*18ce0*/  @!P1 SYNCS.PHASECHK.TRANS64 P1, [R4+URZ+0x22830], R3 ;  /* 0x02283003040095a7 */ /* 0x000ea4000802007f */
[----:B--2---:R-:W-:Y:S05]  /*18cf0*/  @!P1 BRA `(.L_x_1310) ;  /* 0xfffffffc00ec9947 */ /* 0x004fea000383ffff */
[----:B------:R-:W-:Y:S05]  /*18d00*/  BRA `(.L_x_1307) ;  /* 0xfffffecc00047947 */ /* 0x000fea000383ffff */
.L_x_1314:
[----:B-1----:R-:W-:-:S04]  /*18d10*/  IMAD.U32 R4, RZ, RZ, UR6 ;  /* 0x00000006ff047e24 */ /* 0x002fc8000f8e00ff */
[----:B------:R1:W2:Y:S03]  /*18d20*/  SYNCS.PHASECHK.TRANS64.TRYWAIT P1, [R4+URZ+0x22850], R3 ;  /* 0x02285003040075a7 */ /* 0x0002a6000802017f */
[----:B--2---:R-:W-:Y:S05]  /*18d30*/  @!P1 NANOSLEEP.SYNCS 0x989680 ;  /* 0x009896800000995d */ /* 0x004fea0003900000 */
[----:B------:R-:W2:Y:S02]  /*18d40*/  @!P1 SYNCS.PHASECHK.TRANS64 P1, [R4+URZ+0x22850], R3 ;  /* 0x02285003040095a7 */ /* 0x000ea4000802007f */
[----:B--2---:R-:W-:Y:S05]  /*18d50*/  @!P1 BRA `(.L_x_1314) ;  /* 0xfffffffc00ec9947 */ /* 0x004fea000383ffff */
[----:B------:R-:W-:Y:S05]  /*18d60*/  BRA `(.L_x_1311) ;  /* 0xfffffecc00b07947 */ /* 0x000fea000383ffff */
.L_x_1333:
[----:B-1----:R-:W-:-:S04]  /*18d70*/  IMAD.U32 R4, RZ, RZ, UR6 ;  /* 0x00000006ff047e24 */ /* 0x002fc8000f8e00ff */
[----:B------:R1:W2:Y:S03]  /*18d80*/  SYNCS.PHASECHK.TRANS64.TRYWAIT P1, [R4+URZ+0x22830], R3 ;  /* 0x02283003040075a7 */ /* 0x0002a6000802017f */
[----:B--2---:R-:W-:Y:S05]  /*18d90*/  @!P1 NANOSLEEP.SYNCS 0x989680 ;  /* 0x009896800000995d */ /* 0x004fea0003900000 */
[----:B------:R-:W2:Y:S02]  /*18da0*/  @!P1 SYNCS.PHASECHK.TRANS64 P1, [R4+URZ+0x22830], R3 ;  /* 0x02283003040095a7 */ /* 0x000ea4000802007f */
[----:B--2---:R-:W-:Y:S05]  /*18db0*/  @!P1 BRA `(.L_x_1333) ;  /* 0xfffffffc00ec9947 */ /* 0x004fea000383ffff */
[----:B------:R-:W-:Y:S05]  /*18dc0*/  BRA `(.L_x_1330) ;  /* 0xfffffefc005c7947 */ /* 0x000fea000383ffff */
.L_x_1337:
[----:B-1----:R-:W-:-:S04]  /*18dd0*/  IMAD.U32 R4, RZ, RZ, UR6 ;  /* 0x00000006ff047e24 */ /* 0x002fc8000f8e00ff */
[----:B------:R1:W2:Y:S03]  /*18de0*/  SYNCS.PHASECHK.TRANS64.TRYWAIT P1, [R4+URZ+0x22850], R3 ;  /* 0x02285003040075a7 */ /* 0x0002a6000802017f */
[----:B--2---:R-:W-:Y:S05]  /*18df0*/  @!P1 NANOSLEEP.SYNCS 0x989680 ;  /* 0x009896800000995d */ /* 0x004fea0003900000 */
[----:B------:R-:W2:Y:S02]  /*18e00*/  @!P1 SYNCS.PHASECHK.TRANS64 P1, [R4+URZ+0x22850], R3 ;  /* 0x02285003040095a7 */ /* 0x000ea4000802007f */
[----:B--2---:R-:W-:Y:S05]  /*18e10*/  @!P1 BRA `(.L_x_1337) ;  /* 0xfffffffc00ec9947 */ /* 0x004fea000383ffff */
[----:B------:R-:W-:Y:S05]  /*18e20*/  BRA `(.L_x_1334) ;  /* 0xffffff0000087947 */ /* 0x000fea000383ffff */
.L_x_1345:
[----:B-1----:R-:W-:-:S04]  /*18e30*/  IMAD.U32 R4, RZ, RZ, UR6 ;  /* 0x00000006ff047e24 */ /* 0x002fc8000f8e00ff */
[----:B------:R1:W2:Y:S03]  /*18e40*/  SYNCS.PHASECHK.TRANS64.TRYWAIT P1, [R4+URZ+0x22830], R3 ;  /* 0x02283003040075a7 */ /* 0x0002a6000802017f */
[----:B--2---:R-:W-:Y:S05]  /*18e50*/  @!P1 NANOSLEEP.SYNCS 0x989680 ;  /* 0x009896800000995d */ /* 0x004fea0003900000 */
[----:B------:R-:W2:Y:S02]  /*18e60*/  @!P1 SYNCS.PHASECHK.TRANS64 P1, [R4+URZ+0x22830], R3 ;  /* 0x02283003040095a7 */ /* 0x000ea4000802007f */
[----:B--2---:R-:W-:Y:S05]  /*18e70*/  @!P1 BRA `(.L_x_1345) ;  /* 0xfffffffc00ec9947 */ /* 0x004fea000383ffff */
[----:B------:R-:W-:Y:S05]  /*18e80*/  BRA `(.L_x_1342) ;  /* 0xffffff1800e47947 */ /* 0x000fea000383ffff */
.L_x_1349:
[----:B-1----:R-:W-:-:S04]  /*18e90*/  IMAD.U32 R4, RZ, RZ, UR6 ;  /* 0x00000006ff047e24 */ /* 0x002fc8000f8e00ff */
[----:B------:R1:W2:Y:S03]  /*18ea0*/  SYNCS.PHASECHK.TRANS64.TRYWAIT P1, [R4+URZ+0x22850], R3 ;  /* 0x02285003040075a7 */ /* 0x0002a6000802017f */
[----:B--2---:R-:W-:Y:S05]  /*18eb0*/  @!P1 NANOSLEEP.SYNCS 0x989680 ;  /* 0x009896800000995d */ /* 0x004fea0003900000 */
[----:B------:R-:W2:Y:S02]  /*18ec0*/  @!P1 SYNCS.PHASECHK.TRANS64 P1, [R4+URZ+0x22850], R3 ;  /* 0x02285003040095a7 */ /* 0x000ea4000802007f */
[----:B--2---:R-:W-:Y:S05]  /*18ed0*/  @!P1 BRA `(.L_x_1349) ;  /* 0xfffffffc00ec9947 */ /* 0x004fea000383ffff */
[----:B------:R-:W-:Y:S05]  /*18ee0*/  BRA `(.L_x_1346) ;  /* 0xffffff1c00847947 */ /* 0x000fea000383ffff */
.L_x_1364:
[----:B-1----:R-:W-:-:S04]  /*18ef0*/  IMAD.U32 R6, RZ, RZ, UR9 ;  /* 0x00000009ff067e24 */ /* 0x002fc8000f8e00ff */
[----:B------:R1:W2:Y:S03]  /*18f00*/  SYNCS.PHASECHK.TRANS64.TRYWAIT P1, [R6+URZ+0x22850], R5 ;  /* 0x02285005060075a7 */ /* 0x0002a6000802017f */
[----:B--2---:R-:W-:Y:S05]  /*18f10*/  @!P1 NANOSLEEP.SYNCS 0x989680 ;  /* 0x009896800000995d */ /* 0x004fea0003900000 */
[----:B------:R-:W2:Y:S02]  /*18f20*/  @!P1 SYNCS.PHASECHK.TRANS64 P1, [R6+URZ+0x22850], R5 ;  /* 0x02285005060095a7 */ /* 0x000ea4000802007f */
[----:B--2---:R-:W-:Y:S05]  /*18f30*/  @!P1 BRA `(.L_x_1364) ;  /* 0xfffffffc00ec9947 */ /* 0x004fea000383ffff */
[----:B------:R-:W-:Y:S05]  /*18f40*/  BRA `(.L_x_1363) ;  /* 0xffffff4800647947 */ /* 0x000fea000383ffff */
.L_x_1419:
        /* <DEDUP_REMOVED lines=10> */
.L_x_1498:
[----:B------:R-:W-:Y:S05]  /*18ff0*/  BRA `(.L_x_1499) ;  /* 0xffffffb8002c7947 */ /* 0x000fea000383ffff */
.L_x_1422:
[----:B0-----:R0:W1:Y:S02]  /*19000*/  SYNCS.PHASECHK.TRANS64.TRYWAIT P0, [R0+URZ+0x22880], R26 ;  /* 0x0228801a000075a7 */ /* 0x001064000800017f */
[----:B-1----:R-:W-:Y:S05]  /*19010*/  @!P0 NANOSLEEP.SYNCS 0x989680 ;  /* 0x009896800000895d */ /* 0x002fea0003900000 */
[----:B------:R-:W1:Y:S02]  /*19020*/  @!P0 SYNCS.PHASECHK.TRANS64 P0, [R0+URZ+0x22880], R26 ;  /* 0x0228801a000085a7 */ /* 0x000e64000800007f */
[----:B-1----:R-:W-:Y:S05]  /*19030*/  @!P0 BRA `(.L_x_1422) ;  /* 0xfffffffc00f08947 */ /* 0x002fea000383ffff */
[----:B------:R-:W-:Y:S05]  /*19040*/  BRA `(.L_x_1500) ;  /* 0xffffffb800447947 */ /* 0x000fea000383ffff */
.L_x_1423:
        /* <DEDUP_REMOVED lines=8> */
.L_x_1502:
[----:B------:R-:W-:Y:S05]  /*190d0*/  BSYNC B0 ;  /* 0x0000000000007941 */ /* 0x000fea0003800000 */
.L_x_1501:
[----:B------:R-:W-:Y:S01]  /*190e0*/  IMAD.MOV.U32 R13, RZ, RZ, R10 ;  /* 0x000000ffff0d7224 */ /* 0x000fe200078e000a */
[----:B------:R-:W-:Y:S01]  /*190f0*/  LOP3.LUT P2, RZ, R17, 0x2, RZ, 0xc0, !PT ;  /* 0x0000000211ff7812 */ /* 0x000fe2000784c0ff */
[----:B------:R-:W-:Y:S01]  /*19100*/  IMAD.MOV.U32 R12, RZ, RZ, RZ ;  /* 0x000000ffff0c7224 */ /* 0x000fe200078e00ff */
[----:B------:R-:W-:Y:S01]  /*19110*/  IADD3 R6, R16, R6, R29 ;  /* 0x0000000610067210 */ /* 0x000fe20007ffe01d */
[----:B------:R-:W-:Y:S01]  /*19120*/  IMAD.MOV.U32 R11, RZ, RZ, 0x1c1f ;  /* 0x00001c1fff0b7424 */ /* 0x000fe200078e00ff */
[C---:B------:R-:W-:Y:S01]  /*19130*/  ISETP.GE.AND P3, PT, R8.reuse, 0x21, PT ;  /* 0x000000210800780c */ /* 0x040fe20003f66270 */
[----:B------:R-:W-:Y:S01]  /*19140*/  IMAD.MOV.U32 R15, RZ, RZ, -0x1 ;  /* 0xffffffffff0f7424 */ /* 0x000fe200078e00ff */
[----:B------:R-:W-:Y:S01]  /*19150*/  ISETP.GE.AND P5, PT, R8, 0x61, PT ;  /* 0x000000610800780c */ /* 0x000fe20003fa6270 */
[----:B------:R-:W-:Y:S02]  /*19160*/  IMAD.MOV.U32 R3, RZ, RZ, R14 ;  /* 0x000000ffff037224 */ /* 0x000fe400078e000e */
[----:B------:R-:W-:-:S10]  /*19170*/  IMAD.IADD R7, R30, 0x1, R6 ;  /* 0x000000011e077824 */ /* 0x000fd400078e0206 */
[----:B------:R-:W-:Y:S05]  /*19180*/  WARPSYNC.COLLECTIVE R15, `(.L_x_1503) ;  /* 0x000000000f087348 */ /* 0x000fea0003c00000 */
[----:B------:R0:W1:Y:S02]  /*19190*/  SHFL.IDX P6, R14, R13, R12, R11 ;  /* 0x0000000c0d0e7389 */ /* 0x00006400000c000b */
[----:B01----:R-:W-:Y:S01]  /*191a0*/  ENDCOLLECTIVE ;  /* 0x000000000000791b */ /* 0x003fe20003800000 */
.L_x_1503:
[----:B------:R-:W-:Y:S02]  /*191b0*/  IMAD.MOV.U32 R13, RZ, RZ, R9 ;  /* 0x000000ffff0d7224 */ /* 0x000fe400078e0009 */
[----:B------:R-:W-:Y:S02]  /*191c0*/  IMAD.MOV.U32 R12, RZ, RZ, 0x1 ;  /* 0x00000001ff0c7424 */ /* 0x000fe400078e00ff */
[----:B------:R-:W-:-:S07]  /*191d0*/  IMAD.MOV.U32 R2, RZ, RZ, R14 ;  /* 0x000000ffff027224 */ /* 0x000fce00078e000e */
[----:B------:R-:W-:Y:S05]  /*191e0*/  WARPSYNC.COLLECTIVE R15, `(.L_x_1504) ;  /* 0x000000000f087348 */ /* 0x000fea0003c00000 */
[----:B------:R0:W1:Y:S02]  /*191f0*/  SHFL.IDX P6, R14, R13, R12, R11 ;  /* 0x0000000c0d0e7389 */ /* 0x00006400000c000b */
[----:B01----:R-:W-:Y:S01]  /*19200*/  ENDCOLLECTIVE ;  /* 0x000000000000791b */ /* 0x003fe20003800000 */
.L_x_1504:
        /* <DEDUP_REMOVED lines=14> */
.L_x_1505:
[----:B------:R-:W-:Y:S02]  /*192f0*/  IMAD.MOV.U32 R13, RZ, RZ, R9 ;  /* 0x000000ffff0d7224 */ /* 0x000fe400078e0009 */
[----:B------:R-:W-:Y:S02]  /*19300*/  IMAD.MOV.U32 R12, RZ, RZ, 0x2 ;  /* 0x00000002ff0c7424 */ /* 0x000fe400078e00ff */
[----:B------:R-:W-:-:S07]  /*19310*/  IMAD.MOV.U32 R2, RZ, RZ, R14 ;  /* 0x000000ffff027224 */ /* 0x000fce00078e000e */
[----:B------:R-:W-:Y:S05]  /*19320*/  WARPSYNC.COLLECTIVE R15, `(.L_x_1506) ;  /* 0x000000000f087348 */ /* 0x000fea0003c00000 */
[----:B------:R0:W1:Y:S02]  /*19330*/  SHFL.IDX P6, R14, R13, R12, R11 ;  /* 0x0000000c0d0e7389 */ /* 0x00006400000c000b */
[----:B01----:R-:W-:Y:S01]  /*19340*/  ENDCOLLECTIVE ;  /* 0x000000000000791b */ /* 0x003fe20003800000 */
.L_x_1506:
        /* <DEDUP_REMOVED lines=14> */
.L_x_1507:
[----:B------:R-:W-:Y:S02]  /*19430*/  IMAD.MOV.U32 R13, RZ, RZ, R9 ;  /* 0x000000ffff0d7224 */ /* 0x000fe400078e0009 */
[----:B------:R-:W-:Y:S02]  /*19440*/  IMAD.MOV.U32 R12, RZ, RZ, 0x3 ;  /* 0x00000003ff0c7424 */ /* 0x000fe400078e00ff */
[----:B------:R-:W-:-:S07]  /*19450*/  IMAD.MOV.U32 R2, RZ, RZ, R14 ;  /* 0x000000ffff027224 */ /* 0x000fce00078e000e */
[----:B------:R-:W-:Y:S05]  /*19460*/  WARPSYNC.COLLECTIVE R15, `(.L_x_1508) ;  /* 0x000000000f087348 */ /* 0x000fea0003c00000 */
[----:B------:R0:W1:Y:S02]  /*19470*/  SHFL.IDX P6, R14, R13, R12, R11 ;  /* 0x0000000c0d0e7389 */ /* 0x00006400000c000b */
[----:B01----:R-:W-:Y:S01]  /*19480*/  ENDCOLLECTIVE ;  /* 0x000000000000791b */ /* 0x003fe20003800000 */
.L_x_1508:
        /* <DEDUP_REMOVED lines=14> */
.L_x_1509:
[----:B------:R-:W-:Y:S01]  /*19570*/  @!PT LDS RZ, [RZ] ;  /* 0x00000000fffff984 */ /* 0x000fe20000000800 */
[----:B------:R-:W-:Y:S01]  /*19580*/  @!PT LDS RZ, [RZ] ;  /* 0x00000000fffff984 */ /* 0x000fe20000000800 */
[----:B------:R-:W-:Y:S01]  /*19590*/  @!PT LDS RZ, [RZ] ;  /* 0x00000000fffff984 */ /* 0x000fe20000000800 */
[----:B------:R0:W-:Y:S02]  /*195a0*/  LDGSTS.E.BYPASS.LTC128B.128 [R7+0xa400], desc[UR56][R2.64+0x40], !P0 ;  /* 0x0a40004002077fae */ /* 0x0001e4000c101d78 */
[----:B0-----:R-:W-:Y:S01]  /*195b0*/  IMAD.MOV.U32 R2, RZ, RZ, R14 ;  /* 0x000000ffff027224 */ /* 0x001fe200078e000e */
[----:B------:R-:W-:Y:S06]  /*195c0*/  BRA `(.L_x_1510) ;  /* 0xffffffb400dc7947 */ /* 0x000fec000383ffff */
.L_x_1428:
[----:B---3--:R3:W4:Y:S02]  /*195d0*/  SYNCS.PHASECHK.TRANS64.TRYWAIT P0, [R0+URZ+0x22840], R26 ;  /* 0x0228401a000075a7 */ /* 0x008724000800017f */
[----:B----4-:R-:W-:Y:S05]  /*195e0*/  @!P0 NANOSLEEP.SYNCS 0x989680 ;  /* 0x009896800000895d */ /* 0x010fea0003900000 */
[----:B------:R-:W4:Y:S02]  /*195f0*/  @!P0 SYNCS.PHASECHK.TRANS64 P0, [R0+URZ+0x22840], R26 ;  /* 0x0228401a000085a7 */ /* 0x000f24000800007f */
[----:B----4-:R-:W-:Y:S05]  /*19600*/  @!P0 BRA `(.L_x_1428) ;  /* 0xfffffffc00f08947 */ /* 0x010fea000383ffff */
[----:B------:R-:W-:Y:S05]  /*19610*/  BRA `(.L_x_1511) ;  /* 0xffffffb8003c7947 */ /* 0x000fea000383ffff */
.L_x_1429:
        /* <DEDUP_REMOVED lines=8> */
.L_x_1513:
[----:B------:R-:W-:Y:S05]  /*196a0*/  BSYNC B0 ;  /* 0x0000000000007941 */ /* 0x000fea0003800000 */
.L_x_1512:
[----:B------:R-:W-:Y:S01]  /*196b0*/  IMAD.MOV.U32 R13, RZ, RZ, R4 ;  /* 0x000000ffff0d7224 */ /* 0x000fe200078e0004 */
[----:B------:R-:W-:Y:S01]  /*196c0*/  LOP3.LUT R17, R17, 0xf7ffffff, RZ, 0xc0, !PT ;  /* 0xf7ffffff11117812 */ /* 0x000fe200078ec0ff */
[----:B------:R-:W-:Y:S02]  /*196d0*/  IMAD.MOV.U32 R12, RZ, RZ, RZ ;  /* 0x000000ffff0c7224 */ /* 0x000fe400078e00ff */
[----:B------:R-:W-:Y:S01]  /*196e0*/  IMAD.MOV.U32 R11, RZ, RZ, 0x1c1f ;  /* 0x00001c1fff0b7424 */ /* 0x000fe200078e00ff */
[----:B------:R-:W-:Y:S01]  /*196f0*/  @P5 LOP3.LUT R17, R17, 0x8000000, RZ, 0xfc, !PT ;  /* 0x0800000011115812 */ /* 0x000fe200078efcff */
[----:B------:R-:W-:Y:S02]  /*19700*/  IMAD.MOV.U32 R15, RZ, RZ, -0x1 ;  /* 0xffffffffff0f7424 */ /* 0x000fe400078e00ff */
[----:B------:R-:W-:Y:S01]  /*19710*/  IMAD.MOV.U32 R2, RZ, RZ, R14 ;  /* 0x000000ffff027224 */ /* 0x000fe200078e000e */
[----:B------:R-:W-:Y:S01]  /*19720*/  LOP3.LUT P5, RZ, R17, 0x8, RZ, 0xc0, !PT ;  /* 0x0000000811ff7812 */ /* 0x000fe200078ac0ff */
[----:B------:R-:W-:-:S12]  /*19730*/  @P4 IMAD.IADD R7, R16, 0x1, R6 ;  /* 0x0000000110074824 */ /* 0x000fd800078e0206 */
[----:B------:R-:W-:Y:S05]  /*19740*/  WARPSYNC.COLLECTIVE R15, `(.L_x_1514) ;  /* 0x000000000f087348 */ /* 0x000fea0003c00000 */
[----:B------:R0:W1:Y:S02]  /*19750*/  SHFL.IDX P6, R14, R13, R12, R11 ;  /* 0x0000000c0d0e7389 */ /* 0x00006400000c000b */
[----:B01----:R-:W-:Y:S01]  /*19760*/  ENDCOLLECTIVE ;  /* 0x000000000000791b */ /* 0x003fe20003800000 */
.L_x_1514:
[----:B------:R-:W-:Y:S02]  /*19770*/  @P3 IMAD.IADD R9, R16, 0x1, R6 ;  /* 0x0000000110093824 */ /* 0x000fe400078e0206 */
        /* <DEDUP_REMOVED lines=16> */
.L_x_1515:
        /* <DEDUP_REMOVED lines=12> */
.L_x_1516:
[----:B------:R-:W-:Y:S02]  /*19940*/  IMAD.MOV.U32 R13, RZ, RZ, R5 ;  /* 0x000000ffff0d7224 */ /* 0x000fe400078e0005 */
[----:B------:R-:W-:Y:S02]  /*19950*/  IMAD.MOV.U32 R12, RZ, RZ, 0x2 ;  /* 0x00000002ff0c7424 */ /* 0x000fe400078e00ff */
[----:B------:R-:W-:-:S07]  /*19960*/  IMAD.MOV.U32 R3, RZ, RZ, R14 ;  /* 0x000000ffff037224 */ /* 0x000fce00078e000e */
[----:B------:R-:W-:Y:S05]  /*19970*/  WARPSYNC.COLLECTIVE R15, `(.L_x_1517) ;  /* 0x000000000f087348 */ /* 0x000fea0003c00000 */
[----:B------:R0:W1:Y:S02]  /*19980*/  SHFL.IDX P6, R14, R13, R12, R11 ;  /* 0x0000000c0d0e7389 */ /* 0x00006400000c000b */
[----:B01----:R-:W-:Y:S01]  /*19990*/  ENDCOLLECTIVE ;  /* 0x000000000000791b */ /* 0x003fe20003800000 */
.L_x_1517:
[----:B------:R-:W-:-:S05]  /*199a0*/  @P3 IADD3 R3, P0, R36, R3, RZ ;  /* 0x0000000324033210 */ /* 0x000fca0007f1e0ff */
[----:B------:R-:W-:-:S05]  /*199b0*/  @P3 IMAD.X R2, RZ, RZ, R2, P0 ;  /* 0x000000ffff023224 */ /* 0x000fca00000e0602 */
[----:B------:R-:W-:Y:S01]  /*199c0*/  @P3 LOP3.LUT R3, R3, R2, RZ, 0x3c, !PT ;  /* 0x0000000203033212 */ /* 0x000fe200078e3cff */
[----:B------:R-:W-:-:S03]  /*199d0*/  IMAD.MOV.U32 R13, RZ, RZ, R4 ;  /* 0x000000ffff0d7224 */ /* 0x000fc600078e0004 */
[----:B------:R-:W-:-:S04]  /*199e0*/  @P3 LOP3.LUT R2, R3, R2, RZ, 0x3c, !PT ;  /* 0x0000000203023212 */ /* 0x000fc800078e3cff */
[----:B------:R-:W-:-:S05]  /*199f0*/  @P3 LOP3.LUT R3, R3, R2, RZ, 0x3c, !PT ;  /* 0x0000000203033212 */ /* 0x000fca00078e3cff */
[----:B------:R-:W-:Y:S01]  /*19a00*/  @!PT LDS RZ, [RZ] ;  /* 0x00000000fffff984 */ /* 0x000fe20000000800 */
[----:B------:R-:W-:Y:S01]  /*19a10*/  @!PT LDS RZ, [RZ] ;  /* 0x00000000fffff984 */ /* 0x000fe20000000800 */
[----:B------:R-:W-:Y:S01]  /*19a20*/  @!PT LDS RZ, [RZ] ;  /* 0x00000000fffff984 */ /* 0x000fe20000000800 */
[----:B------:R-:W-:Y:S04]  /*19a30*/  @P3 LDGSTS.E.BYPASS.LTC128B.128 [R9+0x16c00], desc[UR56][R2.64], !P4 ;  /* 0x16c0000002093fae */ /* 0x000fe8000e101d78 */
[----:B------:R-:W-:Y:S04]  /*19a40*/  @P3 LDGSTS.E.BYPASS.LTC128B.128 [R9+0x18c00], desc[UR56][R2.64+0x40], !P5 ;  /* 0x18c0004002093fae */ /* 0x000fe8000e901d78 */
[----:B------:R0:W-:Y:S02]  /*19a50*/  @P3 LDGSTS.E.BYPASS.LTC128B.128 [R9+0x1ac00], desc[UR56][R2.64+0x80], !P1 ;  /* 0x1ac0008002093fae */ /* 0x0001e4000c901d78 */
[----:B0-----:R-:W-:-:S07]  /*19a60*/  IMAD.MOV.U32 R2, RZ, RZ, R14 ;  /* 0x000000ffff027224 */ /* 0x001fce00078e000e */
[----:B------:R-:W-:Y:S05]  /*19a70*/  WARPSYNC.COLLECTIVE R15, `(.L_x_1518) ;  /* 0x000000000f087348 */ /* 0x000fea0003c00000 */
[----:B------:R0:W1:Y:S02]  /*19a80*/  SHFL.IDX P6, R14, R13, R12, R11 ;  /* 0x0000000c0d0e7389 */ /* 0x00006400000c000b */
[----:B01----:R-:W-:Y:S01]  /*19a90*/  ENDCOLLECTIVE ;  /* 0x000000000000791b */ /* 0x003fe20003800000 */
.L_x_1518:
[----:B------:R-:W-:Y:S02]  /*19aa0*/  IMAD.MOV.U32 R13, RZ, RZ, R5 ;  /* 0x000000ffff0d7224 */ /* 0x000fe400078e0005 */
[----:B------:R-:W-:Y:S02]  /*19ab0*/  IMAD.MOV.U32 R12, RZ, RZ, 0x3 ;  /* 0x00000003ff0c7424 */ /* 0x000fe400078e00ff */
[----:B------:R-:W-:-:S07]  /*19ac0*/  IMAD.MOV.U32 R3, RZ, RZ, R14 ;  /* 0x000000ffff037224 */ /* 0x000fce00078e000e */
[----:B------:R-:W-:Y:S05]  /*19ad0*/  WARPSYNC.COLLECTIVE R15, `(.L_x_1519) ;  /* 0x000000000f087348 */ /* 0x000fea0003c00000 */
[----:B------:R0:W1:Y:S02]  /*19ae0*/  SHFL.IDX P6, R14, R13, R12, R11 ;  /* 0x0000000c0d0e7389 */ /* 0x00006400000c000b */
[----:B01----:R-:W-:Y:S01]  /*19af0*/  ENDCOLLECTIVE ;  /* 0x000000000000791b */ /* 0x003fe20003800000 */
.L_x_1519:
[----:B------:R-:W-:-:S05]  /*19b00*/  @P2 IADD3 R3, P0, R36, R3, RZ ;  /* 0x0000000324032210 */ /* 0x000fca0007f1e0ff */
[----:B------:R-:W-:-:S05]  /*19b10*/  @P2 IMAD.X R2, RZ, RZ, R2, P0 ;  /* 0x000000ffff022224 */ /* 0x000fca00000e0602 */
[----:B------:R-:W-:Y:S01]  /*19b20*/  @P2 LOP3.LUT R3, R3, R2, RZ, 0x3c, !PT ;  /* 0x0000000203032212 */ /* 0x000fe200078e3cff */
[----:B------:R-:W-:-:S03]  /*19b30*/  IMAD.MOV.U32 R13, RZ, RZ, R4 ;  /* 0x000000ffff0d7224 */ /* 0x000fc600078e0004 */
[----:B------:R-:W-:-:S04]  /*19b40*/  @P2 LOP3.LUT R2, R3, R2, RZ, 0x3c, !PT ;  /* 0x0000000203022212 */ /* 0x000fc800078e3cff */
[----:B------:R-:W-:Y:S01]  /*19b50*/  @P2 LOP3.LUT R3, R3, R2, RZ, 0x3c, !PT ;  /* 0x0000000203032212 */ /* 0x000fe200078e3cff */
[----:B------:R-:W-:-:S04]  /*19b60*/  IMAD.MOV.U32 R5, RZ, RZ, R14 ;  /* 0x000000ffff057224 */ /* 0x000fc800078e000e */
[----:B------:R-:W-:Y:S01]  /*19b70*/  @!PT LDS RZ, [RZ] ;  /* 0x00000000fffff984 */ /* 0x000fe20000000800 */
[----:B------:R-:W-:Y:S01]  /*19b80*/  @!PT LDS RZ, [RZ] ;  /* 0x00000000fffff984 */ /* 0x000fe20000000800 */
[----:B------:R-:W-:Y:S01]  /*19b90*/  @!PT LDS RZ, [RZ] ;  /* 0x00000000fffff984 */ /* 0x000fe20000000800 */
[----:B------:R0:W-:Y:S04]  /*19ba0*/  @P2 LDGSTS.E.BYPASS.LTC128B.128 [R7+0x17400], desc[UR56][R2.64], !P4 ;  /* 0x1740000002072fae */ /* 0x0001e8000e101d78 */
[----:B------:R0:W-:Y:S01]  /*19bb0*/  @P2 LDGSTS.E.BYPASS.LTC128B.128 [R7+0x19400], desc[UR56][R2.64+0x40], !P5 ;  /* 0x1940004002072fae */ /* 0x0001e2000e901d78 */
[----:B------:R-:W-:-:S03]  /*19bc0*/  LOP3.LUT P5, RZ, R17, 0x8000000, RZ, 0xc0, !PT ;  /* 0x0800000011ff7812 */ /* 0x000fc600078ac0ff */
[----:B------:R0:W-:Y:S10]  /*19bd0*/  @P2 LDGSTS.E.BYPASS.LTC128B.128 [R7+0x1b400], desc[UR56][R2.64+0x80], !P1 ;  /* 0x1b40008002072fae */ /* 0x0001f4000c901d78 */
[----:B0-----:R-:W-:Y:S05]  /*19be0*/  WARPSYNC.COLLECTIVE R15, `(.L_x_1520) ;  /* 0x000000000f087348 */ /* 0x001fea0003c00000 */
[----:B------:R1:W2:Y:S02]  /*19bf0*/  SHFL.IDX P6, R14, R13, R12, R11 ;  /* 0x0000000c0d0e7389 */ /* 0x0002a400000c000b */
[----:B012---:R-:W-:Y:S01]  /*19c00*/  ENDCOLLECTIVE ;  /* 0x000000000000791b */ /* 0x007fe20003800000 */
.L_x_1520:
[----:B------:R-:W-:Y:S05]  /*19c10*/  BRA `(.L_x_1521) ;  /* 0xffffffb400ac7947 */ /* 0x000fea000383ffff */
.L_x_1434:
[----:B------:R-:W-:Y:S02]  /*19c20*/  IMAD.MOV.U32 R13, RZ, RZ, R5 ;  /* 0x000000ffff0d7224 */ /* 0x000fe400078e0005 */
[----:B------:R-:W-:Y:S02]  /*19c30*/  IMAD.MOV.U32 R12, RZ, RZ, RZ ;  /* 0x000000ffff0c7224 */ /* 0x000fe400078e00ff */
[----:B------:R-:W-:Y:S02]  /*19c40*/  IMAD.MOV.U32 R11, RZ, RZ, 0x1c1f ;  /* 0x00001c1fff0b7424 */ /* 0x000fe400078e00ff */
[----:B------:R-:W-:Y:S02]  /*19c50*/  IMAD.MOV.U32 R15, RZ, RZ, -0x1 ;  /* 0xffffffffff0f7424 */ /* 0x000fe400078e00ff */
[----:B------:R-:W-:Y:S02]  /*19c60*/  IMAD R4, R7, UR41, RZ ;  /* 0x0000002907047c24 */ /* 0x000fe4000f8e02ff */
[----:B------:R-:W-:-:S07]  /*19c70*/  IMAD.IADD R18, R9, 0x1, R18 ;  /* 0x0000000109127824 */ /* 0x000fce00078e0212 */
[----:B-----5:R-:W-:Y:S05]  /*19c80*/  WARPSYNC.COLLECTIVE R15, `(.L_x_1522) ;  /* 0x000000000f087348 */ /* 0x020fea0003c00000 */
[----:B------:R0:W1:Y:S02]  /*19c90*/  SHFL.IDX P6, R14, R13, R12, R11 ;  /* 0x0000000c0d0e7389 */ /* 0x00006400000c000b */
[----:B01---5:R-:W-:Y:S01]  /*19ca0*/  ENDCOLLECTIVE ;  /* 0x000000000000791b */ /* 0x023fe20003800000 */
.L_x_1522:
[C---:B------:R-:W-:Y:S01]  /*19cb0*/  VIADD R7, R18.reuse, 0x20 ;  /* 0x0000002012077836 */ /* 0x040fe20000000000 */
[----:B------:R-:W-:Y:S01]  /*19cc0*/  ISETP.GE.AND P0, PT, R18, R4, PT ;  /* 0x000000041200720c */ /* 0x000fe20003f06270 */
[----:B------:R-:W-:Y:S02]  /*19cd0*/  IMAD.MOV.U32 R13, RZ, RZ, R0 ;  /* 0x000000ffff0d7224 */ /* 0x000fe400078e0000 */
[----:B------:R-:W-:-:S10]  /*19ce0*/  IMAD.MOV.U32 R2, RZ, RZ, R14 ;  /* 0x000000ffff027224 */ /* 0x000fd400078e000e */
[----:B------:R-:W-:Y:S05]  /*19cf0*/  WARPSYNC.COLLECTIVE R15, `(.L_x_1523) ;  /* 0x000000000f087348 */ /* 0x000fea0003c00000 */
[----:B------:R0:W1:Y:S02]  /*19d00*/  SHFL.IDX P6, R14, R13, R12, R11 ;  /* 0x0000000c0d0e7389 */ /* 0x00006400000c000b */
[----:B01----:R-:W-:Y:S01]  /*19d10*/  ENDCOLLECTIVE ;  /* 0x000000000000791b */ /* 0x003fe20003800000 */
.L_x_1523:
[----:B------:R-:W-:Y:S02]  /*19d20*/  IMAD.MOV.U32 R13, RZ, RZ, R5 ;  /* 0x000000ffff0d7224 */ /* 0x000fe400078e0005 */
[----:B------:R-:W-:Y:S02]  /*19d30*/  IMAD.MOV.U32 R12, RZ, RZ, 0x1 ;  /* 0x00000001ff0c7424 */ /* 0x000fe400078e00ff */
[----:B------:R-:W-:-:S07]  /*19d40*/  IMAD.MOV.U32 R3, RZ, RZ, R14 ;  /* 0x000000ffff037224 */ /* 0x000fce00078e000e */
[----:B------:R-:W-:Y:S05]  /*19d50*/  WARPSYNC.COLLECTIVE R15, `(.L_x_1524) ;  /* 0x000000000f087348 */ /* 0x000fea0003c00000 */
[----:B------:R0:W1:Y:S02]  /*19d60*/  SHFL.IDX P6, R14, R13, R12, R11 ;  /* 0x0000000c0d0e7389 */ /* 0x00006400000c000b */
[----:B01----:R-:W-:Y:S01]  /*19d70*/  ENDCOLLECTIVE ;  /* 0x000000000000791b */ /* 0x003fe20003800000 */
.L_x_1524:
        /* <DEDUP_REMOVED lines=15> */
.L_x_1525:
[----:B------:R-:W-:Y:S02]  /*19e70*/  IMAD.MOV.U32 R13, RZ, RZ, R5 ;  /* 0x000000ffff0d7224 */ /* 0x000fe400078e0005 */
[----:B------:R-:W-:Y:S01]  /*19e80*/  IMAD.MOV.U32 R12, RZ, RZ, 0x2 ;  /* 0x00000002ff0c7424 */ /* 0x000fe200078e00ff */
[----:B------:R-:W-:-:S13]  /*19e90*/  @!P0 IADD3 R6, P4, R36, R14, RZ ;  /* 0x0000000e24068210 */ /* 0x000fda0007f9e0ff */
[----:B------:R-:W-:Y:S05]  /*19ea0*/  WARPSYNC.COLLECTIVE R15, `(.L_x_1526) ;  /* 0x000000000f087348 */ /* 0x000fea0003c00000 */
[----:B------:R0:W1:Y:S02]  /*19eb0*/  SHFL.IDX P6, R14, R13, R12, R11 ;  /* 0x0000000c0d0e7389 */ /* 0x00006400000c000b */
[----:B01----:R-:W-:Y:S01]  /*19ec0*/  ENDCOLLECTIVE ;  /* 0x000000000000791b */ /* 0x003fe20003800000 */
.L_x_1526:
        /* <DEDUP_REMOVED lines=16> */
.L_x_1527:
[----:B------:R-:W-:Y:S02]  /*19fd0*/  IMAD.MOV.U32 R13, RZ, RZ, R5 ;  /* 0x000000ffff0d7224 */ /* 0x000fe400078e0005 */
[----:B------:R-:W-:Y:S01]  /*19fe0*/  IMAD.MOV.U32 R12, RZ, RZ, 0x3 ;  /* 0x00000003ff0c7424 */ /* 0x000fe200078e00ff */
[----:B------:R-:W-:-:S13]  /*19ff0*/  @!P0 IADD3 R6, P4, R36, R14, RZ ;  /* 0x0000000e24068210 */ /* 0x000fda0007f9e0ff */
[----:B------:R-:W-:Y:S05]  /*1a000*/  WARPSYNC.COLLECTIVE R15, `(.L_x_1528) ;  /* 0x000000000f087348 */ /* 0x000fea0003c00000 */
[----:B------:R0:W1:Y:S02]  /*1a010*/  SHFL.IDX P6, R14, R13, R12, R11 ;  /* 0x0000000c0d0e7389 */ /* 0x00006400000c000b */
[----:B01----:R-:W-:Y:S01]  /*1a020*/  ENDCOLLECTIVE ;  /* 0x000000000000791b */ /* 0x003fe20003800000 */
.L_x_1528:
        /* <DEDUP_REMOVED lines=14> */
.L_x_1529:
[----:B------:R-:W-:Y:S05]  /*1a110*/  BRA `(.L_x_1530) ;  /* 0xffffffb800cc7947 */ /* 0x000fea000383ffff */
.L_x_1439:
[----:B0-----:R0:W1:Y:S02]  /*1a120*/  SYNCS.PHASECHK.TRANS64.TRYWAIT P0, [R16+URZ+0x22820], R3 ;  /* 0x02282003100075a7 */ /* 0x001064000800017f */
[----:B-1----:R-:W-:Y:S05]  /*1a130*/  @!P0 NANOSLEEP.SYNCS 0x989680 ;  /* 0x009896800000895d */ /* 0x002fea0003900000 */
[----:B------:R-:W1:Y:S02]  /*1a140*/  @!P0 SYNCS.PHASECHK.TRANS64 P0, [R16+URZ+0x22820], R3 ;  /* 0x02282003100085a7 */ /* 0x000e64000800007f */
[----:B-1----:R-:W-:Y:S05]  /*1a150*/  @!P0 BRA `(.L_x_1439) ;  /* 0xfffffffc00f08947 */ /* 0x002fea000383ffff */
[----:B------:R-:W-:Y:S05]  /*1a160*/  BRA `(.L_x_1531) ;  /* 0xffffffbc00407947 */ /* 0x000fea000383ffff */
.L_x_1443:
[----:B0-----:R0:W1:Y:S02]  /*1a170*/  SYNCS.PHASECHK.TRANS64.TRYWAIT P0, [R0+URZ+0x22880], R10 ;  /* 0x0228800a000075a7 */ /* 0x001064000800017f */
[----:B-1----:R-:W-:Y:S05]  /*1a180*/  @!P0 NANOSLEEP.SYNCS 0x989680 ;  /* 0x009896800000895d */ /* 0x002fea0003900000 */
[----:B------:R-:W1:Y:S02]  /*1a190*/  @!P0 SYNCS.PHASECHK.TRANS64 P0, [R0+URZ+0x22880], R10 ;  /* 0x0228800a000085a7 */ /* 0x000e64000800007f */
[----:B-1----:R-:W-:Y:S05]  /*1a1a0*/  @!P0 BRA `(.L_x_1443) ;  /* 0xfffffffc00f08947 */ /* 0x002fea000383ffff */
[----:B------:R-:W-:Y:S05]  /*1a1b0*/  BRA `(.L_x_1532) ;  /* 0xffffffbc00fc7947 */ /* 0x000fea000383ffff */
.L_x_1444:
        /* <DEDUP_REMOVED lines=8> */
.L_x_1534:
[----:B------:R-:W-:Y:S05]  /*1a240*/  BSYNC B0 ;  /* 0x0000000000007941 */ /* 0x000fea0003800000 */
.L_x_1533:
        /* <DEDUP_REMOVED lines=10> */
.L_x_1535:
[----:B------:R-:W-:Y:S02]  /*1a2f0*/  IMAD.MOV.U32 R13, RZ, RZ, R27 ;  /* 0x000000ffff0d7224 */ /* 0x000fe400078e001b */
[----:B------:R-:W-:Y:S02]  /*1a300*/  IMAD.MOV.U32 R12, RZ, RZ, 0x1 ;  /* 0x00000001ff0c7424 */ /* 0x000fe400078e00ff */
[----:B------:R-:W-:-:S07]  /*1a310*/  IMAD.MOV.U32 R2, RZ, RZ, R14 ;  /* 0x000000ffff027224 */ /* 0x000fce00078e000e */
[----:B------:R-:W-:Y:S05]  /*1a320*/  WARPSYNC.COLLECTIVE R15, `(.L_x_1536) ;  /* 0x000000000f087348 */ /* 0x000fea0003c00000 */
[----:B------:R0:W1:Y:S02]  /*1a330*/  SHFL.IDX P6, R14, R13, R12, R11 ;  /* 0x0000000c0d0e7389 */ /* 0x00006400000c000b */
[----:B01----:R-:W-:Y:S01]  /*1a340*/  ENDCOLLECTIVE ;  /* 0x000000000000791b */ /* 0x003fe20003800000 */
.L_x_1536:
        /* <DEDUP_REMOVED lines=12> */
.L_x_1537:
[----:B------:R-:W-:Y:S02]  /*1a410*/  IMAD.MOV.U32 R13, RZ, RZ, R27 ;  /* 0x000000ffff0d7224 */ /* 0x000fe400078e001b */
[----:B------:R-:W-:Y:S02]  /*1a420*/  IMAD.MOV.U32 R12, RZ, RZ, 0x2 ;  /* 0x00000002ff0c7424 */ /* 0x000fe400078e00ff */
[----:B------:R-:W-:-:S07]  /*1a430*/  IMAD.MOV.U32 R2, RZ, RZ, R14 ;  /* 0x000000ffff027224 */ /* 0x000fce00078e000e */
[----:B------:R-:W-:Y:S05]  /*1a440*/  WARPSYNC.COLLECTIVE R15, `(.L_x_1538) ;  /* 0x000000000f087348 */ /* 0x000fea0003c00000 */
[----:B------:R0:W1:Y:S02]  /*1a450*/  SHFL.IDX P6, R14, R13, R12, R11 ;  /* 0x0000000c0d0e7389 */ /* 0x00006400000c000b */
[----:B01----:R-:W-:Y:S01]  /*1a460*/  ENDCOLLECTIVE ;  /* 0x000000000000791b */ /* 0x003fe20003800000 */
.L_x_1538:
        /* <DEDUP_REMOVED lines=12> */
.L_x_1539:
[----:B------:R-:W-:Y:S02]  /*1a530*/  IMAD.MOV.U32 R13, RZ, RZ, R27 ;  /* 0x000000ffff0d7224 */ /* 0x000fe400078e001b */
[----:B------:R-:W-:Y:S02]  /*1a540*/  IMAD.MOV.U32 R12, RZ, RZ, 0x3 ;  /* 0x00000003ff0c7424 */ /* 0x000fe400078e00ff */
[----:B------:R-:W-:-:S07]  /*1a550*/  IMAD.MOV.U32 R2, RZ, RZ, R14 ;  /* 0x000000ffff027224 */ /* 0x000fce00078e000e */
[----:B------:R-:W-:Y:S05]  /*1a560*/  WARPSYNC.COLLECTIVE R15, `(.L_x_1540) ;  /* 0x000000000f087348 */ /* 0x000fea0003c00000 */
[----:B------:R0:W1:Y:S02]  /*1a570*/  SHFL.IDX P6, R14, R13, R12, R11 ;  /* 0x0000000c0d0e7389 */ /* 0x00006400000c000b */
[----:B01----:R-:W-:Y:S01]  /*1a580*/  ENDCOLLECTIVE ;  /* 0x000000000000791b */ /* 0x003fe20003800000 */
.L_x_1540:
        /* <DEDUP_REMOVED lines=12> */
.L_x_1541:
[----:B------:R-:W-:Y:S01]  /*1a650*/  IMAD.MOV.U32 R2, RZ, RZ, R14 ;  /* 0x000000ffff027224 */ /* 0x000fe200078e000e */
[----:B------:R-:W-:Y:S06]  /*1a660*/  BRA `(.L_x_1542) ;  /* 0xffffffbc00947947 */ /* 0x000fec000383ffff */
.L_x_1449:
[----:B---3--:R3:W4:Y:S02]  /*1a670*/  SYNCS.PHASECHK.TRANS64.TRYWAIT P0, [R0+URZ+0x22840], R10 ;  /* 0x0228400a000075a7 */ /* 0x008724000800017f */
[----:B----4-:R-:W-:Y:S05]  /*1a680*/  @!P0 NANOSLEEP.SYNCS 0x989680 ;  /* 0x009896800000895d */ /* 0x010fea0003900000 */
[----:B------:R-:W4:Y:S02]  /*1a690*/  @!P0 SYNCS.PHASECHK.TRANS64 P0, [R0+URZ+0x22840], R10 ;  /* 0x0228400a000085a7 */ /* 0x000f24000800007f */
[----:B----4-:R-:W-:Y:S05]  /*1a6a0*/  @!P0 BRA `(.L_x_1449) ;  /* 0xfffffffc00f08947 */ /* 0x010fea000383ffff */
[----:B------:R-:W-:Y:S05]  /*1a6b0*/  BRA `(.L_x_1543) ;  /* 0xffffffbc00e87947 */ /* 0x000fea000383ffff */
.L_x_1450:
        /* <DEDUP_REMOVED lines=8> */
.L_x_1545:
[----:B------:R-:W-:Y:S05]  /*1a740*/  BSYNC B0 ;  /* 0x0000000000007941 */ /* 0x000fea0003800000 */
.L_x_1544:
        /* <DEDUP_REMOVED lines=9> */
.L_x_1546:
[----:B------:R-:W-:Y:S02]  /*1a7e0*/  IMAD.MOV.U32 R13, RZ, RZ, R8 ;  /* 0x000000ffff0d7224 */ /* 0x000fe400078e0008 */
[----:B------:R-:W-:Y:S02]  /*1a7f0*/  IMAD.MOV.U32 R12, RZ, RZ, 0x1 ;  /* 0x00000001ff0c7424 */ /* 0x000fe400078e00ff */
[----:B------:R-:W-:-:S07]  /*1a800*/  IMAD.MOV.U32 R2, RZ, RZ, R14 ;  /* 0x000000ffff027224 */ /* 0x000fce00078e000e */
[----:B------:R-:W-:Y:S05]  /*1a810*/  WARPSYNC.COLLECTIVE R15, `(.L_x_1547) ;  /* 0x000000000f087348 */ /* 0x000fea0003c00000 */
[----:B------:R0:W1:Y:S02]  /*1a820*/  SHFL.IDX P6, R14, R13, R12, R11 ;  /* 0x0000000c0d0e7389 */ /* 0x00006400000c000b */
[----:B01----:R-:W-:Y:S01]  /*1a830*/  ENDCOLLECTIVE ;  /* 0x000000000000791b */ /* 0x003fe20003800000 */
.L_x_1547:
        /* <DEDUP_REMOVED lines=13> */
.L_x_1548:
[----:B------:R-:W-:Y:S02]  /*1a910*/  IMAD.MOV.U32 R13, RZ, RZ, R8 ;  /* 0x000000ffff0d7224 */ /* 0x000fe400078e0008 */
[----:B------:R-:W-:Y:S02]  /*1a920*/  IMAD.MOV.U32 R12, RZ, RZ, 0x2 ;  /* 0x00000002ff0c7424 */ /* 0x000fe400078e00ff */
[----:B------:R-:W-:-:S07]  /*1a930*/  IMAD.MOV.U32 R2, RZ, RZ, R14 ;  /* 0x000000ffff027224 */ /* 0x000fce00078e000e */
[----:B------:R-:W-:Y:S05]  /*1a940*/  WARPSYNC.COLLECTIVE R15, `(.L_x_1549) ;  /* 0x000000000f087348 */ /* 0x000fea0003c00000 */
[----:B------:R0:W1:Y:S02]  /*1a950*/  SHFL.IDX P6, R14, R13, R12, R11 ;  /* 0x0000000c0d0e7389 */ /* 0x00006400000c000b */
[----:B01----:R-:W-:Y:S01]  /*1a960*/  ENDCOLLECTIVE ;  /* 0x000000000000791b */ /* 0x003fe20003800000 */
.L_x_1549:
        /* <DEDUP_REMOVED lines=13> */
.L_x_1550:
[----:B------:R-:W-:Y:S02]  /*1aa40*/  IMAD.MOV.U32 R13, RZ, RZ, R8 ;  /* 0x000000ffff0d7224 */ /* 0x000fe400078e0008 */
[----:B------:R-:W-:Y:S02]  /*1aa50*/  IMAD.MOV.U32 R12, RZ, RZ, 0x3 ;  /* 0x00000003ff0c7424 */ /* 0x000fe400078e00ff */
[----:B------:R-:W-:-:S07]  /*1aa60*/  IMAD.MOV.U32 R2, RZ, RZ, R14 ;  /* 0x000000ffff027224 */ /* 0x000fce00078e000e */
[----:B------:R-:W-:Y:S05]  /*1aa70*/  WARPSYNC.COLLECTIVE R15, `(.L_x_1551) ;  /* 0x000000000f087348 */ /* 0x000fea0003c00000 */
[----:B------:R0:W1:Y:S02]  /*1aa80*/  SHFL.IDX P6, R14, R13, R12, R11 ;  /* 0x0000000c0d0e7389 */ /* 0x00006400000c000b */
[----:B01----:R-:W-:Y:S01]  /*1aa90*/  ENDCOLLECTIVE ;  /* 0x000000000000791b */ /* 0x003fe20003800000 */
.L_x_1551:
        /* <DEDUP_REMOVED lines=13> */
.L_x_1552:
[----:B------:R-:W-:Y:S01]  /*1ab70*/  IMAD.MOV.U32 R2, RZ, RZ, R14 ;  /* 0x000000ffff027224 */ /* 0x000fe200078e000e */
[----:B------:R-:W-:Y:S06]  /*1ab80*/  BRA `(.L_x_1553) ;  /* 0xffffffbc00747947 */ /* 0x000fec000383ffff */
.L_x_1455:
[----:B0-----:R0:W2:Y:S02]  /*1ab90*/  SYNCS.PHASECHK.TRANS64.TRYWAIT P1, [R0+URZ+0x22870], R3 ;  /* 0x02287003000075a7 */ /* 0x0010a4000802017f */
[----:B--2---:R-:W-:Y:S05]  /*1aba0*/  @!P1 NANOSLEEP.SYNCS 0x989680 ;  /* 0x009896800000995d */ /* 0x004fea0003900000 */
[----:B------:R-:W2:Y:S02]  /*1abb0*/  @!P1 SYNCS.PHASECHK.TRANS64 P1, [R0+URZ+0x22870], R3 ;  /* 0x02287003000095a7 */ /* 0x000ea4000802007f */
[----:B--2---:R-:W-:Y:S05]  /*1abc0*/  @!P1 BRA `(.L_x_1455) ;  /* 0xfffffffc00f09947 */ /* 0x004fea000383ffff */
[----:B------:R-:W-:Y:S05]  /*1abd0*/  BRA `(.L_x_1554) ;  /* 0xffffffbc00e07947 */ /* 0x000fea000383ffff */
.L_x_1457:
[----:B0-----:R0:W2:Y:S02]  /*1abe0*/  SYNCS.PHASECHK.TRANS64.TRYWAIT P1, [R0+URZ+0x22860], R3 ;  /* 0x02286003000075a7 */ /* 0x0010a4000802017f */
[----:B--2---:R-:W-:Y:S05]  /*1abf0*/  @!P1 NANOSLEEP.SYNCS 0x989680 ;  /* 0x009896800000995d */ /* 0x004fea0003900000 */
[----:B------:R-:W2:Y:S02]  /*1ac00*/  @!P1 SYNCS.PHASECHK.TRANS64 P1, [R0+URZ+0x22860], R3 ;  /* 0x02286003000095a7 */ /* 0x000ea4000802007f */
[----:B--2---:R-:W-:Y:S05]  /*1ac10*/  @!P1 BRA `(.L_x_1457) ;  /* 0xfffffffc00f09947 */ /* 0x004fea000383ffff */
[----:B------:R-:W-:Y:S05]  /*1ac20*/  BRA `(.L_x_1555) ;  /* 0xffffffbc00f07947 */ /* 0x000fea000383ffff */
.L_x_1465:
[----:B0-----:R0:W2:Y:S02]  /*1ac30*/  SYNCS.PHASECHK.TRANS64.TRYWAIT P1, [R18+URZ+0x22870], R3 ;  /* 0x02287003120075a7 */ /* 0x0010a4000802017f */
[----:B--2---:R-:W-:Y:S05]  /*1ac40*/  @!P1 NANOSLEEP.SYNCS 0x989680 ;  /* 0x009896800000995d */ /* 0x004fea0003900000 */
[----:B------:R-:W2:Y:S02]  /*1ac50*/  @!P1 SYNCS.PHASECHK.TRANS64 P1, [R18+URZ+0x22870], R3 ;  /* 0x02287003120095a7 */ /* 0x000ea4000802007f */
[----:B--2---:R-:W-:Y:S05]  /*1ac60*/  @!P1 BRA `(.L_x_1465) ;  /* 0xfffffffc00f09947 */ /* 0x004fea000383ffff */
[----:B------:R-:W-:Y:S05]  /*1ac70*/  BRA `(.L_x_1556) ;  /* 0xffffffc400847947 */ /* 0x000fea000383ffff */
.L_x_1467:
[----:B0-----:R0:W2:Y:S02]  /*1ac80*/  SYNCS.PHASECHK.TRANS64.TRYWAIT P1, [R18+URZ+0x22860], R3 ;  /* 0x02286003120075a7 */ /* 0x0010a4000802017f */
[----:B--2---:R-:W-:Y:S05]  /*1ac90*/  @!P1 NANOSLEEP.SYNCS 0x989680 ;  /* 0x009896800000995d */ /* 0x004fea0003900000 */
[----:B------:R-:W2:Y:S02]  /*1aca0*/  @!P1 SYNCS.PHASECHK.TRANS64 P1, [R18+URZ+0x22860], R3 ;  /* 0x02286003120095a7 */ /* 0x000ea4000802007f */
[----:B--2---:R-:W-:Y:S05]  /*1acb0*/  @!P1 BRA `(.L_x_1467) ;  /* 0xfffffffc00f09947 */ /* 0x004fea000383ffff */
[----:B------:R-:W-:Y:S05]  /*1acc0*/  BRA `(.L_x_1557) ;  /* 0xffffffc400907947 */ /* 0x000fea000383ffff */
.L_x_1481:
[----:B0-----:R0:W2:Y:S02]  /*1acd0*/  SYNCS.PHASECHK.TRANS64.TRYWAIT P0, [R5+URZ+0x22820], R0 ;  /* 0x02282000050075a7 */ /* 0x0010a4000800017f */
[----:B--2---:R-:W-:Y:S05]  /*1ace0*/  @!P0 NANOSLEEP.SYNCS 0x989680 ;  /* 0x009896800000895d */ /* 0x004fea0003900000 */
[----:B------:R-:W2:Y:S02]  /*1acf0*/  @!P0 SYNCS.PHASECHK.TRANS64 P0, [R5+URZ+0x22820], R0 ;  /* 0x02282000050085a7 */ /* 0x000ea4000800007f */
[----:B--2---:R-:W-:Y:S05]  /*1ad00*/  @!P0 BRA `(.L_x_1481) ;  /* 0xfffffffc00f08947 */ /* 0x004fea000383ffff */
[----:B------:R-:W-:Y:S05]  /*1ad10*/  BRA `(.L_x_1558) ;  /* 0xffffffd800e07947 */ /* 0x000fea000383ffff */
.L_x_1482:
        /* <DEDUP_REMOVED lines=11> */
.L_x_1560:
[----:B------:R-:W-:Y:S05]  /*1add0*/  BSYNC B0 ;  /* 0x0000000000007941 */ /* 0x000fea0003800000 */
.L_x_1559:
[----:B------:R-:W-:Y:S05]  /*1ade0*/  BRA `(.L_x_1561) ;  /* 0xffffffd800c87947 */ /* 0x000fea000383ffff */
.L_x_1485:
[----:B------:R-:W-:Y:S01]  /*1adf0*/  BSSY B1, `(.L_x_1562) ;  /* 0x0000006000017945 */ /* 0x000fe20003800000 */
[----:B------:R-:W-:-:S07]  /*1ae00*/  IMAD.MOV.U32 R15, RZ, RZ, -0x1 ;  /* 0xffffffffff0f7424 */ /* 0x000fce00078e00ff */
[----:B01----:R-:W-:Y:S05]  /*1ae10*/  WARPSYNC.COLLECTIVE R15, `(.L_x_1563) ;  /* 0x000000000f0c7348 */ /* 0x003fea0003c00000 */
[----:B------:R-:W-:Y:S02]  /*1ae20*/  ELECT P6, UR62, PT ;  /* 0x00000000003e782f */ /* 0x000fe400038c0000 */
[----:B------:R-:W-:Y:S01]  /*1ae30*/  MOV R14, UR62 ;  /* 0x0000003e000e7c02 */ /* 0x000fe20008000f00 */
[----:B01----:R-:W-:Y:S10]  /*1ae40*/  ENDCOLLECTIVE ;  /* 0x000000000000791b */ /* 0x003ff40003800000 */
.L_x_1563:
[----:B------:R-:W-:Y:S05]  /*1ae50*/  BSYNC B1 ;  /* 0x0000000000017941 */ /* 0x000fea0003800000 */
.L_x_1562:
[----:B------:R-:W-:Y:S05]  /*1ae60*/  BRA `(.L_x_1564) ;  /* 0xffffffd800c07947 */ /* 0x000fea000383ffff */
.L_x_1487:
[----:B0-----:R0:W2:Y:S02]  /*1ae70*/  SYNCS.PHASECHK.TRANS64.TRYWAIT P1, [R3+URZ+0x22840], R2 ;  /* 0x02284002030075a7 */ /* 0x0010a4000802017f */
[----:B--2---:R-:W-:Y:S05]  /*1ae80*/  @!P1 NANOSLEEP.SYNCS 0x989680 ;  /* 0x009896800000995d */ /* 0x004fea0003900000 */
[----:B------:R-:W2:Y:S02]  /*1ae90*/  @!P1 SYNCS.PHASECHK.TRANS64 P1, [R3+URZ+0x22840], R2 ;  /* 0x02284002030095a7 */ /* 0x000ea4000802007f */
[----:B--2---:R-:W-:Y:S05]  /*1aea0*/  @!P1 BRA `(.L_x_1487) ;  /* 0xfffffffc00f09947 */ /* 0x004fea000383ffff */
[----:B------:R-:W-:Y:S05]  /*1aeb0*/  BRA `(.L_x_1565) ;  /* 0xffffffd800e07947 */ /* 0x000fea000383ffff */
.L_x_1489:
[----:B--2---:R2:W3:Y:S02]  /*1aec0*/  SYNCS.PHASECHK.TRANS64.TRYWAIT P1, [R19+URZ+0x22840], R0 ;  /* 0x02284000130075a7 */ /* 0x0044e4000802017f */
[----:B---3--:R-:W-:Y:S05]  /*1aed0*/  @!P1 NANOSLEEP.SYNCS 0x989680 ;  /* 0x009896800000995d */ /* 0x008fea0003900000 */
[----:B------:R-:W3:Y:S02]  /*1aee0*/  @!P1 SYNCS.PHASECHK.TRANS64 P1, [R19+URZ+0x22840], R0 ;  /* 0x02284000130095a7 */ /* 0x000ee4000802007f */
[----:B---3--:R-:W-:Y:S05]  /*1aef0*/  @!P1 BRA `(.L_x_1489) ;  /* 0xfffffffc00f09947 */ /* 0x008fea000383ffff */
[----:B------:R-:W-:Y:S05]  /*1af00*/  BRA `(.L_x_1566) ;  /* 0xffffffd800ec7947 */ /* 0x000fea000383ffff */
.L_x_1491:
[----:B---3--:R3:W4:Y:S02]  /*1af10*/  SYNCS.PHASECHK.TRANS64.TRYWAIT P1, [R3+URZ+0x22860], R2 ;  /* 0x02286002030075a7 */ /* 0x008724000802017f */
[----:B----4-:R-:W-:Y:S05]  /*1af20*/  @!P1 NANOSLEEP.SYNCS 0x989680 ;  /* 0x009896800000995d */ /* 0x010fea0003900000 */
[----:B------:R-:W4:Y:S02]  /*1af30*/  @!P1 SYNCS.PHASECHK.TRANS64 P1, [R3+URZ+0x22860], R2 ;  /* 0x02286002030095a7 */ /* 0x000f24000802007f */
[----:B----4-:R-:W-:Y:S05]  /*1af40*/  @!P1 BRA `(.L_x_1491) ;  /* 0xfffffffc00f09947 */ /* 0x010fea000383ffff */
[----:B------:R-:W-:Y:S05]  /*1af50*/  BRA `(.L_x_1567) ;  /* 0xffffffd800e87947 */ /* 0x000fea000383ffff */
.L_x_1493:
[----:B----4-:R4:W0:Y:S02]  /*1af60*/  SYNCS.PHASECHK.TRANS64.TRYWAIT P1, [R19+URZ+0x22860], R0 ;  /* 0x02286000130075a7 */ /* 0x010824000802017f */
[----:B0-----:R-:W-:Y:S05]  /*1af70*/  @!P1 NANOSLEEP.SYNCS 0x989680 ;  /* 0x009896800000995d */ /* 0x001fea0003900000 */
[----:B------:R-:W0:Y:S02]  /*1af80*/  @!P1 SYNCS.PHASECHK.TRANS64 P1, [R19+URZ+0x22860], R0 ;  /* 0x02286000130095a7 */ /* 0x000e24000802007f */
[----:B0-----:R-:W-:Y:S05]  /*1af90*/  @!P1 BRA `(.L_x_1493) ;  /* 0xfffffffc00f09947 */ /* 0x001fea000383ffff */
[----:B------:R-:W-:Y:S05]  /*1afa0*/  BRA `(.L_x_1568) ;  /* 0xffffffd800e47947 */ /* 0x000fea000383ffff */
.L_x_1495:
[----:B------:R0:W0:Y:S02]  /*1afb0*/  SYNCS.PHASECHK.TRANS64.TRYWAIT P1, [R3+URZ+0x22880], R2 ;  /* 0x02288002030075a7 */ /* 0x000024000802017f */
[----:B0-----:R-:W-:Y:S05]  /*1afc0*/  @!P1 NANOSLEEP.SYNCS 0x989680 ;  /* 0x009896800000995d */ /* 0x001fea0003900000 */
[----:B------:R-:W0:Y:S02]  /*1afd0*/  @!P1 SYNCS.PHASECHK.TRANS64 P1, [R3+URZ+0x22880], R2 ;  /* 0x02288002030095a7 */ /* 0x000e24000802007f */
[----:B0-----:R-:W-:Y:S05]  /*1afe0*/  @!P1 BRA `(.L_x_1495) ;  /* 0xfffffffc00f09947 */ /* 0x001fea000383ffff */
[----:B------:R-:W-:Y:S05]  /*1aff0*/  BRA `(.L_x_1569) ;  /* 0xffffffd800e07947 */ /* 0x000fea000383ffff */
.L_x_1570:
        /* <DEDUP_REMOVED lines=16> */
.L_x_3318:


//--------------------- .text._ZN7cutlass13device_kernelIN5flash11enable_sm90INS1_16FlashAttnFwdSm90INS1_25CollectiveMainloopFwdSm90ILi2EN4cute5tupleIJNS5_1CILi1EEES8_S8_EEENS6_IJNS7_ILi128EEESA_NS7_ILi192EEEEEELi128ENS_12float_e4m3_tEfNS_4arch4Sm90ELb0ELb1ELb0ELb1ELb1ELb1ELb0ELb1ELb1ELb1ELb1ELb0EEENS1_21CollectiveEpilogueFwdINS6_IJSA_SA_SA_EEES9_NS_10bfloat16_tESF_Li256ELb1ELb1ELb1ELb1EEENS1_36VarlenDynamicPersistentTileSchedulerILi128ELi128ELi256ELi128ELb1ELb1ELb1ELb1ELb0ELb1EEEEEEEEEvNT_6ParamsE --------------------------
	.section	.text._ZN7cutlass13device_kernelIN5flash11enable_sm90INS1_16FlashAttnFwdSm90INS1_25CollectiveMainloopFwdSm90ILi2EN4cute5tupleIJNS5_1CILi1EEES8_S8_EEENS6_IJNS7_ILi128EEESA_NS7_ILi192EEEEEELi128ENS_12float_e4m3_tEfNS_4arch4Sm90ELb0ELb1ELb0ELb1ELb1ELb1ELb0ELb1ELb1ELb1ELb1ELb0EEENS1_21CollectiveEpilogueFwdINS6_IJSA_SA_SA_EEES9_NS_10bfloat16_tESF_Li256ELb1ELb1ELb1ELb1EEENS1_36VarlenDynamicPersistentTileSchedulerILi128ELi128ELi256ELi128ELb1ELb1ELb1ELb1ELb0ELb1EEEEEEEEEvNT_6ParamsE,"ax",@progbits
	.align	128
.text._ZN7cutlass13device_kernelIN5flash11enable_sm90INS1_16FlashAttnFwdSm90INS1_25CollectiveMainloopFwdSm90ILi2EN4cute5tupleIJNS5_1CILi1EEES8_S8_EEENS6_IJNS7_ILi128EEESA_NS7_ILi192EEEEEELi128ENS_12float_e4m3_tEfNS_4arch4Sm90ELb0ELb1ELb0ELb1ELb1ELb1ELb0ELb1ELb1ELb1ELb1ELb0EEENS1_21CollectiveEpilogueFwdINS6_IJSA_SA_SA_EEES9_NS_10bfloat16_tESF_Li256ELb1ELb1ELb1ELb1EEENS1_36VarlenDynamicPersistentTileSchedulerILi128ELi128ELi256ELi128ELb1ELb1ELb1ELb1ELb0ELb1EEEEEEEEEvNT_6ParamsE:
        .type           _ZN7cutlass13device_kernelIN5flash11enable_sm90INS1_16FlashAttnFwdSm90INS1_25CollectiveMainloopFwdSm90ILi2EN4cute5tupleIJNS5_1CILi1EEES8_S8_EEENS6_IJNS7_ILi128EEESA_NS7_ILi192EEEEEELi128ENS_12float_e4m3_tEfNS_4arch4Sm90ELb0ELb1ELb0ELb1ELb1ELb1ELb0ELb1ELb1ELb1ELb1ELb0EEENS1_21CollectiveEpilogueFwdINS6_IJSA_SA_SA_EEES9_NS_10bfloat16_tESF_Li256ELb1ELb1ELb1ELb1EEENS1_36VarlenDynamicPersistentTileSchedulerILi128ELi128ELi256ELi128ELb1ELb1ELb1ELb1ELb0ELb1EEEEEEEEEvNT_6ParamsE,@function
        .size           _ZN7cutlass13device_kernelIN5flash11enable_sm90INS1_16FlashAttnFwdSm90INS1_25CollectiveMainloopFwdSm90ILi2EN4cute5tupleIJNS5_1CILi1EEES8_S8_EEENS6_IJNS7_ILi128EEESA_NS7_ILi192EEEEEELi128ENS_12float_e4m3_tEfNS_4arch4Sm90ELb0ELb1ELb0ELb1ELb1ELb1ELb0ELb1ELb1ELb1ELb1ELb0EEENS1_21CollectiveEpilogueFwdINS6_IJSA_SA_SA_EEES9_NS_10bfloat16_tESF_Li256ELb1ELb1ELb1ELb1EEENS1_36VarlenDynamicPersistentTileSchedulerILi128ELi128ELi256ELi128ELb1ELb1ELb1ELb1ELb0ELb1EEEEEEEEEvNT_6ParamsE,(.L_x_3319 - _ZN7cutlass13device_kernelIN5flash11enable_sm90INS1_16FlashAttnFwdSm90INS1_25CollectiveMainloopFwdSm90ILi2EN4cute5tupleIJNS5_1CILi1EEES8_S8_EEENS6_IJNS7_ILi128EEESA_NS7_ILi192EEEEEELi128ENS_12float_e4m3_tEfNS_4arch4Sm90ELb0ELb1ELb0ELb1ELb1ELb1ELb0ELb1ELb1ELb1ELb1ELb0EEENS1_21CollectiveEpilogueFwdINS6_IJSA_SA_SA_EEES9_NS_10bfloat16_tESF_Li256ELb1ELb1ELb1ELb1EEENS1_36VarlenDynamicPersistentTileSchedulerILi128ELi128ELi256ELi128ELb1ELb1ELb1ELb1ELb0ELb1EEEEEEEEEvNT_6ParamsE)
        .other          _ZN7cutlass13device_kernelIN5flash11enable_sm90INS1_16FlashAttnFwdSm90INS1_25CollectiveMainloopFwdSm90ILi2EN4cute5tupleIJNS5_1CILi1EEES8_S8_EEENS6_IJNS7_ILi128EEESA_NS7_ILi192EEEEEELi128ENS_12float_e4m3_tEfNS_4arch4Sm90ELb0ELb1ELb0ELb1ELb1ELb1ELb0ELb1ELb1ELb1ELb1ELb0EEENS1_21CollectiveEpilogueFwdINS6_IJSA_SA_SA_EEES9_NS_10bfloat16_tESF_Li256ELb1ELb1ELb1ELb1EEENS1_36VarlenDynamicPersistentTileSchedulerILi128ELi128ELi256ELi128ELb1ELb1ELb1ELb1ELb0ELb1EEEEEEEEEvNT_6ParamsE,@"STO_CUDA_ENTRY STV_DEFAULT"
_ZN7cutlass13device_kernelIN5flash11enable_sm90INS1_16FlashAttnFwdSm90INS1_25CollectiveMainloopFwdSm90ILi2EN4cute5tupleIJNS5_1CILi1EEES8_S8_EEENS6_IJNS7_ILi128EEESA_NS7_ILi192EEEEEELi128ENS_12float_e4m3_tEfNS_4arch4Sm90ELb0ELb1ELb0ELb1ELb1ELb1ELb0ELb1ELb1ELb1ELb1ELb0EEENS1_21CollectiveEpilogueFwdINS6_IJSA_SA_SA_EEES9_NS_10bfloat16_tESF_Li256ELb1ELb1ELb1ELb1EEENS1_36VarlenDynamicPersistentTileSchedulerILi128ELi128ELi256ELi128ELb1ELb1ELb1ELb1ELb0ELb1EEEEEEEEEvNT_6ParamsE:
        /* <DEDUP_REMOVED lines=18> */
.L_x_1572:
[----:B------:R-:W-:Y:S05]  /*0120*/  BSYNC B0 ;  /* 0x0000000000007941 */ /* 0x000fea0003800000 */
.L_x_1571:
        /* <DEDUP_REMOVED lines=41> */
.L_x_1573:
        /* <DEDUP_REMOVED lines=22> */
.L_x_1574:
        /* <DEDUP_REMOVED lines=18> */
.L_x_1575:
        /* <DEDUP_REMOVED lines=22> */
.L_x_1576:
        /* <DEDUP_REMOVED lines=23> */
.L_x_1577:
        /* <DEDUP_REMOVED lines=8> */
.L_x_1580:
[----:B------:R-:W-:-:S08]  /*0990*/  NOP ;  /* 0x0000000000007918 */ /* 0x000fd00000000000 */
[----:B------:R-:W0:Y:S02]  /*09a0*/  USETMAXREG.TRY_ALLOC.CTAPOOL UP0, 0xe8 ;  /* 0x000000e8000079c8 */ /* 0x000e240008000600 */
[----:B0-----:R-:W-:-:S13]  /*09b0*/  PLOP3.LUT P0, PT, PT, PT, UP0, 0x80, 0x0 ;  /* 0x000000000000781c */ /* 0x001fda0003f0f008 */
[----:B------:R-:W-:Y:S05]  /*09c0*/  @!P0 BRA `(.L_x_1580) ;  /* 0xfffffffc00f08947 */ /* 0x000fea000383ffff */
[----:B------:R-:W0:Y:S01]  /*09d0*/  S2R R0, SR_TID.X ;  /* 0x0000000000007919 */ /* 0x000e220000002100 */
[----:B------:R-:W1:Y:S01]  /*09e0*/  S2UR UR38, SR_CgaCtaId ;  /* 0x00000000002679c3 */ /* 0x000e620000008800 */
[----:B------:R-:W-:Y:S01]  /*09f0*/  UMOV UR4, 0x400 ;  /* 0x0000040000047882 */ /* 0x000fe20000000000 */
[----:B------:R-:W-:-:S06]  /*0a00*/  LOP3.LUT R17, R17, 0xdfffffff, RZ, 0xc0, !PT ;  /* 0xdfffffff11117812 */ /* 0x000fcc00078ec0ff */
[----:B------:R-:W-:Y:S06]  /*0a10*/  BAR.ARV 0x8, 0x180 ;  /* 0x0206000000007b1d */ /* 0x000fec0000002000 */
[----:B-1----:R-:W-:-:S06]  /*0a20*/  ULEA UR4, UR38, UR4, 0x18 ;  /* 0x0000000426047291 */ /* 0x002fcc000f8ec03f */
[----:B------:R-:W-:Y:S01]  /*0a30*/  IMAD.U32 R16, RZ, RZ, UR4 ;  /* 0x00000004ff107e24 */ /* 0x000fe2000f8e00ff */
[----:B0-----:R-:W-:Y:S01]  /*0a40*/  SHF.R.U32.HI R0, RZ, 0x7, R0 ;  /* 0x00000007ff007819 */ /* 0x001fe20000011600 */
[----:B------:R-:W-:-:S03]  /*0a50*/  ULDC UR4, c[0x0][0xc3c] ;  /* 0x00030f0000047ab9 */ /* 0x000fc60000000800 */
[----:B------:R-:W-:-:S13]  /*0a60*/  ISETP.NE.AND P0, PT, R0, 0x1, PT ;  /* 0x000000010000780c */ /* 0x000fda0003f05270 */
[----:B------:R-:W-:Y:S01]  /*0a70*/  @P0 LOP3.LUT R17, R17, 0x20000000, RZ, 0xfc, !PT ;  /* 0x2000000011110812 */ /* 0x000fe200078efcff */
[----:B------:R-:W-:Y:S08]  /*0a80*/  @!P0 BAR.ARV 0x9, 0x100 ;  /* 0x0244000000008b1d */ /* 0x000ff00000002000 */
[----:B------:R-:W-:Y:S06]  /*0a90*/  BAR.SYNC.DEFER_BLOCKING 0x5, 0x180 ;  /* 0x0146000000007b1d */ /* 0x000fec0000010000 */
[----:B------:R-:W0:Y:S02]  /*0aa0*/  LDS.128 R192, [R16+0x228d0] ;  /* 0x0228d00010c07984 */ /* 0x000e240000000c00 */
[----:B------:R-:W-:Y:S06]  /*0ab0*/  BAR.ARV 0x4, 0x180 ;  /* 0x0106000000007b1d */ /* 0x000fec0000002000 */
[----:B0-----:R-:W-:-:S13]  /*0ac0*/  ISETP.GE.AND P0, PT, R195, UR4, PT ;  /* 0x00000004c3007c0c */ /* 0x001fda000bf06270 */
[----:B------:R-:W-:Y:S05]  /*0ad0*/  @P0 BRA `(.L_x_1581) ;  /* 0x0000029800f40947 */ /* 0x000fea0003800000 */
[----:B------:R-:W0:Y:S01]  /*0ae0*/  S2R R0, SR_TID.X ;  /* 0x0000000000007919 */ /* 0x000e220000002100 */
[----:B------:R-:W-:Y:S01]  /*0af0*/  R2UR UR39, R16 ;  /* 0x00000000102772ca */ /* 0x000fe200000e0000 */
[----:B------:R-:W-:Y:S01]  /*0b00*/  IMAD.MOV.U32 R225, RZ, RZ, 0x20 ;  /* 0x00000020ffe17424 */ /* 0x000fe200078e00ff */
[----:B------:R-:W-:Y:S01]  /*0b10*/  CS2R R22, SRZ ;  /* 0x0000000000167805 */ /* 0x000fe2000001ff00 */
[----:B------:R-:W-:Y:S01]  /*0b20*/  IMAD.MOV.U32 R173, RZ, RZ, RZ ;  /* 0x000000ffffad7224 */ /* 0x000fe200078e00ff */
[----:B------:R-:W-:Y:S01]  /*0b30*/  ULOP3.LUT UR40, UR36, 0x1, URZ, 0xfc, !UPT ;  /* 0x0000000124287892 */ /* 0x000fe2000f8efc3f */
[----:B------:R-:W-:Y:S01]  /*0b40*/  IMAD.MOV.U32 R168, RZ, RZ, RZ ;  /* 0x000000ffffa87224 */ /* 0x000fe200078e00ff */
[----:B------:R-:W-:-:S07]  /*0b50*/  UMOV UR37, URZ ;  /* 0x0000003f00257c82 */ /* 0x000fce0008000000 */
[----:B------:R-:W-:Y:S01]  /*0b60*/  UIADD3 UR39, UR39, 0x10400, URZ ;  /* 0x0001040027277890 */ /* 0x000fe2000fffe03f */
[----:B0-----:R-:W-:-:S05]  /*0b70*/  VIADD R15, R0, 0xffffff80 ;  /* 0xffffff80000f7836 */ /* 0x001fca0000000000 */
[----:B------:R-:W-:Y:S02]  /*0b80*/  SHF.R.S32.HI R0, RZ, 0x1f, R15 ;  /* 0x0000001fff007819 */ /* 0x000fe4000001140f */
[-C--:B------:R-:W-:Y:S02]  /*0b90*/  LEA.HI R3, R15, R15.reuse, RZ, 0x1 ;  /* 0x0000000f0f037211 */ /* 0x080fe400078f08ff */
[CC--:B------:R-:W-:Y:S02]  /*0ba0*/  LEA.HI R6, R0.reuse, R15.reuse, RZ, 0x4 ;  /* 0x0000000f00067211 */ /* 0x0c0fe400078f20ff */
[CC--:B------:R-:W-:Y:S02]  /*0bb0*/  LEA.HI R4, R0.reuse, R15.reuse, RZ, 0x5 ;  /* 0x0000000f00047211 */ /* 0x0c0fe400078f28ff */
[----:B------:R-:W-:Y:S02]  /*0bc0*/  LEA.HI R2, R0, R15, RZ, 0x2 ;  /* 0x0000000f00027211 */ /* 0x000fe400078f10ff */
[----:B------:R-:W-:Y:S01]  /*0bd0*/  SHF.R.S32.HI R204, RZ, 0x4, R6 ;  /* 0x00000004ffcc7819 */ /* 0x000fe20000011406 */
[----:B------:R-:W-:Y:S01]  /*0be0*/  IMAD.SHL.U32 R8, R4, 0x20, RZ ;  /* 0x0000002004087824 */ /* 0x000fe200078e00ff */
[----:B------:R-:W-:-:S02]  /*0bf0*/  LOP3.LUT R7, R6, 0x3fffff0, RZ, 0xc0, !PT ;  /* 0x03fffff006077812 */ /* 0x000fc400078ec0ff */
[--C-:B------:R-:W-:Y:S02]  /*0c00*/  SHF.R.S32.HI R4, RZ, 0x2, R2.reuse ;  /* 0x00000002ff047819 */ /* 0x100fe40000011402 */
[----:B------:R-:W-:Y:S01]  /*0c10*/  SHF.R.S32.HI R5, RZ, 0x1f, R2 ;  /* 0x0000001fff057819 */ /* 0x000fe20000011402 */
[----:B------:R-:W-:Y:S01]  /*0c20*/  IMAD.IADD R7, R15, 0x1, -R7 ;  /* 0x000000010f077824 */ /* 0x000fe200078e0a07 */
[----:B------:R-:W-:Y:S02]  /*0c30*/  LEA.HI R6, R6, R204, RZ, 0x1 ;  /* 0x000000cc06067211 */ /* 0x000fe400078f08ff */
[----:B------:R-:W-:Y:S02]  /*0c40*/  LOP3.LUT R8, R8, 0xfffffc00, RZ, 0xc0, !PT ;  /* 0xfffffc0008087812 */ /* 0x000fe400078ec0ff */
[----:B------:R-:W-:Y:S02]  /*0c50*/  LEA.HI R5, R5, R4, RZ, 0x2 ;  /* 0x0000000405057211 */ /* 0x000fe400078f10ff */
[----:B------:R-:W-:Y:S01]  /*0c60*/  LOP3.LUT R9, R6, 0x1ffffffe, RZ, 0xc0, !PT ;  /* 0x1ffffffe06097812 */ /* 0x000fe200078ec0ff */
[----:B------:R-:W-:Y:S01]  /*0c70*/  IMAD R8, R7, 0x40, R8 ;  /* 0x0000004007087824 */ /* 0x000fe200078e0208 */
[----:B------:R-:W-:-:S02]  /*0c80*/  LOP3.LUT R5, R5, 0xfffffffc, RZ, 0xc0, !PT ;  /* 0xfffffffc05057812 */ /* 0x000fc400078ec0ff */
[----:B------:R-:W-:Y:S01]  /*0c90*/  LOP3.LUT R2, R2, 0xfffffffc, RZ, 0xc0, !PT ;  /* 0xfffffffc02027812 */ /* 0x000fe200078ec0ff */
[----:B------:R-:W-:Y:S01]  /*0ca0*/  IMAD.IADD R9, R204, 0x1, -R9 ;  /* 0x00000001cc097824 */ /* 0x000fe200078e0a09 */
[----:B------:R-:W-:Y:S01]  /*0cb0*/  LOP3.LUT R227, R3, 0xfffffffe, RZ, 0xc0, !PT ;  /* 0xfffffffe03e37812 */ /* 0x000fe200078ec0ff */
[----:B------:R-:W-:Y:S01]  /*0cc0*/  IMAD.IADD R5, R4, 0x1, -R5 ;  /* 0x0000000104057824 */ /* 0x000fe200078e0a05 */
[--C-:B------:R-:W-:Y:S01]  /*0cd0*/  SHF.R.S32.HI R176, RZ, 0x1, R3.reuse ;  /* 0x00000001ffb07819 */ /* 0x100fe20000011403 */
[----:B------:R-:W-:Y:S01]  /*0ce0*/  IMAD R6, R9, 0x8, R8 ;  /* 0x0000000809067824 */ /* 0x000fe200078e0208 */
[----:B------:R-:W-:Y:S01]  /*0cf0*/  SHF.R.S32.HI R7, RZ, 0x1f, R3 ;  /* 0x0000001fff077819 */ /* 0x000fe20000011403 */
[C---:B------:R-:W-:Y:S01]  /*0d00*/  IMAD.IADD R4, R15.reuse, 0x1, -R2 ;  /* 0x000000010f047824 */ /* 0x040fe200078e0a02 */
[----:B------:R-:W-:Y:S01]  /*0d10*/  LEA.HI R2, R0, R15, RZ, 0x7 ;  /* 0x0000000f00027211 */ /* 0x000fe200078f38ff */
[----:B------:R-:W-:Y:S01]  /*0d20*/  IMAD.IADD R227, R15, 0x1, -R227 ;  /* 0x000000010fe37824 */ /* 0x000fe200078e0ae3 */
[----:B------:R0:W-:Y:S01]  /*0d30*/  STL [R1+0x58], R6 ;  /* 0x0000580601007387 */ /* 0x0001e20000100800 */
[-C--:B------:R-:W-:Y:S01]  /*0d40*/  LEA.HI R7, R7, R176.reuse, RZ, 0x3 ;  /* 0x000000b007077211 */ /* 0x080fe200078f18ff */
[----:B------:R-:W-:Y:S01]  /*0d50*/  IMAD.SHL.U32 R181, R5, 0x80, RZ ;  /* 0x0000008005b57824 */ /* 0x000fe200078e00ff */
[----:B------:R-:W-:Y:S01]  /*0d60*/  LOP3.LUT R228, R2, 0xffffff80, RZ, 0xc0, !PT ;  /* 0xffffff8002e47812 */ /* 0x000fe200078ec0ff */
[----:B------:R-:W-:Y:S01]  /*0d70*/  IMAD.SHL.U32 R174, R227, 0x8, RZ ;  /* 0x00000008e3ae7824 */ /* 0x000fe200078e00ff */
[----:B------:R-:W-:Y:S01]  /*0d80*/  LOP3.LUT R7, R7, 0xfffffff8, RZ, 0xc0, !PT ;  /* 0xfffffff807077812 */ /* 0x000fe200078ec0ff */
[----:B------:R-:W-:Y:S01]  /*0d90*/  IMAD.SHL.U32 R18, R227, 0x10, RZ ;  /* 0x00000010e3127824 */ /* 0x000fe200078e00ff */
[----:B------:R-:W-:Y:S01]  /*0da0*/  LEA.HI R3, R3, R176, RZ, 0x1 ;  /* 0x000000b003037211 */ /* 0x000fe200078f08ff */
[----:B------:R-:W-:Y:S01]  /*0db0*/  VIADD R189, R174, 0x20 ;  /* 0x00000020aebd7836 */ /* 0x000fe20000000000 */
[----:B------:R-:W-:Y:S01]  /*0dc0*/  SHF.R.S32.HI R20, RZ, 0x7, R2 ;  /* 0x00000007ff147819 */ /* 0x000fe20000011402 */
[----:B------:R-:W-:Y:S01]  /*0dd0*/  IMAD.IADD R228, R15, 0x1, -R228 ;  /* 0x000000010fe47824 */ /* 0x000fe200078e0ae4 */
[----:B0-----:R-:W-:Y:S01]  /*0de0*/  LEA.HI R6, R4, R4, RZ, 0x1 ;  /* 0x0000000404067211 */ /* 0x001fe200078f08ff */
[----:B------:R-:W-:Y:S01]  /*0df0*/  IMAD.IADD R8, R174, 0x1, R189 ;  /* 0x00000001ae087824 */ /* 0x000fe200078e02bd */
[----:B------:R-:W-:Y:S01]  /*0e00*/  LOP3.LUT R3, R3, 0x3fffffe, RZ, 0xc0, !PT ;  /* 0x03fffffe03037812 */ /* 0x000fe200078ec0ff */
[----:B------:R-:W-:Y:S01]  /*0e10*/  IMAD.IADD R187, R176, 0x1, -R7 ;  /* 0x00000001b0bb7824 */ /* 0x000fe200078e0a07 */
[----:B------:R-:W-:Y:S01]  /*0e20*/  LOP3.LUT R9, R6, 0x1ffffffe, RZ, 0xc0, !PT ;  /* 0x1ffffffe06097812 */ /* 0x000fe200078ec0ff */
[----:B------:R-:W-:Y:S01]  /*0e30*/  VIADD R191, R174, 0x40 ;  /* 0x00000040aebf7836 */ /* 0x000fe20000000000 */
[----:B------:R-:W-:Y:S01]  /*0e40*/  SHF.R.S32.HI R11, RZ, 0x1f, R8 ;  /* 0x0000001fff0b7819 */ /* 0x000fe20000011408 */
[----:B------:R-:W-:Y:S01]  /*0e50*/  IMAD.IADD R3, R176, 0x1, -R3 ;  /* 0x00000001b0037824 */ /* 0x000fe200078e0a03 */
[----:B------:R-:W-:Y:S01]  /*0e60*/  LEA.HI R2, R2, R20, RZ, 0x1 ;  /* 0x0000001402027211 */ /* 0x000fe200078f08ff */
[----:B------:R-:W-:Y:S01]  /*0e70*/  IMAD.IADD R198, R4, 0x1, -R9 ;  /* 0x0000000104c67824 */ /* 0x000fe200078e0a09 */
[----:B------:R-:W-:Y:S01]  /*0e80*/  SHF.R.S32.HI R9, RZ, 0x1f, R228 ;  /* 0x0000001fff097819 */ /* 0x000fe200000114e4 */
[----:B------:R-:W-:Y:S01]  /*0e90*/  IMAD.SHL.U32 R4, R187, 0x80, RZ ;  /* 0x00000080bb047824 */ /* 0x000fe200078e00ff */
[----:B------:R-:W-:Y:S01]  /*0ea0*/  LEA.HI R12, R11, R8, RZ, 0x4 ;  /* 0x000000080b0c7211 */ /* 0x000fe200078f20ff */
[----:B------:R-:W-:Y:S01]  /*0eb0*/  IMAD R3, R204, 0x8, R3 ;  /* 0x00000008cc037824 */ /* 0x000fe200078e0203 */
[----:B------:R-:W-:Y:S01]  /*0ec0*/  LEA.HI R6, R9, R228, RZ, 0x2 ;  /* 0x000000e409067211 */ /* 0x000fe200078f10ff */
[C---:B------:R-:W-:Y:S01]  /*0ed0*/  IMAD.IADD R10, R174.reuse, 0x1, R191 ;  /* 0x00000001ae0a7824 */ /* 0x040fe200078e02bf */
[----:B------:R-:W-:Y:S01]  /*0ee0*/  LEA.HI R14, R11, R8, RZ, 0x6 ;  /* 0x000000080b0e7211 */ /* 0x000fe200078f30ff */
[----:B------:R-:W-:Y:S01]  /*0ef0*/  IMAD.SHL.U32 R183, R3, 0x40, RZ ;  /* 0x0000004003b77824 */ /* 0x000fe200078e00ff */
[--C-:B------:R-:W-:Y:S01]  /*0f00*/  SHF.R.S32.HI R8, RZ, 0x2, R6.reuse ;  /* 0x00000002ff087819 */ /* 0x100fe20000011406 */
[----:B------:R-:W-:Y:S01]  /*0f10*/  VIADD R190, R174, 0x10 ;  /* 0x00000010aebe7836 */ /* 0x000fe20000000000 */
[----:B------:R-:W-:Y:S01]  /*0f20*/  SHF.R.S32.HI R11, RZ, 0x1f, R6 ;  /* 0x0000001fff0b7819 */ /* 0x000fe20000011406 */
[----:B------:R-:W-:Y:S01]  /*0f30*/  IMAD.SHL.U32 R14, R14, 0x80, RZ ;  /* 0x000000800e0e7824 */ /* 0x000fe200078e00ff */
[----:B------:R-:W-:Y:S01]  /*0f40*/  LOP3.LUT R7, R4, 0x380, RZ, 0xc0, !PT ;  /* 0x0000038004077812 */ /* 0x000fe200078ec0ff */
[C---:B------:R-:W-:Y:S01]  /*0f50*/  VIADD R196, R174.reuse, 0x30 ;  /* 0x00000030aec47836 */ /* 0x040fe20000000000 */
[----:B------:R-:W-:Y:S01]  /*0f60*/  LEA.HI R11, R11, R8, RZ, 0x3 ;  /* 0x000000080b0b7211 */ /* 0x000fe200078f18ff */
[----:B------:R-:W-:Y:S01]  /*0f70*/  VIADD R197, R174, 0x50 ;  /* 0x00000050aec57836 */ /* 0x000fe20000000000 */
[----:B------:R-:W-:Y:S01]  /*0f80*/  LEA.HI R9, R9, R228, RZ, 0x5 ;  /* 0x000000e409097211 */ /* 0x000fe200078f28ff */
[C---:B------:R-:W-:Y:S01]  /*0f90*/  VIADD R177, R18.reuse, 0x60 ;  /* 0x0000006012b17836 */ /* 0x040fe20000000000 */
[----:B------:R-:W-:Y:S01]  /*0fa0*/  LOP3.LUT R11, R11, 0xfffffff8, RZ, 0xc0, !PT ;  /* 0xfffffff80b0b7812 */ /* 0x000fe200078ec0ff */
[C---:B------:R-:W-:Y:S01]  /*0fb0*/  VIADD R185, R18.reuse, 0x80 ;  /* 0x0000008012b97836 */ /* 0x040fe20000000000 */
[----:B------:R-:W-:Y:S01]  /*0fc0*/  LOP3.LUT R181, R181, 0x180, RZ, 0xc0, !PT ;  /* 0x00000180b5b57812 */ /* 0x000fe200078ec0ff */
[----:B------:R-:W-:Y:S01]  /*0fd0*/  VIADD R186, R18, 0xa0 ;  /* 0x000000a012ba7836 */ /* 0x000fe20000000000 */
[----:B------:R-:W-:Y:S01]  /*0fe0*/  SHF.R.U32.HI R4, RZ, 0x3, R7 ;  /* 0x00000003ff047819 */ /* 0x000fe20000011607 */
[----:B------:R-:W-:Y:S01]  /*0ff0*/  IMAD.IADD R8, R8, 0x1, -R11 ;  /* 0x0000000108087824 */ /* 0x000fe200078e0a0b */
[----:B------:R-:W-:-:S02]  /*1000*/  LOP3.LUT R7, R7, 0x10, R18, 0xf8, !PT ;  /* 0x0000001007077812 */ /* 0x000fc400078ef812 */
[----:B------:R-:W-:Y:S02]  /*1010*/  SHF.R.S32.HI R9, RZ, 0x5, R9 ;  /* 0x00000005ff097819 */ /* 0x000fe40000011409 */
[----:B------:R-:W-:Y:S02]  /*1020*/  LOP3.LUT R2, R2, 0x3fffffe, RZ, 0xc0, !PT ;  /* 0x03fffffe02027812 */ /* 0x000fe400078ec0ff */
[----:B------:R-:W-:Y:S01]  /*1030*/  LOP3.LUT R3, R181, 0x30, R12, 0xf8, !PT ;  /* 0x00000030b5037812 */ /* 0x000fe200078ef80c */
[----:B------:R-:W-:Y:S01]  /*1040*/  IMAD R9, R9, 0x10, R8 ;  /* 0x0000001009097824 */ /* 0x000fe200078e0208 */
[----:B------:R-:W-:Y:S01]  /*1050*/  SHF.R.U32.HI R182, RZ, 0x3, R181 ;  /* 0x00000003ffb67819 */ /* 0x000fe200000116b5 */
[----:B------:R-:W-:Y:S01]  /*1060*/  IMAD.IADD R2, R20, 0x1, -R2 ;  /* 0x0000000114027824 */ /* 0x000fe200078e0a02 */
[----:B------:R-:W-:Y:S02]  /*1070*/  LOP3.LUT R7, R7, R4, RZ, 0x3c, !PT ;  /* 0x0000000407077212 */ /* 0x000fe400078e3cff */
[----:B------:R-:W-:Y:S01]  /*1080*/  LEA.HI R0, R0, R15, RZ, 0x3 ;  /* 0x0000000f00007211 */ /* 0x000fe200078f18ff */
[----:B------:R-:W-:Y:S01]  /*1090*/  IMAD R4, R2, 0x40, R9 ;  /* 0x0000004002047824 */ /* 0x000fe200078e0209 */
[----:B------:R-:W-:Y:S01]  /*10a0*/  LOP3.LUT R14, R14, 0xffffe000, RZ, 0xc0, !PT ;  /* 0xffffe0000e0e7812 */ /* 0x000fe200078ec0ff */
[----:B------:R-:W-:Y:S01]  /*10b0*/  IMAD R204, R204, 0x400, R7 ;  /* 0x00000400cccc7824 */ /* 0x000fe200078e0207 */
[----:B------:R-:W-:Y:S01]  /*10c0*/  LOP3.LUT R3, R3, R182, RZ, 0x3c, !PT ;  /* 0x000000b603037212 */ /* 0x000fe200078e3cff */
[----:B------:R-:W-:Y:S01]  /*10d0*/  IMAD R198, R198, 0x8, R4 ;  /* 0x00000008c6c67824 */ /* 0x000fe200078e0204 */
[----:B------:R-:W-:Y:S01]  /*10e0*/  LOP3.LUT R206, R0, 0xfffffff8, RZ, 0xc0, !PT ;  /* 0xfffffff800ce7812 */ /* 0x000fe200078ec0ff */
[----:B------:R-:W-:Y:S01]  /*10f0*/  STL [R1+0x54], R4 ;  /* 0x0000540401007387 */ /* 0x000fe20000100800 */
[----:B------:R-:W-:-:S02]  /*1100*/  IADD3 R7, R3, R183, R14 ;  /* 0x000000b703077210 */ /* 0x000fc40007ffe00e */
[----:B------:R-:W-:Y:S01]  /*1110*/  SHF.R.S32.HI R13, RZ, 0x1f, R10 ;  /* 0x0000001fff0d7819 */ /* 0x000fe2000001140a */
[----:B------:R-:W-:Y:S01]  /*1120*/  IMAD.IADD R206, R15, 0x1, -R206 ;  /* 0x000000010fce7824 */ /* 0x000fe200078e0ace */
[----:B------:R-:W-:Y:S02]  /*1130*/  SHF.R.S32.HI R3, RZ, 0x1f, R190 ;  /* 0x0000001fff037819 */ /* 0x000fe400000114be */
[CC--:B------:R-:W-:Y:S01]  /*1140*/  LEA.HI R180, R13.reuse, R10.reuse, RZ, 0x4 ;  /* 0x0000000a0db47211 */ /* 0x0c0fe200078f20ff */
[----:B------:R-:W-:Y:S01]  /*1150*/  IMAD.SHL.U32 R201, R206, 0x8, RZ ;  /* 0x00000008cec97824 */ /* 0x000fe200078e00ff */
[----:B------:R-:W-:Y:S01]  /*1160*/  LEA.HI R10, R13, R10, RZ, 0x6 ;  /* 0x0000000a0d0a7211 */ /* 0x000fe200078f30ff */
[----:B------:R0:W-:Y:S01]  /*1170*/  STL [R1+0x44], R3 ;  /* 0x0000440301007387 */ /* 0x0001e20000100800 */
[----:B------:R-:W-:Y:S01]  /*1180*/  LOP3.LUT P0, RZ, R5, 0x2, RZ, 0xc0, !PT ;  /* 0x0000000205ff7812 */ /* 0x000fe2000780c0ff */
[----:B------:R-:W-:Y:S01]  /*1190*/  VIADD R205, R201, 0x40 ;  /* 0x00000040c9cd7836 */ /* 0x000fe20000000000 */
[----:B------:R-:W-:Y:S01]  /*11a0*/  SHF.R.S32.HI R226, RZ, 0x3, R0 ;  /* 0x00000003ffe27819 */ /* 0x000fe20000011400 */
[----:B------:R-:W-:Y:S01]  /*11b0*/  IMAD.SHL.U32 R10, R10, 0x80, RZ ;  /* 0x000000800a0a7824 */ /* 0x000fe200078e00ff */
[----:B------:R-:W-:-:S02]  /*11c0*/  LOP3.LUT R5, R181, 0x30, R180, 0xf8, !PT ;  /* 0x00000030b5057812 */ /* 0x000fc400078ef8b4 */
[----:B------:R-:W-:Y:S02]  /*11d0*/  SHF.R.S32.HI R2, RZ, 0x1f, R201 ;  /* 0x0000001fff027819 */ /* 0x000fe400000114c9 */
[----:B------:R-:W-:Y:S02]  /*11e0*/  SHF.R.S32.HI R0, RZ, 0x1f, R189 ;  /* 0x0000001fff007819 */ /* 0x000fe400000114bd */
[----:B0-----:R-:W-:Y:S02]  /*11f0*/  LOP3.LUT R3, R6, 0x7ffffffc, RZ, 0xc0, !PT ;  /* 0x7ffffffc06037812 */ /* 0x001fe400078ec0ff */
[----:B------:R-:W-:Y:S01]  /*1200*/  SHF.R.S32.HI R2, RZ, 0x1f, R196 ;  /* 0x0000001fff027819 */ /* 0x000fe200000114c4 */
[----:B------:R0:W-:Y:S01]  /*1210*/  STL [R1+0x40], R0 ;  /* 0x0000400001007387 */ /* 0x0001e20000100800 */
[----:B------:R-:W-:Y:S01]  /*1220*/  LOP3.LUT R10, R10, 0xffffe000, RZ, 0xc0, !PT ;  /* 0xffffe0000a0a7812 */ /* 0x000fe200078ec0ff */
[----:B------:R-:W-:Y:S01]  /*1230*/  IMAD.IADD R3, R228, 0x1, -R3 ;  /* 0x00000001e4037824 */ /* 0x000fe200078e0a03 */
[----:B------:R-:W-:Y:S01]  /*1240*/  LOP3.LUT R5, R5, R182, RZ, 0x3c, !PT ;  /* 0x000000b605057212 */ /* 0x000fe200078e3cff */
[----:B------:R1:W-:Y:S01]  /*1250*/  STL [R1+0x3c], R2 ;  /* 0x00003c0201007387 */ /* 0x0003e20000100800 */
[----:B------:R-:W-:Y:S01]  /*1260*/  SEL R225, R225, 0xffffffe0, !P0 ;  /* 0xffffffe0e1e17807 */ /* 0x000fe20004000000 */
[----:B------:R-:W-:Y:S01]  /*1270*/  IMAD.SHL.U32 R171, R3, 0x2, RZ ;  /* 0x0000000203ab7824 */ /* 0x000fe200078e00ff */
[----:B------:R-:W-:-:S02]  /*1280*/  IADD3 R11, R5, R183, R10 ;  /* 0x000000b7050b7210 */ /* 0x000fc40007ffe00a */
[--C-:B------:R-:W-:Y:S01]  /*1290*/  LOP3.LUT R5, R181, 0x30, R18.reuse, 0xf8, !PT ;  /* 0x00000030b5057812 */ /* 0x100fe200078ef812 */
[C---:B------:R-:W-:Y:S01]  /*12a0*/  VIADD R224, R171.reuse, 0x8 ;  /* 0x00000008abe07836 */ /* 0x040fe20000000000 */
[----:B0-----:R-:W-:Y:S01]  /*12b0*/  SHF.R.S32.HI R0, RZ, 0x1f, R191 ;  /* 0x0000001fff007819 */ /* 0x001fe200000114bf */
[----:B------:R-:W-:Y:S01]  /*12c0*/  VIADD R223, R171, 0x10 ;  /* 0x00000010abdf7836 */ /* 0x000fe20000000000 */
[----:B------:R-:W-:Y:S01]  /*12d0*/  LOP3.LUT R3, R181, 0x10, R18, 0xf8, !PT ;  /* 0x00000010b5037812 */ /* 0x000fe200078ef812 */
[C---:B------:R-:W-:Y:S01]  /*12e0*/  VIADD R221, R171.reuse, 0x20 ;  /* 0x00000020abdd7836 */ /* 0x040fe20000000000 */
[----:B-1----:R-:W-:Y:S01]  /*12f0*/  SHF.R.S32.HI R2, RZ, 0x1f, R197 ;  /* 0x0000001fff027819 */ /* 0x002fe200000114c5 */
[C---:B------:R-:W-:Y:S01]  /*1300*/  VIADD R220, R171.reuse, 0x28 ;  /* 0x00000028abdc7836 */ /* 0x040fe20000000000 */
[----:B------:R0:W-:Y:S01]  /*1310*/  STL [R1+0x38], R0 ;  /* 0x0000380001007387 */ /* 0x0001e20000100800 */
[----:B------:R-:W-:Y:S01]  /*1320*/  VIADD R218, R171, 0x38 ;  /* 0x00000038abda7836 */ /* 0x000fe20000000000 */
[-C--:B------:R-:W-:Y:S01]  /*1330*/  LOP3.LUT R5, R5, R182.reuse, RZ, 0x3c, !PT ;  /* 0x000000b605057212 */ /* 0x080fe200078e3cff */
[C---:B------:R-:W-:Y:S01]  /*1340*/  VIADD R217, R171.reuse, 0x40 ;  /* 0x00000040abd97836 */ /* 0x040fe20000000000 */
[----:B------:R1:W-:Y:S01]  /*1350*/  STL [R1+0x34], R2 ;  /* 0x0000340201007387 */ /* 0x0003e20000100800 */
[----:B------:R-:W-:Y:S01]  /*1360*/  VIADD R215, R171, 0x50 ;  /* 0x00000050abd77836 */ /* 0x000fe20000000000 */
[----:B------:R-:W-:Y:S01]  /*1370*/  LOP3.LUT R202, R3, R182, RZ, 0x3c, !PT ;  /* 0x000000b603ca7212 */ /* 0x000fe200078e3cff */
[C---:B------:R-:W-:Y:S01]  /*1380*/  VIADD R214, R171.reuse, 0x58 ;  /* 0x00000058abd67836 */ /* 0x040fe20000000000 */
[----:B------:R-:W-:Y:S01]  /*1390*/  IADD3 R3, R16, R183, R5 ;  /* 0x000000b710037210 */ /* 0x000fe20007ffe005 */
[C---:B------:R-:W-:Y:S01]  /*13a0*/  VIADD R212, R171.reuse, 0x68 ;  /* 0x00000068abd47836 */ /* 0x040fe20000000000 */
[----:B0-----:R-:W-:Y:S01]  /*13b0*/  SHF.R.S32.HI R0, RZ, 0x1f, R205 ;  /* 0x0000001fff007819 */ /* 0x001fe200000114cd */
[C---:B------:R-:W-:Y:S01]  /*13c0*/  VIADD R211, R171.reuse, 0x70 ;  /* 0x00000070abd37836 */ /* 0x040fe20000000000 */
[----:B------:R-:W-:Y:S01]  /*13d0*/  SHF.R.S32.HI R0, RZ, 0x1f, R171 ;  /* 0x0000001fff007819 */ /* 0x000fe200000114ab */
[----:B------:R0:W-:Y:S01]  /*13e0*/  STL [R1+0x50], R3 ;  /* 0x0000500301007387 */ /* 0x0001e20000100800 */
[----:B-1----:R-:W-:Y:S01]  /*13f0*/  SHF.R.S32.HI R2, RZ, 0x1f, R224 ;  /* 0x0000001fff027819 */ /* 0x002fe200000114e0 */
        /* <DEDUP_REMOVED lines=10> */
[----:B------:R-:W-:Y:S01]  /*14a0*/  IMAD.IADD R202, R183, 0x1, R202 ;  /* 0x00000001b7ca7824 */ /* 0x000fe200078e02ca */
[----:B------:R-:W-:-:S02]  /*14b0*/  SHF.R.S32.HI R2, RZ, 0x1f, R215 ;  /* 0x0000001fff027819 */ /* 0x000fc400000114d7 */
[----:B------:R-:W-:Y:S01]  /*14c0*/  SHF.R.S32.HI R0, RZ, 0x1f, R214 ;  /* 0x0000001fff007819 */ /* 0x000fe200000114d6 */
[----:B------:R-:W-:Y:S01]  /*14d0*/  IMAD.IADD R203, R225, 0x1, R202 ;  /* 0x00000001e1cb7824 */ /* 0x000fe200078e02ca */
[----:B------:R-:W-:Y:S01]  /*14e0*/  SHF.R.S32.HI R2, RZ, 0x1f, R212 ;  /* 0x0000001fff027819 */ /* 0x000fe200000114d4 */
[C---:B------:R-:W-:Y:S01]  /*14f0*/  IMAD.IADD R2, R16.reuse, 0x1, R7 ;  /* 0x0000000110027824 */ /* 0x040fe200078e0207 */
[----:B------:R-:W-:Y:S01]  /*1500*/  SHF.R.S32.HI R0, RZ, 0x1f, R211 ;  /* 0x0000001fff007819 */ /* 0x000fe200000114d3 */
[----:B------:R-:W-:Y:S01]  /*1510*/  IMAD.IADD R0, R16, 0x1, R11 ;  /* 0x0000000110007824 */ /* 0x000fe200078e020b */
[----:B0-----:R-:W-:Y:S02]  /*1520*/  SHF.R.S32.HI R3, RZ, 0x1f, R222 ;  /* 0x0000001fff037819 */ /* 0x001fe400000114de */
[----:B------:R0:W-:Y:S01]  /*1530*/  STL [R1+0x4c], R2 ;  /* 0x00004c0201007387 */ /* 0x0001e20000100800 */
[----:B------:R-:W-:Y:S02]  /*1540*/  SHF.R.S32.HI R3, RZ, 0x1f, R219 ;  /* 0x0000001fff037819 */ /* 0x000fe400000114db */
[----:B------:R-:W-:Y:S01]  /*1550*/  SHF.R.S32.HI R3, RZ, 0x1f, R216 ;  /* 0x0000001fff037819 */ /* 0x000fe200000114d8 */
[----:B------:R0:W-:Y:S01]  /*1560*/  STL [R1+0x48], R0 ;  /* 0x0000480001007387 */ /* 0x0001e20000100800 */
[----:B------:R-:W-:-:S02]  /*1570*/  SHF.R.S32.HI R188, RZ, 0x1f, R177 ;  /* 0x0000001fffbc7819 */ /* 0x000fc400000114b1 */
[----:B------:R-:W-:Y:S02]  /*1580*/  SHF.R.S32.HI R200, RZ, 0x1f, R185 ;  /* 0x0000001fffc87819 */ /* 0x000fe400000114b9 */
[----:B------:R-:W-:Y:S02]  /*1590*/  SHF.R.S32.HI R199, RZ, 0x1f, R186 ;  /* 0x0000001fffc77819 */ /* 0x000fe400000114ba */
[----:B------:R-:W-:Y:S02]  /*15a0*/  SHF.R.S32.HI R179, RZ, 0x4, R12 ;  /* 0x00000004ffb37819 */ /* 0x000fe4000001140c */
[----:B------:R-:W-:Y:S02]  /*15b0*/  SHF.R.S32.HI R180, RZ, 0x4, R180 ;  /* 0x00000004ffb47819 */ /* 0x000fe400000114b4 */
[----:B------:R-:W-:Y:S02]  /*15c0*/  SHF.R.S32.HI R3, RZ, 0x1f, R213 ;  /* 0x0000001fff037819 */ /* 0x000fe400000114d5 */
[----:B------:R-:W-:-:S02]  /*15d0*/  SHF.R.S32.HI R229, RZ, 0x1f, R210 ;  /* 0x0000001fffe57819 */ /* 0x000fc400000114d2 */
[----:B0-----:R-:W-:-:S07]  /*15e0*/  IADD3 R225, R225, UR39, R202 ;  /* 0x00000027e1e17c10 */ /* 0x001fce000fffe0ca */
.L_x_1824:
[----:B------:R-:W-:Y:S05]  /*15f0*/  YIELD ;  /* 0x0000000000007946 */ /* 0x000fea0003800000 */
[----:B------:R-:W-:Y:S01]  /*1600*/  ULDC.64 UR4, c[0x0][0xa28] ;  /* 0x00028a0000047ab9 */ /* 0x000fe20000000a00 */
[----:B0--3--:R-:W0:Y:S01]  /*1610*/  LDC.64 R4, c[0x0][0xa08] ;  /* 0x00028200ff047b82 */ /* 0x009e220000000a00 */
[----:B------:R-:W-:Y:S01]  /*1620*/  ISETP.NE.U32.AND P1, PT, RZ, UR4, PT ;  /* 0x00000004ff007c0c */ /* 0x000fe2000bf25070 */
[----:B------:R-:W-:Y:S02]  /*1630*/  IMAD.MOV.U32 R79, RZ, RZ, RZ ;  /* 0x000000ffff4f7224 */ /* 0x000fe400078e00ff */
[----:B------:R-:W-:Y:S01]  /*1640*/  IMAD.MOV.U32 R11, RZ, RZ, RZ ;  /* 0x000000ffff0b7224 */ /* 0x000fe200078e00ff */
[----:B------:R-:W-:Y:S01]  /*1650*/  ISETP.NE.AND.EX P1, PT, RZ, UR5, PT, P1 ;  /* 0x00000005ff007c0c */ /* 0x000fe2000bf25310 */
[----:B------:R-:W-:-:S02]  /*1660*/  ULDC.64 UR4, c[0x0][0xa18] ;  /* 0x0002860000047ab9 */ /* 0x000fc40000000a00 */
[----:B------:R-:W-:-:S04]  /*1670*/  ISETP.NE.U32.AND P2, PT, RZ, UR4, PT ;  /* 0x00000004ff007c0c */ /* 0x000fc8000bf45070 */
[----:B------:R-:W-:Y:S01]  /*1680*/  ISETP.NE.AND.EX P2, PT, RZ, UR5, PT, P2 ;  /* 0x00000005ff007c0c */ /* 0x000fe2000bf45320 */
[----:B------:R-:W-:Y:S02]  /*1690*/  ULDC.64 UR4, c[0x0][0xa08] ;  /* 0x0002820000047ab9 */ /* 0x000fe40000000a00 */
[----:B------:R-:W-:-:S03]  /*16a0*/  ISETP.NE.U32.AND P0, PT, RZ, UR4, PT ;  /* 0x00000004ff007c0c */ /* 0x000fc6000bf05070 */
[----:B-1----:R-:W1:Y:S01]  /*16b0*/  @P1 LDC.64 R2, c[0x0][0xa28] ;  /* 0x00028a00ff021b82 */ /* 0x002e620000000a00 */
[----:B------:R-:W-:Y:S01]  /*16c0*/  ISETP.NE.AND.EX P0, PT, RZ, UR5, PT, P0 ;  /* 0x00000005ff007c0c */ /* 0x000fe2000bf05300 */
[----:B0-----:R-:W-:-:S06]  /*16d0*/  IMAD.WIDE R8, R195, 0x4, R4 ;  /* 0x00000004c3087825 */ /* 0x001fcc00078e0204 */
[----:B------:R-:W0:Y:S01]  /*16e0*/  @P2 LDC.64 R6, c[0x0][0xa18] ;  /* 0x00028600ff062b82 */ /* 0x000e220000000a00 */
[----:B------:R-:W-:Y:S02]  /*16f0*/  ULDC UR4, c[0x0][0x288] ;  /* 0x0000a20000047ab9 */ /* 0x000fe40000000800 */
[----:B------:R-:W-:Y:S01]  /*1700*/  IMAD.U32 R170, RZ, RZ, UR4 ;  /* 0x00000004ffaa7e24 */ /* 0x000fe2000f8e00ff */
[----:B------:R-:W-:Y:S02]  /*1710*/  ULDC.64 UR4, c[0x0][0x418] ;  /* 0x0001060000047ab9 */ /* 0x000fe40000000a00 */
[----:B------:R-:W5:Y:S01]  /*1720*/  @P0 LDG.E R79, desc[UR42][R8.64] ;  /* 0x0000002a084f0981 */ /* 0x000f62000c1e1900 */
[----:B-1----:R-:W-:-:S04]  /*1730*/  @P1 IMAD.WIDE R2, R195, 0x4, R2 ;  /* 0x00000004c3021825 */ /* 0x002fc800078e0202 */
[----:B0-----:R-:W-:Y:S01]  /*1740*/  @P2 IMAD.WIDE R4, R195, 0x4, R6 ;  /* 0x00000004c3042825 */ /* 0x001fe200078e0206 */
[----:B------:R-:W-:Y:S01]  /*1750*/  UISETP.NE.U32.AND UP0, UPT, UR4, URZ, UPT ;  /* 0x0000003f0400728c */ /* 0x000fe2000bf05070 */
[----:B------:R0:W5:Y:S02]  /*1760*/  @P1 LDG.E R11, desc[UR42][R2.64] ;  /* 0x0000002a020b1981 */ /* 0x000164000c1e1900 */
[----:B------:R-:W-:Y:S02]  /*1770*/  ULDC UR4, c[0x0][0x424] ;  /* 0x0001090000047ab9 */ /* 0x000fe40000000800 */
[----:B------:R1:W5:Y:S01]  /*1780*/  @P2 LDG.E R170, desc[UR42][R4.64] ;  /* 0x0000002a04aa2981 */ /* 0x000362000c1e1900 */
[----:B------:R-:W-:-:S03]  /*1790*/  UISETP.NE.AND.EX UP0, UPT, UR5, URZ, UPT, UP0 ;  /* 0x0000003f0500728c */ /* 0x000fc6000bf05300 */
[----:B------:R-:W-:Y:S01]  /*17a0*/  ULDC UR5, c[0x0][0x2f0] ;  /* 0x0000bc0000057ab9 */ /* 0x000fe20000000800 */
[----:B------:R-:W-:-:S04]  /*17b0*/  USEL UR4, UR4, 0x1, UP0 ;  /* 0x0000000104047887 */ /* 0x000fc80008000000 */
[----:B------:R-:W-:-:S03]  /*17c0*/  UIMAD UR4, UR4, UR5, URZ ;  /* 0x00000005040472a4 */ /* 0x000fc6000f8e023f */
[----:B------:R-:W-:Y:S02]  /*17d0*/  ULDC UR5, c[0x0][0x348] ;  /* 0x0000d20000057ab9 */ /* 0x000fe40000000800 */
[----:B0-----:R-:W-:Y:S02]  /*17e0*/  IMAD.U32 R2, RZ, RZ, UR5 ;  /* 0x00000005ff027e24 */ /* 0x001fe4000f8e00ff */
[----:B------:R-:W-:Y:S01]  /*17f0*/  IMAD.U32 R28, RZ, RZ, UR4 ;  /* 0x00000004ff1c7e24 */ /* 0x000fe2000f8e00ff */
[----:B-1--4-:R-:W-:Y:S06]  /*1800*/  @P2 BRA `(.L_x_1582) ;  /* 0x0000000000242947 */ /* 0x012fec0003800000 */
        /* <DEDUP_REMOVED lines=9> */
.L_x_1582:
        /* <DEDUP_REMOVED lines=10> */
[----:B------:R-:W0:Y:S02]  /*1940*/  LDC.64 R28, c[0x0][0xa20] ;  /* 0x00028800ff1c7b82 */ /* 0x000e240000000a00 */
[----:B0-----:R-:W-:-:S06]  /*1950*/  IMAD.WIDE R28, R195, 0x4, R28 ;  /* 0x00000004c31c7825 */ /* 0x001fcc00078e021c */
[----:B------:R0:W5:Y:S01]  /*1960*/  LDG.E R28, desc[UR42][R28.64] ;  /* 0x0000002a1c1c7981 */ /* 0x000162000c1e1900 */
[----:B------:R-:W-:Y:S05]  /*1970*/  BRA `(.L_x_1584) ;  /* 0x0000000000107947 */ /* 0x000fea0003800000 */
.L_x_1583:
[----:B------:R-:W-:Y:S05]  /*1980*/  @!P0 BRA `(.L_x_1584) ;  /* 0x00000000000c8947 */ /* 0x000fea0003800000 */
[----:B------:R-:W2:Y:S04]  /*1990*/  LDG.E R3, desc[UR42][R8.64] ;  /* 0x0000002a08037981 */ /* 0x000ea8000c1e1900 */
[----:B------:R-:W2:Y:S02]  /*19a0*/  LDG.E R28, desc[UR42][R8.64+0x4] ;  /* 0x0000042a081c7981 */ /* 0x000ea4000c1e1900 */
[----:B--2---:R-:W-:-:S07]  /*19b0*/  IMAD.IADD R28, R28, 0x1, -R3 ;  /* 0x000000011c1c7824 */ /* 0x004fce00078e0a03 */
.L_x_1584:
[----:B------:R-:W-:Y:S01]  /*19c0*/  ULDC.64 UR4, c[0x0][0xa10] ;  /* 0x0002840000047ab9 */ /* 0x000fe20000000a00 */
[----:B------:R-:W1:Y:S01]  /*19d0*/  LDC R4, c[0x0][0x448] ;  /* 0x00011200ff047b82 */ /* 0x000e620000000800 */
[----:B------:R-:W-:-:S04]  /*19e0*/  ISETP.NE.U32.AND P0, PT, RZ, UR4, PT ;  /* 0x00000004ff007c0c */ /* 0x000fc8000bf05070 */
[----:B------:R-:W-:Y:S01]  /*19f0*/  ISETP.NE.AND.EX P0, PT, RZ, UR5, PT, P0 ;  /* 0x00000005ff007c0c */ /* 0x000fe2000bf05300 */
[----:B------:R-:W-:Y:S02]  /*1a00*/  ULDC.64 UR4, c[0x0][0xa30] ;  /* 0x00028c0000047ab9 */ /* 0x000fe40000000a00 */
[----:B------:R-:W-:-:S04]  /*1a10*/  ISETP.NE.U32.AND P1, PT, RZ, UR4, PT ;  /* 0x00000004ff007c0c */ /* 0x000fc8000bf25070 */
[----:B------:R-:W-:-:S06]  /*1a20*/  ISETP.NE.AND.EX P1, PT, RZ, UR5, PT, P1 ;  /* 0x00000005ff007c0c */ /* 0x000fcc000bf25310 */
[----:B------:R-:W2:Y:S08]  /*1a30*/  @P0 LDC.64 R6, c[0x0][0xa10] ;  /* 0x00028400ff060b82 */ /* 0x000eb00000000a00 */
[----:B------:R-:W3:Y:S01]  /*1a40*/  @P1 LDC.64 R8, c[0x0][0xa30] ;  /* 0x00028c00ff081b82 */ /* 0x000ee20000000a00 */
[----:B--2---:R-:W-:-:S05]  /*1a50*/  @P0 IMAD.WIDE R6, R195, 0x4, R6 ;  /* 0x00000004c3060825 */ /* 0x004fca00078e0206 */
[----:B------:R-:W2:Y:S04]  /*1a60*/  @P0 LDG.E R0, desc[UR42][R6.64] ;  /* 0x0000002a06000981 */ /* 0x000ea8000c1e1900 */
[----:B------:R-:W2:Y:S01]  /*1a70*/  @P0 LDG.E R3, desc[UR42][R6.64+0x4] ;  /* 0x0000042a06030981 */ /* 0x000ea2000c1e1900 */
[----:B-----5:R-:W-:Y:S02]  /*1a80*/  IMAD.MOV.U32 R24, RZ, RZ, R28 ;  /* 0x000000ffff187224 */ /* 0x020fe400078e001c */
[----:B---3--:R-:W-:-:S05]  /*1a90*/  @P1 IMAD.WIDE R8, R195, 0x4, R8 ;  /* 0x00000004c3081825 */ /* 0x008fca00078e0208 */
[----:B------:R3:W5:Y:S01]  /*1aa0*/  @P1 LDG.E R24, desc[UR42][R8.64] ;  /* 0x0000002a08181981 */ /* 0x000762000c1e1900 */
[----:B-1----:R-:W-:Y:S01]  /*1ab0*/  ISETP.NE.AND P1, PT, R4, 0x1, PT ;  /* 0x000000010400780c */ /* 0x002fe20003f25270 */
[----:B------:R-:W-:Y:S01]  /*1ac0*/  IMAD.SHL.U32 R178, R193, 0x80, RZ ;  /* 0x00000080c1b27824 */ /* 0x000fe200078e00ff */
[----:B------:R-:W1:Y:S01]  /*1ad0*/  LDC.64 R4, c[0x0][0x9e0] ;  /* 0x00027800ff047b82 */ /* 0x000e620000000a00 */
[----:B------:R-:W-:-:S10]  /*1ae0*/  IMAD.IADD R11, R28, 0x1, -R11 ;  /* 0x000000011c0b7824 */ /* 0x000fd400078e0a0b */
[----:B------:R-:W4:Y:S08]  /*1af0*/  @P1 LDC R13, c[0x0][0x44c] ;  /* 0x00011300ff0d1b82 */ /* 0x000f300000000800 */
[----:B------:R-:W0:Y:S01]  /*1b00*/  @P1 LDC R10, c[0x0][0x450] ;  /* 0x00011400ff0a1b82 */ /* 0x000e220000000800 */
[----:B-1----:R-:W-:Y:S01]  /*1b10*/  ISETP.GE.AND P2, PT, R5, 0x1, PT ;  /* 0x000000010500780c */ /* 0x002fe20003f46270 */
[----:B--2---:R-:W-:-:S02]  /*1b20*/  @P0 IMAD.IADD R2, R3, 0x1, -R0 ;  /* 0x0000000103020824 */ /* 0x004fc400078e0a00 */
[----:B------:R-:W-:Y:S02]  /*1b30*/  VIADD R0, R178, 0x7f ;  /* 0x0000007fb2007836 */ /* 0x000fe40000000000 */
[----:B------:R-:W-:Y:S02]  /*1b40*/  IMAD.IADD R172, R11, 0x1, R2 ;  /* 0x000000010bac7824 */ /* 0x000fe400078e0202 */
[----:B----4-:R-:W-:-:S03]  /*1b50*/  @P1 IMAD.HI.U32 R3, R0, R13, RZ ;  /* 0x0000000d00031227 */ /* 0x010fc600078e00ff */
[C---:B------:R-:W-:Y:S01]  /*1b60*/  IADD3 R7, R172.reuse, 0x1, -R170 ;  /* 0x00000001ac077810 */ /* 0x040fe20007ffe8aa */
[----:B------:R-:W-:Y:S01]  /*1b70*/  IMAD.MOV.U32 R6, RZ, RZ, R0 ;  /* 0x000000ffff067224 */ /* 0x000fe200078e0000 */
[----:B0-----:R-:W-:Y:S01]  /*1b80*/  @P1 SHF.R.U32.HI R6, RZ, R10, R3 ;  /* 0x0000000aff061219 */ /* 0x001fe20000011603 */
[----:B------:R-:W-:-:S04]  /*1b90*/  VIADD R0, R172, 0x7f ;  /* 0x0000007fac007836 */ /* 0x000fc80000000000 */
[----:B---3--:R-:W-:Y:S01]  /*1ba0*/  IMAD.IADD R9, R7, 0x1, R6 ;  /* 0x0000000107097824 */ /* 0x008fe200078e0206 */
[----:B------:R-:W-:-:S03]  /*1bb0*/  SHF.R.S32.HI R3, RZ, 0x1f, R0 ;  /* 0x0000001fff037819 */ /* 0x000fc60000011400 */
[----:B------:R-:W-:Y:S01]  /*1bc0*/  IMAD.IADD R4, R9, 0x1, R4 ;  /* 0x0000000109047824 */ /* 0x000fe200078e0204 */
[----:B------:R-:W-:-:S04]  /*1bd0*/  LEA.HI R3, R3, R0, RZ, 0x7 ;  /* 0x0000000003037211 */ /* 0x000fc800078f38ff */
[----:B------:R-:W-:Y:S01]  /*1be0*/  SHF.R.S32.HI R25, RZ, 0x7, R3 ;  /* 0x00000007ff197819 */ /* 0x000fe20000011403 */
[----:B------:R-:W-:Y:S06]  /*1bf0*/  @!P2 BRA `(.L_x_1585) ;  /* 0x000000000048a947 */ /* 0x000fec0003800000 */
[C---:B------:R-:W-:Y:S01]  /*1c00*/  ISETP.GT.AND P0, PT, R9.reuse, RZ, PT ;  /* 0x000000ff0900720c */ /* 0x040fe20003f04270 */
[----:B------:R-:W-:Y:S01]  /*1c10*/  BSSY B0, `(.L_x_1586) ;  /* 0x000000e000007945 */ /* 0x000fe20003800000 */
[----:B------:R-:W-:-:S11]  /*1c20*/  VIADD R0, R9, 0xffffffff ;  /* 0xffffffff09007836 */ /* 0x000fd60000000000 */
        /* <DEDUP_REMOVED lines=8> */
.L_x_1587:
[----:B------:R-:W-:-:S13]  /*1cb0*/  ISETP.NE.AND P0, PT, R5, 0x1, PT ;  /* 0x000000010500780c */ /* 0x000fda0003f05270 */
[----:B------:R-:W0:Y:S02]  /*1cc0*/  @P0 LDC.64 R6, c[0x0][0x9e8] ;  /* 0x00027a00ff060b82 */ /* 0x000e240000000a00 */
[----:B0-----:R-:W-:-:S05]  /*1cd0*/  @P0 IMAD.HI.U32 R6, R0, R6, RZ ;  /* 0x0000000600060227 */ /* 0x001fca00078e00ff */
[----:B------:R-:W-:-:S07]  /*1ce0*/  @P0 SHF.R.U32.HI R0, RZ, R7, R6 ;  /* 0x00000007ff000219 */ /* 0x000fce0000011606 */
.L_x_1588:
[----:B------:R-:W-:Y:S05]  /*1cf0*/  BSYNC B0 ;  /* 0x0000000000007941 */ /* 0x000fea0003800000 */
.L_x_1586:
[----:B------:R-:W-:-:S05]  /*1d00*/  IMAD R3, R0, R5, R5 ;  /* 0x0000000500037224 */ /* 0x000fca00078e0205 */
[----:B------:R-:W-:-:S07]  /*1d10*/  VIMNMX R4, R4, R3, PT ;  /* 0x0000000304047248 */ /* 0x000fce0003fe0100 */
.L_x_1585:
[----:B------:R-:W0:Y:S01]  /*1d20*/  @P1 LDC R7, c[0x0][0x44c] ;  /* 0x00011300ff071b82 */ /* 0x000e220000000800 */
[----:B------:R-:W-:Y:S01]  /*1d30*/  VIADD R4, R4, 0x7f ;  /* 0x0000007f04047836 */ /* 0x000fe20000000000 */
[----:B------:R-:W-:Y:S01]  /*1d40*/  ULDC UR4, c[0x0][0x9dc] ;  /* 0x0002770000047ab9 */ /* 0x000fe20000000800 */
[----:B------:R-:W-:-:S03]  /*1d50*/  IMAD.IADD R88, R172, 0x1, -R170 ;  /* 0x00000001ac587824 */ /* 0x000fc600078e0aaa */
[----:B------:R-:W-:Y:S02]  /*1d60*/  SHF.R.S32.HI R3, RZ, 0x1f, R4 ;  /* 0x0000001fff037819 */ /* 0x000fe40000011404 */
[----:B------:R-:W1:Y:S02]  /*1d70*/  @P1 LDC R9, c[0x0][0x450] ;  /* 0x00011400ff091b82 */ /* 0x000e640000000800 */
[----:B------:R-:W-:Y:S01]  /*1d80*/  LEA.HI R3, R3, R4, RZ, 0x7 ;  /* 0x0000000403037211 */ /* 0x000fe200078f38ff */
[----:B0-----:R-:W-:-:S04]  /*1d90*/  @P1 IMAD.HI.U32 R0, R178, R7, RZ ;  /* 0x00000007b2001227 */ /* 0x001fc800078e00ff */
[----:B------:R-:W-:Y:S01]  /*1da0*/  IMAD.MOV.U32 R7, RZ, RZ, R178 ;  /* 0x000000ffff077224 */ /* 0x000fe200078e00b2 */
[----:B-1----:R-:W-:Y:S02]  /*1db0*/  @P1 SHF.R.U32.HI R7, RZ, R9, R0 ;  /* 0x00000009ff071219 */ /* 0x002fe40000011600 */
[----:B------:R-:W-:-:S03]  /*1dc0*/  SHF.R.S32.HI R0, RZ, 0x7, R3 ;  /* 0x00000007ff007819 */ /* 0x000fc60000011403 */
[----:B------:R-:W-:Y:S01]  /*1dd0*/  IMAD.IADD R3, R88, 0x1, R7 ;  /* 0x0000000158037824 */ /* 0x000fe200078e0207 */
[----:B------:R-:W-:-:S03]  /*1de0*/  VIMNMX R8, R25, R0, PT ;  /* 0x0000000019087248 */ /* 0x000fc60003fe0100 */
[----:B------:R-:W-:Y:S01]  /*1df0*/  VIADD R0, R3, -UR4 ;  /* 0x8000000403007c36 */ /* 0x000fe20008000000 */
[----:B------:R-:W-:Y:S06]  /*1e00*/  @!P2 BRA `(.L_x_1589) ;  /* 0x000000000044a947 */ /* 0x000fec0003800000 */
[----:B------:R-:W-:Y:S01]  /*1e10*/  ISETP.GT.AND P0, PT, R3, -0x1, PT ;  /* 0xffffffff0300780c */ /* 0x000fe20003f04270 */
[----:B------:R-:W-:-:S12]  /*1e20*/  BSSY B0, `(.L_x_1590) ;  /* 0x000000d000007945 */ /* 0x000fd80003800000 */
        /* <DEDUP_REMOVED lines=8> */
.L_x_1591:
[----:B------:R-:W-:-:S13]  /*1eb0*/  ISETP.NE.AND P0, PT, R5, 0x1, PT ;  /* 0x000000010500780c */ /* 0x000fda0003f05270 */
[----:B------:R-:W0:Y:S02]  /*1ec0*/  @P0 LDC.64 R6, c[0x0][0x9e8] ;  /* 0x00027a00ff060b82 */ /* 0x000e240000000a00 */
[----:B0-----:R-:W-:-:S05]  /*1ed0*/  @P0 IMAD.HI.U32 R4, R3, R6, RZ ;  /* 0x0000000603040227 */ /* 0x001fca00078e00ff */
[----:B------:R-:W-:-:S07]  /*1ee0*/  @P0 SHF.R.U32.HI R3, RZ, R7, R4 ;  /* 0x00000007ff030219 */ /* 0x000fce0000011604 */
.L_x_1592:
[----:B------:R-:W-:Y:S05]  /*1ef0*/  BSYNC B0 ;  /* 0x0000000000007941 */ /* 0x000fea0003800000 */
.L_x_1590:
[----:B------:R-:W-:-:S05]  /*1f00*/  IMAD R3, R3, R5, RZ ;  /* 0x0000000503037224 */ /* 0x000fca00078e02ff */
[----:B------:R-:W-:-:S07]  /*1f10*/  VIMNMX R0, R0, R3, !PT ;  /* 0x0000000300007248 */ /* 0x000fce0007fe0100 */
.L_x_1589:
[----:B------:R-:W-:Y:S01]  /*1f20*/  SHF.R.S32.HI R3, RZ, 0x1f, R0 ;  /* 0x0000001fff037819 */ /* 0x000fe20000011400 */
[----:B------:R-:W-:Y:S01]  /*1f30*/  BSSY B0, `(.L_x_1593) ;  /* 0x0000028000007945 */ /* 0x000fe20003800000 */
[----:B------:R-:W-:Y:S02]  /*1f40*/  LOP3.LUT R209, R207, 0xff, RZ, 0xc0, !PT ;  /* 0x000000ffcfd17812 */ /* 0x000fe400078ec0ff */
[----:B------:R-:W-:Y:S01]  /*1f50*/  LEA.HI R3, R3, R0, RZ, 0x7 ;  /* 0x0000000003037211 */ /* 0x000fe200078f38ff */
[----:B------:R-:W-:Y:S01]  /*1f60*/  IMAD.MOV.U32 R0, RZ, RZ, RZ ;  /* 0x000000ffff007224 */ /* 0x000fe200078e00ff */
[----:B------:R-:W-:Y:S02]  /*1f70*/  SHF.R.U32.HI R207, RZ, 0x10, R207 ;  /* 0x00000010ffcf7819 */ /* 0x000fe400000116cf */
[----:B------:R-:W-:-:S04]  /*1f80*/  SHF.R.S32.HI R3, RZ, 0x7, R3 ;  /* 0x00000007ff037819 */ /* 0x000fc80000011403 */
[----:B------:R-:W-:-:S04]  /*1f90*/  VIMNMX R9, RZ, R3, !PT ;  /* 0x00000003ff097248 */ /* 0x000fc80007fe0100 */
[----:B------:R-:W-:-:S13]  /*1fa0*/  ISETP.GT.AND P0, PT, R8, R9, PT ;  /* 0x000000090800720c */ /* 0x000fda0003f04270 */
[----:B------:R-:W-:Y:S05]  /*1fb0*/  @!P0 BRA `(.L_x_1594) ;  /* 0x00000000007c8947 */ /* 0x000fea0003800000 */
[----:B------:R-:W-:Y:S01]  /*1fc0*/  ISETP.NE.AND P0, PT, R207, RZ, PT ;  /* 0x000000ffcf00720c */ /* 0x000fe20003f05270 */
[----:B------:R-:W-:-:S03]  /*1fd0*/  ULDC UR4, c[0x0][0x9f0] ;  /* 0x00027c0000047ab9 */ /* 0x000fc60000000800 */
[----:B------:R-:W-:-:S04]  /*1fe0*/  SEL R13, R207, UR4, P0 ;  /* 0x00000004cf0d7c07 */ /* 0x000fc80008000000 */
[-C--:B------:R-:W-:Y:S02]  /*1ff0*/  IABS R6, R13.reuse ;  /* 0x0000000d00067213 */ /* 0x080fe40000000000 */
[----:B------:R-:W-:Y:S02]  /*2000*/  IADD3 R0, R13, -0x1, R8 ;  /* 0xffffffff0d007810 */ /* 0x000fe40007ffe008 */
[----:B------:R-:W0:Y:S01]  /*2010*/  I2F.RP R3, R6 ;  /* 0x0000000600037306 */ /* 0x000e220000209400 */
[----:B------:R-:W-:Y:S02]  /*2020*/  IABS R12, R13 ;  /* 0x0000000d000c7213 */ /* 0x000fe40000000000 */
[----:B------:R-:W-:-:S05]  /*2030*/  IMAD.IADD R0, R0, 0x1, -R9 ;  /* 0x0000000100007824 */ /* 0x000fca00078e0a09 */
[----:B------:R-:W-:Y:S02]  /*2040*/  IABS R10, R0 ;  /* 0x00000000000a7213 */ /* 0x000fe40000000000 */
[----:B------:R-:W-:-:S04]  /*2050*/  LOP3.LUT R0, R0, R13, RZ, 0x3c, !PT ;  /* 0x0000000d00007212 */ /* 0x000fc800078e3cff */
[----:B------:R-:W-:Y:S01]  /*2060*/  ISETP.GE.AND P2, PT, R0, RZ, PT ;  /* 0x000000ff0000720c */ /* 0x000fe20003f46270 */
[----:B0-----:R-:W0:Y:S02]  /*2070*/  MUFU.RCP R3, R3 ;  /* 0x0000000300037308 */ /* 0x001e240000001000 */
[----:B0-----:R-:W-:Y:S02]  /*2080*/  VIADD R4, R3, 0xffffffe ;  /* 0x0ffffffe03047836 */ /* 0x001fe40000000000 */
[----:B------:R-:W-:-:S04]  /*2090*/  IMAD.MOV R3, RZ, RZ, -R12 ;  /* 0x000000ffff037224 */ /* 0x000fc800078e0a0c */
[----:B------:R0:W1:Y:S02]  /*20a0*/  F2I.FTZ.U32.TRUNC.NTZ R5, R4 ;  /* 0x0000000400057305 */ /* 0x000064000021f000 */
[----:B0-----:R-:W-:Y:S02]  /*20b0*/  IMAD.MOV.U32 R4, RZ, RZ, RZ ;  /* 0x000000ffff047224 */ /* 0x001fe400078e00ff */
[----:B-1----:R-:W-:-:S04]  /*20c0*/  IMAD.MOV R7, RZ, RZ, -R5 ;  /* 0x000000ffff077224 */ /* 0x002fc800078e0a05 */
[----:B------:R-:W-:-:S04]  /*20d0*/  IMAD R7, R7, R6, RZ ;  /* 0x0000000607077224 */ /* 0x000fc800078e02ff */
[----:B------:R-:W-:-:S04]  /*20e0*/  IMAD.HI.U32 R5, R5, R7, R4 ;  /* 0x0000000705057227 */ /* 0x000fc800078e0004 */
        /* <DEDUP_REMOVED lines=9> */
[----:B------:R-:W-:-:S04]  /*2180*/  IMAD.MOV.U32 R0, RZ, RZ, R5 ;  /* 0x000000ffff007224 */ /* 0x000fc800078e0005 */
[----:B------:R-:W-:Y:S01]  /*2190*/  @!P2 IMAD.MOV R0, RZ, RZ, -R0 ;  /* 0x000000ffff00a224 */ /* 0x000fe200078e0a00 */
[----:B------:R-:W-:-:S07]  /*21a0*/  @!P1 LOP3.LUT R0, RZ, R13, RZ, 0x33, !PT ;  /* 0x0000000dff009212 */ /* 0x000fce00078e33ff */
.L_x_1594:
[----:B------:R-:W-:Y:S05]  /*21b0*/  BSYNC B0 ;  /* 0x0000000000007941 */ /* 0x000fea0003800000 */
.L_x_1593:
[----:B------:R-:W-:-:S05]  /*21c0*/  IMAD R3, R209, R0, R9 ;  /* 0x00000000d1037224 */ /* 0x000fca00078e0209 */
[C---:B------:R-:W-:Y:S01]  /*21d0*/  VIADDMNMX R0, R3.reuse, R0, R8, PT ;  /* 0x0000000003007246 */ /* 0x040fe20003800108 */
[----:B------:R-:W-:-:S04]  /*21e0*/  IMAD R3, R3, 0x80, -R11 ;  /* 0x0000008003037824 */ /* 0x000fc800078e0a0b */
[----:B------:R-:W-:Y:S01]  /*21f0*/  IMAD R5, R0, 0x80, -R11 ;  /* 0x0000008000057824 */ /* 0x000fe200078e0a0b */
[----:B------:R-:W-:-:S04]  /*2200*/  VIMNMX R3, RZ, R3, !PT ;  /* 0x00000003ff037248 */ /* 0x000fc80007fe0100 */
[----:B------:R-:W-:Y:S02]  /*2210*/  VIMNMX R0, R5, R2, PT ;  /* 0x0000000205007248 */ /* 0x000fe40003fe0100 */
[----:B------:R-:W-:Y:S02]  /*2220*/  SHF.R.U32.HI R27, RZ, 0x7, R3 ;  /* 0x00000007ff1b7819 */ /* 0x000fe40000011603 */
[----:B------:R-:W-:-:S03]  /*2230*/  ISETP.GT.AND P0, PT, R0, R3, PT ;  /* 0x000000030000720c */ /* 0x000fc60003f04270 */
[----:B------:R-:W-:-:S10]  /*2240*/  IMAD.MOV.U32 R26, RZ, RZ, R27 ;  /* 0x000000ffff1a7224 */ /* 0x000fd400078e001b */
[----:B------:R-:W-:-:S05]  /*2250*/  @P0 VIADD R0, R0, 0x7f ;  /* 0x0000007f00000836 */ /* 0x000fca0000000000 */
[----:B------:R-:W-:-:S04]  /*2260*/  @P0 SHF.R.S32.HI R3, RZ, 0x1f, R0 ;  /* 0x0000001fff030819 */ /* 0x000fc80000011400 */
[----:B------:R-:W-:-:S04]  /*2270*/  @P0 LEA.HI R3, R3, R0, RZ, 0x7 ;  /* 0x0000000003030211 */ /* 0x000fc800078f38ff */
[----:B------:R-:W-:Y:S02]  /*2280*/  @P0 SHF.R.S32.HI R26, RZ, 0x7, R3 ;  /* 0x00000007ff1a0819 */ /* 0x000fe40000011403 */
        /* <DEDUP_REMOVED lines=22> */
[----:B-1---5:R-:W-:Y:S05]  /*23f0*/  CALL.ABS.NOINC R14 ;  /* 0x000000000e007343 */ /* 0x022fea0003c00000 */
.L_x_1597:
[----:B------:R-:W-:Y:S05]  /*2400*/  BSYNC B6 ;  /* 0x0000000000067941 */ /* 0x000fea0003800000 */
.L_x_1596:
        /* <DEDUP_REMOVED lines=20> */
.L_x_1599:
[----:B------:R-:W-:Y:S05]  /*2550*/  BSYNC B6 ;  /* 0x0000000000067941 */ /* 0x000fea0003800000 */
.L_x_1598:
[----:B------:R-:W-:Y:S01]  /*2560*/  ULDC.64 UR4, c[0x0][0x9f8] ;  /* 0x00027e0000047ab9 */ /* 0x000fe20000000a00 */
[----:B------:R-:W-:Y:S01]  /*2570*/  IMAD.MOV.U32 R82, RZ, RZ, R195 ;  /* 0x000000ffff527224 */ /* 0x000fe200078e00c3 */
[----:B------:R-:W-:Y:S01]  /*2580*/  ISETP.NE.U32.AND P0, PT, RZ, UR4, PT ;  /* 0x00000004ff007c0c */ /* 0x000fe2000bf05070 */
[----:B------:R-:W0:Y:S01]  /*2590*/  S2R R20, SR_TID.X ;  /* 0x0000000000147919 */ /* 0x000e220000002100 */
[C---:B------:R-:W-:Y:S01]  /*25a0*/  VIADD R81, R18.reuse, 0x20 ;  /* 0x0000002012517836 */ /* 0x040fe20000000000 */
[----:B------:R-:W1:Y:S01]  /*25b0*/  LDC R65, c[0x0][0x3f4] ;  /* 0x0000fd00ff417b82 */ /* 0x000e620000000800 */
[----:B------:R-:W-:Y:S01]  /*25c0*/  ISETP.NE.AND.EX P0, PT, RZ, UR5, PT, P0 ;  /* 0x00000005ff007c0c */ /* 0x000fe2000bf05300 */
[----:B------:R-:W-:-:S06]  /*25d0*/  VIADD R80, R18, 0x40 ;  /* 0x0000004012507836 */ /* 0x000fcc0000000000 */
[----:B------:R-:W2:Y:S08]  /*25e0*/  LDC.64 R70, c[0x0][0x408] ;  /* 0x00010200ff467b82 */ /* 0x000eb00000000a00 */
[----:B------:R-:W3:Y:S08]  /*25f0*/  @P0 LDC.64 R4, c[0x0][0x9f8] ;  /* 0x00027e00ff040b82 */ /* 0x000ef00000000a00 */
[----:B------:R-:W4:Y:S01]  /*2600*/  LDC.64 R68, c[0x0][0x3f8] ;  /* 0x0000fe00ff447b82 */ /* 0x000f220000000a00 */
[----:B0-----:R-:W-:-:S04]  /*2610*/  SHF.R.U32.HI R29, RZ, 0x7, R20 ;  /* 0x00000007ff1d7819 */ /* 0x001fc80000011614 */
[----:B------:R-:W-:Y:S01]  /*2620*/  ISETP.NE.AND P6, PT, R29, 0x1, PT ;  /* 0x000000011d00780c */ /* 0x000fe20003fc5270 */
[----:B---3--:R-:W-:-:S05]  /*2630*/  @P0 IMAD.WIDE R4, R195, 0x4, R4 ;  /* 0x00000004c3040825 */ /* 0x008fca00078e0204 */
[----:B------:R0:W3:Y:S01]  /*2640*/  @P0 LDG.E R82, desc[UR42][R4.64] ;  /* 0x0000002a04520981 */ /* 0x0000e2000c1e1900 */
[----:B------:R-:W-:-:S06]  /*2650*/  SHF.R.S32.HI R7, RZ, 0x1f, R176 ;  /* 0x0000001fff077819 */ /* 0x000fcc00000114b0 */
[----:B------:R-:W-:Y:S05]  /*2660*/  @!P6 WARPSYNC.ALL ;  /* 0x000000000000e948 */ /* 0x000fea0003800000 */
[----:B------:R-:W-:Y:S01]  /*2670*/  ULDC UR5, c[0x0][0x2f4] ;  /* 0x0000bd0000057ab9 */ /* 0x000fe20000000800 */
[----:B------:R-:W-:Y:S01]  /*2680*/  ULDC UR4, c[0x0][0x320] ;  /* 0x0000c80000047ab9 */ /* 0x000fe20000000800 */
[----:B------:R-:W-:Y:S01]  /*2690*/  ISETP.GE.AND P1, PT, R81, UR5, PT ;  /* 0x0000000551007c0c */ /* 0x000fe2000bf26270 */
[----:B------:R-:W-:Y:S01]  /*26a0*/  IMAD.IADD R79, R79, 0x1, R28 ;  /* 0x000000014f4f7824 */ /* 0x000fe200078e021c */
[----:B------:R-:W-:Y:S01]  /*26b0*/  ISETP.GE.AND P0, PT, R18, UR5, PT ;  /* 0x0000000512007c0c */ /* 0x000fe2000bf06270 */
[----:B------:R-:W-:Y:S01]  /*26c0*/  IMAD R67, R227, 0x80, R176 ;  /* 0x00000080e3437824 */ /* 0x000fe200078e02b0 */
[----:B------:R-:W-:Y:S01]  /*26d0*/  SEL R3, RZ, 0xffffffff, P1 ;  /* 0xffffffffff037807 */ /* 0x000fe20000800000 */
[----:B------:R-:W-:Y:S01]  /*26e0*/  VIADD R66, R29, 0x8 ;  /* 0x000000081d427836 */ /* 0x000fe20000000000 */
[----:B------:R-:W-:-:S02]  /*26f0*/  SEL R0, RZ, 0x1, P0 ;  /* 0x00000001ff007807 */ /* 0x000fc40000000000 */
[----:B------:R-:W-:Y:S01]  /*2700*/  ISETP.GE.AND P0, PT, R81, UR4, PT ;  /* 0x0000000451007c0c */ /* 0x000fe2000bf06270 */
[----:B------:R-:W-:Y:S01]  /*2710*/  IMAD.SHL.U32 R3, R3, 0x2, RZ ;  /* 0x0000000203037824 */ /* 0x000fe200078e00ff */
[----:B------:R-:W-:Y:S02]  /*2720*/  ISETP.GE.AND P1, PT, R18, UR4, PT ;  /* 0x0000000412007c0c */ /* 0x000fe4000bf26270 */
[----:B------:R-:W-:Y:S02]  /*2730*/  ISETP.GE.AND P2, PT, R177, UR5, PT ;  /* 0x00000005b1007c0c */ /* 0x000fe4000bf46270 */
[----:B------:R-:W-:Y:S02]  /*2740*/  LOP3.LUT R0, R3, 0x2, R0, 0xe2, !PT ;  /* 0x0000000203007812 */ /* 0x000fe400078ee200 */
[----:B------:R-:W-:Y:S02]  /*2750*/  SEL R3, RZ, 0xffffffff, P0 ;  /* 0xffffffffff037807 */ /* 0x000fe40000000000 */
[----:B------:R-:W-:-:S02]  /*2760*/  ISETP.GE.AND P0, PT, R80, UR5, PT ;  /* 0x0000000550007c0c */ /* 0x000fc4000bf06270 */
[----:B0-----:R-:W-:Y:S01]  /*2770*/  SEL R5, RZ, 0x1, P1 ;  /* 0x00000001ff057807 */ /* 0x001fe20000800000 */
[----:B------:R-:W-:Y:S01]  /*2780*/  IMAD.SHL.U32 R6, R3, 0x2, RZ ;  /* 0x0000000203067824 */ /* 0x000fe200078e00ff */
[----:B------:R-:W-:Y:S02]  /*2790*/  SEL R4, RZ, 0x8, P2 ;  /* 0x00000008ff047807 */ /* 0x000fe40001000000 */
[----:B------:R-:W-:Y:S02]  /*27a0*/  SEL R3, RZ, 0x4, P0 ;  /* 0x00000004ff037807 */ /* 0x000fe40000000000 */
[----:B------:R-:W-:Y:S02]  /*27b0*/  ISETP.GE.AND P0, PT, R80, UR4, PT ;  /* 0x0000000450007c0c */ /* 0x000fe4000bf06270 */
[----:B------:R-:W-:Y:S02]  /*27c0*/  ISETP.GE.AND P1, PT, R185, UR5, PT ;  /* 0x00000005b9007c0c */ /* 0x000fe4000bf26270 */
[----:B------:R-:W-:-:S02]  /*27d0*/  LOP3.LUT R0, R4, R0, R3, 0xfe, !PT ;  /* 0x0000000004007212 */ /* 0x000fc400078efe03 */
[----:B------:R-:W-:Y:S02]  /*27e0*/  SEL R78, RZ, 0x4, P0 ;  /* 0x00000004ff4e7807 */ /* 0x000fe40000000000 */
[----:B------:R-:W-:Y:S02]  /*27f0*/  SEL R3, RZ, 0x10, P1 ;  /* 0x00000010ff037807 */ /* 0x000fe40000800000 */
[----:B-1----:R-:W-:Y:S02]  /*2800*/  ISETP.GE.AND P0, PT, R18, R65, PT ;  /* 0x000000411200720c */ /* 0x002fe40003f06270 */
[----:B------:R-:W-:Y:S01]  /*2810*/  LOP3.LUT R5, R6, 0x2, R5, 0xe2, !PT ;  /* 0x0000000206057812 */ /* 0x000fe200078ee205 */
[C---:B--2---:R-:W-:Y:S01]  /*2820*/  IMAD R6, R7.reuse, R70, RZ ;  /* 0x0000004607067224 */ /* 0x044fe200078e02ff */
[----:B------:R-:W-:Y:S01]  /*2830*/  SHF.R.S32.HI R19, RZ, 0x1f, R18 ;  /* 0x0000001fff137819 */ /* 0x000fe20000011412 */
[-C--:B----4-:R-:W-:Y:S01]  /*2840*/  IMAD R7, R7, R68.reuse, RZ ;  /* 0x0000004407077224 */ /* 0x090fe200078e02ff */
[----:B------:R-:W-:Y:S01]  /*2850*/  SHF.R.S32.HI R175, RZ, 0x1f, R174 ;  /* 0x0000001fffaf7819 */ /* 0x000fe200000114ae */
[----:B------:R-:W-:Y:S01]  /*2860*/  IMAD R9, R176, R71, R6 ;  /* 0x00000047b0097224 */ /* 0x000fe200078e0206 */
[----:B------:R-:W-:Y:S01]  /*2870*/  LOP3.LUT R0, R0, R3, RZ, 0xfc, !PT ;  /* 0x0000000300007212 */ /* 0x000fe200078efcff */
[----:B------:R-:W-:Y:S01]  /*2880*/  IMAD.WIDE.U32 R50, R176, R68, R18 ;  /* 0x00000044b0327225 */ /* 0x000fe200078e0012 */
[----:B------:R-:W-:-:S02]  /*2890*/  ISETP.GE.AND P4, PT, R81, R65, PT ;  /* 0x000000415100720c */ /* 0x000fc40003f86270 */
[----:B------:R-:W-:Y:S01]  /*28a0*/  SEL R3, R65, RZ, P0 ;  /* 0x000000ff41037207 */ /* 0x000fe20000000000 */
[----:B------:R-:W-:Y:S01]  /*28b0*/  IMAD.WIDE.U32 R52, R176, R68, R174 ;  /* 0x00000044b0347225 */ /* 0x000fe200078e00ae */
[----:B------:R-:W-:Y:S02]  /*28c0*/  ISETP.GE.AND P3, PT, R80, R65, PT ;  /* 0x000000415000720c */ /* 0x000fe40003f66270 */
[----:B------:R-:W-:Y:S01]  /*28d0*/  LOP3.LUT R78, R5, R78, RZ, 0xfc, !PT ;  /* 0x0000004e054e7212 */ /* 0x000fe200078efcff */
[----:B------:R-:W-:Y:S01]  /*28e0*/  IMAD R5, R176, R69, R7 ;  /* 0x00000045b0057224 */ /* 0x000fe200078e0207 */
[C---:B------:R-:W-:Y:S01]  /*28f0*/  SEL R4, R65.reuse, RZ, P4 ;  /* 0x000000ff41047207 */ /* 0x040fe20002000000 */
[----:B------:R-:W-:Y:S01]  /*2900*/  IMAD.IADD R3, R18, 0x1, R3 ;  /* 0x0000000112037824 */ /* 0x000fe200078e0203 */
[----:B------:R-:W-:Y:S01]  /*2910*/  SEL R7, R65, RZ, P3 ;  /* 0x000000ff41077207 */ /* 0x000fe20001800000 */
[----:B------:R-:W-:Y:S01]  /*2920*/  IMAD.IADD R51, R51, 0x1, R5 ;  /* 0x0000000133337824 */ /* 0x000fe200078e0205 */
[----:B------:R-:W-:Y:S01]  /*2930*/  ISETP.GE.AND P2, PT, R186, UR5, PT ;  /* 0x00000005ba007c0c */ /* 0x000fe2000bf46270 */
[----:B------:R-:W-:Y:S01]  /*2940*/  IMAD.IADD R53, R5, 0x1, R53 ;  /* 0x0000000105357824 */ /* 0x000fe200078e0235 */
[----:B------:R-:W-:Y:S01]  /*2950*/  ISETP.GE.AND P1, PT, R177, UR4, PT ;  /* 0x00000004b1007c0c */ /* 0x000fe2000bf26270 */
[----:B------:R-:W-:Y:S01]  /*2960*/  IMAD.IADD R5, R81, 0x1, R4 ;  /* 0x0000000151057824 */ /* 0x000fe200078e0204 */
[----:B------:R-:W-:Y:S01]  /*2970*/  SHF.R.S32.HI R4, RZ, 0x1f, R3 ;  /* 0x0000001fff047819 */ /* 0x000fe20000011403 */
[----:B------:R-:W-:Y:S01]  /*2980*/  IMAD.IADD R7, R80, 0x1, R7 ;  /* 0x0000000150077824 */ /* 0x000fe200078e0207 */
[----:B------:R-:W-:Y:S01]  /*2990*/  SEL R57, RZ, 0x20, P2 ;  /* 0x00000020ff397807 */ /* 0x000fe20001000000 */
[----:B------:R-:W-:Y:S01]  /*29a0*/  IMAD.WIDE.U32 R20, R176, R70, R18 ;  /* 0x00000046b0147225 */ /* 0x000fe200078e0012 */
[----:B------:R-:W-:-:S02]  /*29b0*/  LEA.HI R77, R4, R3, RZ, 0x4 ;  /* 0x00000003044d7211 */ /* 0x000fc400078f20ff */
[----:B------:R-:W-:Y:S01]  /*29c0*/  LEA.HI R3, R4, R3, RZ, 0x6 ;  /* 0x0000000304037211 */ /* 0x000fe200078f30ff */
[-C--:B------:R-:W-:Y:S01]  /*29d0*/  IMAD.WIDE.U32 R48, R176, R70.reuse, R174 ;  /* 0x00000046b0307225 */ /* 0x080fe200078e00ae */
[----:B------:R-:W-:Y:S02]  /*29e0*/  SHF.R.S32.HI R6, RZ, 0x1f, R5 ;  /* 0x0000001fff067819 */ /* 0x000fe40000011405 */
[----:B------:R-:W-:Y:S01]  /*29f0*/  SHF.R.S32.HI R8, RZ, 0x1f, R7 ;  /* 0x0000001fff087819 */ /* 0x000fe20000011407 */
[----:B------:R-:W-:Y:S01]  /*2a00*/  IMAD.IADD R21, R21, 0x1, R9 ;  /* 0x0000000115157824 */ /* 0x000fe200078e0209 */
[----:B------:R-:W-:Y:S01]  /*2a10*/  LEA.HI R76, R6, R5, RZ, 0x4 ;  /* 0x00000005064c7211 */ /* 0x000fe200078f20ff */
[----:B------:R-:W-:Y:S01]  /*2a20*/  IMAD.IADD R49, R9, 0x1, R49 ;  /* 0x0000000109317824 */ /* 0x000fe200078e0231 */
[----:B------:R-:W-:Y:S01]  /*2a30*/  LEA.HI R75, R8, R7, RZ, 0x4 ;  /* 0x00000007084b7211 */ /* 0x000fe200078f20ff */
[----:B------:R-:W-:Y:S01]  /*2a40*/  IMAD.SHL.U32 R4, R3, 0x80, RZ ;  /* 0x0000008003047824 */ /* 0x000fe200078e00ff */
[----:B------:R-:W-:Y:S01]  /*2a50*/  LEA.HI R5, R6, R5, RZ, 0x6 ;  /* 0x0000000506057211 */ /* 0x000fe200078f30ff */
[----:B-----5:R-:W-:Y:S01]  /*2a60*/  IMAD.WIDE.U32 R20, R24, R70, R20 ;  /* 0x0000004618147225 */ /* 0x020fe200078e0014 */
[----:B------:R-:W-:-:S02]  /*2a70*/  LEA.HI R7, R8, R7, RZ, 0x6 ;  /* 0x0000000708077211 */ /* 0x000fc400078f30ff */
[----:B------:R-:W-:Y:S01]  /*2a80*/  SHF.R.S32.HI R9, RZ, 0x1f, R24 ;  /* 0x0000001fff097819 */ /* 0x000fe20000011418 */
[----:B------:R-:W-:Y:S01]  /*2a90*/  IMAD.SHL.U32 R6, R5, 0x80, RZ ;  /* 0x0000008005067824 */ /* 0x000fe200078e00ff */
[----:B------:R-:W-:Y:S01]  /*2aa0*/  LOP3.LUT R3, R181, 0x30, R77, 0xf8, !PT ;  /* 0x00000030b5037812 */ /* 0x000fe200078ef84d */
[----:B------:R-:W-:Y:S01]  /*2ab0*/  IMAD.SHL.U32 R8, R7, 0x80, RZ ;  /* 0x0000008007087824 */ /* 0x000fe200078e00ff */
[----:B------:R-:W-:Y:S01]  /*2ac0*/  LOP3.LUT R4, R4, 0xffffe000, RZ, 0xc0, !PT ;  /* 0xffffe00004047812 */ /* 0x000fe200078ec0ff */
[----:B------:R-:W-:Y:S01]  /*2ad0*/  IMAD R10, R9, R70, RZ ;  /* 0x00000046090a7224 */ /* 0x000fe200078e02ff */
[----:B------:R-:W-:Y:S01]  /*2ae0*/  LOP3.LUT R3, R3, R182, RZ, 0x3c, !PT ;  /* 0x000000b603037212 */ /* 0x000fe200078e3cff */
[----:B------:R-:W-:Y:S01]  /*2af0*/  IMAD R9, R9, R68, RZ ;  /* 0x0000004409097224 */ /* 0x000fe200078e02ff */
[C---:B------:R-:W-:Y:S01]  /*2b00*/  LOP3.LUT R5, R181.reuse, 0x30, R76, 0xf8, !PT ;  /* 0x00000030b5057812 */ /* 0x040fe200078ef84c */
[----:B------:R-:W-:Y:S01]  /*2b10*/  IMAD.WIDE.U32 R48, R24, R70, R48 ;  /* 0x0000004618307225 */ /* 0x000fe200078e0030 */
[----:B------:R-:W-:-:S02]  /*2b20*/  LOP3.LUT R7, R181, 0x30, R75, 0xf8, !PT ;  /* 0x00000030b5077812 */ /* 0x000fc400078ef84b */
[----:B------:R-:W-:Y:S01]  /*2b30*/  IADD3 R74, R3, R4, R183 ;  /* 0x00000004034a7210 */ /* 0x000fe20007ffe0b7 */
[----:B------:R-:W-:Y:S01]  /*2b40*/  IMAD R3, R24, R71, R10 ;  /* 0x0000004718037224 */ /* 0x000fe200078e020a */
[----:B------:R-:W-:Y:S01]  /*2b50*/  LOP3.LUT R6, R6, 0xffffe000, RZ, 0xc0, !PT ;  /* 0xffffe00006067812 */ /* 0x000fe200078ec0ff */
[C---:B------:R-:W-:Y:S01]  /*2b60*/  IMAD R9, R24.reuse, R69, R9 ;  /* 0x0000004518097224 */ /* 0x040fe200078e0209 */
[----:B------:R-:W-:Y:S01]  /*2b70*/  LOP3.LUT R5, R5, R182, RZ, 0x3c, !PT ;  /* 0x000000b605057212 */ /* 0x000fe200078e3cff */
[----:B------:R-:W-:Y:S01]  /*2b80*/  IMAD.WIDE.U32 R50, R24, R68, R50 ;  /* 0x0000004418327225 */ /* 0x000fe200078e0032 */
[----:B------:R-:W-:Y:S02]  /*2b90*/  LOP3.LUT R8, R8, 0xffffe000, RZ, 0xc0, !PT ;  /* 0xffffe00008087812 */ /* 0x000fe400078ec0ff */
[----:B------:R-:W-:Y:S01]  /*2ba0*/  LOP3.LUT R7, R7, R182, RZ, 0x3c, !PT ;  /* 0x000000b607077212 */ /* 0x000fe200078e3cff */
[----:B------:R-:W-:Y:S01]  /*2bb0*/  IMAD.WIDE.U32 R52, R24, R68, R52 ;  /* 0x0000004418347225 */ /* 0x000fe200078e0034 */
[----:B------:R-:W-:-:S02]  /*2bc0*/  SEL R55, RZ, 0x8, P1 ;  /* 0x00000008ff377807 */ /* 0x000fc40000800000 */
[----:B------:R-:W-:Y:S01]  /*2bd0*/  LOP3.LUT R57, R0, R57, RZ, 0xfc, !PT ;  /* 0x0000003900397212 */ /* 0x000fe200078efcff */
[----:B------:R-:W-:Y:S01]  /*2be0*/  IMAD.IADD R63, R21, 0x1, R3 ;  /* 0x00000001153f7824 */ /* 0x000fe200078e0203 */
[----:B------:R-:W-:Y:S01]  /*2bf0*/  SHF.L.U64.HI R71, R70, 0x7, R71 ;  /* 0x0000000746477819 */ /* 0x000fe20000010247 */
[----:B------:R-:W-:Y:S01]  /*2c00*/  IMAD.IADD R62, R3, 0x1, R49 ;  /* 0x00000001033e7824 */ /* 0x000fe200078e0231 */
[----:B------:R-:W-:Y:S01]  /*2c10*/  SHF.L.U64.HI R69, R68, 0x7, R69 ;  /* 0x0000000744457819 */ /* 0x000fe20000010245 */
[----:B------:R-:W-:Y:S01]  /*2c20*/  IMAD.SHL.U32 R70, R70, 0x80, RZ ;  /* 0x0000008046467824 */ /* 0x000fe200078e00ff */
[----:B------:R-:W-:Y:S01]  /*2c30*/  LOP3.LUT R54, R0, 0x1, RZ, 0xc0, !PT ;  /* 0x0000000100367812 */ /* 0x000fe200078ec0ff */
[----:B------:R-:W-:Y:S01]  /*2c40*/  IMAD.SHL.U32 R68, R68, 0x80, RZ ;  /* 0x0000008044447824 */ /* 0x000fe200078e00ff */
[----:B------:R-:W-:Y:S01]  /*2c50*/  P2R R84, PR, RZ, 0x10 ;  /* 0x00000010ff547803 */ /* 0x000fe20000000000 */
[----:B------:R-:W-:Y:S01]  /*2c60*/  IMAD.SHL.U32 R65, R65, 0x2, RZ ;  /* 0x0000000241417824 */ /* 0x000fe200078e00ff */
[----:B------:R-:W-:Y:S01]  /*2c70*/  P2R R85, PR, RZ, 0x8 ;  /* 0x00000008ff557803 */ /* 0x000fe20000000000 */
[----:B------:R-:W-:Y:S01]  /*2c80*/  IMAD.IADD R61, R51, 0x1, R9 ;  /* 0x00000001333d7824 */ /* 0x000fe200078e0209 */
[----:B------:R-:W-:Y:S01]  /*2c90*/  IADD3 R73, R5, R6, R183 ;  /* 0x0000000605497210 */ /* 0x000fe20007ffe0b7 */
[----:B------:R-:W-:Y:S01]  /*2ca0*/  IMAD.IADD R60, R9, 0x1, R53 ;  /* 0x00000001093c7824 */ /* 0x000fe200078e0235 */
[----:B------:R-:W-:-:S02]  /*2cb0*/  IADD3 R72, R7, R8, R183 ;  /* 0x0000000807487210 */ /* 0x000fc40007ffe0b7 */
[----:B------:R-:W-:Y:S02]  /*2cc0*/  LOP3.LUT R59, R77, 0xfffffff0, RZ, 0xc0, !PT ;  /* 0xfffffff04d3b7812 */ /* 0x000fe400078ec0ff */
[----:B------:R-:W-:Y:S02]  /*2cd0*/  LOP3.LUT R58, R76, 0xfffffff0, RZ, 0xc0, !PT ;  /* 0xfffffff04c3a7812 */ /* 0x000fe400078ec0ff */
[----:B------:R-:W-:Y:S02]  /*2ce0*/  LOP3.LUT R56, R75, 0xfffffff0, RZ, 0xc0, !PT ;  /* 0xfffffff04b387812 */ /* 0x000fe400078ec0ff */
[----:B------:R-:W-:Y:S02]  /*2cf0*/  LOP3.LUT R55, R78, R55, RZ, 0xfc, !PT ;  /* 0x000000374e377212 */ /* 0x000fe400078efcff */
[C---:B------:R-:W-:Y:S02]  /*2d00*/  LOP3.LUT R3, R57.reuse, 0x2, RZ, 0xc0, !PT ;  /* 0x0000000239037812 */ /* 0x040fe400078ec0ff */
[----:B------:R-:W-:-:S02]  /*2d10*/  LOP3.LUT R0, R57, 0x4, RZ, 0xc0, !PT ;  /* 0x0000000439007812 */ /* 0x000fc400078ec0ff */
[----:B---3--:R-:W-:Y:S01]  /*2d20*/  SHF.R.S32.HI R64, RZ, 0x1f, R82 ;  /* 0x0000001fff407819 */ /* 0x008fe20000011452 */
[----:B------:R-:W-:Y:S06]  /*2d30*/  @!P6 BAR.SYNC.DEFER_BLOCKING 0x9, 0x100 ;  /* 0x024400000000eb1d */ /* 0x000fec0000010000 */
.L_x_1662:
[----:B0-----:R-:W0:Y:S01]  /*2d40*/  LDC R87, c[0x0][0x430] ;  /* 0x00010c00ff577b82 */ /* 0x001e220000000800 */
[----:B------:R-:W-:Y:S02]  /*2d50*/  VIADD R26, R26, 0xffffffff ;  /* 0xffffffff1a1a7836 */ /* 0x000fe40000000000 */
[----:B------:R-:W-:Y:S02]  /*2d60*/  IMAD.MOV.U32 R86, RZ, RZ, RZ ;  /* 0x000000ffff567224 */ /* 0x000fe400078e00ff */
[----:B------:R-:W-:-:S03]  /*2d70*/  IMAD R4, R26, 0x80, R67 ;  /* 0x000000801a047824 */ /* 0x000fc600078e0243 */
[----:B------:R-:W1:Y:S01]  /*2d80*/  LDC R95, c[0x0][0x3f4] ;  /* 0x0000fd00ff5f7b82 */ /* 0x000e620000000800 */
[----:B------:R-:W-:Y:S01]  /*2d90*/  IMAD.IADD R12, R79, 0x1, R4 ;  /* 0x000000014f0c7824 */ /* 0x000fe200078e0204 */
[----:B------:R-:W-:-:S03]  /*2da0*/  ISETP.GE.AND P1, PT, R4, R2, PT ;  /* 0x000000020400720c */ /* 0x000fc60003f26270 */
[----:B------:R-:W-:Y:S01]  /*2db0*/  IMAD.MOV.U32 R8, RZ, RZ, R12 ;  /* 0x000000ffff087224 */ /* 0x000fe200078e000c */
[----:B------:R-:W-:Y:S02]  /*2dc0*/  ISETP.GT.OR P1, PT, R67, 0x7f, P1 ;  /* 0x0000007f4300780c */ /* 0x000fe40000f24670 */
[----:B0-----:R-:W-:-:S11]  /*2dd0*/  ISETP.NE.AND P2, PT, R87, 0x1, PT ;  /* 0x000000015700780c */ /* 0x001fd60003f45270 */
[----:B------:R-:W0:Y:S08]  /*2de0*/  @!P1 LDC.64 R6, c[0x0][0x428] ;  /* 0x00010a00ff069b82 */ /* 0x000e300000000a00 */
[----:B------:R-:W2:Y:S08]  /*2df0*/  @!P1 LDC.64 R4, c[0x0][0x418] ;  /* 0x00010600ff049b82 */ /* 0x000eb00000000a00 */
[----:B---3--:R-:W3:Y:S08]  /*2e00*/  @P2 LDC R9, c[0x0][0x434] ;  /* 0x00010d00ff092b82 */ /* 0x008ef00000000800 */
[----:B------:R-:W4:Y:S01]  /*2e10*/  @P2 LDC R10, c[0x0][0x438] ;  /* 0x00010e00ff0a2b82 */ /* 0x000f220000000800 */
[----:B---3--:R-:W-:-:S05]  /*2e20*/  @P2 IMAD.HI.U32 R9, R12, R9, RZ ;  /* 0x000000090c092227 */ /* 0x008fca00078e00ff */
[----:B----4-:R-:W-:Y:S01]  /*2e30*/  @P2 SHF.R.U32.HI R8, RZ, R10, R9 ;  /* 0x0000000aff082219 */ /* 0x010fe20000011609 */
[----:B0-----:R-:W-:-:S03]  /*2e40*/  @!P1 IMAD R10, R64, R6, RZ ;  /* 0x00000006400a9224 */ /* 0x001fc600078e02ff */
[----:B------:R-:W-:Y:S01]  /*2e50*/  @!P1 SHF.R.S32.HI R9, RZ, 0x1f, R8 ;  /* 0x0000001fff099819 */ /* 0x000fe20000011408 */
[C---:B------:R-:W-:Y:S02]  /*2e60*/  @!P1 IMAD R11, R82.reuse, R7, R10 ;  /* 0x00000007520b9224 */ /* 0x040fe400078e020a */
[----:B------:R-:W-:-:S04]  /*2e70*/  @!P1 IMAD.WIDE.U32 R6, R82, R6, R8 ;  /* 0x0000000652069225 */ /* 0x000fc800078e0008 */
[----:B------:R-:W-:Y:S01]  /*2e80*/  @!P1 IMAD.IADD R7, R7, 0x1, R11 ;  /* 0x0000000107079824 */ /* 0x000fe200078e020b */
[----:B--2---:R-:W-:-:S04]  /*2e90*/  @!P1 LEA R4, P2, R6, R4, 0x2 ;  /* 0x0000000406049211 */ /* 0x004fc800078410ff */
[----:B------:R-:W-:-:S05]  /*2ea0*/  @!P1 LEA.HI.X R5, R6, R5, R7, 0x2, P2 ;  /* 0x0000000506059211 */ /* 0x000fca00010f1407 */
[----:B------:R0:W5:Y:S01]  /*2eb0*/  @!P1 LDG.E R86, desc[UR42][R4.64] ;  /* 0x0000002a04569981 */ /* 0x000162000c1e1900 */
[----:B-1----:R-:W-:Y:S01]  /*2ec0*/  ISETP.GE.AND P1, PT, R95, 0x1, PT ;  /* 0x000000015f00780c */ /* 0x002fe20003f26270 */
[----:B------:R-:W-:Y:S01]  /*2ed0*/  IMAD.MOV R6, RZ, RZ, -R8 ;  /* 0x000000ffff067224 */ /* 0x000fe200078e0a08 */
[----:B------:R-:W-:Y:S05]  /*2ee0*/  YIELD ;  /* 0x0000000000007946 */ /* 0x000fea0003800000 */
[C---:B------:R-:W-:Y:S01]  /*2ef0*/  IMAD R97, R22.reuse, 0x6000, R202 ;  /* 0x0000600016617824 */ /* 0x040fe200078e02ca */
[----:B------:R-:W-:Y:S01]  /*2f00*/  BSSY B0, `(.L_x_1600) ;  /* 0x0000694000007945 */ /* 0x000fe20003800000 */
[----:B------:R-:W-:Y:S01]  /*2f10*/  IMAD R7, R22, 0x6000, R203 ;  /* 0x0000600016077824 */ /* 0x000fe200078e02cb */
[----:B------:R-:W-:Y:S01]  /*2f20*/  ISETP.GT.AND P3, PT, R26, R27, PT ;  /* 0x0000001b1a00720c */ /* 0x000fe20003f64270 */
[----:B------:R-:W-:-:S02]  /*2f30*/  IMAD R87, R87, R6, R12 ;  /* 0x0000000657577224 */ /* 0x000fc400078e020c */
[C---:B------:R-:W-:Y:S02]  /*2f40*/  IMAD.IADD R97, R16.reuse, 0x1, R97 ;  /* 0x0000000110617824 */ /* 0x040fe400078e0261 */
[----:B------:R-:W-:Y:S01]  /*2f50*/  IMAD.IADD R96, R16, 0x1, R7 ;  /* 0x0000000110607824 */ /* 0x000fe200078e0207 */
[----:B0-----:R-:W-:Y:S07]  /*2f60*/  @!P1 BRA `(.L_x_1601) ;  /* 0x0000006400209947 */ /* 0x001fee0003800000 */
[----:B------:R-:W-:Y:S01]  /*2f70*/  SHF.R.S32.HI R89, RZ, 0x1f, R87 ;  /* 0x0000001fff597819 */ /* 0x000fe20000011457 */
[----:B------:R-:W-:Y:S01]  /*2f80*/  ULDC.64 UR4, c[0x0][0x300] ;  /* 0x0000c00000047ab9 */ /* 0x000fe20000000a00 */
[----:B-----5:R-:W-:Y:S01]  /*2f90*/  SHF.R.S32.HI R90, RZ, 0x1f, R86 ;  /* 0x0000001fff5a7819 */ /* 0x020fe20000011456 */
[----:B------:R-:W-:Y:S01]  /*2fa0*/  IMAD.WIDE.U32 R4, R87, UR4, RZ ;  /* 0x0000000457047c25 */ /* 0x000fe2000f8e00ff */
[----:B------:R-:W-:-:S03]  /*2fb0*/  ULDC.64 UR6, c[0x0][0x2e8] ;  /* 0x0000ba0000067ab9 */ /* 0x000fc60000000a00 */
[----:B------:R-:W-:Y:S02]  /*2fc0*/  IMAD R6, R89, UR4, RZ ;  /* 0x0000000459067c24 */ /* 0x000fe4000f8e02ff */
[-C--:B------:R-:W-:Y:S02]  /*2fd0*/  IMAD R8, R71, R26.reuse, RZ ;  /* 0x0000001a47087224 */ /* 0x080fe400078e02ff */
[----:B------:R-:W-:Y:S01]  /*2fe0*/  IMAD R7, R87, UR5, R6 ;  /* 0x0000000557077c24 */ /* 0x000fe2000f8e0206 */
[----:B------:R-:W-:Y:S01]  /*2ff0*/  ULDC.64 UR4, c[0x0][0x310] ;  /* 0x0000c40000047ab9 */ /* 0x000fe20000000a00 */
[----:B------:R-:W-:Y:S02]  /*3000*/  IMAD R6, R69, R26, RZ ;  /* 0x0000001a45067224 */ /* 0x000fe400078e02ff */
        /* <DEDUP_REMOVED lines=8> */
[C---:B------:R-:W-:Y:S01]  /*3090*/  IMAD.WIDE.U32 R4, R169.reuse, UR4, R4 ;  /* 0x00000004a9047c25 */ /* 0x040fe2000f8e0004 */
[----:B------:R-:W-:Y:S02]  /*30a0*/  ULDC.U8 UR4, c[0x0][0x410] ;  /* 0x0001040000047ab9 */ /* 0x000fe40000000000 */
[----:B------:R-:W-:Y:S01]  /*30b0*/  ISETP.NE.AND P1, PT, RZ, UR4, PT ;  /* 0x00000004ff007c0c */ /* 0x000fe2000bf25270 */
[----:B------:R-:W-:Y:S01]  /*30c0*/  IMAD R14, R169, UR5, R5 ;  /* 0x00000005a90e7c24 */ /* 0x000fe2000f8e0205 */
[----:B------:R-:W-:Y:S01]  /*30d0*/  IADD3 R98, P2, R4, UR6, RZ ;  /* 0x0000000604627c10 */ /* 0x000fe2000ff5e0ff */
[----:B------:R-:W-:-:S02]  /*30e0*/  IMAD R91, R26, -0x80, R2 ;  /* 0xffffff801a5b7824 */ /* 0x000fc400078e0202 */
[----:B------:R-:W-:Y:S01]  /*30f0*/  IMAD R7, R7, R70, R8 ;  /* 0x0000004607077224 */ /* 0x000fe200078e0208 */
[----:B------:R-:W-:Y:S01]  /*3100*/  IADD3.X R14, R14, UR7, RZ, P2, !PT ;  /* 0x000000070e0e7c10 */ /* 0x000fe200097fe4ff */
[----:B------:R-:W-:Y:S01]  /*3110*/  IMAD.WIDE.U32 R12, R68, R26, RZ ;  /* 0x0000001a440c7225 */ /* 0x000fe200078e00ff */
[----:B------:R-:W-:-:S03]  /*3120*/  VIMNMX R91, R91, 0x80, PT ;  /* 0x000000805b5b7848 */ /* 0x000fc60003fe0100 */
[----:B------:R-:W-:-:S04]  /*3130*/  IMAD.WIDE.U32 R10, R70, R26, RZ ;  /* 0x0000001a460a7225 */ /* 0x000fc800078e00ff */
[----:B------:R-:W-:Y:S02]  /*3140*/  IMAD.IADD R15, R13, 0x1, R9 ;  /* 0x000000010d0f7824 */ /* 0x000fe400078e0209 */
[----:B------:R-:W-:Y:S01]  /*3150*/  IMAD.IADD R83, R11, 0x1, R7 ;  /* 0x000000010b537824 */ /* 0x000fe200078e0207 */
[----:B------:R-:W-:Y:S06]  /*3160*/  @!P1 BRA `(.L_x_1602) ;  /* 0x00000030000c9947 */ /* 0x000fec0003800000 */
        /* <DEDUP_REMOVED lines=51> */
.L_x_1604:
[----:B------:R-:W-:Y:S05]  /*34a0*/  BSYNC B1 ;  /* 0x0000000000017941 */ /* 0x000fea0003800000 */
.L_x_1603:
[----:B------:R-:W-:Y:S01]  /*34b0*/  UISETP.NE.AND UP0, UPT, UR40, 0x3, UPT ;  /* 0x000000032800788c */ /* 0x000fe2000bf05270 */
[----:B-----5:R-:W-:Y:S02]  /*34c0*/  IMAD.MOV.U32 R100, RZ, RZ, R8 ;  /* 0x000000ffff647224 */ /* 0x020fe400078e0008 */
[----:B------:R-:W-:Y:S02]  /*34d0*/  IMAD.MOV.U32 R102, RZ, RZ, R30 ;  /* 0x000000ffff667224 */ /* 0x000fe400078e001e */
[----:B------:R-:W-:Y:S01]  /*34e0*/  IMAD.MOV.U32 R104, RZ, RZ, R34 ;  /* 0x000000ffff687224 */ /* 0x000fe200078e0022 */
[----:B------:R-:W-:Y:S01]  /*34f0*/  PLOP3.LUT P1, PT, PT, PT, UP0, 0x80, 0x0 ;  /* 0x000000000000781c */ /* 0x000fe20003f2f008 */
        /* <DEDUP_REMOVED lines=11> */
.L_x_1605:
[----:B------:R-:W-:Y:S01]  /*35b0*/  IMAD R83, R22, 0x8, R16 ;  /* 0x0000000816537824 */ /* 0x000fe200078e0210 */
[----:B------:R-:W-:Y:S01]  /*35c0*/  SHF.L.U32 R94, R173, 0x1f, RZ ;  /* 0x0000001fad5e7819 */ /* 0x000fe200000006ff */
[----:B------:R-:W-:Y:S03]  /*35d0*/  BSSY B1, `(.L_x_1606) ;  /* 0x0000003000017945 */ /* 0x000fe60003800000 */
[----:B------:R-:W1:Y:S02]  /*35e0*/  SYNCS.PHASECHK.TRANS64.TRYWAIT P4, [R83+URZ+0x22890], R94 ;  /* 0x0228905e530075a7 */ /* 0x000e64000808017f */
[----:B-1----:R-:W-:Y:S05]  /*35f0*/  @!P4 BRA `(.L_x_1607) ;  /* 0x000002700034c947 */ /* 0x002fea0003800000 */
.L_x_1983:
[----:B------:R-:W-:Y:S05]  /*3600*/  BSYNC B1 ;  /* 0x0000000000017941 */ /* 0x000fea0003800000 */
.L_x_1606:
[----:B------:R-:W-:-:S03]  /*3610*/  UMOV UR4, 0xffffffff ;  /* 0xffffffff00047882 */ /* 0x000fc60000000000 */
[----:B------:R-:W-:Y:S05]  /*3620*/  BRA.DIV UR4, `(.L_x_1608) ;  /* 0x00000272043c7947 */ /* 0x000fea000b800000 */
[----:B------:R2:W3:Y:S04]  /*3630*/  SHFL.IDX PT, R99, R14, RZ, 0x1e1f ;  /* 0x001e1fff0e637589 */ /* 0x0004e800000e0000 */
[----:B------:R-:W4:Y:S02]  /*3640*/  SHFL.IDX PT, R98, R98, RZ, 0x1e1f ;  /* 0x001e1fff62627589 */ /* 0x000f2400000e0000 */
.L_x_1987:
[----:B------:R-:W-:Y:S05]  /*3650*/  @P2 BRA `(.L_x_1609) ;  /* 0x0000006000782947 */ /* 0x000fea0003800000 */
[----:B------:R-:W-:Y:S01]  /*3660*/  ISETP.NE.AND P2, PT, R54, RZ, PT ;  /* 0x000000ff3600720c */ /* 0x000fe20003f45270 */
[----:B------:R-:W-:-:S12]  /*3670*/  BSSY B1, `(.L_x_1610) ;  /* 0x0000071000017945 */ /* 0x000fd80003800000 */
[----:B------:R-:W-:Y:S05]  /*3680*/  @!P2 BRA `(.L_x_1611) ;  /* 0x0000000400bca947 */ /* 0x000fea0003800000 */
[----:B------:R1:W1:Y:S01]  /*3690*/  LDS.128 R4, [R97+0x16400] ;  /* 0x0164000061047984 */ /* 0x0002620000000c00 */
[----:B0---4-:R-:W-:Y:S01]  /*36a0*/  IADD3 R10, P2, R18, R98, RZ ;  /* 0x00000062120a7210 */ /* 0x011fe20007f5e0ff */
[----:B------:R-:W-:Y:S04]  /*36b0*/  BSSY B2, `(.L_x_1612) ;  /* 0x000006b000027945 */ /* 0x000fe80003800000 */
[----:B---3--:R-:W-:Y:S01]  /*36c0*/  IMAD.X R11, R99, 0x1, R19, P2 ;  /* 0x00000001630b7824 */ /* 0x008fe200010e0613 */
[----:B------:R-:W-:-:S13]  /*36d0*/  ISETP.GE.AND P2, PT, R174, R95, PT ;  /* 0x0000005fae00720c */ /* 0x000fda0003f46270 */
[----:B------:R-:W-:Y:S05]  /*36e0*/  @P2 BRA `(.L_x_1613) ;  /* 0x00000004009c2947 */ /* 0x000fea0003800000 */
[----:B------:R-:W-:Y:S01]  /*36f0*/  SHF.R.U32.HI R12, RZ, 0x8, R47 ;  /* 0x00000008ff0c7819 */ /* 0x000fe2000001162f */
[----:B-12---:R-:W-:Y:S01]  /*3700*/  IMAD.MOV.U32 R14, RZ, RZ, R4 ;  /* 0x000000ffff0e7224 */ /* 0x006fe200078e0004 */
        /* <DEDUP_REMOVED lines=9> */
[----:B------:R-:W-:Y:S01]  /*37a0*/  LOP3.LUT R92, R46, 0xff00, R15, 0xf8, !PT ;  /* 0x0000ff002e5c7812 */ /* 0x000fe200078ef80f */
[----:B------:R-:W-:Y:S01]  /*37b0*/  IMAD.U32 R15, R47, 0x10000, RZ ;  /* 0x000100002f0f7824 */ /* 0x000fe200078e00ff */
[----:B------:R-:W-:Y:S02]  /*37c0*/  F2FP.F16.E4M3.UNPACK_B R46, R111.H1 ;  /* 0x0000006fff2e723e */ /* 0x000fe400030006ff */
[-C--:B------:R-:W-:Y:S02]  /*37d0*/  F2FP.F16.E4M3.UNPACK_B R4, R5.reuse ;  /* 0x00000005ff04723e */ /* 0x080fe400020006ff */
[----:B------:R-:W-:Y:S01]  /*37e0*/  LOP3.LUT R12, R13, 0xff0000, R12, 0xf8, !PT ;  /* 0x00ff00000d0c7812 */ /* 0x000fe200078ef80c */
[----:B------:R-:W-:Y:S01]  /*37f0*/  HADD2.F32 R112, -RZ, R46.H0_H0 ;  /* 0x2000002eff707230 */ /* 0x000fe20000004100 */
[----:B------:R-:W-:Y:S01]  /*3800*/  LOP3.LUT R13, R92, 0xff0000, R15, 0xf8, !PT ;  /* 0x00ff00005c0d7812 */ /* 0x000fe200078ef80f */
[--C-:B------:R-:W-:Y:S01]  /*3810*/  HADD2.F32 R15, -RZ, R4.reuse.H1_H1 ;  /* 0x30000004ff0f7230 */ /* 0x100fe20000004100 */
[----:B------:R-:W-:Y:S01]  /*3820*/  F2FP.F16.E4M3.UNPACK_B R92, R110.H1 ;  /* 0x0000006eff5c723e */ /* 0x000fe200030006ff */
[----:B------:R-:W-:Y:S01]  /*3830*/  HADD2.F32 R4, -RZ, R4.H0_H0 ;  /* 0x20000004ff047230 */ /* 0x000fe20000004100 */
[----:B------:R-:W-:Y:S01]  /*3840*/  F2FP.F16.E4M3.UNPACK_B R5, R5.H1 ;  /* 0x00000005ff05723e */ /* 0x000fe200030006ff */
[----:B------:R-:W-:-:S02]  /*3850*/  HADD2.F32 R113, -RZ, R46.H1_H1 ;  /* 0x3000002eff717230 */ /* 0x000fc40000004100 */
[CC--:B------:R-:W-:Y:S01]  /*3860*/  FMUL.FTZ R115, R15.reuse, R112.reuse ;  /* 0x000000700f737220 */ /* 0x0c0fe20000410000 */
        /* <DEDUP_REMOVED lines=16> */
[----:B------:R-:W-:-:S02]  /*3970*/  HADD2.F32 R92, -RZ, R15.H1_H1 ;  /* 0x3000000fff5c7230 */ /* 0x000fc40000004100 */
[----:B------:R-:W-:Y:S02]  /*3980*/  HADD2.F32 R47, -RZ, R15.H0_H0 ;  /* 0x2000000fff2f7230 */ /* 0x000fe40000004100 */
[----:B------:R-:W-:Y:S02]  /*3990*/  HADD2.F32 R111, -RZ, R111.H0_H0 ;  /* 0x2000006fff6f7230 */ /* 0x000fe40000004100 */
[-C--:B------:R-:W-:Y:S01]  /*39a0*/  FMUL.FTZ R114, R92, R93.reuse ;  /* 0x0000005d5c727220 */ /* 0x080fe20000410000 */
[--C-:B------:R-:W-:Y:S02]  /*39b0*/  HADD2.F32 R46, -RZ, R14.reuse.H1_H1 ;  /* 0x3000000eff2e7230 */ /* 0x100fe40000004100 */
[----:B------:R-:W-:Y:S01]  /*39c0*/  FMUL.FTZ R93, R47, R93 ;  /* 0x0000005d2f5d7220 */ /* 0x000fe20000410000 */
[----:B------:R-:W-:Y:S02]  /*39d0*/  HADD2.F32 R15, -RZ, R14.H0_H0 ;  /* 0x2000000eff0f7230 */ /* 0x000fe40000004100 */
[----:B------:R-:W-:-:S02]  /*39e0*/  HADD2.F32 R14, -RZ, R110.H1_H1 ;  /* 0x3000006eff0e7230 */ /* 0x000fc40000004100 */
[-C--:B------:R-:W-:Y:S01]  /*39f0*/  FMUL.FTZ R112, R46, R111.reuse ;  /* 0x0000006f2e707220 */ /* 0x080fe20000410000 */
[----:B------:R-:W-:Y:S02]  /*3a00*/  HADD2.F32 R110, -RZ, R110.H0_H0 ;  /* 0x2000006eff6e7230 */ /* 0x000fe40000004100 */
[----:B------:R-:W-:Y:S01]  /*3a10*/  FMUL.FTZ R111, R15, R111 ;  /* 0x0000006f0f6f7220 */ /* 0x000fe20000410000 */
[-C--:B------:R-:W-:Y:S01]  /*3a20*/  FFMA.FTZ R47, R47, R14.reuse, -R114 ;  /* 0x0000000e2f2f7223 */ /* 0x080fe20000010872 */
[----:B------:R-:W-:Y:S01]  /*3a30*/  FFMA.FTZ R92, R92, R14, R93 ;  /* 0x0000000e5c5c7223 */ /* 0x000fe2000001005d */
[-C--:B------:R-:W-:Y:S01]  /*3a40*/  FFMA.FTZ R14, R15, R110.reuse, -R112 ;  /* 0x0000006e0f0e7223 */ /* 0x080fe20000010870 */
[----:B------:R-:W-:Y:S01]  /*3a50*/  FFMA.FTZ R15, R46, R110, R111 ;  /* 0x0000006e2e0f7223 */ /* 0x000fe2000001006f */
[----:B------:R-:W-:Y:S02]  /*3a60*/  F2FP.F16.E4M3.UNPACK_B R93, R7.H1 ;  /* 0x00000007ff5d723e */ /* 0x000fe400030006ff */
[----:B------:R-:W-:-:S02]  /*3a70*/  F2FP.SATFINITE.E4M3.F32.PACK_AB_MERGE_C R46, R116, R115, RZ ;  /* 0x00000073742e723e */ /* 0x000fc400048070ff */
[----:B------:R-:W-:Y:S01]  /*3a80*/  F2FP.F16.E4M3.UNPACK_B R115, R13.H1 ;  /* 0x0000000dff73723e */ /* 0x000fe200030006ff */
[--C-:B------:R-:W-:Y:S01]  /*3a90*/  HADD2.F32 R110, -RZ, R93.reuse.H0_H0 ;  /* 0x2000005dff6e7230 */ /* 0x100fe20000004100 */
[----:B------:R-:W-:Y:S01]  /*3aa0*/  F2FP.SATFINITE.E4M3.F32.PACK_AB_MERGE_C R47, R92, R47, RZ ;  /* 0x0000002f5c2f723e */ /* 0x000fe200048070ff */
[----:B------:R-:W-:Y:S01]  /*3ab0*/  HADD2.F32 R93, -RZ, R93.H1_H1 ;  /* 0x3000005dff5d7230 */ /* 0x000fe20000004100 */
[----:B------:R-:W-:Y:S01]  /*3ac0*/  F2FP.F16.E4M3.UNPACK_B R112, R12.H1 ;  /* 0x0000000cff70723e */ /* 0x000fe200030006ff */
[--C-:B------:R-:W-:Y:S01]  /*3ad0*/  HADD2.F32 R117, -RZ, R115.reuse.H1_H1 ;  /* 0x30000073ff757230 */ /* 0x100fe20000004100 */
[----:B------:R-:W-:Y:S01]  /*3ae0*/  F2FP.F16.E4M3.UNPACK_B R92, R6.H1 ;  /* 0x00000006ff5c723e */ /* 0x000fe200030006ff */
[----:B------:R-:W-:Y:S01]  /*3af0*/  HADD2.F32 R115, -RZ, R115.H0_H0 ;  /* 0x20000073ff737230 */ /* 0x000fe20000004100 */
[----:B------:R-:W-:Y:S01]  /*3b00*/  F2FP.F16.E4M3.UNPACK_B R114, R13 ;  /* 0x0000000dff72723e */ /* 0x000fe200020006ff */
        /* <DEDUP_REMOVED lines=18> */
[----:B------:R-:W-:Y:S01]  /*3c30*/  HADD2.F32 R92, -RZ, R7.H1_H1 ;  /* 0x30000007ff5c7230 */ /* 0x000fe20000004100 */
[----:B------:R-:W-:Y:S01]  /*3c40*/  F2FP.SATFINITE.E4M3.F32.PACK_AB_MERGE_C R5, R5, R4, R46 ;  /* 0x000000040505723e */ /* 0x000fe2000480702e */
        /* <DEDUP_REMOVED lines=16> */
[----:B------:R-:W-:-:S07]  /*3d50*/  F2FP.SATFINITE.E4M3.F32.PACK_AB_MERGE_C R7, R115, R118, R12 ;  /* 0x000000767307723e */ /* 0x000fce000480700c */
.L_x_1613:
[----:B------:R-:W-:Y:S05]  /*3d60*/  BSYNC B2 ;  /* 0x0000000000027941 */ /* 0x000fea0003800000 */
.L_x_1612:
[----:B-1----:R0:W-:Y:S02]  /*3d70*/  ST.E.128 desc[UR42][R10.64], R4 ;  /* 0x000000040a007985 */ /* 0x0021e4000c101d2a */
.L_x_1611:
[----:B------:R-:W-:Y:S05]  /*3d80*/  BSYNC B1 ;  /* 0x0000000000017941 */ /* 0x000fea0003800000 */
.L_x_1610:
[----:B------:R-:W-:Y:S01]  /*3d90*/  ISETP.NE.AND P2, PT, R3, RZ, PT ;  /* 0x000000ff0300720c */ /* 0x000fe20003f45270 */
[----:B------:R-:W-:-:S12]  /*3da0*/  BSSY B1, `(.L_x_1614) ;  /* 0x0000072000017945 */ /* 0x000fd80003800000 */
[----:B------:R-:W-:Y:S05]  /*3db0*/  @!P2 BRA `(.L_x_1615) ;  /* 0x0000000400c0a947 */ /* 0x000fea0003800000 */
[----:B0-----:R-:W-:Y:S01]  /*3dc0*/  IMAD.SHL.U32 R4, R179, 0x10, RZ ;  /* 0x00000010b3047824 */ /* 0x001fe200078e00ff */
[----:B------:R-:W-:Y:S04]  /*3dd0*/  BSSY B2, `(.L_x_1616) ;  /* 0x000006d000027945 */ /* 0x000fe80003800000 */
[----:B----4-:R-:W-:-:S04]  /*3de0*/  IADD3 R10, P2, R98, R4, RZ ;  /* 0x00000004620a7210 */ /* 0x010fc80007f5e0ff */
[----:B---3--:R-:W-:Y:S02]  /*3df0*/  LEA.HI.X.SX32 R11, R4, R99, 0x1, P2 ;  /* 0x00000063040b7211 */ /* 0x008fe400010f0eff */
[----:B------:R0:W3:Y:S01]  /*3e00*/  LDS.128 R4, [R96+0x16400] ;  /* 0x0164000060047984 */ /* 0x0000e20000000c00 */
[----:B------:R-:W-:-:S13]  /*3e10*/  ISETP.GE.AND P2, PT, R190, R95, PT ;  /* 0x0000005fbe00720c */ /* 0x000fda0003f46270 */
[----:B0-----:R-:W-:Y:S05]  /*3e20*/  @P2 BRA `(.L_x_1617) ;  /* 0x00000004009c2947 */ /* 0x001fea0003800000 */
[----:B------:R-:W-:Y:S01]  /*3e30*/  SHF.R.U32.HI R13, RZ, 0x8, R43 ;  /* 0x00000008ff0d7819 */ /* 0x000fe2000001162b */
[----:B--23--:R-:W-:Y:S01]  /*3e40*/  IMAD.MOV.U32 R14, RZ, RZ, R4 ;  /* 0x000000ffff0e7224 */ /* 0x00cfe200078e0004 */
[----:B------:R-:W-:Y:S02]  /*3e50*/  SHF.R.U32.HI R42, RZ, 0x8, R45 ;  /* 0x00000008ff2a7819 */ /* 0x000fe4000001162d */
[----:B------:R-:W-:Y:S01]  /*3e60*/  LOP3.LUT R12, R43, 0xff0000ff, RZ, 0xc0, !PT ;  /* 0xff0000ff2b0c7812 */ /* 0x000fe200078ec0ff */
[----:B------:R-:W-:Y:S01]  /*3e70*/  IMAD.SHL.U32 R13, R13, 0x100, RZ ;  /* 0x000001000d0d7824 */ /* 0x000fe200078e00ff */
[----:B------:R-:W-:Y:S01]  /*3e80*/  SHF.R.U32.HI R43, RZ, 0x10, R43 ;  /* 0x00000010ff2b7819 */ /* 0x000fe2000001162b */
        /* <DEDUP_REMOVED lines=36> */
[----:B------:R-:W-:Y:S01]  /*40d0*/  F2FP.F16.E4M3.UNPACK_B R47, R12 ;  /* 0x0000000cff2f723e */ /* 0x000fe200020006ff */
[----:B------:R-:W-:Y:S02]  /*40e0*/  HADD2.F32 R109, -RZ, R109.H0_H0 ;  /* 0x2000006dff6d7230 */ /* 0x000fe40000004100 */
[----:B------:R-:W-:Y:S01]  /*40f0*/  FMUL.FTZ R92, R44, R45 ;  /* 0x0000002d2c5c7220 */ /* 0x000fe20000410000 */
[----:B------:R-:W-:-:S02]  /*4100*/  HADD2.F32 R15, -RZ, R14.H0_H0 ;  /* 0x2000000eff0f7230 */ /* 0x000fc40000004100 */
[----:B------:R-:W-:Y:S01]  /*4110*/  FMUL.FTZ R45, R43, R45 ;  /* 0x0000002d2b2d7220 */ /* 0x000fe20000410000 */
[----:B------:R-:W-:Y:S02]  /*4120*/  HADD2.F32 R42, -RZ, R14.H1_H1 ;  /* 0x3000000eff2a7230 */ /* 0x000fe40000004100 */
[--C-:B------:R-:W-:Y:S02]  /*4130*/  HADD2.F32 R14, -RZ, R108.reuse.H1_H1 ;  /* 0x3000006cff0e7230 */ /* 0x100fe40000004100 */
        /* <DEDUP_REMOVED lines=8> */
[----:B------:R-:W-:Y:S02]  /*41c0*/  F2FP.SATFINITE.E4M3.F32.PACK_AB_MERGE_C R43, R44, R43, RZ ;  /* 0x0000002b2c2b723e */ /* 0x000fe400048070ff */
[-C--:B------:R-:W-:Y:S01]  /*41d0*/  F2FP.F16.E4M3.UNPACK_B R109, R13.reuse.H1 ;  /* 0x0000000dff6d723e */ /* 0x080fe200030006ff */
[--C-:B------:R-:W-:Y:S01]  /*41e0*/  HADD2.F32 R46, -RZ, R45.reuse.H0_H0 ;  /* 0x2000002dff2e7230 */ /* 0x100fe20000004100 */
[----:B------:R-:W-:Y:S01]  /*41f0*/  F2FP.F16.E4M3.UNPACK_B R44, R6.H1 ;  /* 0x00000006ff2c723e */ /* 0x000fe200030006ff */
[----:B------:R-:W-:Y:S01]  /*4200*/  HADD2.F32 R45, -RZ, R45.H1_H1 ;  /* 0x3000002dff2d7230 */ /* 0x000fe20000004100 */
[----:B------:R-:W-:Y:S01]  /*4210*/  F2FP.F16.E4M3.UNPACK_B R108, R13 ;  /* 0x0000000dff6c723e */ /* 0x000fe200020006ff */
[----:B------:R-:W-:Y:S01]  /*4220*/  HADD2.F32 R111, -RZ, R109.H1_H1 ;  /* 0x3000006dff6f7230 */ /* 0x000fe20000004100 */
[----:B------:R-:W-:Y:S01]  /*4230*/  F2FP.SATFINITE.E4M3.F32.PACK_AB_MERGE_C R42, R110, R93, RZ ;  /* 0x0000005d6e2a723e */ /* 0x000fe200048070ff */
[----:B------:R-:W-:Y:S01]  /*4240*/  HADD2.F32 R13, -RZ, R44.H1_H1 ;  /* 0x3000002cff0d7230 */ /* 0x000fe20000004100 */
[----:B------:R-:W-:Y:S01]  /*4250*/  F2FP.F16.E4M3.UNPACK_B R92, R12.H1 ;  /* 0x0000000cff5c723e */ /* 0x000fe200030006ff */
[----:B------:R-:W-:-:S02]  /*4260*/  HADD2.F32 R110, -RZ, R108.H1_H1 ;  /* 0x3000006cff6e7230 */ /* 0x000fc40000004100 */
[-C--:B------:R-:W-:Y:S01]  /*4270*/  FMUL.FTZ R113, R45, R111.reuse ;  /* 0x0000006f2d717220 */ /* 0x080fe20000410000 */
[----:B------:R-:W-:Y:S02]  /*4280*/  HADD2.F32 R44, -RZ, R44.H0_H0 ;  /* 0x2000002cff2c7230 */ /* 0x000fe40000004100 */
[----:B------:R-:W-:Y:S01]  /*4290*/  FMUL.FTZ R112, R46, R111 ;  /* 0x0000006f2e707220 */ /* 0x000fe20000410000 */
[----:B------:R-:W-:Y:S02]  /*42a0*/  HADD2.F32 R12, -RZ, R47.H1_H1 ;  /* 0x3000002fff0c7230 */ /* 0x000fe40000004100 */
[-C--:B------:R-:W-:Y:S01]  /*42b0*/  FMUL.FTZ R111, R13, R110.reuse ;  /* 0x0000006e0d6f7220 */ /* 0x080fe20000410000 */
[----:B------:R-:W-:Y:S01]  /*42c0*/  F2FP.F16.E4M3.UNPACK_B R7, R7 ;  /* 0x00000007ff07723e */ /* 0x000fe200020006ff */
[C---:B------:R-:W-:Y:S01]  /*42d0*/  FMUL.FTZ R110, R44.reuse, R110 ;  /* 0x0000006e2c6e7220 */ /* 0x040fe20000410000 */
[----:B------:R-:W-:Y:S01]  /*42e0*/  F2FP.F16.E4M3.UNPACK_B R6, R6 ;  /* 0x00000006ff06723e */ /* 0x000fe200020006ff */
[----:B------:R-:W-:Y:S01]  /*42f0*/  FFMA.FTZ R111, R44, R12, -R111 ;  /* 0x0000000c2c6f7223 */ /* 0x000fe2000001086f */
[----:B------:R-:W-:-:S02]  /*4300*/  HADD2.F32 R93, -RZ, R92.H1_H1 ;  /* 0x3000005cff5d7230 */ /* 0x000fc40000004100 */
[----:B------:R-:W-:Y:S01]  /*4310*/  FFMA.FTZ R110, R13, R12, R110 ;  /* 0x0000000c0d6e7223 */ /* 0x000fe2000001006e */
[--C-:B------:R-:W-:Y:S01]  /*4320*/  HADD2.F32 R12, -RZ, R7.reuse.H0_H0 ;  /* 0x20000007ff0c7230 */ /* 0x100fe20000004100 */
[----:B------:R-:W-:Y:S01]  /*4330*/  F2FP.SATFINITE.E4M3.F32.PACK_AB_MERGE_C R5, R5, R4, R42 ;  /* 0x000000040505723e */ /* 0x000fe2000480702a */
[----:B------:R-:W-:Y:S02]  /*4340*/  HADD2.F32 R13, -RZ, R7.H1_H1 ;  /* 0x30000007ff0d7230 */ /* 0x000fe40000004100 */
[-C--:B------:R-:W-:Y:S01]  /*4350*/  FFMA.FTZ R113, R46, R93.reuse, -R113 ;  /* 0x0000005d2e717223 */ /* 0x080fe20000010871 */
[--C-:B------:R-:W-:Y:S02]  /*4360*/  HADD2.F32 R7, -RZ, R6.reuse.H0_H0 ;  /* 0x20000006ff077230 */ /* 0x100fe40000004100 */
[----:B------:R-:W-:Y:S01]  /*4370*/  FFMA.FTZ R112, R45, R93, R112 ;  /* 0x0000005d2d707223 */ /* 0x000fe20000010070 */
[----:B------:R-:W-:Y:S01]  /*4380*/  HADD2.F32 R109, -RZ, R109.H0_H0 ;  /* 0x2000006dff6d7230 */ /* 0x000fe20000004100 */
[----:B------:R-:W-:Y:S01]  /*4390*/  F2FP.SATFINITE.E4M3.F32.PACK_AB_MERGE_C R110, R110, R111, RZ ;  /* 0x0000006f6e6e723e */ /* 0x000fe200048070ff */
[----:B------:R-:W-:Y:S01]  /*43a0*/  HADD2.F32 R6, -RZ, R6.H1_H1 ;  /* 0x30000006ff067230 */ /* 0x000fe20000004100 */
[----:B------:R-:W-:Y:S01]  /*43b0*/  F2FP.SATFINITE.E4M3.F32.PACK_AB_MERGE_C R4, R15, R14, R43 ;  /* 0x0000000e0f04723e */ /* 0x000fe2000480702b */
        /* <DEDUP_REMOVED lines=11> */
[----:B------:R-:W-:-:S04]  /*4470*/  F2FP.SATFINITE.E4M3.F32.PACK_AB_MERGE_C R112, R112, R113, RZ ;  /* 0x000000717070723e */ /* 0x000fc800048070ff */
[----:B------:R-:W-:Y:S02]  /*4480*/  F2FP.SATFINITE.E4M3.F32.PACK_AB_MERGE_C R6, R45, R44, R110 ;  /* 0x0000002c2d06723e */ /* 0x000fe4000480706e */
[----:B------:R-:W-:-:S07]  /*4490*/  F2FP.SATFINITE.E4M3.F32.PACK_AB_MERGE_C R7, R46, R93, R112 ;  /* 0x0000005d2e07723e */ /* 0x000fce0004807070 */
.L_x_1617:
[----:B------:R-:W-:Y:S05]  /*44a0*/  BSYNC B2 ;  /* 0x0000000000027941 */ /* 0x000fea0003800000 */
.L_x_1616:
[----:B---3--:R0:W-:Y:S02]  /*44b0*/  ST.E.128 desc[UR42][R10.64], R4 ;  /* 0x000000040a007985 */ /* 0x0081e4000c101d2a */
.L_x_1615:
[----:B------:R-:W-:Y:S05]  /*44c0*/  BSYNC B1 ;  /* 0x0000000000017941 */ /* 0x000fea0003800000 */
.L_x_1614:
        /* <DEDUP_REMOVED lines=11> */
[----:B---3--:R-:W-:Y:S01]  /*4580*/  IMAD.MOV.U32 R13, RZ, RZ, R5 ;  /* 0x000000ffff0d7224 */ /* 0x008fe200078e0005 */
[----:B------:R-:W-:Y:S01]  /*4590*/  SHF.R.U32.HI R38, RZ, 0x8, R41 ;  /* 0x00000008ff267819 */ /* 0x000fe20000011629 */
[----:B--2---:R-:W-:Y:S01]  /*45a0*/  IMAD.MOV.U32 R14, RZ, RZ, R4 ;  /* 0x000000ffff0e7224 */ /* 0x004fe200078e0004 */
[----:B------:R-:W-:Y:S01]  /*45b0*/  SHF.R.U32.HI R43, RZ, 0x10, R39 ;  /* 0x00000010ff2b7819 */ /* 0x000fe20000011627 */
[----:B------:R-:W-:Y:S01]  /*45c0*/  IMAD.SHL.U32 R12, R12, 0x100, RZ ;  /* 0x000001000c0c7824 */ /* 0x000fe200078e00ff */
[----:B------:R-:W-:Y:S01]  /*45d0*/  LOP3.LUT R15, R39, 0xff0000ff, RZ, 0xc0, !PT ;  /* 0xff0000ff270f7812 */ /* 0x000fe200078ec0ff */
[----:B------:R-:W-:Y:S01]  /*45e0*/  IMAD.SHL.U32 R38, R38, 0x100, RZ ;  /* 0x0000010026267824 */ /* 0x000fe200078e00ff */
[----:B------:R-:W-:Y:S01]  /*45f0*/  SHF.R.U32.HI R42, RZ, 0x10, R41 ;  /* 0x00000010ff2a7819 */ /* 0x000fe20000011629 */
[----:B------:R-:W-:Y:S01]  /*4600*/  IMAD.U32 R5, R43, 0x10000, RZ ;  /* 0x000100002b057824 */ /* 0x000fe200078e00ff */
[----:B------:R-:W-:-:S02]  /*4610*/  LOP3.LUT R39, R41, 0xff0000ff, RZ, 0xc0, !PT ;  /* 0xff0000ff29277812 */ /* 0x000fc400078ec0ff */
        /* <DEDUP_REMOVED lines=31> */
[----:B------:R-:W-:Y:S01]  /*4810*/  HADD2.F32 R39, -RZ, R15.H0_H0 ;  /* 0x2000000fff277230 */ /* 0x000fe20000004100 */
[----:B------:R-:W-:Y:S01]  /*4820*/  F2FP.SATFINITE.E4M3.F32.PACK_AB_MERGE_C R108, R46, R45, RZ ;  /* 0x0000002d2e6c723e */ /* 0x000fe200048070ff */
[--C-:B------:R-:W-:Y:S02]  /*4830*/  HADD2.F32 R15, -RZ, R14.reuse.H0_H0 ;  /* 0x2000000eff0f7230 */ /* 0x100fe40000004100 */
[-C--:B------:R-:W-:Y:S01]  /*4840*/  FMUL.FTZ R44, R40, R41.reuse ;  /* 0x00000029282c7220 */ /* 0x080fe20000410000 */
[----:B------:R-:W-:Y:S02]  /*4850*/  HADD2.F32 R38, -RZ, R14.H1_H1 ;  /* 0x3000000eff267230 */ /* 0x000fe40000004100 */
[----:B------:R-:W-:Y:S01]  /*4860*/  FMUL.FTZ R41, R39, R41 ;  /* 0x0000002927297220 */ /* 0x000fe20000410000 */
[----:B------:R-:W-:Y:S01]  /*4870*/  HADD2.F32 R107, -RZ, R107.H0_H0 ;  /* 0x2000006bff6b7230 */ /* 0x000fe20000004100 */
[----:B------:R-:W-:Y:S01]  /*4880*/  F2FP.F16.E4M3.UNPACK_B R45, R12.H1 ;  /* 0x0000000cff2d723e */ /* 0x000fe200030006ff */
[----:B------:R-:W-:-:S02]  /*4890*/  HADD2.F32 R14, -RZ, R106.H1_H1 ;  /* 0x3000006aff0e7230 */ /* 0x000fc40000004100 */
[----:B------:R-:W-:Y:S02]  /*48a0*/  HADD2.F32 R106, -RZ, R106.H0_H0 ;  /* 0x2000006aff6a7230 */ /* 0x000fe40000004100 */
[-C--:B------:R-:W-:Y:S01]  /*48b0*/  FMUL.FTZ R42, R38, R107.reuse ;  /* 0x0000006b262a7220 */ /* 0x080fe20000410000 */
[----:B------:R-:W-:Y:S01]  /*48c0*/  FMUL.FTZ R107, R15, R107 ;  /* 0x0000006b0f6b7220 */ /* 0x000fe20000410000 */
[-C--:B------:R-:W-:Y:S01]  /*48d0*/  FFMA.FTZ R44, R39, R14.reuse, -R44 ;  /* 0x0000000e272c7223 */ /* 0x080fe2000001082c */
[----:B------:R-:W-:Y:S01]  /*48e0*/  FFMA.FTZ R41, R40, R14, R41 ;  /* 0x0000000e28297223 */ /* 0x000fe20000010029 */
[----:B------:R-:W-:Y:S01]  /*48f0*/  F2FP.F16.E4M3.UNPACK_B R39, R7.H1 ;  /* 0x00000007ff27723e */ /* 0x000fe200030006ff */
[-C--:B------:R-:W-:Y:S01]  /*4900*/  FFMA.FTZ R14, R15, R106.reuse, -R42 ;  /* 0x0000006a0f0e7223 */ /* 0x080fe2000001082a */
[----:B------:R-:W-:Y:S01]  /*4910*/  FFMA.FTZ R15, R38, R106, R107 ;  /* 0x0000006a260f7223 */ /* 0x000fe2000001006b */
[-C--:B------:R-:W-:Y:S01]  /*4920*/  F2FP.F16.E4M3.UNPACK_B R42, R5.reuse.H1 ;  /* 0x00000005ff2a723e */ /* 0x080fe200030006ff */
[----:B------:R-:W-:Y:S01]  /*4930*/  HADD2.F32 R46, -RZ, R45.H1_H1 ;  /* 0x3000002dff2e7230 */ /* 0x000fe20000004100 */
[----:B------:R-:W-:Y:S01]  /*4940*/  F2FP.SATFINITE.E4M3.F32.PACK_AB_MERGE_C R106, R41, R44, RZ ;  /* 0x0000002c296a723e */ /* 0x000fe200048070ff */
[--C-:B------:R-:W-:Y:S01]  /*4950*/  HADD2.F32 R40, -RZ, R39.reuse.H0_H0 ;  /* 0x20000027ff287230 */ /* 0x100fe20000004100 */
[----:B------:R-:W-:Y:S01]  /*4960*/  F2FP.F16.E4M3.UNPACK_B R38, R6.H1 ;  /* 0x00000006ff26723e */ /* 0x000fe200030006ff */
[----:B------:R-:W-:Y:S01]  /*4970*/  HADD2.F32 R39, -RZ, R39.H1_H1 ;  /* 0x30000027ff277230 */ /* 0x000fe20000004100 */
[----:B------:R-:W-:Y:S01]  /*4980*/  F2FP.F16.E4M3.UNPACK_B R44, R12 ;  /* 0x0000000cff2c723e */ /* 0x000fe200020006ff */
[----:B------:R-:W-:Y:S01]  /*4990*/  HADD2.F32 R43, -RZ, R42.H1_H1 ;  /* 0x3000002aff2b7230 */ /* 0x000fe20000004100 */
[----:B------:R-:W-:Y:S01]  /*49a0*/  F2FP.F16.E4M3.UNPACK_B R41, R5 ;  /* 0x00000005ff29723e */ /* 0x000fe200020006ff */
[----:B------:R-:W-:-:S02]  /*49b0*/  HADD2.F32 R12, -RZ, R38.H1_H1 ;  /* 0x30000026ff0c7230 */ /* 0x000fc40000004100 */
[----:B------:R-:W-:Y:S01]  /*49c0*/  FMUL.FTZ R5, R39, R46 ;  /* 0x0000002e27057220 */ /* 0x000fe20000410000 */
[----:B------:R-:W-:Y:S01]  /*49d0*/  HADD2.F32 R47, -RZ, R44.H1_H1 ;  /* 0x3000002cff2f7230 */ /* 0x000fe20000004100 */
[----:B------:R-:W-:Y:S01]  /*49e0*/  F2FP.F16.E4M3.UNPACK_B R7, R7 ;  /* 0x00000007ff07723e */ /* 0x000fe200020006ff */
[----:B------:R-:W-:Y:S02]  /*49f0*/  HADD2.F32 R38, -RZ, R38.H0_H0 ;  /* 0x20000026ff267230 */ /* 0x000fe40000004100 */
[----:B------:R-:W-:Y:S01]  /*4a00*/  FFMA.FTZ R92, R40, R43, -R5 ;  /* 0x0000002b285c7223 */ /* 0x000fe20000010805 */
[----:B------:R-:W-:Y:S02]  /*4a10*/  HADD2.F32 R5, -RZ, R41.H1_H1 ;  /* 0x30000029ff057230 */ /* 0x000fe40000004100 */
[-C--:B------:R-:W-:Y:S01]  /*4a20*/  FMUL.FTZ R93, R12, R47.reuse ;  /* 0x0000002f0c5d7220 */ /* 0x080fe20000410000 */
[----:B------:R-:W-:Y:S01]  /*4a30*/  F2FP.F16.E4M3.UNPACK_B R6, R6 ;  /* 0x00000006ff06723e */ /* 0x000fe200020006ff */
[----:B------:R-:W-:Y:S01]  /*4a40*/  FMUL.FTZ R47, R38, R47 ;  /* 0x0000002f262f7220 */ /* 0x000fe20000410000 */
[----:B------:R-:W-:Y:S01]  /*4a50*/  FMUL.FTZ R46, R40, R46 ;  /* 0x0000002e282e7220 */ /* 0x000fe20000410000 */
[----:B------:R-:W-:Y:S01]  /*4a60*/  FFMA.FTZ R93, R38, R5, -R93 ;  /* 0x00000005265d7223 */ /* 0x000fe2000001085d */
[----:B------:R-:W-:-:S02]  /*4a70*/  HADD2.F32 R45, -RZ, R45.H0_H0 ;  /* 0x2000002dff2d7230 */ /* 0x000fc40000004100 */
[----:B------:R-:W-:Y:S01]  /*4a80*/  FFMA.FTZ R40, R12, R5, R47 ;  /* 0x000000050c287223 */ /* 0x000fe2000001002f */
[--C-:B------:R-:W-:Y:S02]  /*4a90*/  HADD2.F32 R12, -RZ, R7.reuse.H0_H0 ;  /* 0x20000007ff0c7230 */ /* 0x100fe40000004100 */
[----:B------:R-:W-:Y:S01]  /*4aa0*/  FFMA.FTZ R107, R39, R43, R46 ;  /* 0x0000002b276b7223 */ /* 0x000fe2000001002e */
[--C-:B------:R-:W-:Y:S02]  /*4ab0*/  HADD2.F32 R5, -RZ, R6.reuse.H0_H0 ;  /* 0x20000006ff057230 */ /* 0x100fe40000004100 */
[----:B------:R-:W-:Y:S02]  /*4ac0*/  HADD2.F32 R7, -RZ, R7.H1_H1 ;  /* 0x30000007ff077230 */ /* 0x000fe40000004100 */
[----:B------:R-:W-:Y:S01]  /*4ad0*/  FMUL.FTZ R46, R12, R45 ;  /* 0x0000002d0c2e7220 */ /* 0x000fe20000410000 */
[----:B------:R-:W-:Y:S01]  /*4ae0*/  HADD2.F32 R6, -RZ, R6.H1_H1 ;  /* 0x30000006ff067230 */ /* 0x000fe20000004100 */
[----:B------:R-:W-:Y:S01]  /*4af0*/  F2FP.SATFINITE.E4M3.F32.PACK_AB_MERGE_C R40, R40, R93, RZ ;  /* 0x0000005d2828723e */ /* 0x000fe200048070ff */
[----:B------:R-:W-:-:S02]  /*4b00*/  HADD2.F32 R44, -RZ, R44.H0_H0 ;  /* 0x2000002cff2c7230 */ /* 0x000fc40000004100 */
[----:B------:R-:W-:Y:S01]  /*4b10*/  FMUL.FTZ R43, R7, R45 ;  /* 0x0000002d072b7220 */ /* 0x000fe20000410000 */
[----:B------:R-:W-:Y:S01]  /*4b20*/  HADD2.F32 R42, -RZ, R42.H0_H0 ;  /* 0x2000002aff2a7230 */ /* 0x000fe20000004100 */
[----:B------:R-:W-:Y:S01]  /*4b30*/  F2FP.SATFINITE.E4M3.F32.PACK_AB_MERGE_C R92, R107, R92, RZ ;  /* 0x0000005c6b5c723e */ /* 0x000fe200048070ff */
        /* <DEDUP_REMOVED lines=11> */
.L_x_1621:
[----:B------:R-:W-:Y:S05]  /*4bf0*/  BSYNC B2 ;  /* 0x0000000000027941 */ /* 0x000fea0003800000 */
.L_x_1620:
[----:B---3--:R0:W-:Y:S02]  /*4c00*/  ST.E.128 desc[UR42][R10.64], R4 ;  /* 0x000000040a007985 */ /* 0x0081e4000c101d2a */
.L_x_1619:
[----:B------:R-:W-:Y:S05]  /*4c10*/  BSYNC B1 ;  /* 0x0000000000017941 */ /* 0x000fea0003800000 */
.L_x_1618:
[----:B------:R-:W-:Y:S01]  /*4c20*/  LOP3.LUT P2, RZ, R57, 0x8, RZ, 0xc0, !PT ;  /* 0x0000000839ff7812 */ /* 0x000fe2000784c0ff */
        /* <DEDUP_REMOVED lines=8> */
[----:B--2---:R-:W-:Y:S01]  /*4cb0*/  SHF.R.U32.HI R14, RZ, 0x8, R35 ;  /* 0x00000008ff0e7819 */ /* 0x004fe20000011623 */
[----:B0-----:R-:W-:Y:S01]  /*4cc0*/  IMAD.MOV.U32 R12, RZ, RZ, R4 ;  /* 0x000000ffff0c7224 */ /* 0x001fe200078e0004 */
        /* <DEDUP_REMOVED lines=11> */
[----:B------:R-:W-:Y:S02]  /*4d80*/  F2FP.F16.E4M3.UNPACK_B R4, R5 ;  /* 0x00000005ff04723e */ /* 0x000fe400020006ff */
[----:B------:R-:W-:Y:S02]  /*4d90*/  F2FP.F16.E4M3.UNPACK_B R15, R105.H1 ;  /* 0x00000069ff0f723e */ /* 0x000fe400030006ff */
[----:B------:R-:W-:Y:S01]  /*4da0*/  LOP3.LUT R36, R13, 0xff0000, R14, 0xf8, !PT ;  /* 0x00ff00000d247812 */ /* 0x000fe200078ef80e */
[--C-:B------:R-:W-:Y:S01]  /*4db0*/  HADD2.F32 R13, -RZ, R4.reuse.H1_H1 ;  /* 0x30000004ff0d7230 */ /* 0x100fe20000004100 */
[----:B------:R-:W-:Y:S01]  /*4dc0*/  LOP3.LUT R39, R34, 0xff0000, R35, 0xf8, !PT ;  /* 0x00ff000022277812 */ /* 0x000fe200078ef823 */
[--C-:B------:R-:W-:Y:S01]  /*4dd0*/  HADD2.F32 R37, -RZ, R15.reuse.H0_H0 ;  /* 0x2000000fff257230 */ /* 0x100fe20000004100 */
[----:B------:R-:W-:Y:S01]  /*4de0*/  F2FP.F16.E4M3.UNPACK_B R34, R104.H1 ;  /* 0x00000068ff22723e */ /* 0x000fe200030006ff */
[----:B------:R-:W-:Y:S01]  /*4df0*/  HADD2.F32 R4, -RZ, R4.H0_H0 ;  /* 0x20000004ff047230 */ /* 0x000fe20000004100 */
[----:B------:R-:W-:Y:S01]  /*4e00*/  F2FP.F16.E4M3.UNPACK_B R5, R5.H1 ;  /* 0x00000005ff05723e */ /* 0x000fe200030006ff */
[----:B------:R-:W-:-:S02]  /*4e10*/  HADD2.F32 R38, -RZ, R15.H1_H1 ;  /* 0x3000000fff267230 */ /* 0x000fc40000004100 */
[CC--:B------:R-:W-:Y:S01]  /*4e20*/  FMUL.FTZ R41, R13.reuse, R37.reuse ;  /* 0x000000250d297220 */ /* 0x0c0fe20000410000 */
[--C-:B------:R-:W-:Y:S02]  /*4e30*/  HADD2.F32 R35, -RZ, R34.reuse.H0_H0 ;  /* 0x20000022ff237230 */ /* 0x100fe40000004100 */
[----:B------:R-:W-:Y:S01]  /*4e40*/  FMUL.FTZ R40, R4, R37 ;  /* 0x0000002504287220 */ /* 0x000fe20000410000 */
[--C-:B------:R-:W-:Y:S01]  /*4e50*/  HADD2.F32 R15, -RZ, R5.reuse.H1_H1 ;  /* 0x30000005ff0f7230 */ /* 0x100fe20000004100 */
[----:B------:R-:W-:Y:S01]  /*4e60*/  F2FP.F16.E4M3.UNPACK_B R105, R105 ;  /* 0x00000069ff69723e */ /* 0x000fe200020006ff */
[----:B------:R-:W-:Y:S02]  /*4e70*/  HADD2.F32 R14, -RZ, R5.H0_H0 ;  /* 0x20000005ff0e7230 */ /* 0x000fe40000004100 */
[-C--:B------:R-:W-:Y:S01]  /*4e80*/  FFMA.FTZ R5, R13, R35.reuse, R40 ;  /* 0x000000230d057223 */ /* 0x080fe20000010028 */
[----:B------:R-:W-:Y:S02]  /*4e90*/  HADD2.F32 R34, -RZ, R34.H1_H1 ;  /* 0x30000022ff227230 */ /* 0x000fe40000004100 */
[C---:B------:R-:W-:Y:S01]  /*4ea0*/  FMUL.FTZ R37, R15.reuse, R38 ;  /* 0x000000260f257220 */ /* 0x040fe20000410000 */
[----:B------:R-:W-:Y:S01]  /*4eb0*/  F2FP.F16.E4M3.UNPACK_B R13, R12.H1 ;  /* 0x0000000cff0d723e */ /* 0x000fe200030006ff */
[----:B------:R-:W-:Y:S01]  /*4ec0*/  FMUL.FTZ R38, R14, R38 ;  /* 0x000000260e267220 */ /* 0x000fe20000410000 */
[----:B------:R-:W-:Y:S01]  /*4ed0*/  FFMA.FTZ R4, R4, R35, -R41 ;  /* 0x0000002304047223 */ /* 0x000fe20000010829 */
[----:B------:R-:W-:Y:S01]  /*4ee0*/  FFMA.FTZ R42, R14, R34, -R37 ;  /* 0x000000220e2a7223 */ /* 0x000fe20000010825 */
[----:B------:R-:W-:Y:S01]  /*4ef0*/  F2FP.F16.E4M3.UNPACK_B R12, R12 ;  /* 0x0000000cff0c723e */ /* 0x000fe200020006ff */
[----:B------:R-:W-:Y:S01]  /*4f00*/  FFMA.FTZ R43, R15, R34, R38 ;  /* 0x000000220f2b7223 */ /* 0x000fe20000010026 */
[----:B------:R-:W-:Y:S01]  /*4f10*/  F2FP.F16.E4M3.UNPACK_B R104, R104 ;  /* 0x00000068ff68723e */ /* 0x000fe200020006ff */
[----:B------:R-:W-:-:S02]  /*4f20*/  HADD2.F32 R35, -RZ, R105.H1_H1 ;  /* 0x30000069ff237230 */ /* 0x000fc40000004100 */
[--C-:B------:R-:W-:Y:S01]  /*4f30*/  HADD2.F32 R14, -RZ, R13.reuse.H0_H0 ;  /* 0x2000000dff0e7230 */ /* 0x100fe20000004100 */
[----:B------:R-:W-:Y:S01]  /*4f40*/  F2FP.SATFINITE.E4M3.F32.PACK_AB_MERGE_C R45, R43, R42, RZ ;  /* 0x0000002a2b2d723e */ /* 0x000fe200048070ff */
[----:B------:R-:W-:Y:S02]  /*4f50*/  HADD2.F32 R15, -RZ, R13.H1_H1 ;  /* 0x3000000dff0f7230 */ /* 0x000fe40000004100 */
[----:B------:R-:W-:Y:S02]  /*4f60*/  HADD2.F32 R13, -RZ, R12.H0_H0 ;  /* 0x2000000cff0d7230 */ /* 0x000fe40000004100 */
[-C--:B------:R-:W-:Y:S01]  /*4f70*/  FMUL.FTZ R40, R14, R35.reuse ;  /* 0x000000230e287220 */ /* 0x080fe20000410000 */
[----:B------:R-:W-:Y:S02]  /*4f80*/  HADD2.F32 R34, -RZ, R104.H1_H1 ;  /* 0x30000068ff227230 */ /* 0x000fe40000004100 */
[----:B------:R-:W-:Y:S01]  /*4f90*/  FMUL.FTZ R37, R15, R35 ;  /* 0x000000230f257220 */ /* 0x000fe20000410000 */
[----:B------:R-:W-:Y:S01]  /*4fa0*/  HADD2.F32 R105, -RZ, R105.H0_H0 ;  /* 0x20000069ff697230 */ /* 0x000fe20000004100 */
[----:B------:R-:W-:Y:S01]  /*4fb0*/  F2FP.SATFINITE.E4M3.F32.PACK_AB_MERGE_C R5, R5, R4, R45 ;  /* 0x000000040505723e */ /* 0x000fe2000480702d */
[----:B------:R-:W-:-:S02]  /*4fc0*/  HADD2.F32 R12, -RZ, R12.H1_H1 ;  /* 0x3000000cff0c7230 */ /* 0x000fc40000004100 */
[-C--:B------:R-:W-:Y:S01]  /*4fd0*/  FFMA.FTZ R37, R14, R34.reuse, -R37 ;  /* 0x000000220e257223 */ /* 0x080fe20000010825 */
[----:B------:R-:W-:Y:S02]  /*4fe0*/  HADD2.F32 R104, -RZ, R104.H0_H0 ;  /* 0x20000068ff687230 */ /* 0x000fe40000004100 */
[----:B------:R-:W-:Y:S01]  /*4ff0*/  FFMA.FTZ R40, R15, R34, R40 ;  /* 0x000000220f287223 */ /* 0x000fe20000010028 */
[-C--:B------:R-:W-:Y:S01]  /*5000*/  F2FP.F16.E4M3.UNPACK_B R34, R36.reuse.H1 ;  /* 0x00000024ff22723e */ /* 0x080fe200030006ff */
[-C--:B------:R-:W-:Y:S01]  /*5010*/  FMUL.FTZ R38, R12, R105.reuse ;  /* 0x000000690c267220 */ /* 0x080fe20000410000 */
[C---:B------:R-:W-:Y:S01]  /*5020*/  FMUL.FTZ R105, R13.reuse, R105 ;  /* 0x000000690d697220 */ /* 0x040fe20000410000 */
[----:B------:R-:W-:Y:S02]  /*5030*/  F2FP.F16.E4M3.UNPACK_B R36, R36 ;  /* 0x00000024ff24723e */ /* 0x000fe400020006ff */
[-C--:B------:R-:W-:Y:S01]  /*5040*/  FFMA.FTZ R41, R13, R104.reuse, -R38 ;  /* 0x000000680d297223 */ /* 0x080fe20000010826 */
[----:B------:R-:W-:Y:S01]  /*5050*/  F2FP.SATFINITE.E4M3.F32.PACK_AB_MERGE_C R44, R40, R37, RZ ;  /* 0x00000025282c723e */ /* 0x000fe200048070ff */
[----:B------:R-:W-:Y:S01]  /*5060*/  FFMA.FTZ R104, R12, R104, R105 ;  /* 0x000000680c687223 */ /* 0x000fe20000010069 */
[----:B------:R-:W-:Y:S01]  /*5070*/  F2FP.F16.E4M3.UNPACK_B R13, R7.H1 ;  /* 0x00000007ff0d723e */ /* 0x000fe200030006ff */
[--C-:B------:R-:W-:Y:S01]  /*5080*/  HADD2.F32 R35, -RZ, R34.reuse.H1_H1 ;  /* 0x30000022ff237230 */ /* 0x100fe20000004100 */
[-C--:B------:R-:W-:Y:S01]  /*5090*/  F2FP.F16.E4M3.UNPACK_B R37, R39.reuse.H1 ;  /* 0x00000027ff25723e */ /* 0x080fe200030006ff */
[----:B------:R-:W-:Y:S01]  /*50a0*/  HADD2.F32 R34, -RZ, R34.H0_H0 ;  /* 0x20000022ff227230 */ /* 0x000fe20000004100 */
[-C--:B------:R-:W-:Y:S01]  /*50b0*/  F2FP.F16.E4M3.UNPACK_B R12, R6.reuse.H1 ;  /* 0x00000006ff0c723e */ /* 0x080fe200030006ff */
[----:B------:R-:W-:Y:S01]  /*50c0*/  HADD2.F32 R15, -RZ, R13.H1_H1 ;  /* 0x3000000dff0f7230 */ /* 0x000fe20000004100 */
[----:B------:R-:W-:Y:S01]  /*50d0*/  F2FP.F16.E4M3.UNPACK_B R39, R39 ;  /* 0x00000027ff27723e */ /* 0x000fe200020006ff */
[----:B------:R-:W-:Y:S01]  /*50e0*/  HADD2.F32 R40, -RZ, R37.H1_H1 ;  /* 0x30000025ff287230 */ /* 0x000fe20000004100 */
[----:B------:R-:W-:Y:S01]  /*50f0*/  F2FP.F16.E4M3.UNPACK_B R7, R7 ;  /* 0x00000007ff07723e */ /* 0x000fe200020006ff */
[----:B------:R-:W-:Y:S01]  /*5100*/  HADD2.F32 R14, -RZ, R13.H0_H0 ;  /* 0x2000000dff0e7230 */ /* 0x000fe20000004100 */
        /* <DEDUP_REMOVED lines=9> */
[----:B------:R-:W-:-:S02]  /*51a0*/  HADD2.F32 R39, -RZ, R39.H0_H0 ;  /* 0x20000027ff277230 */ /* 0x000fc40000004100 */
[C---:B------:R-:W-:Y:S01]  /*51b0*/  FMUL.FTZ R38, R12.reuse, R38 ;  /* 0x000000260c267220 */ /* 0x040fe20000410000 */
[----:B------:R-:W-:Y:S02]  /*51c0*/  HADD2.F32 R37, -RZ, R37.H0_H0 ;  /* 0x20000025ff257230 */ /* 0x000fe40000004100 */
[-C--:B------:R-:W-:Y:S01]  /*51d0*/  FFMA.FTZ R43, R12, R14.reuse, -R43 ;  /* 0x0000000e0c2b7223 */ /* 0x080fe2000001082b */
[--C-:B------:R-:W-:Y:S02]  /*51e0*/  HADD2.F32 R12, -RZ, R7.reuse.H0_H0 ;  /* 0x20000007ff0c7230 */ /* 0x100fe40000004100 */
[----:B------:R-:W-:Y:S01]  /*51f0*/  FFMA.FTZ R38, R13, R14, R38 ;  /* 0x0000000e0d267223 */ /* 0x000fe20000010026 */
[----:B------:R-:W-:Y:S02]  /*5200*/  HADD2.F32 R13, -RZ, R7.H1_H1 ;  /* 0x30000007ff0d7230 */ /* 0x000fe40000004100 */
[----:B------:R-:W-:Y:S01]  /*5210*/  FFMA.FTZ R35, R15, R35, R40 ;  /* 0x000000230f237223 */ /* 0x000fe20000010028 */
[----:B------:R-:W-:-:S02]  /*5220*/  HADD2.F32 R7, -RZ, R6.H0_H0 ;  /* 0x20000006ff077230 */ /* 0x000fc40000004100 */
[-C--:B------:R-:W-:Y:S01]  /*5230*/  FMUL.FTZ R40, R12, R37.reuse ;  /* 0x000000250c287220 */ /* 0x080fe20000410000 */
[----:B------:R-:W-:Y:S02]  /*5240*/  HADD2.F32 R6, -RZ, R6.H1_H1 ;  /* 0x30000006ff067230 */ /* 0x000fe40000004100 */
[C---:B------:R-:W-:Y:S01]  /*5250*/  FMUL.FTZ R15, R13.reuse, R37 ;  /* 0x000000250d0f7220 */ /* 0x040fe20000410000 */
[----:B------:R-:W-:Y:S02]  /*5260*/  HADD2.F32 R36, -RZ, R36.H0_H0 ;  /* 0x20000024ff247230 */ /* 0x000fe40000004100 */
[-C--:B------:R-:W-:Y:S01]  /*5270*/  FFMA.FTZ R40, R13, R34.reuse, R40 ;  /* 0x000000220d287223 */ /* 0x080fe20000010028 */
[----:B------:R-:W-:Y:S01]  /*5280*/  F2FP.SATFINITE.E4M3.F32.PACK_AB_MERGE_C R38, R38, R43, RZ ;  /* 0x0000002b2626723e */ /* 0x000fe200048070ff */
[-C--:B------:R-:W-:Y:S01]  /*5290*/  FMUL.FTZ R14, R6, R39.reuse ;  /* 0x00000027060e7220 */ /* 0x080fe20000410000 */
[----:B------:R-:W-:Y:S01]  /*52a0*/  FMUL.FTZ R39, R7, R39 ;  /* 0x0000002707277220 */ /* 0x000fe20000410000 */
[----:B------:R-:W-:Y:S01]  /*52b0*/  FFMA.FTZ R15, R12, R34, -R15 ;  /* 0x000000220c0f7223 */ /* 0x000fe2000001080f */
[----:B------:R-:W-:Y:S01]  /*52c0*/  F2FP.SATFINITE.E4M3.F32.PACK_AB_MERGE_C R35, R35, R42, RZ ;  /* 0x0000002a2323723e */ /* 0x000fe200048070ff */
[-C--:B------:R-:W-:Y:S01]  /*52d0*/  FFMA.FTZ R14, R7, R36.reuse, -R14 ;  /* 0x00000024070e7223 */ /* 0x080fe2000001080e */
[----:B------:R-:W-:Y:S01]  /*52e0*/  FFMA.FTZ R39, R6, R36, R39 ;  /* 0x0000002406277223 */ /* 0x000fe20000010027 */
[----:B------:R-:W-:-:S02]  /*52f0*/  F2FP.SATFINITE.E4M3.F32.PACK_AB_MERGE_C R4, R104, R41, R44 ;  /* 0x000000296804723e */ /* 0x000fc4000480702c */
[----:B------:R-:W-:Y:S02]  /*5300*/  F2FP.SATFINITE.E4M3.F32.PACK_AB_MERGE_C R7, R40, R15, R35 ;  /* 0x0000000f2807723e */ /* 0x000fe40004807023 */
[----:B------:R-:W-:-:S07]  /*5310*/  F2FP.SATFINITE.E4M3.F32.PACK_AB_MERGE_C R6, R39, R14, R38 ;  /* 0x0000000e2706723e */ /* 0x000fce0004807026 */
.L_x_1625:
[----:B------:R-:W-:Y:S05]  /*5320*/  BSYNC B2 ;  /* 0x0000000000027941 */ /* 0x000fea0003800000 */
.L_x_1624:
[----:B0-----:R0:W-:Y:S02]  /*5330*/  ST.E.128 desc[UR42][R10.64], R4 ;  /* 0x000000040a007985 */ /* 0x0011e4000c101d2a */
.L_x_1623:
[----:B------:R-:W-:Y:S05]  /*5340*/  BSYNC B1 ;  /* 0x0000000000017941 */ /* 0x000fea0003800000 */
.L_x_1622:
        /* <DEDUP_REMOVED lines=9> */
[----:B------:R-:W-:Y:S01]  /*53e0*/  SHF.R.U32.HI R13, RZ, 0x8, R31 ;  /* 0x00000008ff0d7819 */ /* 0x000fe2000001161f */
[----:B0-----:R-:W-:Y:S01]  /*53f0*/  IMAD.MOV.U32 R12, RZ, RZ, R4 ;  /* 0x000000ffff0c7224 */ /* 0x001fe200078e0004 */
[----:B------:R-:W-:Y:S02]  /*5400*/  SHF.R.U32.HI R15, RZ, 0x8, R33 ;  /* 0x00000008ff0f7819 */ /* 0x000fe40000011621 */
[----:B------:R-:W-:Y:S01]  /*5410*/  SHF.R.U32.HI R34, RZ, 0x10, R31 ;  /* 0x00000010ff227819 */ /* 0x000fe2000001161f */
[----:B------:R-:W-:Y:S01]  /*5420*/  IMAD.SHL.U32 R13, R13, 0x100, RZ ;  /* 0x000001000d0d7824 */ /* 0x000fe200078e00ff */
[----:B--2---:R-:W-:Y:S01]  /*5430*/  LOP3.LUT R14, R31, 0xff0000ff, RZ, 0xc0, !PT ;  /* 0xff0000ff1f0e7812 */ /* 0x004fe200078ec0ff */
        /* <DEDUP_REMOVED lines=97> */
.L_x_1629:
[----:B------:R-:W-:Y:S05]  /*5a50*/  BSYNC B2 ;  /* 0x0000000000027941 */ /* 0x000fea0003800000 */
.L_x_1628:
[----:B0-----:R0:W-:Y:S02]  /*5a60*/  ST.E.128 desc[UR42][R10.64], R4 ;  /* 0x000000040a007985 */ /* 0x0011e4000c101d2a */
.L_x_1627:
[----:B------:R-:W-:Y:S05]  /*5a70*/  BSYNC B1 ;  /* 0x0000000000017941 */ /* 0x000fea0003800000 */
.L_x_1626:
[----:B------:R-:W-:-:S13]  /*5a80*/  LOP3.LUT P2, RZ, R57, 0x20, RZ, 0xc0, !PT ;  /* 0x0000002039ff7812 */ /* 0x000fda000784c0ff */
        /* <DEDUP_REMOVED lines=8> */
[----:B--2---:R-:W-:Y:S02]  /*5b10*/  SHF.R.U32.HI R14, RZ, 0x8, R29 ;  /* 0x00000008ff0e7819 */ /* 0x004fe4000001161d */
[----:B------:R-:W-:Y:S02]  /*5b20*/  LOP3.LUT R12, R9, 0xff0000ff, RZ, 0xc0, !PT ;  /* 0xff0000ff090c7812 */ /* 0x000fe400078ec0ff */
[----:B------:R-:W-:Y:S01]  /*5b30*/  SHF.R.U32.HI R28, RZ, 0x10, R9 ;  /* 0x00000010ff1c7819 */ /* 0x000fe20000011609 */
[----:B------:R-:W-:Y:S01]  /*5b40*/  IMAD.SHL.U32 R9, R8, 0x100, RZ ;  /* 0x0000010008097824 */ /* 0x000fe200078e00ff */
[----:B------:R-:W-:Y:S01]  /*5b50*/  SHF.R.U32.HI R15, RZ, 0x10, R29 ;  /* 0x00000010ff0f7819 */ /* 0x000fe2000001161d */
[----:B------:R-:W-:Y:S01]  /*5b60*/  IMAD.SHL.U32 R14, R14, 0x100, RZ ;  /* 0x000001000e0e7824 */ /* 0x000fe200078e00ff */
[----:B------:R-:W-:Y:S01]  /*5b70*/  LOP3.LUT R13, R29, 0xff0000ff, RZ, 0xc0, !PT ;  /* 0xff0000ff1d0d7812 */ /* 0x000fe200078ec0ff */
[----:B0-----:R-:W-:Y:S01]  /*5b80*/  IMAD.MOV.U32 R8, RZ, RZ, R4 ;  /* 0x000000ffff087224 */ /* 0x001fe200078e0004 */
[----:B------:R-:W-:Y:S01]  /*5b90*/  LOP3.LUT R9, R12, 0xff00, R9, 0xf8, !PT ;  /* 0x0000ff000c097812 */ /* 0x000fe200078ef809 */
[----:B------:R-:W-:Y:S01]  /*5ba0*/  IMAD.U32 R12, R28, 0x10000, RZ ;  /* 0x000100001c0c7824 */ /* 0x000fe200078e00ff */
[----:B------:R-:W-:Y:S01]  /*5bb0*/  LOP3.LUT R14, R13, 0xff00, R14, 0xf8, !PT ;  /* 0x0000ff000d0e7812 */ /* 0x000fe200078ef80e */
[----:B------:R-:W-:Y:S01]  /*5bc0*/  IMAD.U32 R15, R15, 0x10000, RZ ;  /* 0x000100000f0f7824 */ /* 0x000fe200078e00ff */
[----:B------:R-:W-:-:S02]  /*5bd0*/  F2FP.F16.E4M3.UNPACK_B R4, R5 ;  /* 0x00000005ff04723e */ /* 0x000fc400020006ff */
        /* <DEDUP_REMOVED lines=8> */
[----:B------:R-:W-:Y:S02]  /*5c60*/  HADD2.F32 R30, -RZ, R13.H1_H1 ;  /* 0x3000000dff1e7230 */ /* 0x000fe40000004100 */
[----:B------:R-:W-:Y:S01]  /*5c70*/  FMUL.FTZ R33, R9, R29 ;  /* 0x0000001d09217220 */ /* 0x000fe20000410000 */
[----:B------:R-:W-:-:S02]  /*5c80*/  HADD2.F32 R15, -RZ, R14.H0_H0 ;  /* 0x2000000eff0f7230 */ /* 0x000fc40000004100 */
        /* <DEDUP_REMOVED lines=78> */
.L_x_1631:
[----:B------:R-:W-:Y:S05]  /*6170*/  BSYNC B1 ;  /* 0x0000000000017941 */ /* 0x000fea0003800000 */
.L_x_1630:
[----:B0-----:R0:W-:Y:S01]  /*6180*/  ST.E.128 desc[UR42][R10.64], R4 ;  /* 0x000000040a007985 */ /* 0x0011e2000c101d2a */
[----:B------:R-:W-:Y:S05]  /*6190*/  BRA `(.L_x_1609) ;  /* 0x0000003400a87947 */ /* 0x000fea0003800000 */
.L_x_1602:
        /* <DEDUP_REMOVED lines=42> */
.L_x_1633:
[----:B------:R-:W-:Y:S05]  /*6440*/  BSYNC B1 ;  /* 0x0000000000017941 */ /* 0x000fea0003800000 */
.L_x_1632:
        /* <DEDUP_REMOVED lines=16> */
.L_x_1634:
[----:B------:R-:W-:Y:S01]  /*6550*/  IMAD R83, R22, 0x8, R16 ;  /* 0x0000000816537824 */ /* 0x000fe200078e0210 */
[----:B------:R-:W-:Y:S01]  /*6560*/  SHF.L.U32 R94, R173, 0x1f, RZ ;  /* 0x0000001fad5e7819 */ /* 0x000fe200000006ff */
[----:B------:R-:W-:Y:S03]  /*6570*/  BSSY B1, `(.L_x_1635) ;  /* 0x0000003000017945 */ /* 0x000fe60003800000 */
[----:B------:R-:W1:Y:S02]  /*6580*/  SYNCS.PHASECHK.TRANS64.TRYWAIT P4, [R83+URZ+0x22890], R94 ;  /* 0x0228905e530075a7 */ /* 0x000e64000808017f */
[----:B-1----:R-:W-:Y:S05]  /*6590*/  @!P4 BRA `(.L_x_1636) ;  /* 0x0000024000acc947 */ /* 0x002fea0003800000 */
.L_x_1988:
[----:B------:R-:W-:Y:S05]  /*65a0*/  BSYNC B1 ;  /* 0x0000000000017941 */ /* 0x000fea0003800000 */
.L_x_1635:
[----:B------:R-:W-:-:S03]  /*65b0*/  UMOV UR4, 0xffffffff ;  /* 0xffffffff00047882 */ /* 0x000fc60000000000 */
[----:B------:R-:W-:Y:S05]  /*65c0*/  BRA.DIV UR4, `(.L_x_1637) ;  /* 0x0000024204b47947 */ /* 0x000fea000b800000 */
[----:B------:R2:W3:Y:S04]  /*65d0*/  SHFL.IDX PT, R99, R14, RZ, 0x1e1f ;  /* 0x001e1fff0e637589 */ /* 0x0004e800000e0000 */
[----:B------:R2:W4:Y:S02]  /*65e0*/  SHFL.IDX PT, R101, R98, RZ, 0x1e1f ;  /* 0x001e1fff62657589 */ /* 0x00052400000e0000 */
.L_x_1992:
[----:B------:R-:W-:Y:S05]  /*65f0*/  @P2 BRA `(.L_x_1609) ;  /* 0x0000003000902947 */ /* 0x000fea0003800000 */
[----:B--2---:R-:W2:Y:S01]  /*6600*/  LDC R98, c[0x0][0x2f4] ;  /* 0x0000bd00ff627b82 */ /* 0x004ea20000000800 */
[----:B------:R-:W-:Y:S01]  /*6610*/  ISETP.NE.AND P2, PT, R54, RZ, PT ;  /* 0x000000ff3600720c */ /* 0x000fe20003f45270 */
[----:B------:R-:W-:Y:S01]  /*6620*/  BSSY B1, `(.L_x_1638) ;  /* 0x00000f5000017945 */ /* 0x000fe20003800000 */
[----:B--2---:R-:W-:-:S11]  /*6630*/  IMAD.IADD R110, R98, 0x1, -R65 ;  /* 0x00000001626e7824 */ /* 0x004fd600078e0a41 */
[----:B------:R-:W-:Y:S05]  /*6640*/  @!P2 BRA `(.L_x_1639) ;  /* 0x0000000c00c8a947 */ /* 0x000fea0003800000 */
[----:B------:R-:W-:Y:S01]  /*6650*/  SEL R8, R65, R110, !P0 ;  /* 0x0000006e41087207 */ /* 0x000fe20004000000 */
[----:B------:R-:W-:Y:S01]  /*6660*/  BSSY B2, `(.L_x_1640) ;  /* 0x00000ee000027945 */ /* 0x000fe20003800000 */
[C---:B----4-:R-:W-:Y:S02]  /*6670*/  IADD3 R92, P2, R59.reuse, R101, RZ ;  /* 0x000000653b5c7210 */ /* 0x050fe40007f5e0ff */
[----:B------:R-:W-:Y:S02]  /*6680*/  SHF.R.S32.HI R9, RZ, 0x1f, R8 ;  /* 0x0000001fff097819 */ /* 0x000fe40000011408 */
[----:B---3--:R-:W-:Y:S02]  /*6690*/  LEA.HI.X.SX32 R93, R59, R99, 0x1, P2 ;  /* 0x000000633b5d7211 */ /* 0x008fe400010f0eff */
[----:B------:R-:W-:-:S04]  /*66a0*/  LEA.HI R9, R9, R8, RZ, 0x5 ;  /* 0x0000000809097211 */ /* 0x000fc800078f28ff */
[----:B------:R-:W-:-:S04]  /*66b0*/  SHF.R.S32.HI R8, RZ, 0x5, R9 ;  /* 0x00000005ff087819 */ /* 0x000fc80000011409 */
[----:B------:R-:W-:-:S04]  /*66c0*/  LEA.HI.SX32 R8, R77, R8, 0x1c ;  /* 0x000000084d087211 */ /* 0x000fc800078fe2ff */
[----:B------:R-:W-:Y:S01]  /*66d0*/  SHF.R.S32.HI R9, RZ, 0x1f, R8 ;  /* 0x0000001fff097819 */ /* 0x000fe20000011408 */
[----:B0-----:R-:W-:-:S03]  /*66e0*/  IMAD.SHL.U32 R10, R8, 0x10, RZ ;  /* 0x00000010080a7824 */ /* 0x001fc600078e00ff */
[----:B------:R-:W-:Y:S02]  /*66f0*/  LEA.HI R8, R9, R8, RZ, 0x2 ;  /* 0x0000000809087211 */ /* 0x000fe400078f10ff */
[----:B------:R-:W-:Y:S02]  /*6700*/  LOP3.LUT R9, R181, 0x30, R10, 0xf8, !PT ;  /* 0x00000030b5097812 */ /* 0x000fe400078ef80a */
[----:B------:R-:W-:Y:S01]  /*6710*/  ISETP.GE.AND P2, PT, R10, R98, PT ;  /* 0x000000620a00720c */ /* 0x000fe20003f46270 */
[----:B------:R-:W-:Y:S01]  /*6720*/  IMAD.SHL.U32 R8, R8, 0x800, RZ ;  /* 0x0000080008087824 */ /* 0x000fe200078e00ff */
[----:B------:R-:W-:-:S04]  /*6730*/  LOP3.LUT R9, R9, R182, RZ, 0x3c, !PT ;  /* 0x000000b609097212 */ /* 0x000fc800078e3cff */
[----:B------:R-:W-:-:S04]  /*6740*/  LOP3.LUT R8, R8, 0xffffe000, RZ, 0xc0, !PT ;  /* 0xffffe00008087812 */ /* 0x000fc800078ec0ff */
[----:B------:R-:W-:Y:S01]  /*6750*/  IADD3 R11, R9, R8, R183 ;  /* 0x00000008090b7210 */ /* 0x000fe20007ffe0b7 */
[C---:B------:R-:W-:Y:S02]  /*6760*/  IMAD R9, R22.reuse, 0x6000, R74 ;  /* 0x0000600016097824 */ /* 0x040fe400078e024a */
[----:B------:R-:W-:Y:S02]  /*6770*/  @!P2 IADD3 R96, P4, R101, R10, RZ ;  /* 0x0000000a6560a210 */ /* 0x000fe40007f9e0ff */
[----:B------:R-:W-:Y:S02]  /*6780*/  IMAD R11, R22, 0x6000, R11 ;  /* 0x00006000160b7824 */ /* 0x000fe400078e020b */
[----:B------:R-:W-:Y:S01]  /*6790*/  IMAD.IADD R9, R16, 0x1, R9 ;  /* 0x0000000110097824 */ /* 0x000fe200078e0209 */
[----:B------:R-:W-:Y:S01]  /*67a0*/  @!P2 LEA.HI.X.SX32 R97, R10, R99, 0x1, P4 ;  /* 0x000000630a61a211 */ /* 0x000fe200020f0eff */
[----:B------:R-:W-:Y:S01]  /*67b0*/  IMAD.IADD R12, R16, 0x1, R11 ;  /* 0x00000001100c7824 */ /* 0x000fe200078e020b */
[----:B------:R-:W-:-:S03]  /*67c0*/  ISETP.GE.AND P4, PT, R18, R95, PT ;  /* 0x0000005f1200720c */ /* 0x000fc60003f86270 */
[----:B------:R-:W0:Y:S04]  /*67d0*/  LDS.128 R8, [R9+0x16400] ;  /* 0x0164000009087984 */ /* 0x000e280000000c00 */
[----:B------:R-:W2:Y:S06]  /*67e0*/  LDS.128 R12, [R12+0x16400] ;  /* 0x016400000c0c7984 */ /* 0x000eac0000000c00 */
[----:B------:R-:W-:Y:S05]  /*67f0*/  @P4 BRA `(.L_x_1641) ;  /* 0x0000000c00504947 */ /* 0x000fea0003800000 */
[----:B------:R-:W-:Y:S01]  /*6800*/  SHF.R.U32.HI R32, RZ, 0x8, R33 ;  /* 0x00000008ff207819 */ /* 0x000fe20000011621 */
[----:B0-----:R-:W-:Y:S01]  /*6810*/  IMAD.MOV.U32 R44, RZ, RZ, R8 ;  /* 0x000000ffff2c7224 */ /* 0x001fe200078e0008 */
[----:B------:R-:W-:Y:S02]  /*6820*/  LOP3.LUT R115, R33, 0xff0000ff, RZ, 0xc0, !PT ;  /* 0xff0000ff21737812 */ /* 0x000fe400078ec0ff */
[----:B------:R-:W-:Y:S01]  /*6830*/  SHF.R.U32.HI R118, RZ, 0x8, R35 ;  /* 0x00000008ff767819 */ /* 0x000fe20000011623 */
[----:B------:R-:W-:Y:S01]  /*6840*/  IMAD.SHL.U32 R8, R32, 0x100, RZ ;  /* 0x0000010020087824 */ /* 0x000fe200078e00ff */
[----:B------:R-:W-:Y:S01]  /*6850*/  SHF.R.U32.HI R116, RZ, 0x8, R45 ;  /* 0x00000008ff747819 */ /* 0x000fe2000001162d */
[----:B------:R-:W-:Y:S01]  /*6860*/  IMAD.MOV.U32 R32, RZ, RZ, R10 ;  /* 0x000000ffff207224 */ /* 0x000fe200078e000a */
[----:B------:R-:W-:Y:S02]  /*6870*/  SHF.R.U32.HI R120, RZ, 0x10, R33 ;  /* 0x00000010ff787819 */ /* 0x000fe40000011621 */
[----:B------:R-:W-:Y:S01]  /*6880*/  LOP3.LUT R115, R115, 0xff00, R8, 0xf8, !PT ;  /* 0x0000ff0073737812 */ /* 0x000fe200078ef808 */
[----:B------:R-:W-:Y:S01]  /*6890*/  IMAD.SHL.U32 R8, R118, 0x100, RZ ;  /* 0x0000010076087824 */ /* 0x000fe200078e00ff */
[----:B------:R-:W-:Y:S01]  /*68a0*/  SHF.R.U32.HI R33, RZ, 0x10, R45 ;  /* 0x00000010ff217819 */ /* 0x000fe2000001162d */
[----:B------:R-:W-:Y:S01]  /*68b0*/  IMAD.SHL.U32 R10, R116, 0x100, RZ ;  /* 0x00000100740a7824 */ /* 0x000fe200078e00ff */
[----:B------:R-:W-:Y:S01]  /*68c0*/  LOP3.LUT R119, R45, 0xff0000ff, RZ, 0xc0, !PT ;  /* 0xff0000ff2d777812 */ /* 0x000fe200078ec0ff */
[----:B--2---:R-:W-:Y:S01]  /*68d0*/  IMAD.MOV.U32 R45, RZ, RZ, R12 ;  /* 0x000000ffff2d7224 */ /* 0x004fe200078e000c */
[----:B------:R-:W-:Y:S01]  /*68e0*/  SHF.R.U32.HI R114, RZ, 0x8, R47 ;  /* 0x00000008ff727819 */ /* 0x000fe2000001162f */
[----:B------:R-:W-:Y:S01]  /*68f0*/  IMAD.U32 R12, R120, 0x10000, RZ ;  /* 0x00010000780c7824 */ /* 0x000fe200078e00ff */
[----:B------:R-:W-:-:S02]  /*6900*/  SHF.R.U32.HI R46, RZ, 0x10, R35 ;  /* 0x00000010ff2e7819 */ /* 0x000fc40000011623 */
[----:B------:R-:W-:Y:S01]  /*6910*/  LOP3.LUT R117, R35, 0xff0000ff, RZ, 0xc0, !PT ;  /* 0xff0000ff23757812 */ /* 0x000fe200078ec0ff */
[----:B------:R-:W-:Y:S01]  /*6920*/  IMAD.MOV.U32 R35, RZ, RZ, R14 ;  /* 0x000000ffff237224 */ /* 0x000fe200078e000e */
[----:B------:R-:W-:Y:S01]  /*6930*/  LOP3.LUT R121, R119, 0xff00, R10, 0xf8, !PT ;  /* 0x0000ff0077797812 */ /* 0x000fe200078ef80a */
[----:B------:R-:W-:Y:S01]  /*6940*/  IMAD.SHL.U32 R14, R114, 0x100, RZ ;  /* 0x00000100720e7824 */ /* 0x000fe200078e00ff */
[----:B------:R-:W-:Y:S01]  /*6950*/  LOP3.LUT R117, R117, 0xff00, R8, 0xf8, !PT ;  /* 0x0000ff0075757812 */ /* 0x000fe200078ef808 */
[----:B------:R-:W-:Y:S01]  /*6960*/  IMAD.U32 R8, R46, 0x10000, RZ ;  /* 0x000100002e087824 */ /* 0x000fe200078e00ff */
[----:B------:R-:W-:Y:S02]  /*6970*/  SHF.R.U32.HI R34, RZ, 0x10, R47 ;  /* 0x00000010ff227819 */ /* 0x000fe4000001162f */
[----:B------:R-:W-:Y:S02]  /*6980*/  F2FP.F16.E4M3.UNPACK_B R119, R113.H1 ;  /* 0x00000071ff77723e */ /* 0x000fe400030006ff */
[----:B------:R-:W-:-:S02]  /*6990*/  F2FP.F16.E4M3.UNPACK_B R114, R45.H1 ;  /* 0x0000002dff72723e */ /* 0x000fc400030006ff */
[----:B------:R-:W-:Y:S01]  /*69a0*/  LOP3.LUT R47, R47, 0xff0000ff, RZ, 0xc0, !PT ;  /* 0xff0000ff2f2f7812 */ /* 0x000fe200078ec0ff */
[----:B------:R-:W-:Y:S01]  /*69b0*/  HADD2.F32 R10, -RZ, R119.H0_H0 ;  /* 0x20000077ff0a7230 */ /* 0x000fe20000004100 */
[----:B------:R-:W-:Y:S02]  /*69c0*/  F2FP.F16.E4M3.UNPACK_B R46, R44.H1 ;  /* 0x0000002cff2e723e */ /* 0x000fe400030006ff */
[----:B------:R-:W-:Y:S01]  /*69d0*/  LOP3.LUT R12, R115, 0xff0000, R12, 0xf8, !PT ;  /* 0x00ff0000730c7812 */ /* 0x000fe200078ef80c */
[----:B------:R-:W-:Y:S01]  /*69e0*/  HADD2.F32 R115, -RZ, R114.H0_H0 ;  /* 0x20000072ff737230 */ /* 0x000fe20000004100 */
[----:B------:R-:W-:Y:S02]  /*69f0*/  F2FP.F16.E4M3.UNPACK_B R116, R112.H1 ;  /* 0x00000070ff74723e */ /* 0x000fe400030006ff */
[----:B------:R-:W-:Y:S01]  /*6a00*/  LOP3.LUT R118, R47, 0xff00, R14, 0xf8, !PT ;  /* 0x0000ff002f767812 */ /* 0x000fe200078ef80e */
[----:B------:R-:W-:Y:S02]  /*6a10*/  HADD2.F32 R47, -RZ, R46.H0_H0 ;  /* 0x2000002eff2f7230 */ /* 0x000fe40000004100 */
[----:B------:R-:W-:Y:S01]  /*6a20*/  FMUL.FTZ R120, R115, R10 ;  /* 0x0000000a73787220 */ /* 0x000fe20000410000 */
[----:B------:R-:W-:Y:S01]  /*6a30*/  IMAD.U32 R14, R33, 0x10000, RZ ;  /* 0x00010000210e7824 */ /* 0x000fe200078e00ff */
[----:B------:R-:W-:Y:S01]  /*6a40*/  LOP3.LUT R8, R117, 0xff0000, R8, 0xf8, !PT ;  /* 0x00ff000075087812 */ /* 0x000fe200078ef808 */
[----:B------:R-:W-:-:S02]  /*6a50*/  IMAD.U32 R33, R34, 0x10000, RZ ;  /* 0x0001000022217824 */ /* 0x000fc400078e00ff */
[C---:B------:R-:W-:Y:S01]  /*6a60*/  FMUL.FTZ R122, R47.reuse, R10 ;  /* 0x0000000a2f7a7220 */ /* 0x040fe20000410000 */
[--C-:B------:R-:W-:Y:S01]  /*6a70*/  HADD2.F32 R34, -RZ, R116.reuse.H0_H0 ;  /* 0x20000074ff227230 */ /* 0x100fe20000004100 */
[----:B------:R-:W-:Y:S02]  /*6a80*/  F2FP.F16.E4M3.UNPACK_B R117, R113 ;  /* 0x00000071ff75723e */ /* 0x000fe400020006ff */
[----:B------:R-:W-:Y:S01]  /*6a90*/  LOP3.LUT R10, R118, 0xff0000, R33, 0xf8, !PT ;  /* 0x00ff0000760a7812 */ /* 0x000fe200078ef821 */
[----:B------:R-:W-:Y:S02]  /*6aa0*/  HADD2.F32 R118, -RZ, R116.H1_H1 ;  /* 0x30000074ff767230 */ /* 0x000fe40000004100 */
[-C--:B------:R-:W-:Y:S01]  /*6ab0*/  FFMA.FTZ R33, R47, R34.reuse, -R120 ;  /* 0x000000222f217223 */ /* 0x080fe20000010878 */
[----:B------:R-:W-:Y:S01]  /*6ac0*/  FFMA.FTZ R34, R115, R34, R122 ;  /* 0x0000002273227223 */ /* 0x000fe2000001007a */
[----:B------:R-:W-:Y:S01]  /*6ad0*/  HADD2.F32 R120, -RZ, R119.H1_H1 ;  /* 0x30000077ff787230 */ /* 0x000fe20000004100 */
[----:B------:R-:W-:Y:S01]  /*6ae0*/  F2FP.F16.E4M3.UNPACK_B R116, R112 ;  /* 0x00000070ff74723e */ /* 0x000fe200020006ff */
[----:B------:R-:W-:Y:S01]  /*6af0*/  HADD2.F32 R115, -RZ, R114.H1_H1 ;  /* 0x30000072ff737230 */ /* 0x000fe20000004100 */
[----:B------:R-:W-:Y:S01]  /*6b00*/  F2FP.F16.E4M3.UNPACK_B R113, R45 ;  /* 0x0000002dff71723e */ /* 0x000fe200020006ff */
[----:B------:R-:W-:Y:S01]  /*6b10*/  HADD2.F32 R47, -RZ, R46.H1_H1 ;  /* 0x3000002eff2f7230 */ /* 0x000fe20000004100 */
[----:B------:R-:W-:Y:S01]  /*6b20*/  F2FP.F16.E4M3.UNPACK_B R112, R44 ;  /* 0x0000002cff70723e */ /* 0x000fe200020006ff */
[----:B------:R-:W-:-:S02]  /*6b30*/  HADD2.F32 R119, -RZ, R117.H0_H0 ;  /* 0x20000075ff777230 */ /* 0x000fc40000004100 */
[-C--:B------:R-:W-:Y:S01]  /*6b40*/  FMUL.FTZ R44, R115, R120.reuse ;  /* 0x00000078732c7220 */ /* 0x080fe20000410000 */
[----:B------:R-:W-:Y:S02]  /*6b50*/  HADD2.F32 R114, -RZ, R113.H0_H0 ;  /* 0x20000071ff727230 */ /* 0x000fe40000004100 */
[C---:B------:R-:W-:Y:S01]  /*6b60*/  FMUL.FTZ R120, R47.reuse, R120 ;  /* 0x000000782f787220 */ /* 0x040fe20000410000 */
[----:B------:R-:W-:Y:S02]  /*6b70*/  HADD2.F32 R46, -RZ, R112.H0_H0 ;  /* 0x20000070ff2e7230 */ /* 0x000fe40000004100 */
[-C--:B------:R-:W-:Y:S01]  /*6b80*/  FFMA.FTZ R44, R47, R118.reuse, -R44 ;  /* 0x000000762f2c7223 */ /* 0x080fe2000001082c */
[----:B------:R-:W-:Y:S01]  /*6b90*/  LOP3.LUT R14, R121, 0xff0000, R14, 0xf8, !PT ;  /* 0x00ff0000790e7812 */ /* 0x000fe200078ef80e */
[----:B------:R-:W-:Y:S01]  /*6ba0*/  FFMA.FTZ R45, R115, R118, R120 ;  /* 0x00000076732d7223 */ /* 0x000fe20000010078 */
[----:B------:R-:W-:Y:S02]  /*6bb0*/  HADD2.F32 R47, -RZ, R116.H0_H0 ;  /* 0x20000074ff2f7230 */ /* 0x000fe40000004100 */
[----:B------:R-:W-:Y:S01]  /*6bc0*/  FMUL.FTZ R121, R114, R119 ;  /* 0x0000007772797220 */ /* 0x000fe20000410000 */
[----:B------:R-:W-:-:S02]  /*6bd0*/  HADD2.F32 R117, -RZ, R117.H1_H1 ;  /* 0x30000075ff757230 */ /* 0x000fc40000004100 */
[C---:B------:R-:W-:Y:S01]  /*6be0*/  FMUL.FTZ R119, R46.reuse, R119 ;  /* 0x000000772e777220 */ /* 0x040fe20000410000 */
[----:B------:R-:W-:Y:S02]  /*6bf0*/  HADD2.F32 R115, -RZ, R113.H1_H1 ;  /* 0x30000071ff737230 */ /* 0x000fe40000004100 */
[-C--:B------:R-:W-:Y:S01]  /*6c00*/  FFMA.FTZ R46, R46, R47.reuse, -R121 ;  /* 0x0000002f2e2e7223 */ /* 0x080fe20000010879 */
[----:B------:R-:W-:Y:S02]  /*6c10*/  HADD2.F32 R112, -RZ, R112.H1_H1 ;  /* 0x30000070ff707230 */ /* 0x000fe40000004100 */
[----:B------:R-:W-:Y:S01]  /*6c20*/  FFMA.FTZ R47, R114, R47, R119 ;  /* 0x0000002f722f7223 */ /* 0x000fe20000010077 */
[----:B------:R-:W-:Y:S02]  /*6c30*/  HADD2.F32 R118, -RZ, R116.H1_H1 ;  /* 0x30000074ff767230 */ /* 0x000fe40000004100 */
[----:B------:R-:W-:Y:S01]  /*6c40*/  FMUL.FTZ R113, R115, R117 ;  /* 0x0000007573717220 */ /* 0x000fe20000410000 */
[----:B------:R-:W-:Y:S01]  /*6c50*/  F2FP.F16.E4M3.UNPACK_B R120, R109.H1 ;  /* 0x0000006dff78723e */ /* 0x000fe200030006ff */
[C---:B------:R-:W-:Y:S01]  /*6c60*/  FMUL.FTZ R124, R112.reuse, R117 ;  /* 0x00000075707c7220 */ /* 0x040fe20000410000 */
[----:B------:R-:W-:Y:S01]  /*6c70*/  F2FP.F16.E4M3.UNPACK_B R116, R35.H1 ;  /* 0x00000023ff74723e */ /* 0x000fe200030006ff */
[----:B------:R-:W-:Y:S01]  /*6c80*/  FFMA.FTZ R113, R112, R118, -R113 ;  /* 0x0000007670717223 */ /* 0x000fe20000010871 */
[----:B------:R-:W-:Y:S01]  /*6c90*/  F2FP.F16.E4M3.UNPACK_B R114, R32.H1 ;  /* 0x00000020ff72723e */ /* 0x000fe200030006ff */
[----:B------:R-:W-:Y:S01]  /*6ca0*/  HADD2.F32 R122, -RZ, R120.H0_H0 ;  /* 0x20000078ff7a7230 */ /* 0x000fe20000004100 */
[----:B------:R-:W-:Y:S01]  /*6cb0*/  F2FP.F16.E4M3.UNPACK_B R119, R111.H1 ;  /* 0x0000006fff77723e */ /* 0x000fe200030006ff */
[----:B------:R-:W-:-:S02]  /*6cc0*/  HADD2.F32 R117, -RZ, R116.H0_H0 ;  /* 0x20000074ff757230 */ /* 0x000fc40000004100 */
[----:B------:R-:W-:Y:S01]  /*6cd0*/  FFMA.FTZ R112, R115, R118, R124 ;  /* 0x0000007673707223 */ /* 0x000fe2000001007c */
[----:B------:R-:W-:Y:S01]  /*6ce0*/  HADD2.F32 R115, -RZ, R114.H0_H0 ;  /* 0x20000072ff737230 */ /* 0x000fe20000004100 */
[----:B------:R-:W-:Y:S01]  /*6cf0*/  F2FP.F16.E4M3.UNPACK_B R32, R32 ;  /* 0x00000020ff20723e */ /* 0x000fe200020006ff */
[----:B------:R-:W-:Y:S02]  /*6d00*/  HADD2.F32 R121, -RZ, R120.H1_H1 ;  /* 0x30000078ff797230 */ /* 0x000fe40000004100 */
[-C--:B------:R-:W-:Y:S01]  /*6d10*/  FMUL.FTZ R124, R117, R122.reuse ;  /* 0x0000007a757c7220 */ /* 0x080fe20000410000 */
[----:B------:R-:W-:Y:S02]  /*6d20*/  HADD2.F32 R118, -RZ, R116.H1_H1 ;  /* 0x30000074ff767230 */ /* 0x000fe40000004100 */
[----:B------:R-:W-:Y:S01]  /*6d30*/  FMUL.FTZ R122, R115, R122 ;  /* 0x0000007a737a7220 */ /* 0x000fe20000410000 */
[----:B------:R-:W-:Y:S01]  /*6d40*/  HADD2.F32 R120, -RZ, R119.H0_H0 ;  /* 0x20000077ff787230 */ /* 0x000fe20000004100 */
[----:B------:R-:W-:Y:S01]  /*6d50*/  F2FP.SATFINITE.E4M3.F32.PACK_AB_MERGE_C R34, R45, R34, RZ ;  /* 0x000000222d22723e */ /* 0x000fe200048070ff */
[----:B------:R-:W-:-:S02]  /*6d60*/  HADD2.F32 R116, -RZ, R114.H1_H1 ;  /* 0x30000072ff747230 */ /* 0x000fc40000004100 */
[-C--:B------:R-:W-:Y:S01]  /*6d70*/  FMUL.FTZ R123, R118, R121.reuse ;  /* 0x00000079767b7220 */ /* 0x080fe20000410000 */
[----:B------:R-:W-:Y:S02]  /*6d80*/  HADD2.F32 R119, -RZ, R119.H1_H1 ;  /* 0x30000077ff777230 */ /* 0x000fe40000004100 */
[-C--:B------:R-:W-:Y:S01]  /*6d90*/  FFMA.FTZ R114, R115, R120.reuse, -R124 ;  /* 0x0000007873727223 */ /* 0x080fe2000001087c */
[----:B------:R-:W-:Y:S01]  /*6da0*/  FFMA.FTZ R115, R117, R120, R122 ;  /* 0x0000007875737223 */ /* 0x000fe2000001007a */
[C---:B------:R-:W-:Y:S01]  /*6db0*/  FMUL.FTZ R121, R116.reuse, R121 ;  /* 0x0000007974797220 */ /* 0x040fe20000410000 */
[----:B------:R-:W-:Y:S01]  /*6dc0*/  F2FP.F16.E4M3.UNPACK_B R117, R109 ;  /* 0x0000006dff75723e */ /* 0x000fe200020006ff */
[----:B------:R-:W-:Y:S01]  /*6dd0*/  FFMA.FTZ R109, R116, R119, -R123 ;  /* 0x00000077746d7223 */ /* 0x000fe2000001087b */
[----:B------:R-:W-:Y:S01]  /*6de0*/  F2FP.F16.E4M3.UNPACK_B R116, R35 ;  /* 0x00000023ff74723e */ /* 0x000fe200020006ff */
[----:B------:R-:W-:Y:S01]  /*6df0*/  FFMA.FTZ R124, R118, R119, R121 ;  /* 0x00000077767c7223 */ /* 0x000fe20000010079 */
[----:B------:R-:W-:Y:S01]  /*6e00*/  HADD2.F32 R35, -RZ, R32.H0_H0 ;  /* 0x20000020ff237230 */ /* 0x000fe20000004100 */
[----:B------:R-:W-:Y:S01]  /*6e10*/  F2FP.SATFINITE.E4M3.F32.PACK_AB_MERGE_C R33, R44, R33, RZ ;  /* 0x000000212c21723e */ /* 0x000fe200048070ff */
[--C-:B------:R-:W-:Y:S01]  /*6e20*/  HADD2.F32 R120, -RZ, R117.reuse.H0_H0 ;  /* 0x20000075ff787230 */ /* 0x100fe20000004100 */
[----:B------:R-:W-:Y:S01]  /*6e30*/  F2FP.F16.E4M3.UNPACK_B R45, R9 ;  /* 0x00000009ff2d723e */ /* 0x000fe200020006ff */
[----:B------:R-:W-:Y:S01]  /*6e40*/  HADD2.F32 R119, -RZ, R117.H1_H1 ;  /* 0x30000075ff777230 */ /* 0x000fe20000004100 */
[----:B------:R-:W-:Y:S01]  /*6e50*/  F2FP.F16.E4M3.UNPACK_B R117, R111 ;  /* 0x0000006fff75723e */ /* 0x000fe200020006ff */
[--C-:B------:R-:W-:Y:S01]  /*6e60*/  HADD2.F32 R111, -RZ, R116.reuse.H0_H0 ;  /* 0x20000074ff6f7230 */ /* 0x100fe20000004100 */
[----:B------:R-:W-:Y:S01]  /*6e70*/  F2FP.SATFINITE.E4M3.F32.PACK_AB_MERGE_C R34, R112, R47, R34 ;  /* 0x0000002f7022723e */ /* 0x000fe20004807022 */
[----:B------:R-:W-:Y:S01]  /*6e80*/  HADD2.F32 R116, -RZ, R116.H1_H1 ;  /* 0x30000074ff747230 */ /* 0x000fe20000004100 */
[----:B------:R-:W-:Y:S01]  /*6e90*/  F2FP.SATFINITE.E4M3.F32.PACK_AB_MERGE_C R115, R124, R115, RZ ;  /* 0x000000737c73723e */ /* 0x000fe200048070ff */
[----:B------:R-:W-:-:S02]  /*6ea0*/  HADD2.F32 R118, -RZ, R117.H0_H0 ;  /* 0x20000075ff767230 */ /* 0x000fc40000004100 */
[-C--:B------:R-:W-:Y:S01]  /*6eb0*/  FMUL.FTZ R122, R111, R120.reuse ;  /* 0x000000786f7a7220 */ /* 0x080fe20000410000 */
[----:B------:R-:W-:Y:S02]  /*6ec0*/  HADD2.F32 R32, -RZ, R32.H1_H1 ;  /* 0x30000020ff207230 */ /* 0x000fe40000004100 */
[-C--:B------:R-:W-:Y:S01]  /*6ed0*/  FMUL.FTZ R121, R116, R119.reuse ;  /* 0x0000007774797220 */ /* 0x080fe20000410000 */
[----:B------:R-:W-:Y:S02]  /*6ee0*/  HADD2.F32 R117, -RZ, R117.H1_H1 ;  /* 0x30000075ff757230 */ /* 0x000fe40000004100 */
[C---:B------:R-:W-:Y:S01]  /*6ef0*/  FMUL.FTZ R120, R35.reuse, R120 ;  /* 0x0000007823787220 */ /* 0x040fe20000410000 */
[----:B------:R-:W-:Y:S01]  /*6f00*/  FFMA.FTZ R122, R35, R118, -R122 ;  /* 0x00000076237a7223 */ /* 0x000fe2000001087a */
[C---:B------:R-:W-:Y:S01]  /*6f10*/  FMUL.FTZ R119, R32.reuse, R119 ;  /* 0x0000007720777220 */ /* 0x040fe20000410000 */
[----:B------:R-:W-:Y:S01]  /*6f20*/  F2FP.SATFINITE.E4M3.F32.PACK_AB_MERGE_C R35, R113, R46, R33 ;  /* 0x0000002e7123723e */ /* 0x000fe20004807021 */
[----:B------:R-:W-:Y:S01]  /*6f30*/  FFMA.FTZ R121, R32, R117, -R121 ;  /* 0x0000007520797223 */ /* 0x000fe20000010879 */
[----:B------:R-:W-:Y:S01]  /*6f40*/  F2FP.SATFINITE.E4M3.F32.PACK_AB_MERGE_C R32, R109, R114, RZ ;  /* 0x000000726d20723e */ /* 0x000fe200048070ff */
[----:B------:R-:W-:Y:S01]  /*6f50*/  FFMA.FTZ R120, R111, R118, R120 ;  /* 0x000000766f787223 */ /* 0x000fe20000010078 */
[----:B------:R-:W-:Y:S01]  /*6f60*/  F2FP.F16.E4M3.UNPACK_B R109, R13 ;  /* 0x0000000dff6d723e */ /* 0x000fe200020006ff */
[----:B------:R-:W-:Y:S01]  /*6f70*/  FFMA.FTZ R119, R116, R117, R119 ;  /* 0x0000007574777223 */ /* 0x000fe20000010077 */
[----:B------:R-:W-:Y:S01]  /*6f80*/  F2FP.F16.E4M3.UNPACK_B R114, R14 ;  /* 0x0000000eff72723e */ /* 0x000fe200020006ff */
[----:B------:R-:W-:Y:S01]  /*6f90*/  HADD2.F32 R44, -RZ, R45.H0_H0 ;  /* 0x2000002dff2c7230 */ /* 0x000fe20000004100 */
[----:B------:R-:W-:Y:S01]  /*6fa0*/  F2FP.F16.E4M3.UNPACK_B R112, R12 ;  /* 0x0000000cff70723e */ /* 0x000fe200020006ff */
[--C-:B------:R-:W-:Y:S01]  /*6fb0*/  HADD2.F32 R46, -RZ, R109.reuse.H0_H0 ;  /* 0x2000006dff2e7230 */ /* 0x100fe20000004100 */
[----:B------:R-:W-:Y:S01]  /*6fc0*/  F2FP.SATFINITE.E4M3.F32.PACK_AB_MERGE_C R33, R121, R122, R32 ;  /* 0x0000007a7921723e */ /* 0x000fe20004807020 */
[----:B------:R-:W-:Y:S01]  /*6fd0*/  HADD2.F32 R47, -RZ, R114.H0_H0 ;  /* 0x20000072ff2f7230 */ /* 0x000fe20000004100 */
[----:B------:R-:W-:Y:S01]  /*6fe0*/  F2FP.SATFINITE.E4M3.F32.PACK_AB_MERGE_C R32, R119, R120, R115 ;  /* 0x000000787720723e */ /* 0x000fe20004807073 */
[----:B------:R-:W-:Y:S01]  /*6ff0*/  HADD2.F32 R111, -RZ, R109.H1_H1 ;  /* 0x3000006dff6f7230 */ /* 0x000fe20000004100 */
[----:B------:R-:W-:Y:S01]  /*7000*/  F2FP.F16.E4M3.UNPACK_B R12, R12.H1 ;  /* 0x0000000cff0c723e */ /* 0x000fe200030006ff */
[----:B------:R-:W-:-:S02]  /*7010*/  HADD2.F32 R113, -RZ, R112.H0_H0 ;  /* 0x20000070ff717230 */ /* 0x000fc40000004100 */
[-C--:B------:R-:W-:Y:S01]  /*7020*/  FMUL.FTZ R115, R46, R47.reuse ;  /* 0x0000002f2e737220 */ /* 0x080fe20000410000 */
[C---:B------:R-:W-:Y:S01]  /*7030*/  FMUL.FTZ R109, R44.reuse, R47 ;  /* 0x0000002f2c6d7220 */ /* 0x040fe20000410000 */
[----:B------:R-:W-:Y:S01]  /*7040*/  HADD2.F32 R114, -RZ, R114.H1_H1 ;  /* 0x30000072ff727230 */ /* 0x000fe20000004100 */
[----:B------:R-:W-:Y:S01]  /*7050*/  F2FP.F16.E4M3.UNPACK_B R119, R10 ;  /* 0x0000000aff77723e */ /* 0x000fe200020006ff */
        /* <DEDUP_REMOVED lines=8> */
[-C--:B------:R-:W-:Y:S01]  /*70e0*/  FFMA.FTZ R14, R111, R112.reuse, R114 ;  /* 0x000000706f0e7223 */ /* 0x080fe20000010072 */
[----:B------:R-:W-:Y:S01]  /*70f0*/  F2FP.F16.E4M3.UNPACK_B R46, R9.H1 ;  /* 0x00000009ff2e723e */ /* 0x000fe200030006ff */
[----:B------:R-:W-:Y:S01]  /*7100*/  FFMA.FTZ R9, R47, R112, -R116 ;  /* 0x000000702f097223 */ /* 0x000fe20000010874 */
[----:B------:R-:W-:Y:S01]  /*7110*/  HADD2.F32 R47, -RZ, R109.H0_H0 ;  /* 0x2000006dff2f7230 */ /* 0x000fe20000004100 */
[----:B------:R-:W-:Y:S01]  /*7120*/  F2FP.F16.E4M3.UNPACK_B R120, R10.H1 ;  /* 0x0000000aff78723e */ /* 0x000fe200030006ff */
[----:B------:R-:W-:Y:S01]  /*7130*/  HADD2.F32 R114, -RZ, R113.H0_H0 ;  /* 0x20000071ff727230 */ /* 0x000fe20000004100 */
[----:B------:R-:W-:Y:S01]  /*7140*/  F2FP.F16.E4M3.UNPACK_B R117, R8.H1 ;  /* 0x00000008ff75723e */ /* 0x000fe200030006ff */
[----:B------:R-:W-:Y:S02]  /*7150*/  HADD2.F32 R13, -RZ, R46.H0_H0 ;  /* 0x2000002eff0d7230 */ /* 0x000fe40000004100 */
[----:B------:R-:W-:-:S02]  /*7160*/  HADD2.F32 R111, -RZ, R109.H1_H1 ;  /* 0x3000006dff6f7230 */ /* 0x000fc40000004100 */
[-C--:B------:R-:W-:Y:S01]  /*7170*/  FMUL.FTZ R116, R47, R114.reuse ;  /* 0x000000722f747220 */ /* 0x080fe20000410000 */
[----:B------:R-:W-:Y:S02]  /*7180*/  HADD2.F32 R112, -RZ, R12.H0_H0 ;  /* 0x2000000cff707230 */ /* 0x000fe40000004100 */
[C---:B------:R-:W-:Y:S01]  /*7190*/  FMUL.FTZ R114, R13.reuse, R114 ;  /* 0x000000720d727220 */ /* 0x040fe20000410000 */
[----:B------:R-:W-:Y:S02]  /*71a0*/  HADD2.F32 R109, -RZ, R113.H1_H1 ;  /* 0x30000071ff6d7230 */ /* 0x000fe40000004100 */
[----:B------:R-:W-:Y:S02]  /*71b0*/  HADD2.F32 R46, -RZ, R46.H1_H1 ;  /* 0x3000002eff2e7230 */ /* 0x000fe40000004100 */
[----:B------:R-:W-:Y:S02]  /*71c0*/  HADD2.F32 R113, -RZ, R12.H1_H1 ;  /* 0x3000000cff717230 */ /* 0x000fe40000004100 */
[-C--:B------:R-:W-:Y:S01]  /*71d0*/  FFMA.FTZ R12, R13, R112.reuse, -R116 ;  /* 0x000000700d0c7223 */ /* 0x080fe20000010874 */
[-C--:B------:R-:W-:Y:S01]  /*71e0*/  FMUL.FTZ R115, R111, R109.reuse ;  /* 0x0000006d6f737220 */ /* 0x080fe20000410000 */
[----:B------:R-:W-:Y:S01]  /*71f0*/  FFMA.FTZ R13, R47, R112, R114 ;  /* 0x000000702f0d7223 */ /* 0x000fe20000010072 */
[C---:B------:R-:W-:Y:S01]  /*7200*/  FMUL.FTZ R114, R46.reuse, R109 ;  /* 0x0000006d2e727220 */ /* 0x040fe20000410000 */
[----:B------:R-:W-:Y:S01]  /*7210*/  F2FP.F16.E4M3.UNPACK_B R112, R15 ;  /* 0x0000000fff70723e */ /* 0x000fe200020006ff */
[----:B------:R-:W-:Y:S01]  /*7220*/  FFMA.FTZ R47, R46, R113, -R115 ;  /* 0x000000712e2f7223 */ /* 0x000fe20000010873 */
[----:B------:R-:W-:Y:S01]  /*7230*/  F2FP.F16.E4M3.UNPACK_B R109, R11 ;  /* 0x0000000bff6d723e */ /* 0x000fe200020006ff */
[----:B------:R-:W-:Y:S01]  /*7240*/  FFMA.FTZ R46, R111, R113, R114 ;  /* 0x000000716f2e7223 */ /* 0x000fe20000010072 */
[----:B------:R-:W-:Y:S01]  /*7250*/  F2FP.F16.E4M3.UNPACK_B R113, R15.H1 ;  /* 0x0000000fff71723e */ /* 0x000fe200030006ff */
[----:B------:R-:W-:Y:S01]  /*7260*/  HADD2.F32 R114, -RZ, R112.H0_H0 ;  /* 0x20000070ff727230 */ /* 0x000fe20000004100 */
[----:B------:R-:W-:Y:S01]  /*7270*/  F2FP.F16.E4M3.UNPACK_B R116, R8 ;  /* 0x00000008ff74723e */ /* 0x000fe200020006ff */
        /* <DEDUP_REMOVED lines=8> */
[----:B------:R-:W-:Y:S01]  /*7300*/  HADD2.F32 R10, -RZ, R116.H0_H0 ;  /* 0x20000074ff0a7230 */ /* 0x000fe20000004100 */
[----:B------:R-:W-:Y:S01]  /*7310*/  F2FP.SATFINITE.E4M3.F32.PACK_AB_MERGE_C R13, R46, R13, RZ ;  /* 0x0000000d2e0d723e */ /* 0x000fe200048070ff */
[----:B------:R-:W-:Y:S02]  /*7320*/  HADD2.F32 R111, -RZ, R11.H0_H0 ;  /* 0x2000000bff6f7230 */ /* 0x000fe40000004100 */
[----:B------:R-:W-:Y:S01]  /*7330*/  FMUL.FTZ R126, R115, R122 ;  /* 0x0000007a737e7220 */ /* 0x000fe20000410000 */
[----:B------:R-:W-:Y:S02]  /*7340*/  HADD2.F32 R113, -RZ, R113.H1_H1 ;  /* 0x30000071ff717230 */ /* 0x000fe40000004100 */
[----:B------:R-:W-:Y:S01]  /*7350*/  FFMA.FTZ R8, R15, R10, -R124 ;  /* 0x0000000a0f087223 */ /* 0x000fe2000001087c */
[----:B------:R-:W-:-:S02]  /*7360*/  HADD2.F32 R120, -RZ, R120.H1_H1 ;  /* 0x30000078ff787230 */ /* 0x000fc40000004100 */
[----:B------:R-:W-:Y:S01]  /*7370*/  FMUL.FTZ R122, R111, R122 ;  /* 0x0000007a6f7a7220 */ /* 0x000fe20000410000 */
        /* <DEDUP_REMOVED lines=11> */
[CC--:B------:R-:W-:Y:S01]  /*7430*/  FMUL.FTZ R118, R112.reuse, R119.reuse ;  /* 0x0000007770767220 */ /* 0x0c0fe20000410000 */
[----:B------:R-:W-:Y:S02]  /*7440*/  HADD2.F32 R116, -RZ, R116.H1_H1 ;  /* 0x30000074ff747230 */ /* 0x000fe40000004100 */
[----:B------:R-:W-:Y:S01]  /*7450*/  FMUL.FTZ R119, R109, R119 ;  /* 0x000000776d777220 */ /* 0x000fe20000410000 */
[----:B------:R-:W-:Y:S01]  /*7460*/  F2FP.SATFINITE.E4M3.F32.PACK_AB_MERGE_C R9, R9, R44, R12 ;  /* 0x0000002c0909723e */ /* 0x000fe2000480700c */
[-C--:B------:R-:W-:Y:S01]  /*7470*/  FFMA.FTZ R11, R11, R114.reuse, -R124 ;  /* 0x000000720b0b7223 */ /* 0x080fe2000001087c */
[----:B------:R-:W-:Y:S01]  /*7480*/  FFMA.FTZ R113, R113, R114, R120 ;  /* 0x0000007271717223 */ /* 0x000fe20000010078 */
[-C--:B------:R-:W-:Y:S01]  /*7490*/  FFMA.FTZ R109, R109, R116.reuse, -R118 ;  /* 0x000000746d6d7223 */ /* 0x080fe20000010876 */
[----:B------:R-:W-:Y:S01]  /*74a0*/  FFMA.FTZ R119, R112, R116, R119 ;  /* 0x0000007470777223 */ /* 0x000fe20000010077 */
[----:B------:R-:W-:Y:S01]  /*74b0*/  F2FP.SATFINITE.E4M3.F32.PACK_AB_MERGE_C R13, R14, R45, R13 ;  /* 0x0000002d0e0d723e */ /* 0x000fe2000480700d */
[----:B------:R-:W-:Y:S01]  /*74c0*/  IMAD.MOV.U32 R12, RZ, RZ, R34 ;  /* 0x000000ffff0c7224 */ /* 0x000fe200078e0022 */
[----:B------:R-:W-:Y:S01]  /*74d0*/  F2FP.SATFINITE.E4M3.F32.PACK_AB_MERGE_C R11, R11, R126, RZ ;  /* 0x0000007e0b0b723e */ /* 0x000fe200048070ff */
[----:B------:R-:W-:Y:S01]  /*74e0*/  IMAD.MOV.U32 R14, RZ, RZ, R32 ;  /* 0x000000ffff0e7224 */ /* 0x000fe200078e0020 */
[----:B------:R-:W-:-:S02]  /*74f0*/  F2FP.SATFINITE.E4M3.F32.PACK_AB_MERGE_C R113, R113, R122, RZ ;  /* 0x0000007a7171723e */ /* 0x000fc400048070ff */
[----:B------:R-:W-:Y:S01]  /*7500*/  F2FP.SATFINITE.E4M3.F32.PACK_AB_MERGE_C R11, R109, R8, R11 ;  /* 0x000000086d0b723e */ /* 0x000fe2000480700b */
[----:B------:R-:W-:Y:S01]  /*7510*/  IMAD.MOV.U32 R8, RZ, RZ, R35 ;  /* 0x000000ffff087224 */ /* 0x000fe200078e0023 */
[----:B------:R-:W-:Y:S01]  /*7520*/  F2FP.SATFINITE.E4M3.F32.PACK_AB_MERGE_C R15, R119, R10, R113 ;  /* 0x0000000a770f723e */ /* 0x000fe20004807071 */
[----:B------:R-:W-:-:S07]  /*7530*/  IMAD.MOV.U32 R10, RZ, RZ, R33 ;  /* 0x000000ffff0a7224 */ /* 0x000fce00078e0021 */
.L_x_1641:
[----:B------:R-:W-:Y:S05]  /*7540*/  BSYNC B2 ;  /* 0x0000000000027941 */ /* 0x000fea0003800000 */
.L_x_1640:
[----:B0-----:R0:W-:Y:S04]  /*7550*/  ST.E.128 desc[UR42][R92.64], R8 ;  /* 0x000000085c007985 */ /* 0x0011e8000c101d2a */
[----:B--2---:R0:W-:Y:S02]  /*7560*/  @!P2 ST.E.128 desc[UR42][R96.64], R12 ;  /* 0x0000000c6000a985 */ /* 0x0041e4000c101d2a */
.L_x_1639:
[----:B------:R-:W-:Y:S05]  /*7570*/  BSYNC B1 ;  /* 0x0000000000017941 */ /* 0x000fea0003800000 */
.L_x_1638:
[----:B------:R-:W-:Y:S01]  /*7580*/  ISETP.NE.AND P2, PT, R3, RZ, PT ;  /* 0x000000ff0300720c */ /* 0x000fe20003f45270 */
[----:B------:R-:W-:-:S12]  /*7590*/  BSSY B1, `(.L_x_1642) ;  /* 0x00000f4000017945 */ /* 0x000fd80003800000 */
[----:B------:R-:W-:Y:S05]  /*75a0*/  @!P2 BRA `(.L_x_1643) ;  /* 0x0000000c00c8a947 */ /* 0x000fea0003800000 */
[----:B------:R-:W-:Y:S01]  /*75b0*/  ISETP.NE.AND P4, PT, R84, RZ, PT ;  /* 0x000000ff5400720c */ /* 0x000fe20003f85270 */
[----:B------:R-:W-:Y:S01]  /*75c0*/  BSSY B2, `(.L_x_1644) ;  /* 0x00000ee000027945 */ /* 0x000fe20003800000 */
[C---:B----4-:R-:W-:Y:S02]  /*75d0*/  IADD3 R32, P2, R58.reuse, R101, RZ ;  /* 0x000000653a207210 */ /* 0x050fe40007f5e0ff */
[----:B0-----:R-:W-:Y:S02]  /*75e0*/  SEL R8, R65, R110, !P4 ;  /* 0x0000006e41087207 */ /* 0x001fe40006000000 */
[----:B---3--:R-:W-:Y:S02]  /*75f0*/  LEA.HI.X.SX32 R33, R58, R99, 0x1, P2 ;  /* 0x000000633a217211 */ /* 0x008fe400010f0eff */
[----:B------:R-:W-:-:S04]  /*7600*/  SHF.R.S32.HI R9, RZ, 0x1f, R8 ;  /* 0x0000001fff097819 */ /* 0x000fc80000011408 */
[----:B------:R-:W-:-:S04]  /*7610*/  LEA.HI R9, R9, R8, RZ, 0x5 ;  /* 0x0000000809097211 */ /* 0x000fc800078f28ff */
[----:B------:R-:W-:-:S04]  /*7620*/  SHF.R.S32.HI R9, RZ, 0x5, R9 ;  /* 0x00000005ff097819 */ /* 0x000fc80000011409 */
[----:B------:R-:W-:-:S04]  /*7630*/  LEA.HI.SX32 R9, R76, R9, 0x1c ;  /* 0x000000094c097211 */ /* 0x000fc800078fe2ff */
[----:B------:R-:W-:Y:S01]  /*7640*/  SHF.R.S32.HI R10, RZ, 0x1f, R9 ;  /* 0x0000001fff0a7819 */ /* 0x000fe20000011409 */
[----:B------:R-:W-:-:S03]  /*7650*/  IMAD.SHL.U32 R8, R9, 0x10, RZ ;  /* 0x0000001009087824 */ /* 0x000fc600078e00ff */
        /* <DEDUP_REMOVED lines=19> */
[----:B------:R-:W-:Y:S01]  /*7790*/  SHF.R.U32.HI R109, RZ, 0x10, R29 ;  /* 0x00000010ff6d7819 */ /* 0x000fe2000001161d */
[----:B------:R-:W-:Y:S01]  /*77a0*/  IMAD.MOV.U32 R40, RZ, RZ, R8 ;  /* 0x000000ffff287224 */ /* 0x000fe200078e0008 */
[----:B------:R-:W-:Y:S01]  /*77b0*/  SHF.R.U32.HI R97, RZ, 0x8, R31 ;  /* 0x00000008ff617819 */ /* 0x000fe2000001161f */
[----:B------:R-:W-:Y:S01]  /*77c0*/  IMAD.SHL.U32 R9, R111, 0x100, RZ ;  /* 0x000001006f097824 */ /* 0x000fe200078e00ff */
[----:B------:R-:W-:Y:S02]  /*77d0*/  SHF.R.U32.HI R92, RZ, 0x8, R41 ;  /* 0x00000008ff5c7819 */ /* 0x000fe40000011629 */
[----:B------:R-:W-:Y:S01]  /*77e0*/  LOP3.LUT R30, R29, 0xff0000ff, RZ, 0xc0, !PT ;  /* 0xff0000ff1d1e7812 */ /* 0x000fe200078ec0ff */
[----:B------:R-:W-:Y:S01]  /*77f0*/  IMAD.MOV.U32 R29, RZ, RZ, R10 ;  /* 0x000000ffff1d7224 */ /* 0x000fe200078e000a */
[----:B------:R-:W-:Y:S01]  /*7800*/  LOP3.LUT R42, R31, 0xff0000ff, RZ, 0xc0, !PT ;  /* 0xff0000ff1f2a7812 */ /* 0x000fe200078ec0ff */
[----:B------:R-:W-:Y:S01]  /*7810*/  IMAD.U32 R10, R109, 0x10000, RZ ;  /* 0x000100006d0a7824 */ /* 0x000fe200078e00ff */
[----:B------:R-:W-:Y:S01]  /*7820*/  SHF.R.U32.HI R96, RZ, 0x10, R31 ;  /* 0x00000010ff607819 */ /* 0x000fe2000001161f */
[----:B------:R-:W-:Y:S01]  /*7830*/  IMAD.SHL.U32 R31, R97, 0x100, RZ ;  /* 0x00000100611f7824 */ /* 0x000fe200078e00ff */
[----:B------:R-:W-:-:S02]  /*7840*/  SHF.R.U32.HI R46, RZ, 0x8, R43 ;  /* 0x00000008ff2e7819 */ /* 0x000fc4000001162b */
[----:B------:R-:W-:Y:S02]  /*7850*/  LOP3.LUT R45, R43, 0xff0000ff, RZ, 0xc0, !PT ;  /* 0xff0000ff2b2d7812 */ /* 0x000fe400078ec0ff */
[----:B------:R-:W-:Y:S01]  /*7860*/  SHF.R.U32.HI R93, RZ, 0x10, R43 ;  /* 0x00000010ff5d7819 */ /* 0x000fe2000001162b */
[----:B------:R-:W-:Y:S01]  /*7870*/  IMAD.SHL.U32 R43, R92, 0x100, RZ ;  /* 0x000001005c2b7824 */ /* 0x000fe200078e00ff */
[----:B------:R-:W-:Y:S02]  /*7880*/  LOP3.LUT R44, R41, 0xff0000ff, RZ, 0xc0, !PT ;  /* 0xff0000ff292c7812 */ /* 0x000fe400078ec0ff */
[----:B------:R-:W-:Y:S01]  /*7890*/  SHF.R.U32.HI R47, RZ, 0x10, R41 ;  /* 0x00000010ff2f7819 */ /* 0x000fe20000011629 */
[----:B--2---:R-:W-:Y:S01]  /*78a0*/  IMAD.MOV.U32 R41, RZ, RZ, R12 ;  /* 0x000000ffff297224 */ /* 0x004fe200078e000c */
[----:B------:R-:W-:Y:S01]  /*78b0*/  LOP3.LUT R9, R30, 0xff00, R9, 0xf8, !PT ;  /* 0x0000ff001e097812 */ /* 0x000fe200078ef809 */
[----:B------:R-:W-:Y:S01]  /*78c0*/  IMAD.SHL.U32 R30, R46, 0x100, RZ ;  /* 0x000001002e1e7824 */ /* 0x000fe200078e00ff */
[----:B------:R-:W-:Y:S01]  /*78d0*/  LOP3.LUT R8, R42, 0xff00, R31, 0xf8, !PT ;  /* 0x0000ff002a087812 */ /* 0x000fe200078ef81f */
[----:B------:R-:W-:Y:S01]  /*78e0*/  IMAD.U32 R93, R93, 0x10000, RZ ;  /* 0x000100005d5d7824 */ /* 0x000fe200078e00ff */
[----:B------:R-:W-:Y:S01]  /*78f0*/  LOP3.LUT R10, R9, 0xff0000, R10, 0xf8, !PT ;  /* 0x00ff0000090a7812 */ /* 0x000fe200078ef80a */
[----:B------:R-:W-:Y:S01]  /*7900*/  IMAD.U32 R9, R96, 0x10000, RZ ;  /* 0x0001000060097824 */ /* 0x000fe200078e00ff */
[----:B------:R-:W-:Y:S01]  /*7910*/  LOP3.LUT R12, R44, 0xff00, R43, 0xf8, !PT ;  /* 0x0000ff002c0c7812 */ /* 0x000fe200078ef82b */
[----:B------:R-:W-:Y:S01]  /*7920*/  IMAD.U32 R47, R47, 0x10000, RZ ;  /* 0x000100002f2f7824 */ /* 0x000fe200078e00ff */
[----:B------:R-:W-:-:S02]  /*7930*/  F2FP.F16.E4M3.UNPACK_B R46, R108.H1 ;  /* 0x0000006cff2e723e */ /* 0x000fc400030006ff */
[----:B------:R-:W-:Y:S02]  /*7940*/  F2FP.F16.E4M3.UNPACK_B R44, R41.H1 ;  /* 0x00000029ff2c723e */ /* 0x000fe400030006ff */
[----:B------:R-:W-:Y:S02]  /*7950*/  F2FP.F16.E4M3.UNPACK_B R42, R40.H1 ;  /* 0x00000028ff2a723e */ /* 0x000fe400030006ff */
[----:B------:R-:W-:Y:S01]  /*7960*/  LOP3.LUT R92, R45, 0xff00, R30, 0xf8, !PT ;  /* 0x0000ff002d5c7812 */ /* 0x000fe200078ef81e */
[----:B------:R-:W-:Y:S01]  /*7970*/  HADD2.F32 R31, -RZ, R44.H0_H0 ;  /* 0x2000002cff1f7230 */ /* 0x000fe20000004100 */
[----:B------:R-:W-:Y:S01]  /*7980*/  LOP3.LUT R8, R8, 0xff0000, R9, 0xf8, !PT ;  /* 0x00ff000008087812 */ /* 0x000fe200078ef809 */
[----:B------:R-:W-:Y:S01]  /*7990*/  HADD2.F32 R9, -RZ, R46.H0_H0 ;  /* 0x2000002eff097230 */ /* 0x000fe20000004100 */
[----:B------:R-:W-:Y:S01]  /*79a0*/  F2FP.F16.E4M3.UNPACK_B R43, R106.H1 ;  /* 0x0000006aff2b723e */ /* 0x000fe200030006ff */
[----:B------:R-:W-:Y:S01]  /*79b0*/  HADD2.F32 R30, -RZ, R42.H0_H0 ;  /* 0x2000002aff1e7230 */ /* 0x000fe20000004100 */
[----:B------:R-:W-:Y:S01]  /*79c0*/  LOP3.LUT R12, R12, 0xff0000, R47, 0xf8, !PT ;  /* 0x00ff00000c0c7812 */ /* 0x000fe200078ef82f */
[----:B------:R-:W-:-:S02]  /*79d0*/  HADD2.F32 R46, -RZ, R46.H1_H1 ;  /* 0x3000002eff2e7230 */ /* 0x000fc40000004100 */
[CC--:B------:R-:W-:Y:S01]  /*79e0*/  FMUL.FTZ R97, R31.reuse, R9.reuse ;  /* 0x000000091f617220 */ /* 0x0c0fe20000410000 */
[--C-:B------:R-:W-:Y:S02]  /*79f0*/  HADD2.F32 R45, -RZ, R43.reuse.H0_H0 ;  /* 0x2000002bff2d7230 */ /* 0x100fe40000004100 */
[----:B------:R-:W-:Y:S01]  /*7a00*/  FMUL.FTZ R96, R30, R9 ;  /* 0x000000091e607220 */ /* 0x000fe20000410000 */
[----:B------:R-:W-:Y:S01]  /*7a10*/  LOP3.LUT R9, R92, 0xff0000, R93, 0xf8, !PT ;  /* 0x00ff00005c097812 */ /* 0x000fe200078ef85d */
[----:B------:R-:W-:Y:S01]  /*7a20*/  HADD2.F32 R92, -RZ, R43.H1_H1 ;  /* 0x3000002bff5c7230 */ /* 0x000fe20000004100 */
[----:B------:R-:W-:Y:S01]  /*7a30*/  F2FP.F16.E4M3.UNPACK_B R108, R108 ;  /* 0x0000006cff6c723e */ /* 0x000fe200020006ff */
[-C--:B------:R-:W-:Y:S01]  /*7a40*/  FFMA.FTZ R30, R30, R45.reuse, -R97 ;  /* 0x0000002d1e1e7223 */ /* 0x080fe20000010861 */
[----:B------:R-:W-:Y:S01]  /*7a50*/  FFMA.FTZ R31, R31, R45, R96 ;  /* 0x0000002d1f1f7223 */ /* 0x000fe20000010060 */
[----:B------:R-:W-:Y:S01]  /*7a60*/  HADD2.F32 R43, -RZ, R42.H1_H1 ;  /* 0x3000002aff2b7230 */ /* 0x000fe20000004100 */
[----:B------:R-:W-:Y:S01]  /*7a70*/  F2FP.F16.E4M3.UNPACK_B R45, R41 ;  /* 0x00000029ff2d723e */ /* 0x000fe200020006ff */
[----:B------:R-:W-:Y:S01]  /*7a80*/  HADD2.F32 R47, -RZ, R44.H1_H1 ;  /* 0x3000002cff2f7230 */ /* 0x000fe20000004100 */
[----:B------:R-:W-:Y:S01]  /*7a90*/  F2FP.F16.E4M3.UNPACK_B R44, R40 ;  /* 0x00000028ff2c723e */ /* 0x000fe200020006ff */
[----:B------:R-:W-:Y:S01]  /*7aa0*/  HADD2.F32 R93, -RZ, R108.H0_H0 ;  /* 0x2000006cff5d7230 */ /* 0x000fe20000004100 */
[----:B------:R-:W-:Y:S01]  /*7ab0*/  F2FP.F16.E4M3.UNPACK_B R106, R106 ;  /* 0x0000006aff6a723e */ /* 0x000fe200020006ff */
[-C--:B------:R-:W-:Y:S01]  /*7ac0*/  FMUL.FTZ R96, R43, R46.reuse ;  /* 0x0000002e2b607220 */ /* 0x080fe20000410000 */
[----:B------:R-:W-:Y:S01]  /*7ad0*/  FMUL.FTZ R40, R47, R46 ;  /* 0x0000002e2f287220 */ /* 0x000fe20000410000 */
[----:B------:R-:W-:-:S02]  /*7ae0*/  HADD2.F32 R46, -RZ, R45.H0_H0 ;  /* 0x2000002dff2e7230 */ /* 0x000fc40000004100 */
[----:B------:R-:W-:Y:S02]  /*7af0*/  HADD2.F32 R42, -RZ, R44.H0_H0 ;  /* 0x2000002cff2a7230 */ /* 0x000fe40000004100 */
[-C--:B------:R-:W-:Y:S01]  /*7b00*/  FFMA.FTZ R41, R43, R92.reuse, -R40 ;  /* 0x0000005c2b297223 */ /* 0x080fe20000010828 */
[----:B------:R-:W-:Y:S02]  /*7b10*/  HADD2.F32 R43, -RZ, R106.H0_H0 ;  /* 0x2000006aff2b7230 */ /* 0x000fe40000004100 */
[-C--:B------:R-:W-:Y:S01]  /*7b20*/  FMUL.FTZ R97, R46, R93.reuse ;  /* 0x0000005d2e617220 */ /* 0x080fe20000410000 */
[----:B------:R-:W-:Y:S01]  /*7b30*/  FFMA.FTZ R40, R47, R92, R96 ;  /* 0x0000005c2f287223 */ /* 0x000fe20000010060 */
[C---:B------:R-:W-:Y:S01]  /*7b40*/  FMUL.FTZ R93, R42.reuse, R93 ;  /* 0x0000005d2a5d7220 */ /* 0x040fe20000410000 */
[----:B------:R-:W-:Y:S02]  /*7b50*/  HADD2.F32 R108, -RZ, R108.H1_H1 ;  /* 0x3000006cff6c7230 */ /* 0x000fe40000004100 */
[----:B------:R-:W-:Y:S01]  /*7b60*/  FFMA.FTZ R42, R42, R43, -R97 ;  /* 0x0000002b2a2a7223 */ /* 0x000fe20000010861 */
[----:B------:R-:W-:Y:S01]  /*7b70*/  HADD2.F32 R47, -RZ, R45.H1_H1 ;  /* 0x3000002dff2f7230 */ /* 0x000fe20000004100 */
[----:B------:R-:W-:Y:S01]  /*7b80*/  F2FP.F16.E4M3.UNPACK_B R97, R107.H1 ;  /* 0x0000006bff61723e */ /* 0x000fe200030006ff */
[----:B------:R-:W-:Y:S01]  /*7b90*/  HADD2.F32 R44, -RZ, R44.H1_H1 ;  /* 0x3000002cff2c7230 */ /* 0x000fe20000004100 */
[----:B------:R-:W-:Y:S01]  /*7ba0*/  F2FP.F16.E4M3.UNPACK_B R92, R14.H1 ;  /* 0x0000000eff5c723e */ /* 0x000fe200030006ff */
[----:B------:R-:W-:-:S02]  /*7bb0*/  HADD2.F32 R106, -RZ, R106.H1_H1 ;  /* 0x3000006aff6a7230 */ /* 0x000fc40000004100 */
[----:B------:R-:W-:Y:S01]  /*7bc0*/  FFMA.FTZ R43, R46, R43, R93 ;  /* 0x0000002b2e2b7223 */ /* 0x000fe2000001005d */
        /* <DEDUP_REMOVED lines=16> */
[-C--:B------:R-:W-:Y:S01]  /*7cd0*/  FFMA.FTZ R112, R47, R106.reuse, -R112 ;  /* 0x0000006a2f707223 */ /* 0x080fe20000010870 */
[----:B------:R-:W-:Y:S01]  /*7ce0*/  HADD2.F32 R46, -RZ, R46.H1_H1 ;  /* 0x3000002eff2e7230 */ /* 0x000fe20000004100 */
[----:B------:R-:W-:Y:S01]  /*7cf0*/  F2FP.F16.E4M3.UNPACK_B R105, R105 ;  /* 0x00000069ff69723e */ /* 0x000fe200020006ff */
[----:B------:R-:W-:Y:S02]  /*7d00*/  HADD2.F32 R47, -RZ, R96.H1_H1 ;  /* 0x30000060ff2f7230 */ /* 0x000fe40000004100 */
[-C--:B------:R-:W-:Y:S01]  /*7d10*/  FMUL.FTZ R109, R92, R97.reuse ;  /* 0x000000615c6d7220 */ /* 0x080fe20000410000 */
[----:B------:R-:W-:Y:S01]  /*7d20*/  FFMA.FTZ R108, R93, R106, R108 ;  /* 0x0000006a5d6c7223 */ /* 0x000fe2000001006c */
[----:B------:R-:W-:Y:S01]  /*7d30*/  FMUL.FTZ R97, R46, R97 ;  /* 0x000000612e617220 */ /* 0x000fe20000410000 */
[----:B------:R-:W-:-:S02]  /*7d40*/  HADD2.F32 R93, -RZ, R107.H0_H0 ;  /* 0x2000006bff5d7230 */ /* 0x000fc40000004100 */
[-C--:B------:R-:W-:Y:S01]  /*7d50*/  FFMA.FTZ R109, R46, R47.reuse, -R109 ;  /* 0x0000002f2e6d7223 */ /* 0x080fe2000001086d */
[----:B------:R-:W-:Y:S01]  /*7d60*/  F2FP.F16.E4M3.UNPACK_B R46, R14 ;  /* 0x0000000eff2e723e */ /* 0x000fe200020006ff */
[----:B------:R-:W-:Y:S01]  /*7d70*/  FFMA.FTZ R111, R92, R47, R97 ;  /* 0x0000002f5c6f7223 */ /* 0x000fe20000010061 */
[----:B------:R-:W-:Y:S01]  /*7d80*/  HADD2.F32 R107, -RZ, R107.H1_H1 ;  /* 0x3000006bff6b7230 */ /* 0x000fe20000004100 */
[----:B------:R-:W-:Y:S01]  /*7d90*/  F2FP.SATFINITE.E4M3.F32.PACK_AB_MERGE_C R30, R41, R30, RZ ;  /* 0x0000001e291e723e */ /* 0x000fe200048070ff */
[--C-:B------:R-:W-:Y:S01]  /*7da0*/  HADD2.F32 R14, -RZ, R29.reuse.H0_H0 ;  /* 0x2000001dff0e7230 */ /* 0x100fe20000004100 */
[----:B------:R-:W-:Y:S01]  /*7db0*/  F2FP.SATFINITE.E4M3.F32.PACK_AB_MERGE_C R40, R40, R31, RZ ;  /* 0x0000001f2828723e */ /* 0x000fe200048070ff */
[--C-:B------:R-:W-:Y:S01]  /*7dc0*/  HADD2.F32 R47, -RZ, R46.reuse.H0_H0 ;  /* 0x2000002eff2f7230 */ /* 0x100fe20000004100 */
[----:B------:R-:W-:Y:S01]  /*7dd0*/  F2FP.SATFINITE.E4M3.F32.PACK_AB_MERGE_C R31, R45, R42, R30 ;  /* 0x0000002a2d1f723e */ /* 0x000fe2000480701e */
[----:B------:R-:W-:Y:S02]  /*7de0*/  HADD2.F32 R46, -RZ, R46.H1_H1 ;  /* 0x3000002eff2e7230 */ /* 0x000fe40000004100 */
[----:B------:R-:W-:Y:S01]  /*7df0*/  FMUL.FTZ R96, R14, R93 ;  /* 0x0000005d0e607220 */ /* 0x000fe20000410000 */
[----:B------:R-:W-:-:S02]  /*7e00*/  HADD2.F32 R29, -RZ, R29.H1_H1 ;  /* 0x3000001dff1d7230 */ /* 0x000fc40000004100 */
[----:B------:R-:W-:Y:S01]  /*7e10*/  FMUL.FTZ R97, R47, R93 ;  /* 0x0000005d2f617220 */ /* 0x000fe20000410000 */
[--C-:B------:R-:W-:Y:S02]  /*7e20*/  HADD2.F32 R92, -RZ, R105.reuse.H0_H0 ;  /* 0x20000069ff5c7230 */ /* 0x100fe40000004100 */
[-C--:B------:R-:W-:Y:S01]  /*7e30*/  FMUL.FTZ R106, R46, R107.reuse ;  /* 0x0000006b2e6a7220 */ /* 0x080fe20000410000 */
[----:B------:R-:W-:Y:S02]  /*7e40*/  HADD2.F32 R105, -RZ, R105.H1_H1 ;  /* 0x30000069ff697230 */ /* 0x000fe40000004100 */
[----:B------:R-:W-:Y:S01]  /*7e50*/  FMUL.FTZ R107, R29, R107 ;  /* 0x0000006b1d6b7220 */ /* 0x000fe20000410000 */
[----:B------:R-:W-:Y:S01]  /*7e60*/  F2FP.F16.E4M3.UNPACK_B R42, R12 ;  /* 0x0000000cff2a723e */ /* 0x000fe200020006ff */
[----:B------:R-:W-:Y:S01]  /*7e70*/  FFMA.FTZ R97, R14, R92, -R97 ;  /* 0x0000005c0e617223 */ /* 0x000fe20000010861 */
[----:B------:R-:W-:Y:S01]  /*7e80*/  F2FP.F16.E4M3.UNPACK_B R41, R28 ;  /* 0x0000001cff29723e */ /* 0x000fe200020006ff */
[----:B------:R-:W-:Y:S01]  /*7e90*/  FFMA.FTZ R107, R46, R105, R107 ;  /* 0x000000692e6b7223 */ /* 0x000fe2000001006b */
[----:B------:R-:W-:Y:S01]  /*7ea0*/  F2FP.F16.E4M3.UNPACK_B R46, R13 ;  /* 0x0000000dff2e723e */ /* 0x000fe200020006ff */
[----:B------:R-:W-:Y:S01]  /*7eb0*/  FFMA.FTZ R14, R47, R92, R96 ;  /* 0x0000005c2f0e7223 */ /* 0x000fe20000010060 */
[----:B------:R-:W-:Y:S01]  /*7ec0*/  F2FP.SATFINITE.E4M3.F32.PACK_AB_MERGE_C R30, R44, R43, R40 ;  /* 0x0000002b2c1e723e */ /* 0x000fe20004807028 */
[----:B------:R-:W-:Y:S01]  /*7ed0*/  HADD2.F32 R47, -RZ, R42.H0_H0 ;  /* 0x2000002aff2f7230 */ /* 0x000fe20000004100 */
[----:B------:R-:W-:Y:S01]  /*7ee0*/  F2FP.F16.E4M3.UNPACK_B R44, R10 ;  /* 0x0000000aff2c723e */ /* 0x000fe200020006ff */
[----:B------:R-:W-:Y:S01]  /*7ef0*/  HADD2.F32 R43, -RZ, R46.H0_H0 ;  /* 0x2000002eff2b7230 */ /* 0x000fe20000004100 */
[----:B------:R-:W-:Y:S01]  /*7f00*/  F2FP.F16.E4M3.UNPACK_B R28, R28.H1 ;  /* 0x0000001cff1c723e */ /* 0x000fe200030006ff */
[----:B------:R-:W-:Y:S01]  /*7f10*/  HADD2.F32 R40, -RZ, R41.H0_H0 ;  /* 0x20000029ff287230 */ /* 0x000fe20000004100 */
[----:B------:R-:W-:Y:S01]  /*7f20*/  F2FP.F16.E4M3.UNPACK_B R10, R10.H1 ;  /* 0x0000000aff0a723e */ /* 0x000fe200030006ff */
        /* <DEDUP_REMOVED lines=14> */
[----:B------:R-:W-:Y:S02]  /*8010*/  HADD2.F32 R42, -RZ, R28.H0_H0 ;  /* 0x2000001cff2a7230 */ /* 0x000fe40000004100 */
[----:B------:R-:W-:Y:S01]  /*8020*/  FFMA.FTZ R12, R46, R43, R93 ;  /* 0x0000002b2e0c7223 */ /* 0x000fe2000001005d */
[----:B------:R-:W-:Y:S02]  /*8030*/  HADD2.F32 R45, -RZ, R44.H0_H0 ;  /* 0x2000002cff2d7230 */ /* 0x000fe40000004100 */
[----:B------:R-:W-:Y:S01]  /*8040*/  FFMA.FTZ R106, R29, R105, -R106 ;  /* 0x000000691d6a7223 */ /* 0x000fe2000001086a */
[----:B------:R-:W-:Y:S01]  /*8050*/  HADD2.F32 R46, -RZ, R47.H0_H0 ;  /* 0x2000002fff2e7230 */ /* 0x000fe20000004100 */
[----:B------:R-:W-:Y:S01]  /*8060*/  F2FP.SATFINITE.E4M3.F32.PACK_AB_MERGE_C R29, R109, R112, RZ ;  /* 0x000000706d1d723e */ /* 0x000fe200048070ff */
[----:B------:R-:W-:Y:S01]  /*8070*/  HADD2.F32 R43, -RZ, R28.H1_H1 ;  /* 0x3000001cff2b7230 */ /* 0x000fe20000004100 */
[----:B------:R-:W-:Y:S01]  /*8080*/  F2FP.SATFINITE.E4M3.F32.PACK_AB_MERGE_C R108, R111, R108, RZ ;  /* 0x0000006c6f6c723e */ /* 0x000fe200048070ff */
[----:B------:R-:W-:-:S02]  /*8090*/  HADD2.F32 R44, -RZ, R44.H1_H1 ;  /* 0x3000002cff2c7230 */ /* 0x000fc40000004100 */
[-C--:B------:R-:W-:Y:S01]  /*80a0*/  FMUL.FTZ R93, R45, R46.reuse ;  /* 0x0000002e2d5d7220 */ /* 0x080fe20000410000 */
[----:B------:R-:W-:Y:S02]  /*80b0*/  HADD2.F32 R47, -RZ, R47.H1_H1 ;  /* 0x3000002fff2f7230 */ /* 0x000fe40000004100 */
[----:B------:R-:W-:Y:S01]  /*80c0*/  FMUL.FTZ R92, R42, R46 ;  /* 0x0000002e2a5c7220 */ /* 0x000fe20000410000 */
[--C-:B------:R-:W-:Y:S01]  /*80d0*/  HADD2.F32 R28, -RZ, R10.reuse.H0_H0 ;  /* 0x2000000aff1c7230 */ /* 0x100fe20000004100 */
[----:B------:R-:W-:Y:S01]  /*80e0*/  F2FP.SATFINITE.E4M3.F32.PACK_AB_MERGE_C R29, R106, R97, R29 ;  /* 0x000000616a1d723e */ /* 0x000fe2000480701d */
[----:B------:R-:W-:Y:S02]  /*80f0*/  HADD2.F32 R46, -RZ, R10.H1_H1 ;  /* 0x3000000aff2e7230 */ /* 0x000fe40000004100 */
[-C--:B------:R-:W-:Y:S01]  /*8100*/  FMUL.FTZ R96, R44, R47.reuse ;  /* 0x0000002f2c607220 */ /* 0x080fe20000410000 */
[----:B------:R-:W-:Y:S01]  /*8110*/  FMUL.FTZ R47, R43, R47 ;  /* 0x0000002f2b2f7220 */ /* 0x000fe20000410000 */
[-C--:B------:R-:W-:Y:S01]  /*8120*/  FFMA.FTZ R10, R42, R28.reuse, -R93 ;  /* 0x0000001c2a0a7223 */ /* 0x080fe2000001085d */
[-C--:B------:R-:W-:Y:S01]  /*8130*/  F2FP.F16.E4M3.UNPACK_B R42, R11.reuse ;  /* 0x0000000bff2a723e */ /* 0x080fe200020006ff */
[----:B------:R-:W-:Y:S01]  /*8140*/  FFMA.FTZ R28, R45, R28, R92 ;  /* 0x0000001c2d1c7223 */ /* 0x000fe2000001005c */
[----:B------:R-:W-:Y:S01]  /*8150*/  F2FP.F16.E4M3.UNPACK_B R11, R11.H1 ;  /* 0x0000000bff0b723e */ /* 0x000fe200030006ff */
[----:B------:R-:W-:Y:S01]  /*8160*/  FFMA.FTZ R109, R44, R46, R47 ;  /* 0x0000002e2c6d7223 */ /* 0x000fe2000001002f */
[----:B------:R-:W-:-:S02]  /*8170*/  F2FP.F16.E4M3.UNPACK_B R97, R9.H1 ;  /* 0x00000009ff61723e */ /* 0x000fc400030006ff */
[----:B------:R-:W-:Y:S01]  /*8180*/  F2FP.SATFINITE.E4M3.F32.PACK_AB_MERGE_C R14, R107, R14, R108 ;  /* 0x0000000e6b0e723e */ /* 0x000fe2000480706c */
[----:B------:R-:W-:Y:S01]  /*8190*/  FFMA.FTZ R107, R43, R46, -R96 ;  /* 0x0000002e2b6b7223 */ /* 0x000fe20000010860 */
[-C--:B------:R-:W-:Y:S01]  /*81a0*/  F2FP.F16.E4M3.UNPACK_B R45, R15.reuse ;  /* 0x0000000fff2d723e */ /* 0x080fe200020006ff */
[----:B------:R-:W-:Y:S01]  /*81b0*/  HADD2.F32 R43, -RZ, R11.H0_H0 ;  /* 0x2000000bff2b7230 */ /* 0x000fe20000004100 */
[----:B------:R-:W-:Y:S01]  /*81c0*/  F2FP.F16.E4M3.UNPACK_B R44, R15.H1 ;  /* 0x0000000fff2c723e */ /* 0x000fe200030006ff */
[----:B------:R-:W-:Y:S01]  /*81d0*/  HADD2.F32 R106, -RZ, R97.H0_H0 ;  /* 0x20000061ff6a7230 */ /* 0x000fe20000004100 */
[----:B------:R-:W-:Y:S01]  /*81e0*/  F2FP.F16.E4M3.UNPACK_B R96, R9 ;  /* 0x00000009ff60723e */ /* 0x000fe200020006ff */
[----:B------:R-:W-:Y:S01]  /*81f0*/  HADD2.F32 R46, -RZ, R45.H0_H0 ;  /* 0x2000002dff2e7230 */ /* 0x000fe20000004100 */
[-C--:B------:R-:W-:Y:S01]  /*8200*/  F2FP.F16.E4M3.UNPACK_B R47, R8.reuse.H1 ;  /* 0x00000008ff2f723e */ /* 0x080fe200030006ff */
[----:B------:R-:W-:Y:S01]  /*8210*/  HADD2.F32 R97, -RZ, R97.H1_H1 ;  /* 0x30000061ff617230 */ /* 0x000fe20000004100 */
[----:B------:R-:W-:Y:S01]  /*8220*/  F2FP.F16.E4M3.UNPACK_B R9, R8 ;  /* 0x00000008ff09723e */ /* 0x000fe200020006ff */
[----:B------:R-:W-:-:S02]  /*8230*/  HADD2.F32 R105, -RZ, R96.H0_H0 ;  /* 0x20000060ff697230 */ /* 0x000fc40000004100 */
[----:B------:R-:W-:Y:S01]  /*8240*/  FMUL.FTZ R111, R43, R106 ;  /* 0x0000006a2b6f7220 */ /* 0x000fe20000410000 */
[--C-:B------:R-:W-:Y:S01]  /*8250*/  HADD2.F32 R8, -RZ, R44.reuse.H0_H0 ;  /* 0x2000002cff087230 */ /* 0x100fe20000004100 */
[----:B------:R-:W-:Y:S01]  /*8260*/  F2FP.SATFINITE.E4M3.F32.PACK_AB_MERGE_C R10, R107, R10, RZ ;  /* 0x0000000a6b0a723e */ /* 0x000fe200048070ff */
[----:B------:R-:W-:Y:S02]  /*8270*/  HADD2.F32 R93, -RZ, R47.H0_H0 ;  /* 0x2000002fff5d7230 */ /* 0x000fe40000004100 */
[----:B------:R-:W-:Y:S01]  /*8280*/  FMUL.FTZ R108, R46, R105 ;  /* 0x000000692e6c7220 */ /* 0x000fe20000410000 */
[----:B------:R-:W-:Y:S02]  /*8290*/  HADD2.F32 R44, -RZ, R44.H1_H1 ;  /* 0x3000002cff2c7230 */ /* 0x000fe40000004100 */
[C---:B------:R-:W-:Y:S01]  /*82a0*/  FMUL.FTZ R112, R8.reuse, R106 ;  /* 0x0000006a08707220 */ /* 0x040fe20000410000 */
[----:B------:R-:W-:Y:S02]  /*82b0*/  HADD2.F32 R11, -RZ, R11.H1_H1 ;  /* 0x3000000bff0b7230 */ /* 0x000fe40000004100 */
[----:B------:R-:W-:Y:S01]  /*82c0*/  FFMA.FTZ R111, R8, R93, R111 ;  /* 0x0000005d086f7223 */ /* 0x000fe2000001006f */
[----:B------:R-:W-:-:S02]  /*82d0*/  HADD2.F32 R15, -RZ, R42.H0_H0 ;  /* 0x2000002aff0f7230 */ /* 0x000fc40000004100 */
[-C--:B------:R-:W-:Y:S01]  /*82e0*/  FMUL.FTZ R8, R44, R97.reuse ;  /* 0x000000612c087220 */ /* 0x080fe20000410000 */
[----:B------:R-:W-:Y:S02]  /*82f0*/  HADD2.F32 R92, -RZ, R9.H0_H0 ;  /* 0x20000009ff5c7230 */ /* 0x000fe40000004100 */
[----:B------:R-:W-:Y:S01]  /*8300*/  FMUL.FTZ R97, R11, R97 ;  /* 0x000000610b617220 */ /* 0x000fe20000410000 */
[----:B------:R-:W-:Y:S02]  /*8310*/  HADD2.F32 R45, -RZ, R45.H1_H1 ;  /* 0x3000002dff2d7230 */ /* 0x000fe40000004100 */
[C---:B------:R-:W-:Y:S01]  /*8320*/  FMUL.FTZ R105, R15.reuse, R105 ;  /* 0x000000690f697220 */ /* 0x040fe20000410000 */
[----:B------:R-:W-:Y:S02]  /*8330*/  HADD2.F32 R96, -RZ, R96.H1_H1 ;  /* 0x30000060ff607230 */ /* 0x000fe40000004100 */
[----:B------:R-:W-:Y:S01]  /*8340*/  FFMA.FTZ R108, R15, R92, -R108 ;  /* 0x0000005c0f6c7223 */ /* 0x000fe2000001086c */
[----:B------:R-:W-:-:S02]  /*8350*/  HADD2.F32 R47, -RZ, R47.H1_H1 ;  /* 0x3000002fff2f7230 */ /* 0x000fc40000004100 */
[----:B------:R-:W-:Y:S01]  /*8360*/  FFMA.FTZ R112, R43, R93, -R112 ;  /* 0x0000005d2b707223 */ /* 0x000fe20000010870 */
[----:B------:R-:W-:Y:S02]  /*8370*/  HADD2.F32 R42, -RZ, R42.H1_H1 ;  /* 0x3000002aff2a7230 */ /* 0x000fe40000004100 */
[-C--:B------:R-:W-:Y:S01]  /*8380*/  FMUL.FTZ R15, R45, R96.reuse ;  /* 0x000000602d0f7220 */ /* 0x080fe20000410000 */
[----:B------:R-:W-:Y:S02]  /*8390*/  HADD2.F32 R9, -RZ, R9.H1_H1 ;  /* 0x30000009ff097230 */ /* 0x000fe40000004100 */
[-C--:B------:R-:W-:Y:S01]  /*83a0*/  FFMA.FTZ R11, R11, R47.reuse, -R8 ;  /* 0x0000002f0b0b7223 */ /* 0x080fe20000010808 */
[----:B------:R-:W-:Y:S01]  /*83b0*/  FFMA.FTZ R44, R44, R47, R97 ;  /* 0x0000002f2c2c7223 */ /* 0x000fe20000010061 */
[----:B------:R-:W-:Y:S01]  /*83c0*/  FMUL.FTZ R96, R42, R96 ;  /* 0x000000602a607220 */ /* 0x000fe20000410000 */
[----:B------:R-:W-:Y:S01]  /*83d0*/  FFMA.FTZ R105, R46, R92, R105 ;  /* 0x0000005c2e697223 */ /* 0x000fe20000010069 */
[-C--:B------:R-:W-:Y:S01]  /*83e0*/  FFMA.FTZ R15, R42, R9.reuse, -R15 ;  /* 0x000000092a0f7223 */ /* 0x080fe2000001080f */
[----:B------:R-:W-:Y:S01]  /*83f0*/  F2FP.SATFINITE.E4M3.F32.PACK_AB_MERGE_C R11, R11, R112, RZ ;  /* 0x000000700b0b723e */ /* 0x000fe200048070ff */
        /* <DEDUP_REMOVED lines=9> */
[----:B------:R-:W-:-:S07]  /*8490*/  F2FP.SATFINITE.E4M3.F32.PACK_AB_MERGE_C R15, R96, R105, R44 ;  /* 0x00000069600f723e */ /* 0x000fce000480702c */
.L_x_1645:
[----:B------:R-:W-:Y:S05]  /*84a0*/  BSYNC B2 ;  /* 0x0000000000027941 */ /* 0x000fea0003800000 */
.L_x_1644:
[----:B0-----:R0:W-:Y:S04]  /*84b0*/  ST.E.128 desc[UR42][R32.64], R8 ;  /* 0x0000000820007985 */ /* 0x0011e8000c101d2a */
[----:B--2---:R0:W-:Y:S02]  /*84c0*/  @!P2 ST.E.128 desc[UR42][R34.64], R12 ;  /* 0x0000000c2200a985 */ /* 0x0041e4000c101d2a */
.L_x_1643:
[----:B------:R-:W-:Y:S05]  /*84d0*/  BSYNC B1 ;  /* 0x0000000000017941 */ /* 0x000fea0003800000 */
.L_x_1642:
[----:B------:R-:W-:-:S13]  /*84e0*/  ISETP.NE.AND P2, PT, R0, RZ, PT ;  /* 0x000000ff0000720c */ /* 0x000fda0003f45270 */
[----:B------:R-:W-:Y:S05]  /*84f0*/  @!P2 BRA `(.L_x_1609) ;  /* 0x0000001000d0a947 */ /* 0x000fea0003800000 */
[----:B------:R-:W-:Y:S01]  /*8500*/  ISETP.NE.AND P4, PT, R85, RZ, PT ;  /* 0x000000ff5500720c */ /* 0x000fe20003f85270 */
[----:B------:R-:W-:Y:S01]  /*8510*/  BSSY B1, `(.L_x_1646) ;  /* 0x00000e6000017945 */ /* 0x000fe20003800000 */
[C---:B----4-:R-:W-:Y:S02]  /*8520*/  IADD3 R28, P2, R56.reuse, R101, RZ ;  /* 0x00000065381c7210 */ /* 0x050fe40007f5e0ff */
[----:B------:R-:W-:Y:S02]  /*8530*/  SEL R110, R65, R110, !P4 ;  /* 0x0000006e416e7207 */ /* 0x000fe40006000000 */
[----:B---3--:R-:W-:Y:S02]  /*8540*/  LEA.HI.X.SX32 R29, R56, R99, 0x1, P2 ;  /* 0x00000063381d7211 */ /* 0x008fe400010f0eff */
[----:B0-----:R-:W-:Y:S02]  /*8550*/  SHF.R.S32.HI R9, RZ, 0x1f, R110 ;  /* 0x0000001fff097819 */ /* 0x001fe4000001146e */
[----:B------:R-:W-:-:S02]  /*8560*/  ISETP.GE.AND P2, PT, R80, R95, PT ;  /* 0x0000005f5000720c */ /* 0x000fc40003f46270 */
[----:B------:R-:W-:-:S04]  /*8570*/  LEA.HI R9, R9, R110, RZ, 0x5 ;  /* 0x0000006e09097211 */ /* 0x000fc800078f28ff */
[----:B------:R-:W-:-:S04]  /*8580*/  SHF.R.S32.HI R8, RZ, 0x5, R9 ;  /* 0x00000005ff087819 */ /* 0x000fc80000011409 */
[----:B------:R-:W-:-:S04]  /*8590*/  LEA.HI.SX32 R8, R75, R8, 0x1c ;  /* 0x000000084b087211 */ /* 0x000fc800078fe2ff */
[----:B------:R-:W-:Y:S01]  /*85a0*/  SHF.R.S32.HI R9, RZ, 0x1f, R8 ;  /* 0x0000001fff097819 */ /* 0x000fe20000011408 */
[----:B------:R-:W-:-:S03]  /*85b0*/  IMAD.SHL.U32 R30, R8, 0x10, RZ ;  /* 0x00000010081e7824 */ /* 0x000fc600078e00ff */
[----:B------:R-:W-:Y:S02]  /*85c0*/  LEA.HI R8, R9, R8, RZ, 0x2 ;  /* 0x0000000809087211 */ /* 0x000fe400078f10ff */
[----:B------:R-:W-:-:S03]  /*85d0*/  LOP3.LUT R9, R181, 0x30, R30, 0xf8, !PT ;  /* 0x00000030b5097812 */ /* 0x000fc600078ef81e */
[----:B------:R-:W-:Y:S01]  /*85e0*/  IMAD.SHL.U32 R8, R8, 0x800, RZ ;  /* 0x0000080008087824 */ /* 0x000fe200078e00ff */
[----:B------:R-:W-:-:S04]  /*85f0*/  LOP3.LUT R9, R9, R182, RZ, 0x3c, !PT ;  /* 0x000000b609097212 */ /* 0x000fc800078e3cff */
[----:B------:R-:W-:-:S04]  /*8600*/  LOP3.LUT R8, R8, 0xffffe000, RZ, 0xc0, !PT ;  /* 0xffffe00008087812 */ /* 0x000fc800078ec0ff */
[----:B------:R-:W-:Y:S01]  /*8610*/  IADD3 R11, R9, R8, R183 ;  /* 0x00000008090b7210 */ /* 0x000fe20007ffe0b7 */
[----:B------:R-:W-:-:S04]  /*8620*/  IMAD R9, R22, 0x6000, R72 ;  /* 0x0000600016097824 */ /* 0x000fc800078e0248 */
[----:B------:R-:W-:Y:S02]  /*8630*/  IMAD R11, R22, 0x6000, R11 ;  /* 0x00006000160b7824 */ /* 0x000fe400078e020b */
[C---:B------:R-:W-:Y:S02]  /*8640*/  IMAD.IADD R9, R16.reuse, 0x1, R9 ;  /* 0x0000000110097824 */ /* 0x040fe400078e0209 */
[----:B------:R-:W-:-:S04]  /*8650*/  IMAD.IADD R12, R16, 0x1, R11 ;  /* 0x00000001100c7824 */ /* 0x000fc800078e020b */
[----:B------:R-:W0:Y:S04]  /*8660*/  LDS.128 R8, [R9+0x16400] ;  /* 0x0164000009087984 */ /* 0x000e280000000c00 */
[----:B------:R-:W2:Y:S01]  /*8670*/  LDS.128 R12, [R12+0x16400] ;  /* 0x016400000c0c7984 */ /* 0x000ea20000000c00 */
[----:B------:R-:W-:Y:S05]  /*8680*/  @P2 BRA `(.L_x_1647) ;  /* 0x0000000c00382947 */ /* 0x000fea0003800000 */
[----:B------:R-:W-:Y:S01]  /*8690*/  SHF.R.U32.HI R4, RZ, 0x8, R5 ;  /* 0x00000008ff047819 */ /* 0x000fe20000011605 */
[----:B--2---:R-:W-:Y:S01]  /*86a0*/  IMAD.MOV.U32 R34, RZ, RZ, R12 ;  /* 0x000000ffff227224 */ /* 0x004fe200078e000c */
[----:B------:R-:W-:Y:S01]  /*86b0*/  SHF.R.U32.HI R6, RZ, 0x8, R39 ;  /* 0x00000008ff067819 */ /* 0x000fe20000011627 */
[----:B0-----:R-:W-:Y:S01]  /*86c0*/  IMAD.MOV.U32 R31, RZ, RZ, R8 ;  /* 0x000000ffff1f7224 */ /* 0x001fe200078e0008 */
[----:B------:R-:W-:Y:S01]  /*86d0*/  SHF.R.U32.HI R41, RZ, 0x10, R5 ;  /* 0x00000010ff297819 */ /* 0x000fe20000011605 */
[----:B------:R-:W-:Y:S01]  /*86e0*/  IMAD.SHL.U32 R4, R4, 0x100, RZ ;  /* 0x0000010004047824 */ /* 0x000fe200078e00ff */
[----:B------:R-:W-:Y:S01]  /*86f0*/  LOP3.LUT R5, R5, 0xff0000ff, RZ, 0xc0, !PT ;  /* 0xff0000ff05057812 */ /* 0x000fe200078ec0ff */
[----:B------:R-:W-:Y:S01]  /*8700*/  IMAD.SHL.U32 R12, R6, 0x100, RZ ;  /* 0x00000100060c7824 */ /* 0x000fe200078e00ff */
[----:B------:R-:W-:Y:S01]  /*8710*/  SHF.R.U32.HI R36, RZ, 0x8, R7 ;  /* 0x00000008ff247819 */ /* 0x000fe20000011607 */
[----:B------:R-:W-:Y:S01]  /*8720*/  IMAD.U32 R6, R41, 0x10000, RZ ;  /* 0x0001000029067824 */ /* 0x000fe200078e00ff */
[----:B------:R-:W-:-:S02]  /*8730*/  SHF.R.U32.HI R32, RZ, 0x8, R37 ;  /* 0x00000008ff207819 */ /* 0x000fc40000011625 */
[----:B------:R-:W-:Y:S02]  /*8740*/  LOP3.LUT R35, R39, 0xff0000ff, RZ, 0xc0, !PT ;  /* 0xff0000ff27237812 */ /* 0x000fe400078ec0ff */
[----:B------:R-:W-:Y:S01]  /*8750*/  SHF.R.U32.HI R42, RZ, 0x10, R7 ;  /* 0x00000010ff2a7819 */ /* 0x000fe20000011607 */
[----:B------:R-:W-:Y:S01]  /*8760*/  IMAD.SHL.U32 R8, R32, 0x100, RZ ;  /* 0x0000010020087824 */ /* 0x000fe200078e00ff */
[----:B------:R-:W-:Y:S01]  /*8770*/  LOP3.LUT R5, R5, 0xff00, R4, 0xf8, !PT ;  /* 0x0000ff0005057812 */ /* 0x000fe200078ef804 */
[----:B------:R-:W-:Y:S01]  /*8780*/  IMAD.SHL.U32 R4, R36, 0x100, RZ ;  /* 0x0000010024047824 */ /* 0x000fe200078e00ff */
[----:B------:R-:W-:Y:S02]  /*8790*/  LOP3.LUT R7, R7, 0xff0000ff, RZ, 0xc0, !PT ;  /* 0xff0000ff07077812 */ /* 0x000fe400078ec0ff */
[----:B------:R-:W-:Y:S02]  /*87a0*/  LOP3.LUT R33, R37, 0xff0000ff, RZ, 0xc0, !PT ;  /* 0xff0000ff25217812 */ /* 0x000fe400078ec0ff */
[----:B------:R-:W-:-:S02]  /*87b0*/  LOP3.LUT R41, R35, 0xff00, R12, 0xf8, !PT ;  /* 0x0000ff0023297812 */ /* 0x000fc400078ef80c */
[----:B------:R-:W-:Y:S01]  /*87c0*/  LOP3.LUT R6, R5, 0xff0000, R6, 0xf8, !PT ;  /* 0x00ff000005067812 */ /* 0x000fe200078ef806 */
[----:B------:R-:W-:Y:S01]  /*87d0*/  IMAD.U32 R5, R42, 0x10000, RZ ;  /* 0x000100002a057824 */ /* 0x000fe200078e00ff */
[----:B------:R-:W-:Y:S02]  /*87e0*/  F2FP.F16.E4M3.UNPACK_B R36, R104.H1 ;  /* 0x00000068ff24723e */ /* 0x000fe400030006ff */
[----:B------:R-:W-:Y:S02]  /*87f0*/  F2FP.F16.E4M3.UNPACK_B R35, R34.H1 ;  /* 0x00000022ff23723e */ /* 0x000fe400030006ff */
[----:B------:R-:W-:Y:S02]  /*8800*/  F2FP.F16.E4M3.UNPACK_B R32, R31.H1 ;  /* 0x0000001fff20723e */ /* 0x000fe400030006ff */
[----:B------:R-:W-:Y:S01]  /*8810*/  SHF.R.U32.HI R40, RZ, 0x10, R37 ;  /* 0x00000010ff287819 */ /* 0x000fe20000011625 */
[----:B------:R-:W-:Y:S01]  /*8820*/  HADD2.F32 R12, -RZ, R35.H0_H0 ;  /* 0x20000023ff0c7230 */ /* 0x000fe20000004100 */
[----:B------:R-:W-:-:S02]  /*8830*/  SHF.R.U32.HI R38, RZ, 0x10, R39 ;  /* 0x00000010ff267819 */ /* 0x000fc40000011627 */
[----:B------:R-:W-:Y:S01]  /*8840*/  LOP3.LUT R4, R7, 0xff00, R4, 0xf8, !PT ;  /* 0x0000ff0007047812 */ /* 0x000fe200078ef804 */
[----:B------:R-:W-:Y:S01]  /*8850*/  HADD2.F32 R7, -RZ, R36.H0_H0 ;  /* 0x20000024ff077230 */ /* 0x000fe20000004100 */
[----:B------:R-:W-:Y:S01]  /*8860*/  LOP3.LUT R39, R33, 0xff00, R8, 0xf8, !PT ;  /* 0x0000ff0021277812 */ /* 0x000fe200078ef808 */
[----:B------:R-:W-:Y:S01]  /*8870*/  HADD2.F32 R8, -RZ, R32.H0_H0 ;  /* 0x20000020ff087230 */ /* 0x000fe20000004100 */
[----:B------:R-:W-:Y:S01]  /*8880*/  F2FP.F16.E4M3.UNPACK_B R33, R100.H1 ;  /* 0x00000064ff21723e */ /* 0x000fe200030006ff */
[----:B------:R-:W-:Y:S01]  /*8890*/  IMAD.U32 R38, R38, 0x10000, RZ ;  /* 0x0001000026267824 */ /* 0x000fe200078e00ff */
[----:B------:R-:W-:Y:S01]  /*88a0*/  LOP3.LUT R5, R4, 0xff0000, R5, 0xf8, !PT ;  /* 0x00ff000004057812 */ /* 0x000fe200078ef805 */
[----:B------:R-:W-:Y:S02]  /*88b0*/  IMAD.U32 R4, R40, 0x10000, RZ ;  /* 0x0001000028047824 */ /* 0x000fe400078e00ff */
[----:B------:R-:W-:Y:S01]  /*88c0*/  FMUL.FTZ R43, R12, R7 ;  /* 0x000000070c2b7220 */ /* 0x000fe20000410000 */
[----:B------:R-:W-:-:S02]  /*88d0*/  HADD2.F32 R37, -RZ, R33.H0_H0 ;  /* 0x20000021ff257230 */ /* 0x000fc40000004100 */
[C---:B------:R-:W-:Y:S01]  /*88e0*/  FMUL.FTZ R45, R8.reuse, R7 ;  /* 0x00000007082d7220 */ /* 0x040fe20000410000 */
[----:B------:R-:W-:Y:S01]  /*88f0*/  HADD2.F32 R36, -RZ, R36.H1_H1 ;  /* 0x30000024ff247230 */ /* 0x000fe20000004100 */
[----:B------:R-:W-:Y:S02]  /*8900*/  LOP3.LUT R7, R39, 0xff0000, R4, 0xf8, !PT ;  /* 0x00ff000027077812 */ /* 0x000fe400078ef804 */
[----:B------:R-:W-:Y:S01]  /*8910*/  LOP3.LUT R4, R41, 0xff0000, R38, 0xf8, !PT ;  /* 0x00ff000029047812 */ /* 0x000fe200078ef826 */
        /* <DEDUP_REMOVED lines=9> */
[----:B------:R-:W-:Y:S01]  /*89b0*/  FMUL.FTZ R42, R33, R36 ;  /* 0x00000024212a7220 */ /* 0x000fe20000410000 */
[----:B------:R-:W-:Y:S01]  /*89c0*/  F2FP.F16.E4M3.UNPACK_B R100, R100 ;  /* 0x00000064ff64723e */ /* 0x000fe200020006ff */
[----:B------:R-:W-:Y:S01]  /*89d0*/  FMUL.FTZ R40, R37, R36 ;  /* 0x0000002425287220 */ /* 0x000fe20000410000 */
[----:B------:R-:W-:Y:S02]  /*89e0*/  HADD2.F32 R36, -RZ, R34.H0_H0 ;  /* 0x20000022ff247230 */ /* 0x000fe40000004100 */
[----:B------:R-:W-:Y:S02]  /*89f0*/  HADD2.F32 R32, -RZ, R35.H0_H0 ;  /* 0x20000023ff207230 */ /* 0x000fe40000004100 */
[-C--:B------:R-:W-:Y:S01]  /*8a00*/  FFMA.FTZ R31, R33, R38.reuse, -R40 ;  /* 0x00000026211f7223 */ /* 0x080fe20000010828 */
[----:B------:R-:W-:Y:S01]  /*8a10*/  FFMA.FTZ R33, R37, R38, R42 ;  /* 0x0000002625217223 */ /* 0x000fe2000001002a */
[----:B------:R-:W-:Y:S02]  /*8a20*/  HADD2.F32 R39, -RZ, R100.H0_H0 ;  /* 0x20000064ff277230 */ /* 0x000fe40000004100 */
[----:B------:R-:W-:Y:S01]  /*8a30*/  FMUL.FTZ R43, R36, R41 ;  /* 0x00000029242b7220 */ /* 0x000fe20000410000 */
[----:B------:R-:W-:-:S02]  /*8a40*/  HADD2.F32 R104, -RZ, R104.H1_H1 ;  /* 0x30000068ff687230 */ /* 0x000fc40000004100 */
[----:B------:R-:W-:Y:S01]  /*8a50*/  FMUL.FTZ R41, R32, R41 ;  /* 0x0000002920297220 */ /* 0x000fe20000410000 */
[----:B------:R-:W-:Y:S01]  /*8a60*/  HADD2.F32 R37, -RZ, R34.H1_H1 ;  /* 0x30000022ff257230 */ /* 0x000fe20000004100 */
[----:B------:R-:W-:Y:S01]  /*8a70*/  F2FP.F16.E4M3.UNPACK_B R38, R14.H1 ;  /* 0x0000000eff26723e */ /* 0x000fe200030006ff */
[----:B------:R-:W-:Y:S02]  /*8a80*/  HADD2.F32 R35, -RZ, R35.H1_H1 ;  /* 0x30000023ff237230 */ /* 0x000fe40000004100 */
[----:B------:R-:W-:Y:S01]  /*8a90*/  FFMA.FTZ R34, R36, R39, R41 ;  /* 0x0000002724227223 */ /* 0x000fe20000010029 */
[----:B------:R-:W-:Y:S02]  /*8aa0*/  HADD2.F32 R100, -RZ, R100.H1_H1 ;  /* 0x30000064ff647230 */ /* 0x000fe40000004100 */
[-C--:B------:R-:W-:Y:S01]  /*8ab0*/  FMUL.FTZ R40, R37, R104.reuse ;  /* 0x0000006825287220 */ /* 0x080fe20000410000 */
[----:B------:R-:W-:Y:S01]  /*8ac0*/  F2FP.F16.E4M3.UNPACK_B R36, R103.H1 ;  /* 0x00000067ff24723e */ /* 0x000fe200030006ff */
[----:B------:R-:W-:Y:S01]  /*8ad0*/  FFMA.FTZ R32, R32, R39, -R43 ;  /* 0x0000002720207223 */ /* 0x000fe2000001082b */
[C---:B------:R-:W-:Y:S01]  /*8ae0*/  FMUL.FTZ R104, R35.reuse, R104 ;  /* 0x0000006823687220 */ /* 0x040fe20000410000 */
[----:B------:R-:W-:Y:S01]  /*8af0*/  FFMA.FTZ R43, R35, R100, -R40 ;  /* 0x00000064232b7223 */ /* 0x000fe20000010828 */
[----:B------:R-:W-:Y:S01]  /*8b00*/  F2FP.F16.E4M3.UNPACK_B R40, R102.H1 ;  /* 0x00000066ff28723e */ /* 0x000fe200030006ff */
[----:B------:R-:W-:Y:S01]  /*8b10*/  HADD2.F32 R41, -RZ, R36.H0_H0 ;  /* 0x20000024ff297230 */ /* 0x000fe20000004100 */
[----:B------:R-:W-:Y:S01]  /*8b20*/  F2FP.F16.E4M3.UNPACK_B R35, R10.H1 ;  /* 0x0000000aff23723e */ /* 0x000fe200030006ff */
[----:B------:R-:W-:-:S02]  /*8b30*/  HADD2.F32 R39, -RZ, R38.H0_H0 ;  /* 0x20000026ff277230 */ /* 0x000fc40000004100 */
[----:B------:R-:W-:Y:S01]  /*8b40*/  FFMA.FTZ R45, R37, R100, R104 ;  /* 0x00000064252d7223 */ /* 0x000fe20000010068 */
[----:B------:R-:W-:Y:S01]  /*8b50*/  HADD2.F32 R42, -RZ, R36.H1_H1 ;  /* 0x30000024ff2a7230 */ /* 0x000fe20000004100 */
[----:B------:R-:W-:Y:S01]  /*8b60*/  F2FP.F16.E4M3.UNPACK_B R103, R103 ;  /* 0x00000067ff67723e */ /* 0x000fe200020006ff */
[--C-:B------:R-:W-:Y:S02]  /*8b70*/  HADD2.F32 R36, -RZ, R35.reuse.H0_H0 ;  /* 0x20000023ff247230 */ /* 0x100fe40000004100 */
[-C--:B------:R-:W-:Y:S01]  /*8b80*/  FMUL.FTZ R47, R39, R41.reuse ;  /* 0x00000029272f7220 */ /* 0x080fe20000410000 */
[----:B------:R-:W-:Y:S01]  /*8b90*/  HADD2.F32 R37, -RZ, R40.H0_H0 ;  /* 0x20000028ff257230 */ /* 0x000fe20000004100 */
[----:B------:R-:W-:Y:S01]  /*8ba0*/  F2FP.F16.E4M3.UNPACK_B R10, R10 ;  /* 0x0000000aff0a723e */ /* 0x000fe200020006ff */
[----:B------:R-:W-:Y:S02]  /*8bb0*/  HADD2.F32 R38, -RZ, R38.H1_H1 ;  /* 0x30000026ff267230 */ /* 0x000fe40000004100 */
[----:B------:R-:W-:Y:S01]  /*8bc0*/  FMUL.FTZ R46, R36, R41 ;  /* 0x00000029242e7220 */ /* 0x000fe20000410000 */
[----:B------:R-:W-:-:S02]  /*8bd0*/  HADD2.F32 R35, -RZ, R35.H1_H1 ;  /* 0x30000023ff237230 */ /* 0x000fc40000004100 */
[-C--:B------:R-:W-:Y:S01]  /*8be0*/  FFMA.FTZ R44, R36, R37.reuse, -R47 ;  /* 0x00000025242c7223 */ /* 0x080fe2000001082f */
[----:B------:R-:W-:Y:S02]  /*8bf0*/  HADD2.F32 R40, -RZ, R40.H1_H1 ;  /* 0x30000028ff287230 */ /* 0x000fe40000004100 */
[CC--:B------:R-:W-:Y:S01]  /*8c00*/  FMUL.FTZ R36, R38.reuse, R42.reuse ;  /* 0x0000002a26247220 */ /* 0x0c0fe20000410000 */
[----:B------:R-:W-:Y:S01]  /*8c10*/  FFMA.FTZ R46, R39, R37, R46 ;  /* 0x00000025272e7223 */ /* 0x000fe2000001002e */
[C---:B------:R-:W-:Y:S01]  /*8c20*/  FMUL.FTZ R41, R35.reuse, R42 ;  /* 0x0000002a23297220 */ /* 0x040fe20000410000 */
[----:B------:R-:W-:Y:S01]  /*8c30*/  F2FP.F16.E4M3.UNPACK_B R102, R102 ;  /* 0x00000066ff66723e */ /* 0x000fe200020006ff */
[----:B------:R-:W-:Y:S01]  /*8c40*/  FFMA.FTZ R93, R35, R40, -R36 ;  /* 0x00000028235d7223 */ /* 0x000fe20000010824 */
[----:B------:R-:W-:Y:S01]  /*8c50*/  F2FP.F16.E4M3.UNPACK_B R35, R14 ;  /* 0x0000000eff23723e */ /* 0x000fe200020006ff */
[----:B------:R-:W-:Y:S02]  /*8c60*/  HADD2.F32 R39, -RZ, R103.H0_H0 ;  /* 0x20000067ff277230 */ /* 0x000fe40000004100 */
[----:B------:R-:W-:Y:S01]  /*8c70*/  FFMA.FTZ R95, R38, R40, R41 ;  /* 0x00000028265f7223 */ /* 0x000fe20000010029 */
[----:B------:R-:W-:Y:S01]  /*8c80*/  HADD2.F32 R14, -RZ, R10.H0_H0 ;  /* 0x2000000aff0e7230 */ /* 0x000fe20000004100 */
[----:B------:R-:W-:Y:S01]  /*8c90*/  F2FP.SATFINITE.E4M3.F32.PACK_AB_MERGE_C R8, R31, R8, RZ ;  /* 0x000000081f08723e */ /* 0x000fe200048070ff */
[----:B------:R-:W-:Y:S01]  /*8ca0*/  HADD2.F32 R36, -RZ, R35.H0_H0 ;  /* 0x20000023ff247230 */ /* 0x000fe20000004100 */
[----:B------:R-:W-:Y:S01]  /*8cb0*/  F2FP.SATFINITE.E4M3.F32.PACK_AB_MERGE_C R12, R33, R12, RZ ;  /* 0x0000000c210c723e */ /* 0x000fe200048070ff */
[----:B------:R-:W-:Y:S01]  /*8cc0*/  HADD2.F32 R37, -RZ, R102.H0_H0 ;  /* 0x20000066ff257230 */ /* 0x000fe20000004100 */
[----:B------:R-:W-:Y:S01]  /*8cd0*/  F2FP.SATFINITE.E4M3.F32.PACK_AB_MERGE_C R8, R43, R32, R8 ;  /* 0x000000202b08723e */ /* 0x000fe20004807008 */
[----:B------:R-:W-:-:S02]  /*8ce0*/  HADD2.F32 R103, -RZ, R103.H1_H1 ;  /* 0x30000067ff677230 */ /* 0x000fc40000004100 */
[-C--:B------:R-:W-:Y:S01]  /*8cf0*/  FMUL.FTZ R41, R36, R39.reuse ;  /* 0x0000002724297220 */ /* 0x080fe20000410000 */
[----:B------:R-:W-:Y:S02]  /*8d00*/  HADD2.F32 R35, -RZ, R35.H1_H1 ;  /* 0x30000023ff237230 */ /* 0x000fe40000004100 */
[C---:B------:R-:W-:Y:S01]  /*8d10*/  FMUL.FTZ R39, R14.reuse, R39 ;  /* 0x000000270e277220 */ /* 0x040fe20000410000 */
[----:B------:R-:W-:Y:S02]  /*8d20*/  HADD2.F32 R10, -RZ, R10.H1_H1 ;  /* 0x3000000aff0a7230 */ /* 0x000fe40000004100 */
[----:B------:R-:W-:Y:S01]  /*8d30*/  FFMA.FTZ R41, R14, R37, -R41 ;  /* 0x000000250e297223 */ /* 0x000fe20000010829 */
[----:B------:R-:W-:Y:S02]  /*8d40*/  HADD2.F32 R102, -RZ, R102.H1_H1 ;  /* 0x30000066ff667230 */ /* 0x000fe40000004100 */
[C---:B------:R-:W-:Y:S01]  /*8d50*/  FMUL.FTZ R47, R35.reuse, R103 ;  /* 0x00000067232f7220 */ /* 0x040fe20000410000 */
[----:B------:R-:W-:Y:S01]  /*8d60*/  FFMA.FTZ R14, R36, R37, R39 ;  /* 0x00000025240e7223 */ /* 0x000fe20000010027 */
[C---:B------:R-:W-:Y:S01]  /*8d70*/  FMUL.FTZ R38, R10.reuse, R103 ;  /* 0x000000670a267220 */ /* 0x040fe20000410000 */
[----:B------:R-:W-:Y:S01]  /*8d80*/  F2FP.F16.E4M3.UNPACK_B R33, R13 ;  /* 0x0000000dff21723e */ /* 0x000fe200020006ff */
[-C--:B------:R-:W-:Y:S01]  /*8d90*/  FFMA.FTZ R10, R10, R102.reuse, -R47 ;  /* 0x000000660a0a7223 */ /* 0x080fe2000001082f */
[----:B------:R-:W-:Y:S01]  /*8da0*/  F2FP.F16.E4M3.UNPACK_B R39, R7 ;  /* 0x00000007ff27723e */ /* 0x000fe200020006ff */
[----:B------:R-:W-:Y:S01]  /*8db0*/  FFMA.FTZ R47, R35, R102, R38 ;  /* 0x00000066232f7223 */ /* 0x000fe20000010026 */
[-C--:B------:R-:W-:Y:S01]  /*8dc0*/  F2FP.F16.E4M3.UNPACK_B R32, R9.reuse ;  /* 0x00000009ff20723e */ /* 0x080fe200020006ff */
[----:B------:R-:W-:Y:S01]  /*8dd0*/  HADD2.F32 R35, -RZ, R33.H0_H0 ;  /* 0x20000021ff237230 */ /* 0x000fe20000004100 */
[----:B------:R-:W-:Y:S01]  /*8de0*/  F2FP.SATFINITE.E4M3.F32.PACK_AB_MERGE_C R12, R45, R34, R12 ;  /* 0x000000222d0c723e */ /* 0x000fe2000480700c */
[----:B------:R-:W-:Y:S01]  /*8df0*/  HADD2.F32 R34, -RZ, R39.H0_H0 ;  /* 0x20000027ff227230 */ /* 0x000fe20000004100 */
[----:B------:R-:W-:Y:S01]  /*8e00*/  F2FP.F16.E4M3.UNPACK_B R37, R6 ;  /* 0x00000006ff25723e */ /* 0x000fe200020006ff */
[----:B------:R-:W-:Y:S01]  /*8e10*/  HADD2.F32 R31, -RZ, R32.H0_H0 ;  /* 0x20000020ff1f7230 */ /* 0x000fe20000004100 */
[----:B------:R-:W-:Y:S01]  /*8e20*/  F2FP.F16.E4M3.UNPACK_B R9, R9.H1 ;  /* 0x00000009ff09723e */ /* 0x000fe200030006ff */
[----:B------:R-:W-:-:S02]  /*8e30*/  HADD2.F32 R36, -RZ, R33.H1_H1 ;  /* 0x30000021ff247230 */ /* 0x000fc40000004100 */
[-C--:B------:R-:W-:Y:S01]  /*8e40*/  FMUL.FTZ R40, R35, R34.reuse ;  /* 0x0000002223287220 */ /* 0x080fe20000410000 */
[----:B------:R-:W-:Y:S02]  /*8e50*/  HADD2.F32 R38, -RZ, R37.H0_H0 ;  /* 0x20000025ff267230 */ /* 0x000fe40000004100 */
[C---:B------:R-:W-:Y:S01]  /*8e60*/  FMUL.FTZ R42, R31.reuse, R34 ;  /* 0x000000221f2a7220 */ /* 0x040fe20000410000 */
[----:B------:R-:W-:Y:S01]  /*8e70*/  HADD2.F32 R39, -RZ, R39.H1_H1 ;  /* 0x30000027ff277230 */ /* 0x000fe20000004100 */
[----:B------:R-:W-:Y:S01]  /*8e80*/  F2FP.F16.E4M3.UNPACK_B R33, R13.H1 ;  /* 0x0000000dff21723e */ /* 0x000fe200030006ff */
[----:B------:R-:W-:Y:S02]  /*8e90*/  HADD2.F32 R34, -RZ, R32.H1_H1 ;  /* 0x30000020ff227230 */ /* 0x000fe40000004100 */
[-C--:B------:R-:W-:Y:S01]  /*8ea0*/  FFMA.FTZ R31, R31, R38.reuse, -R40 ;  /* 0x000000261f1f7223 */ /* 0x080fe20000010828 */
[----:B------:R-:W-:Y:S01]  /*8eb0*/  FFMA.FTZ R32, R35, R38, R42 ;  /* 0x0000002623207223 */ /* 0x000fe2000001002a */
[----:B------:R-:W-:-:S02]  /*8ec0*/  HADD2.F32 R37, -RZ, R37.H1_H1 ;  /* 0x30000025ff257230 */ /* 0x000fc40000004100 */
[----:B------:R-:W-:Y:S01]  /*8ed0*/  FMUL.FTZ R35, R36, R39 ;  /* 0x0000002724237220 */ /* 0x000fe20000410000 */
[----:B------:R-:W-:Y:S01]  /*8ee0*/  F2FP.F16.E4M3.UNPACK_B R38, R7.H1 ;  /* 0x00000007ff26723e */ /* 0x000fe200030006ff */
[C---:B------:R-:W-:Y:S01]  /*8ef0*/  FMUL.FTZ R39, R34.reuse, R39 ;  /* 0x0000002722277220 */ /* 0x040fe20000410000 */
[----:B------:R-:W-:Y:S01]  /*8f00*/  F2FP.SATFINITE.E4M3.F32.PACK_AB_MERGE_C R44, R93, R44, RZ ;  /* 0x0000002c5d2c723e */ /* 0x000fe200048070ff */
[----:B------:R-:W-:Y:S01]  /*8f10*/  FFMA.FTZ R34, R34, R37, -R35 ;  /* 0x0000002522227223 */ /* 0x000fe20000010823 */
[----:B------:R-:W-:Y:S01]  /*8f20*/  HADD2.F32 R35, -RZ, R33.H0_H0 ;  /* 0x20000021ff237230 */ /* 0x000fe20000004100 */
[----:B------:R-:W-:Y:S01]  /*8f30*/  F2FP.F16.E4M3.UNPACK_B R6, R6.H1 ;  /* 0x00000006ff06723e */ /* 0x000fe200030006ff */
[----:B------:R-:W-:Y:S01]  /*8f40*/  HADD2.F32 R40, -RZ, R38.H0_H0 ;  /* 0x20000026ff287230 */ /* 0x000fe20000004100 */
[----:B------:R-:W-:Y:S01]  /*8f50*/  F2FP.SATFINITE.E4M3.F32.PACK_AB_MERGE_C R10, R10, R41, R44 ;  /* 0x000000290a0a723e */ /* 0x000fe2000480702c */
[----:B------:R-:W-:Y:S02]  /*8f60*/  HADD2.F32 R13, -RZ, R9.H0_H0 ;  /* 0x20000009ff0d7230 */ /* 0x000fe40000004100 */
[----:B------:R-:W-:Y:S01]  /*8f70*/  FFMA.FTZ R7, R36, R37, R39 ;  /* 0x0000002524077223 */ /* 0x000fe20000010027 */
[----:B------:R-:W-:-:S02]  /*8f80*/  HADD2.F32 R33, -RZ, R33.H1_H1 ;  /* 0x30000021ff217230 */ /* 0x000fc40000004100 */
[-C--:B------:R-:W-:Y:S01]  /*8f90*/  FMUL.FTZ R44, R35, R40.reuse ;  /* 0x00000028232c7220 */ /* 0x080fe20000410000 */
[----:B------:R-:W-:Y:S02]  /*8fa0*/  HADD2.F32 R42, -RZ, R38.H1_H1 ;  /* 0x30000026ff2a7230 */ /* 0x000fe40000004100 */
[----:B------:R-:W-:Y:S01]  /*8fb0*/  FMUL.FTZ R40, R13, R40 ;  /* 0x000000280d287220 */ /* 0x000fe20000410000 */
[--C-:B------:R-:W-:Y:S01]  /*8fc0*/  HADD2.F32 R36, -RZ, R6.reuse.H0_H0 ;  /* 0x20000006ff247230 */ /* 0x100fe20000004100 */
[----:B------:R-:W-:Y:S01]  /*8fd0*/  F2FP.SATFINITE.E4M3.F32.PACK_AB_MERGE_C R46, R95, R46, RZ ;  /* 0x0000002e5f2e723e */ /* 0x000fe200048070ff */
[----:B------:R-:W-:Y:S01]  /*8fe0*/  HADD2.F32 R9, -RZ, R9.H1_H1 ;  /* 0x30000009ff097230 */ /* 0x000fe20000004100 */
[----:B------:R-:W-:Y:S01]  /*8ff0*/  F2FP.F16.E4M3.UNPACK_B R39, R4 ;  /* 0x00000004ff27723e */ /* 0x000fe200020006ff */
[----:B------:R-:W-:Y:S02]  /*9000*/  HADD2.F32 R38, -RZ, R6.H1_H1 ;  /* 0x30000006ff267230 */ /* 0x000fe40000004100 */
[----:B------:R-:W-:Y:S01]  /*9010*/  FMUL.FTZ R6, R33, R42 ;  /* 0x0000002a21067220 */ /* 0x000fe20000410000 */
[-C--:B------:R-:W-:Y:S01]  /*9020*/  FFMA.FTZ R43, R35, R36.reuse, R40 ;  /* 0x00000024232b7223 */ /* 0x080fe20000010028 */
[----:B------:R-:W-:Y:S01]  /*9030*/  F2FP.F16.E4M3.UNPACK_B R35, R15 ;  /* 0x0000000fff23723e */ /* 0x000fe200020006ff */
[----:B------:R-:W-:Y:S01]  /*9040*/  FFMA.FTZ R44, R13, R36, -R44 ;  /* 0x000000240d2c7223 */ /* 0x000fe2000001082c */
[C---:B------:R-:W-:Y:S01]  /*9050*/  FFMA.FTZ R45, R9.reuse, R38, -R6 ;  /* 0x00000026092d7223 */ /* 0x040fe20000010806 */
[----:B------:R-:W-:Y:S01]  /*9060*/  F2FP.F16.E4M3.UNPACK_B R6, R11 ;  /* 0x0000000bff06723e */ /* 0x000fe200020006ff */
[----:B------:R-:W-:Y:S01]  /*9070*/  FMUL.FTZ R42, R9, R42 ;  /* 0x0000002a092a7220 */ /* 0x000fe20000410000 */
[----:B------:R-:W-:-:S02]  /*9080*/  F2FP.F16.E4M3.UNPACK_B R15, R15.H1 ;  /* 0x0000000fff0f723e */ /* 0x000fc400030006ff */
        /* <DEDUP_REMOVED lines=8> */
[----:B------:R-:W-:Y:S01]  /*9110*/  F2FP.SATFINITE.E4M3.F32.PACK_AB_MERGE_C R14, R47, R14, R46 ;  /* 0x0000000e2f0e723e */ /* 0x000fe2000480702e */
[----:B------:R-:W-:Y:S01]  /*9120*/  FFMA.FTZ R46, R33, R38, R42 ;  /* 0x00000026212e7223 */ /* 0x000fe2000001002a */
[----:B------:R-:W-:-:S02]  /*9130*/  HADD2.F32 R33, -RZ, R35.H0_H0 ;  /* 0x20000023ff217230 */ /* 0x000fc40000004100 */
[CC--:B------:R-:W-:Y:S01]  /*9140*/  FMUL.FTZ R96, R4.reuse, R41.reuse ;  /* 0x0000002904607220 */ /* 0x0c0fe20000410000 */
[----:B------:R-:W-:Y:S02]  /*9150*/  HADD2.F32 R42, -RZ, R39.H0_H0 ;  /* 0x20000027ff2a7230 */ /* 0x000fe40000004100 */
[----:B------:R-:W-:Y:S01]  /*9160*/  FMUL.FTZ R41, R13, R41 ;  /* 0x000000290d297220 */ /* 0x000fe20000410000 */
[----:B------:R-:W-:Y:S01]  /*9170*/  HADD2.F32 R37, -RZ, R5.H0_H0 ;  /* 0x20000005ff257230 */ /* 0x000fe20000004100 */
[----:B------:R-:W-:Y:S01]  /*9180*/  F2FP.SATFINITE.E4M3.F32.PACK_AB_MERGE_C R44, R45, R44, RZ ;  /* 0x0000002c2d2c723e */ /* 0x000fe200048070ff */
[----:B------:R-:W-:Y:S02]  /*9190*/  HADD2.F32 R15, -RZ, R15.H1_H1 ;  /* 0x3000000fff0f7230 */ /* 0x000fe40000004100 */
[----:B------:R-:W-:Y:S01]  /*91a0*/  FMUL.FTZ R92, R33, R42 ;  /* 0x0000002a215c7220 */ /* 0x000fe20000410000 */
[----:B------:R-:W-:Y:S02]  /*91b0*/  HADD2.F32 R40, -RZ, R40.H1_H1 ;  /* 0x30000028ff287230 */ /* 0x000fe40000004100 */
[----:B------:R-:W-:Y:S01]  /*91c0*/  FFMA.FTZ R41, R4, R37, R41 ;  /* 0x0000002504297223 */ /* 0x000fe20000010029 */
[----:B------:R-:W-:-:S02]  /*91d0*/  HADD2.F32 R11, -RZ, R11.H1_H1 ;  /* 0x3000000bff0b7230 */ /* 0x000fc40000004100 */
[----:B------:R-:W-:Y:S01]  /*91e0*/  FMUL.FTZ R42, R9, R42 ;  /* 0x0000002a092a7220 */ /* 0x000fe20000410000 */
[----:B------:R-:W-:Y:S02]  /*91f0*/  HADD2.F32 R38, -RZ, R36.H0_H0 ;  /* 0x20000024ff267230 */ /* 0x000fe40000004100 */
        /* <DEDUP_REMOVED lines=8> */
[----:B------:R-:W-:Y:S01]  /*9280*/  FFMA.FTZ R96, R13, R37, -R96 ;  /* 0x000000250d607223 */ /* 0x000fe20000010860 */
[----:B------:R-:W-:Y:S02]  /*9290*/  HADD2.F32 R36, -RZ, R36.H1_H1 ;  /* 0x30000024ff247230 */ /* 0x000fe40000004100 */
[-C--:B------:R-:W-:Y:S01]  /*92a0*/  FMUL.FTZ R5, R35, R39.reuse ;  /* 0x0000002723057220 */ /* 0x080fe20000410000 */
[C---:B------:R-:W-:Y:S01]  /*92b0*/  FMUL.FTZ R38, R6.reuse, R39 ;  /* 0x0000002706267220 */ /* 0x040fe20000410000 */
[-C--:B------:R-:W-:Y:S01]  /*92c0*/  FFMA.FTZ R11, R11, R4.reuse, -R100 ;  /* 0x000000040b0b7223 */ /* 0x080fe20000010864 */
[----:B------:R-:W-:Y:S01]  /*92d0*/  FFMA.FTZ R40, R15, R4, R40 ;  /* 0x000000040f287223 */ /* 0x000fe20000010028 */
[-C--:B------:R-:W-:Y:S01]  /*92e0*/  FFMA.FTZ R5, R6, R36.reuse, -R5 ;  /* 0x0000002406057223 */ /* 0x080fe20000010805 */
[----:B------:R-:W-:Y:S01]  /*92f0*/  FFMA.FTZ R35, R35, R36, R38 ;  /* 0x0000002423237223 */ /* 0x000fe20000010026 */
[----:B------:R-:W-:-:S02]  /*9300*/  F2FP.SATFINITE.E4M3.F32.PACK_AB_MERGE_C R43, R46, R43, RZ ;  /* 0x0000002b2e2b723e */ /* 0x000fc400048070ff */
[----:B------:R-:W-:Y:S02]  /*9310*/  F2FP.SATFINITE.E4M3.F32.PACK_AB_MERGE_C R11, R11, R96, RZ ;  /* 0x000000600b0b723e */ /* 0x000fe400048070ff */
[----:B------:R-:W-:Y:S02]  /*9320*/  F2FP.SATFINITE.E4M3.F32.PACK_AB_MERGE_C R40, R40, R41, RZ ;  /* 0x000000292828723e */ /* 0x000fe400048070ff */
[----:B------:R-:W-:Y:S02]  /*9330*/  F2FP.SATFINITE.E4M3.F32.PACK_AB_MERGE_C R9, R34, R31, R44 ;  /* 0x0000001f2209723e */ /* 0x000fe4000480702c */
[----:B------:R-:W-:Y:S02]  /*9340*/  F2FP.SATFINITE.E4M3.F32.PACK_AB_MERGE_C R11, R5, R92, R11 ;  /* 0x0000005c050b723e */ /* 0x000fe4000480700b */
[----:B------:R-:W-:Y:S02]  /*9350*/  F2FP.SATFINITE.E4M3.F32.PACK_AB_MERGE_C R13, R7, R32, R43 ;  /* 0x00000020070d723e */ /* 0x000fe4000480702b */
[----:B------:R-:W-:-:S07]  /*9360*/  F2FP.SATFINITE.E4M3.F32.PACK_AB_MERGE_C R15, R35, R42, R40 ;  /* 0x0000002a230f723e */ /* 0x000fce0004807028 */
.L_x_1647:
[----:B------:R-:W-:Y:S05]  /*9370*/  BSYNC B1 ;  /* 0x0000000000017941 */ /* 0x000fea0003800000 */
.L_x_1646:
[----:B0-----:R0:W-:Y:S01]  /*9380*/  ST.E.128 desc[UR42][R28.64], R8 ;  /* 0x000000081c007985 */ /* 0x0011e2000c101d2a */
[----:B------:R-:W-:-:S13]  /*9390*/  ISETP.GE.AND P2, PT, R30, R98, PT ;  /* 0x000000621e00720c */ /* 0x000fda0003f46270 */
[----:B------:R-:W-:Y:S05]  /*93a0*/  @P2 BRA `(.L_x_1609) ;  /* 0x0000000400242947 */ /* 0x000fea0003800000 */
[----:B------:R-:W-:-:S04]  /*93b0*/  IADD3 R4, P2, R101, R30, RZ ;  /* 0x0000001e65047210 */ /* 0x000fc80007f5e0ff */
[----:B------:R-:W-:-:S05]  /*93c0*/  LEA.HI.X.SX32 R5, R30, R99, 0x1, P2 ;  /* 0x000000631e057211 */ /* 0x000fca00010f0eff */
[----:B--2---:R2:W-:Y:S01]  /*93d0*/  ST.E.128 desc[UR42][R4.64], R12 ;  /* 0x0000000c04007985 */ /* 0x0045e2000c101d2a */
[----:B------:R-:W-:Y:S05]  /*93e0*/  BRA `(.L_x_1609) ;  /* 0x0000000400147947 */ /* 0x000fea0003800000 */
.L_x_1601:
[----:B------:R-:W-:-:S06]  /*93f0*/  UISETP.NE.AND UP0, UPT, UR40, 0x3, UPT ;  /* 0x000000032800788c */ /* 0x000fcc000bf05270 */
[----:B------:R-:W-:-:S13]  /*9400*/  PLOP3.LUT P1, PT, PT, PT, UP0, 0x80, 0x0 ;  /* 0x000000000000781c */ /* 0x000fda0003f2f008 */
[----:B------:R-:W-:Y:S05]  /*9410*/  @!P1 BRA `(.L_x_1648) ;  /* 0x0000000000049947 */ /* 0x000fea0003800000 */
[----:B------:R-:W-:Y:S01]  /*9420*/  BPT.TRAP 0x1 ;  /* 0x000000040000795c */ /* 0x000fe20000300000 */
.L_x_1648:
[----:B------:R-:W-:Y:S01]  /*9430*/  IMAD R83, R22, 0x8, R16 ;  /* 0x0000000816537824 */ /* 0x000fe200078e0210 */
[----:B------:R-:W-:Y:S01]  /*9440*/  SHF.L.U32 R94, R173, 0x1f, RZ ;  /* 0x0000001fad5e7819 */ /* 0x000fe200000006ff */
[----:B------:R-:W-:Y:S01]  /*9450*/  BSSY B1, `(.L_x_1649) ;  /* 0x0000004000017945 */ /* 0x000fe20003800000 */
[----:B------:R-:W-:Y:S02]  /*9460*/  SHF.R.S32.HI R89, RZ, 0x1f, R87 ;  /* 0x0000001fff597819 */ /* 0x000fe40000011457 */
[----:B------:R-:W0:Y:S02]  /*9470*/  SYNCS.PHASECHK.TRANS64.TRYWAIT P2, [R83+URZ+0x22890], R94 ;  /* 0x0228905e530075a7 */ /* 0x000e24000804017f */
[----:B0-----:R-:W-:Y:S05]  /*9480*/  @!P2 BRA `(.L_x_1650) ;  /* 0x000002140050a947 */ /* 0x001fea0003800000 */
.L_x_1993:
[----:B------:R-:W-:Y:S05]  /*9490*/  BSYNC B1 ;  /* 0x0000000000017941 */ /* 0x000fea0003800000 */
.L_x_1649:
[----:B------:R-:W-:Y:S01]  /*94a0*/  ULDC.64 UR4, c[0x0][0x300] ;  /* 0x0000c00000047ab9 */ /* 0x000fe20000000a00 */
[----:B-----5:R-:W-:Y:S01]  /*94b0*/  SHF.R.S32.HI R90, RZ, 0x1f, R86 ;  /* 0x0000001fff5a7819 */ /* 0x020fe20000011456 */
[----:B------:R-:W-:Y:S01]  /*94c0*/  IMAD R6, R89, UR4, RZ ;  /* 0x0000000459067c24 */ /* 0x000fe2000f8e02ff */
[----:B------:R-:W-:Y:S01]  /*94d0*/  ULDC.64 UR6, c[0x0][0x2e8] ;  /* 0x0000ba0000067ab9 */ /* 0x000fe20000000a00 */
[----:B------:R-:W-:-:S04]  /*94e0*/  IMAD.WIDE.U32 R4, R87, UR4, RZ ;  /* 0x0000000457047c25 */ /* 0x000fc8000f8e00ff */
        /* <DEDUP_REMOVED lines=14> */
[----:B------:R-:W-:Y:S02]  /*95d0*/  IADD3.X R13, R13, UR7, RZ, P2, !PT ;  /* 0x000000070d0d7c10 */ /* 0x000fe400097fe4ff */
[----:B------:R-:W-:Y:S01]  /*95e0*/  ISETP.GT.AND P2, PT, R91, R176, PT ;  /* 0x000000b05b00720c */ /* 0x000fe20003f44270 */
[----:B------:R-:W-:-:S12]  /*95f0*/  BRA.DIV UR4, `(.L_x_1651) ;  /* 0x0000021604087947 */ /* 0x000fd8000b800000 */
[----:B------:R1:W2:Y:S04]  /*9600*/  SHFL.IDX PT, R29, R13, RZ, 0x1e1f ;  /* 0x001e1fff0d1d7589 */ /* 0x0002a800000e0000 */
[----:B------:R1:W3:Y:S02]  /*9610*/  SHFL.IDX PT, R14, R4, RZ, 0x1e1f ;  /* 0x001e1fff040e7589 */ /* 0x0002e400000e0000 */
.L_x_1997:
[----:B------:R-:W-:Y:S05]  /*9620*/  @!P2 BRA `(.L_x_1609) ;  /* 0x000000000084a947 */ /* 0x000fea0003800000 */
[----:B------:R-:W-:Y:S02]  /*9630*/  ULDC UR4, c[0x0][0x2f4] ;  /* 0x0000bd0000047ab9 */ /* 0x000fe40000000800 */
[----:B------:R-:W-:-:S13]  /*9640*/  ISETP.GE.AND P5, PT, R18, UR4, PT ;  /* 0x0000000412007c0c */ /* 0x000fda000bfa6270 */
[----:B-1----:R-:W1:Y:S01]  /*9650*/  @!P5 LDS.128 R4, [R97+0x16400] ;  /* 0x016400006104d984 */ /* 0x002e620000000c00 */
[----:B---3--:R-:W-:-:S05]  /*9660*/  @!P5 IADD3 R12, P2, R18, R14, RZ ;  /* 0x0000000e120cd210 */ /* 0x008fca0007f5e0ff */
[----:B--2---:R-:W-:Y:S01]  /*9670*/  @!P5 IMAD.X R13, R29, 0x1, R19, P2 ;  /* 0x000000011d0dd824 */ /* 0x004fe200010e0613 */
[----:B------:R-:W-:-:S13]  /*9680*/  ISETP.GE.AND P2, PT, R177, UR4, PT ;  /* 0x00000004b1007c0c */ /* 0x000fda000bf46270 */
[----:B------:R-:W-:-:S05]  /*9690*/  @!P2 IADD3 R10, P4, R177, R14, RZ ;  /* 0x0000000eb10aa210 */ /* 0x000fca0007f9e0ff */
[----:B------:R-:W-:Y:S01]  /*96a0*/  @!P2 IMAD.X R11, R29, 0x1, R188, P4 ;  /* 0x000000011d0ba824 */ /* 0x000fe200020e06bc */
[----:B------:R-:W-:-:S13]  /*96b0*/  ISETP.GE.AND P4, PT, R185, UR4, PT ;  /* 0x00000004b9007c0c */ /* 0x000fda000bf86270 */
[----:B------:R-:W-:Y:S01]  /*96c0*/  @!P4 IADD3 R8, P6, R185, R14, RZ ;  /* 0x0000000eb908c210 */ /* 0x000fe20007fde0ff */
[----:B-1----:R1:W-:Y:S01]  /*96d0*/  @!P5 ST.E.128 desc[UR42][R12.64], R4 ;  /* 0x000000040c00d985 */ /* 0x0023e2000c101d2a */
[----:B------:R-:W-:-:S03]  /*96e0*/  ISETP.GE.AND P5, PT, R81, UR4, PT ;  /* 0x0000000451007c0c */ /* 0x000fc6000bfa6270 */
[----:B------:R-:W-:-:S10]  /*96f0*/  @!P4 IMAD.X R9, R29, 0x1, R200, P6 ;  /* 0x000000011d09c824 */ /* 0x000fd400030e06c8 */
[----:B------:R-:W2:Y:S01]  /*9700*/  @!P5 LDS.128 R4, [R96+0x16400] ;  /* 0x016400006004d984 */ /* 0x000ea20000000c00 */
[----:B------:R-:W-:-:S05]  /*9710*/  @!P5 IMAD.SHL.U32 R15, R179, 0x10, RZ ;  /* 0x00000010b30fd824 */ /* 0x000fca00078e00ff */
[----:B-1----:R-:W-:-:S04]  /*9720*/  @!P5 IADD3 R12, P6, R15, R14, RZ ;  /* 0x0000000e0f0cd210 */ /* 0x002fc80007fde0ff */
[----:B------:R-:W-:-:S05]  /*9730*/  @!P5 LEA.HI.X.SX32 R13, R15, R29, 0x1, P6 ;  /* 0x0000001d0f0dd211 */ /* 0x000fca00030f0eff */
[----:B--2---:R1:W-:Y:S01]  /*9740*/  @!P5 ST.E.128 desc[UR42][R12.64], R4 ;  /* 0x000000040c00d985 */ /* 0x0043e2000c101d2a */
[----:B------:R-:W-:-:S13]  /*9750*/  ISETP.GE.AND P5, PT, R80, UR4, PT ;  /* 0x0000000450007c0c */ /* 0x000fda000bfa6270 */
[----:B------:R-:W2:Y:S01]  /*9760*/  @!P5 LDS.128 R4, [R97+0x18400] ;  /* 0x018400006104d984 */ /* 0x000ea20000000c00 */
[----:B------:R-:W-:-:S05]  /*9770*/  @!P5 IMAD.SHL.U32 R15, R180, 0x10, RZ ;  /* 0x00000010b40fd824 */ /* 0x000fca00078e00ff */
[----:B-1----:R-:W-:-:S04]  /*9780*/  @!P5 IADD3 R12, P6, R15, R14, RZ ;  /* 0x0000000e0f0cd210 */ /* 0x002fc80007fde0ff */
[----:B------:R-:W-:-:S05]  /*9790*/  @!P5 LEA.HI.X.SX32 R13, R15, R29, 0x1, P6 ;  /* 0x0000001d0f0dd211 */ /* 0x000fca00030f0eff */
[----:B--2---:R1:W-:Y:S01]  /*97a0*/  @!P5 ST.E.128 desc[UR42][R12.64], R4 ;  /* 0x000000040c00d985 */ /* 0x0043e2000c101d2a */
[----:B------:R-:W-:-:S03]  /*97b0*/  ISETP.GE.AND P5, PT, R186, UR4, PT ;  /* 0x00000004ba007c0c */ /* 0x000fc6000bfa6270 */
[----:B------:R-:W2:Y:S10]  /*97c0*/  @!P2 LDS.128 R4, [R96+0x18400] ;  /* 0x018400006004a984 */ /* 0x000eb40000000c00 */
[----:B-1----:R-:W-:-:S05]  /*97d0*/  @!P5 IADD3 R12, P6, R186, R14, RZ ;  /* 0x0000000eba0cd210 */ /* 0x002fca0007fde0ff */
[----:B------:R-:W-:Y:S01]  /*97e0*/  @!P5 IMAD.X R13, R29, 0x1, R199, P6 ;  /* 0x000000011d0dd824 */ /* 0x000fe200030e06c7 */
[----:B--2---:R-:W-:Y:S04]  /*97f0*/  @!P2 ST.E.128 desc[UR42][R10.64], R4 ;  /* 0x000000040a00a985 */ /* 0x004fe8000c101d2a */
[----:B------:R-:W1:Y:S04]  /*9800*/  @!P4 LDS.128 R4, [R97+0x1a400] ;  /* 0x01a400006104c984 */ /* 0x000e680000000c00 */
[----:B-1----:R-:W-:Y:S04]  /*9810*/  @!P4 ST.E.128 desc[UR42][R8.64], R4 ;  /* 0x000000040800c985 */ /* 0x002fe8000c101d2a */
[----:B------:R-:W1:Y:S04]  /*9820*/  @!P5 LDS.128 R4, [R96+0x1a400] ;  /* 0x01a400006004d984 */ /* 0x000e680000000c00 */
[----:B-1----:R4:W-:Y:S02]  /*9830*/  @!P5 ST.E.128 desc[UR42][R12.64], R4 ;  /* 0x000000040c00d985 */ /* 0x0029e4000c101d2a */
.L_x_1609:
[----:B------:R-:W-:Y:S05]  /*9840*/  BSYNC B0 ;  /* 0x0000000000007941 */ /* 0x000fea0003800000 */
.L_x_1600:
[----:B012-4-:R-:W0:Y:S01]  /*9850*/  S2R R4, SR_TID.X ;  /* 0x0000000000047919 */ /* 0x017e220000002100 */
[----:B------:R-:W-:Y:S01]  /*9860*/  @!PT LDS RZ, [RZ] ;  /* 0x00000000fffff984 */ /* 0x000fe20000000800 */
[----:B------:R-:W-:Y:S01]  /*9870*/  @!PT LDS RZ, [RZ] ;  /* 0x00000000fffff984 */ /* 0x000fe20000000800 */
[----:B------:R-:W-:Y:S01]  /*9880*/  @!PT LDS RZ, [RZ] ;  /* 0x00000000fffff984 */ /* 0x000fe20000000800 */
[----:B------:R-:W-:Y:S01]  /*9890*/  @!PT LDS RZ, [RZ] ;  /* 0x00000000fffff984 */ /* 0x000fe20000000800 */
[----:B------:R1:W-:Y:S06]  /*98a0*/  MEMBAR.ALL.CTA ;  /* 0x0000000000007992 */ /* 0x0003ec0000008000 */
[----:B-1----:R-:W1:Y:S01]  /*98b0*/  FENCE.VIEW.ASYNC.S ;  /* 0x00000000000073c6 */ /* 0x002e620000000000 */
[----:B------:R-:W-:Y:S05]  /*98c0*/  WARPSYNC.ALL ;  /* 0x0000000000007948 */ /* 0x000fea0003800000 */
[----:B------:R-:W-:Y:S01]  /*98d0*/  BSSY B0, `(.L_x_1652) ;  /* 0x0000008000007945 */ /* 0x000fe20003800000 */
[----:B-1----:R1:W-:Y:S01]  /*98e0*/  BAR.SYNC.DEFER_BLOCKING R66, 0x80 ;  /* 0x000200420000751d */ /* 0x0023e20000010000 */
[----:B0-----:R-:W-:-:S13]  /*98f0*/  LOP3.LUT P4, RZ, R4, 0x7f, RZ, 0xc0, !PT ;  /* 0x0000007f04ff7812 */ /* 0x001fda000788c0ff */
[----:B------:R-:W-:-:S05]  /*9900*/  @!P4 VIADD R4, R83, 0x228a0 ;  /* 0x000228a05304c836 */ /* 0x000fca0000000000 */
[----:B------:R-:W-:-:S04]  /*9910*/  @!P4 PRMT R4, RZ, 0x654, R4 ;  /* 0x00000654ff04c816 */ /* 0x000fc80000000004 */
[----:B------:R1:W-:Y:S01]  /*9920*/  @!P4 SYNCS.ARRIVE.TRANS64.RED.A1T0 RZ, [R4+URZ], RZ ;  /* 0x000000ff04ffc9a7 */ /* 0x0003e2000810043f */
[----:B------:R-:W-:Y:S05]  /*9930*/  @!P1 BRA `(.L_x_1653) ;  /* 0x0000000000049947 */ /* 0x000fea0003800000 */
[----:B------:R-:W-:Y:S01]  /*9940*/  BPT.TRAP 0x1 ;  /* 0x000000040000795c */ /* 0x000fe20000300000 */
.L_x_1653:
[----:B------:R-:W-:Y:S05]  /*9950*/  BSYNC B0 ;  /* 0x0000000000007941 */ /* 0x000fea0003800000 */
.L_x_1652:
[----:B------:R-:W0:Y:S01]  /*9960*/  SYNCS.PHASECHK.TRANS64.TRYWAIT P1, [R83+URZ+0x228b0], R94 ;  /* 0x0228b05e530075a7 */ /* 0x000e22000802017f */
[----:B------:R-:W-:Y:S04]  /*9970*/  BSSY B0, `(.L_x_1654) ;  /* 0x0000002000007945 */ /* 0x000fe80003800000 */
[----:B0-----:R-:W-:Y:S05]  /*9980*/  @!P1 BRA `(.L_x_1655) ;  /* 0x0000021000689947 */ /* 0x001fea0003800000 */
.L_x_1998:
[----:B------:R-:W-:Y:S05]  /*9990*/  BSYNC B0 ;  /* 0x0000000000007941 */ /* 0x000fea0003800000 */
.L_x_1654:
[----:B------:R-:W-:Y:S01]  /*99a0*/  ULDC.64 UR4, c[0x0][0x328] ;  /* 0x0000ca0000047ab9 */ /* 0x000fe20000000a00 */
[----:B------:R-:W-:Y:S01]  /*99b0*/  ULDC.64 UR6, c[0x0][0x318] ;  /* 0x0000c60000067ab9 */ /* 0x000fe20000000a00 */
[----:B------:R-:W-:Y:S01]  /*99c0*/  IMAD R6, R89, UR4, RZ ;  /* 0x0000000459067c24 */ /* 0x000fe2000f8e02ff */
[----:B------:R-:W-:Y:S01]  /*99d0*/  BSSY B0, `(.L_x_1656) ;  /* 0x0000041000007945 */ /* 0x000fe20003800000 */
[----:B-1----:R-:W-:-:S04]  /*99e0*/  IMAD.WIDE.U32 R4, R87, UR4, RZ ;  /* 0x0000000457047c25 */ /* 0x002fc8000f8e00ff */
        /* <DEDUP_REMOVED lines=8> */
[----:B------:R-:W-:-:S04]  /*9a70*/  IMAD.WIDE.U32 R4, R169, UR4, R4 ;  /* 0x00000004a9047c25 */ /* 0x000fc8000f8e0004 */
[----:B------:R-:W-:Y:S01]  /*9a80*/  IMAD R5, R169, UR5, R5 ;  /* 0x00000005a9057c24 */ /* 0x000fe2000f8e0205 */
[----:B------:R-:W-:-:S04]  /*9a90*/  IADD3 R4, P1, R4, UR6, RZ ;  /* 0x0000000604047c10 */ /* 0x000fc8000ff3e0ff */
[----:B------:R-:W-:Y:S01]  /*9aa0*/  IADD3.X R5, R5, UR7, RZ, P1, !PT ;  /* 0x0000000705057c10 */ /* 0x000fe20008ffe4ff */
[----:B------:R1:W2:Y:S01]  /*9ab0*/  SHFL.IDX PT, R10, R4, RZ, 0x1e1f ;  /* 0x001e1fff040a7589 */ /* 0x0002a200000e0000 */
[----:B------:R-:W-:-:S03]  /*9ac0*/  ISETP.GT.AND P1, PT, R91, R176, PT ;  /* 0x000000b05b00720c */ /* 0x000fc60003f24270 */
[----:B------:R1:W4:Y:S10]  /*9ad0*/  SHFL.IDX PT, R13, R5, RZ, 0x1e1f ;  /* 0x001e1fff050d7589 */ /* 0x00033400000e0000 */
[----:B-1----:R-:W-:Y:S05]  /*9ae0*/  @!P1 BRA `(.L_x_1657) ;  /* 0x0000000000bc9947 */ /* 0x002fea0003800000 */
[----:B------:R-:W-:Y:S01]  /*9af0*/  LOP3.LUT P1, RZ, R78, 0x1, RZ, 0xc0, !PT ;  /* 0x000000014eff7812 */ /* 0x000fe2000782c0ff */
[----:B------:R-:W-:Y:S01]  /*9b00*/  IMAD R11, R22, 0x4000, R204 ;  /* 0x00004000160b7824 */ /* 0x000fe200078e02cc */
[----:B------:R-:W-:Y:S11]  /*9b10*/  BSSY B1, `(.L_x_1658) ;  /* 0x0000011000017945 */ /* 0x000ff60003800000 */
[----:B------:R-:W-:Y:S01]  /*9b20*/  @P1 IMAD.IADD R4, R16, 0x1, R11 ;  /* 0x0000000110041824 */ /* 0x000fe200078e020b */
[----:B--2---:R-:W-:-:S05]  /*9b30*/  @P1 IADD3 R8, P2, R18, R10, RZ ;  /* 0x0000000a12081210 */ /* 0x004fca0007f5e0ff */
[----:B------:R-:W1:Y:S01]  /*9b40*/  @P1 LDS.128 R4, [R4+0x8400] ;  /* 0x0084000004041984 */ /* 0x000e620000000c00 */
[----:B----4-:R-:W-:-:S05]  /*9b50*/  @P1 IMAD.X R9, R13, 0x1, R19, P2 ;  /* 0x000000010d091824 */ /* 0x010fca00010e0613 */
[----:B-1----:R1:W-:Y:S01]  /*9b60*/  @P1 ST.E.128 desc[UR42][R8.64], R4 ;  /* 0x0000000408001985 */ /* 0x0023e2000c101d2a */
[----:B------:R-:W-:-:S13]  /*9b70*/  LOP3.LUT P1, RZ, R55, 0x2, RZ, 0xc0, !PT ;  /* 0x0000000237ff7812 */ /* 0x000fda000782c0ff */
[----:B------:R-:W-:Y:S05]  /*9b80*/  @!P1 BRA `(.L_x_1659) ;  /* 0x0000000000249947 */ /* 0x000fea0003800000 */
[----:B------:R-:W-:Y:S01]  /*9b90*/  LOP3.LUT P1, RZ, R187, 0x2, RZ, 0xc0, !PT ;  /* 0x00000002bbff7812 */ /* 0x000fe2000782c0ff */
[----:B-1----:R-:W-:Y:S02]  /*9ba0*/  VIADD R5, R11, 0x20 ;  /* 0x000000200b057836 */ /* 0x002fe40000000000 */
[----:B------:R-:W-:-:S10]  /*9bb0*/  IMAD.SHL.U32 R9, R179, 0x10, RZ ;  /* 0x00000010b3097824 */ /* 0x000fd400078e00ff */
[----:B------:R-:W-:Y:S01]  /*9bc0*/  @P1 VIADD R5, R11, 0xffffffe0 ;  /* 0xffffffe00b051836 */ /* 0x000fe20000000000 */
[----:B------:R-:W-:-:S03]  /*9bd0*/  IADD3 R8, P1, R9, R10, RZ ;  /* 0x0000000a09087210 */ /* 0x000fc60007f3e0ff */
[----:B------:R-:W-:Y:S01]  /*9be0*/  IMAD.IADD R5, R16, 0x1, R5 ;  /* 0x0000000110057824 */ /* 0x000fe200078e0205 */
[----:B------:R-:W-:-:S05]  /*9bf0*/  LEA.HI.X.SX32 R9, R9, R13, 0x1, P1 ;  /* 0x0000000d09097211 */ /* 0x000fca00008f0eff */
[----:B------:R-:W1:Y:S04]  /*9c00*/  LDS.128 R4, [R5+0x8400] ;  /* 0x0084000005047984 */ /* 0x000e680000000c00 */
[----:B-1----:R2:W-:Y:S02]  /*9c10*/  ST.E.128 desc[UR42][R8.64], R4 ;  /* 0x0000000408007985 */ /* 0x0025e4000c101d2a */
.L_x_1659:
[----:B------:R-:W-:Y:S05]  /*9c20*/  BSYNC B1 ;  /* 0x0000000000017941 */ /* 0x000fea0003800000 */
.L_x_1658:
[----:B------:R-:W-:Y:S01]  /*9c30*/  LOP3.LUT P1, RZ, R55, 0x4, RZ, 0xc0, !PT ;  /* 0x0000000437ff7812 */ /* 0x000fe2000782c0ff */
[----:B------:R-:W-:-:S12]  /*9c40*/  BSSY B1, `(.L_x_1660) ;  /* 0x000000b000017945 */ /* 0x000fd80003800000 */
[----:B------:R-:W-:Y:S05]  /*9c50*/  @!P1 BRA `(.L_x_1661) ;  /* 0x0000000000249947 */ /* 0x000fea0003800000 */
[----:B------:R-:W-:Y:S01]  /*9c60*/  LOP3.LUT P1, RZ, R187, 0x4, RZ, 0xc0, !PT ;  /* 0x00000004bbff7812 */ /* 0x000fe2000782c0ff */
[----:B-12---:R-:W-:Y:S02]  /*9c70*/  VIADD R5, R11, 0x40 ;  /* 0x000000400b057836 */ /* 0x006fe40000000000 */
[----:B------:R-:W-:-:S10]  /*9c80*/  IMAD.SHL.U32 R9, R180, 0x10, RZ ;  /* 0x00000010b4097824 */ /* 0x000fd400078e00ff */
[----:B------:R-:W-:Y:S01]  /*9c90*/  @P1 VIADD R5, R11, 0xffffffc0 ;  /* 0xffffffc00b051836 */ /* 0x000fe20000000000 */
[----:B------:R-:W-:-:S03]  /*9ca0*/  IADD3 R8, P1, R9, R10, RZ ;  /* 0x0000000a09087210 */ /* 0x000fc60007f3e0ff */
[----:B------:R-:W-:Y:S01]  /*9cb0*/  IMAD.IADD R5, R16, 0x1, R5 ;  /* 0x0000000110057824 */ /* 0x000fe200078e0205 */
[----:B------:R-:W-:-:S05]  /*9cc0*/  LEA.HI.X.SX32 R9, R9, R13, 0x1, P1 ;  /* 0x0000000d09097211 */ /* 0x000fca00008f0eff */
[----:B------:R-:W1:Y:S04]  /*9cd0*/  LDS.128 R4, [R5+0x8400] ;  /* 0x0084000005047984 */ /* 0x000e680000000c00 */
[----:B-1----:R4:W-:Y:S02]  /*9ce0*/  ST.E.128 desc[UR42][R8.64], R4 ;  /* 0x0000000408007985 */ /* 0x0029e4000c101d2a */
.L_x_1661:
[----:B------:R-:W-:Y:S05]  /*9cf0*/  BSYNC B1 ;  /* 0x0000000000017941 */ /* 0x000fea0003800000 */
.L_x_1660:
[----:B------:R-:W-:-:S13]  /*9d00*/  LOP3.LUT P1, RZ, R55, 0x8, RZ, 0xc0, !PT ;  /* 0x0000000837ff7812 */ /* 0x000fda000782c0ff */
[----:B------:R-:W-:Y:S05]  /*9d10*/  @!P1 BRA `(.L_x_1657) ;  /* 0x0000000000309947 */ /* 0x000fea0003800000 */
[----:B------:R-:W-:Y:S01]  /*9d20*/  R2P PR, R187, 0x6 ;  /* 0x00000006bb007804 */ /* 0x000fe20000000000 */
[----:B-12-4-:R-:W-:Y:S02]  /*9d30*/  IMAD.MOV.U32 R4, RZ, RZ, -0x40 ;  /* 0xffffffc0ff047424 */ /* 0x016fe400078e00ff */
[----:B------:R-:W-:Y:S02]  /*9d40*/  IMAD.MOV.U32 R6, RZ, RZ, 0x40 ;  /* 0x00000040ff067424 */ /* 0x000fe400078e00ff */
[----:B------:R-:W-:Y:S01]  /*9d50*/  IMAD.MOV.U32 R5, RZ, RZ, 0x60 ;  /* 0x00000060ff057424 */ /* 0x000fe200078e00ff */
[----:B------:R-:W-:-:S07]  /*9d60*/  SEL R4, R4, 0x40, P2 ;  /* 0x0000004004047807 */ /* 0x000fce0001000000 */
[----:B------:R-:W-:Y:S01]  /*9d70*/  @P2 IADD3 R5, -R6, 0x20, RZ ;  /* 0x0000002006052810 */ /* 0x000fe20007ffe1ff */
[----:B------:R-:W-:Y:S01]  /*9d80*/  @P1 VIADD R5, R4, 0xffffffe0 ;  /* 0xffffffe004051836 */ /* 0x000fe20000000000 */
[----:B------:R-:W-:-:S04]  /*9d90*/  IADD3 R8, P1, R177, R10, RZ ;  /* 0x0000000ab1087210 */ /* 0x000fc80007f3e0ff */
[----:B------:R-:W-:Y:S01]  /*9da0*/  IADD3 R5, R16, R11, R5 ;  /* 0x0000000b10057210 */ /* 0x000fe20007ffe005 */
[----:B------:R-:W-:-:S05]  /*9db0*/  IMAD.X R9, R13, 0x1, R188, P1 ;  /* 0x000000010d097824 */ /* 0x000fca00008e06bc */
[----:B------:R-:W1:Y:S04]  /*9dc0*/  LDS.128 R4, [R5+0x8400] ;  /* 0x0084000005047984 */ /* 0x000e680000000c00 */
[----:B-1----:R1:W-:Y:S02]  /*9dd0*/  ST.E.128 desc[UR42][R8.64], R4 ;  /* 0x0000000408007985 */ /* 0x0023e4000c101d2a */
.L_x_1657:
[----:B------:R-:W-:Y:S05]  /*9de0*/  BSYNC B0 ;  /* 0x0000000000007941 */ /* 0x000fea0003800000 */
.L_x_1656:
[----:B------:R-:W-:Y:S01]  /*9df0*/  @!PT LDS RZ, [RZ] ;  /* 0x00000000fffff984 */ /* 0x000fe20000000800 */
[----:B------:R-:W-:Y:S01]  /*9e00*/  @!PT LDS RZ, [RZ] ;  /* 0x00000000fffff984 */ /* 0x000fe20000000800 */
[----:B------:R-:W-:Y:S01]  /*9e10*/  @!PT LDS RZ, [RZ] ;  /* 0x00000000fffff984 */ /* 0x000fe20000000800 */
[----:B------:R-:W-:Y:S01]  /*9e20*/  @!PT LDS RZ, [RZ] ;  /* 0x00000000fffff984 */ /* 0x000fe20000000800 */
[----:B------:R5:W-:Y:S06]  /*9e30*/  MEMBAR.ALL.CTA ;  /* 0x0000000000007992 */ /* 0x000bec0000008000 */
[----:B-----5:R-:W5:Y:S01]  /*9e40*/  FENCE.VIEW.ASYNC.S ;  /* 0x00000000000073c6 */ /* 0x020f620000000000 */
[----:B------:R-:W-:Y:S02]  /*9e50*/  VIADD R22, R22, 0x1 ;  /* 0x0000000116167836 */ /* 0x000fe40000000000 */
[----:B0-----:R-:W-:Y:S01]  /*9e60*/  @!P4 VIADD R83, R83, 0x228c0 ;  /* 0x000228c05353c836 */ /* 0x001fe20000000000 */
[----:B-----5:R0:W-:Y:S02]  /*9e70*/  BAR.SYNC.DEFER_BLOCKING R66, 0x80 ;  /* 0x000200420000751d */ /* 0x0201e40000010000 */
[----:B------:R-:W-:-:S02]  /*9e80*/  ISETP.NE.AND P1, PT, R22, 0x2, PT ;  /* 0x000000021600780c */ /* 0x000fc40003f25270 */
[----:B------:R-:W-:Y:S02]  /*9e90*/  @!P4 PRMT R83, RZ, 0x654, R83 ;  /* 0x00000654ff53c816 */ /* 0x000fe40000000053 */
[----:B-12-4-:R-:W-:Y:S02]  /*9ea0*/  SEL R4, RZ, 0x1, P1 ;  /* 0x00000001ff047807 */ /* 0x016fe40000800000 */
[----:B------:R-:W-:Y:S02]  /*9eb0*/  SEL R22, R22, RZ, P1 ;  /* 0x000000ff16167207 */ /* 0x000fe40000800000 */
[----:B------:R-:W-:Y:S01]  /*9ec0*/  LOP3.LUT R173, R173, R4, RZ, 0x3c, !PT ;  /* 0x00000004adad7212 */ /* 0x000fe200078e3cff */
[----:B------:R0:W-:Y:S01]  /*9ed0*/  @!P4 SYNCS.ARRIVE.TRANS64.RED.A1T0 RZ, [R83+URZ], RZ ;  /* 0x000000ff53ffc9a7 */ /* 0x0001e2000810043f */
[----:B------:R-:W-:Y:S05]  /*9ee0*/  @P3 BRA `(.L_x_1662) ;  /* 0xffffff8c00943947 */ /* 0x000fea000383ffff */
[----:B------:R-:W1:Y:S01]  /*9ef0*/  S2R R5, SR_TID.X ;  /* 0x0000000000057919 */ /* 0x000e620000002100 */
[----:B------:R-:W-:Y:S02]  /*9f00*/  PLOP3.LUT P0, PT, PT, PT, PT, 0x8, 0x0 ;  /* 0x000000000000781c */ /* 0x000fe40003f0e170 */
[----:B-1----:R-:W-:-:S04]  /*9f10*/  SHF.R.U32.HI R5, RZ, 0x7, R5 ;  /* 0x00000007ff057819 */ /* 0x002fc80000011605 */
[----:B------:R-:W-:-:S13]  /*9f20*/  ISETP.NE.AND P2, PT, R5, 0x1, PT ;  /* 0x000000010500780c */ /* 0x000fda0003f45270 */
[----:B------:R-:W-:Y:S06]  /*9f30*/  @!P2 BAR.ARV 0x9, 0x100 ;  /* 0x024400000000ab1d */ /* 0x000fec0000002000 */
.L_x_1595:
[----:B------:R-:W-:Y:S05]  /*9f40*/  @P0 BRA `(.L_x_1663) ;  /* 0x00000000000c0947 */ /* 0x000fea0003800000 */
[----:B------:R-:W1:Y:S01]  /*9f50*/  FENCE.VIEW.ASYNC.G ;  /* 0x00000000000073c6 */ /* 0x000e620000000100 */
[----:B------:R-:W-:Y:S05]  /*9f60*/  WARPSYNC.ALL ;  /* 0x0000000000007948 */ /* 0x000fea0003800000 */
[----:B-1----:R-:W-:Y:S06]  /*9f70*/  BAR.ARV 0xc, 0x180 ;  /* 0x0306000000007b1d */ /* 0x002fec0000002000 */
.L_x_1663:
[----:B------:R-:W-:Y:S01]  /*9f80*/  ULDC.64 UR6, c[0x0][0x998] ;  /* 0x0002660000067ab9 */ /* 0x000fe20000000a00 */
[----:B------:R-:W-:Y:S01]  /*9f90*/  ULDC.64 UR4, c[0x0][0x990] ;  /* 0x0002640000047ab9 */ /* 0x000fe20000000a00 */
[----:B------:R-:W-:Y:S02]  /*9fa0*/  ISETP.NE.U32.AND P1, PT, RZ, UR6, PT ;  /* 0x00000006ff007c0c */ /* 0x000fe4000bf25070 */
[----:B------:R-:W-:Y:S02]  /*9fb0*/  ISETP.NE.U32.AND P0, PT, RZ, UR4, PT ;  /* 0x00000004ff007c0c */ /* 0x000fe4000bf05070 */
[----:B------:R-:W-:Y:S02]  /*9fc0*/  ISETP.NE.AND.EX P1, PT, RZ, UR7, PT, P1 ;  /* 0x00000007ff007c0c */ /* 0x000fe4000bf25310 */
[----:B------:R-:W-:-:S11]  /*9fd0*/  ISETP.NE.AND.EX P0, PT, RZ, UR5, PT, P0 ;  /* 0x00000005ff007c0c */ /* 0x000fd6000bf05300 */
[----:B------:R-:W1:Y:S01]  /*9fe0*/  @P1 LDC.64 R8, c[0x0][0x9b8] ;  /* 0x00026e00ff081b82 */ /* 0x000e620000000a00 */
[--C-:B------:R-:W-:Y:S02]  /*9ff0*/  @P1 SHF.R.S32.HI R5, RZ, 0x1f, R195.reuse ;  /* 0x0000001fff051819 */ /* 0x100fe400000114c3 */
[----:B------:R-:W-:-:S05]  /*a000*/  @P0 SHF.R.S32.HI R3, RZ, 0x1f, R195 ;  /* 0x0000001fff030819 */ /* 0x000fca00000114c3 */
[----:B------:R-:W2:Y:S08]  /*a010*/  @P0 LDC.64 R6, c[0x0][0x9a8] ;  /* 0x00026a00ff060b82 */ /* 0x000eb00000000a00 */
[----:B------:R-:W4:Y:S08]  /*a020*/  @P1 LDC.64 R12, c[0x0][0x9c0] ;  /* 0x00027000ff0c1b82 */ /* 0x000f300000000a00 */
[----:B------:R-:W0:Y:S01]  /*a030*/  @P0 LDC.64 R10, c[0x0][0x9b0] ;  /* 0x00026c00ff0a0b82 */ /* 0x000e220000000a00 */
[----:B-1----:R-:W-:-:S02]  /*a040*/  @P1 IMAD R2, R5, R8, RZ ;  /* 0x0000000805021224 */ /* 0x002fc400078e02ff */
[----:B------:R-:W-:-:S04]  /*a050*/  @P1 IMAD.WIDE.U32 R4, R195, R8, RZ ;  /* 0x00000008c3041225 */ /* 0x000fc800078e00ff */
[----:B------:R-:W-:Y:S02]  /*a060*/  @P1 IMAD R9, R195, R9, R2 ;  /* 0x00000009c3091224 */ /* 0x000fe400078e0202 */
[-C--:B--2---:R-:W-:Y:S02]  /*a070*/  @P0 IMAD R0, R3, R6.reuse, RZ ;  /* 0x0000000603000224 */ /* 0x084fe400078e02ff */
[----:B------:R-:W-:-:S04]  /*a080*/  @P0 IMAD.WIDE.U32 R2, R195, R6, RZ ;  /* 0x00000006c3020225 */ /* 0x000fc800078e00ff */
[----:B------:R-:W-:Y:S02]  /*a090*/  @P0 IMAD R7, R195, R7, R0 ;  /* 0x00000007c3070224 */ /* 0x000fe400078e0200 */
[----:B------:R-:W-:Y:S02]  /*a0a0*/  @P1 IMAD.IADD R5, R5, 0x1, R9 ;  /* 0x0000000105051824 */ /* 0x000fe400078e0209 */
[----:B------:R-:W-:Y:S02]  /*a0b0*/  @P0 IMAD.IADD R3, R3, 0x1, R7 ;  /* 0x0000000103030824 */ /* 0x000fe400078e0207 */
[----:B----4-:R-:W-:-:S04]  /*a0c0*/  @P1 IMAD.WIDE.U32 R6, R169, R12, R4 ;  /* 0x0000000ca9061225 */ /* 0x010fc800078e0004 */
[----:B0-----:R-:W-:Y:S01]  /*a0d0*/  @P0 IMAD.WIDE.U32 R2, R169, R10, R2 ;  /* 0x0000000aa9020225 */ /* 0x001fe200078e0002 */
[----:B------:R-:W-:-:S03]  /*a0e0*/  @P1 LEA R8, P3, R6, UR6, 0x2 ;  /* 0x0000000606081c11 */ /* 0x000fc6000f8610ff */
[C---:B------:R-:W-:Y:S01]  /*a0f0*/  @P1 IMAD R5, R169.reuse, R13, R7 ;  /* 0x0000000da9051224 */ /* 0x040fe200078e0207 */
[----:B------:R-:W-:Y:S01]  /*a100*/  @P0 LEA R4, P2, R2, UR4, 0x2 ;  /* 0x0000000402040c11 */ /* 0x000fe2000f8410ff */
[----:B------:R-:W-:Y:S01]  /*a110*/  @P0 IMAD R3, R169, R11, R3 ;  /* 0x0000000ba9030224 */ /* 0x000fe200078e0203 */
[----:B------:R-:W-:Y:S01]  /*a120*/  ULDC UR4, c[0x0][0x988] ;  /* 0x0002620000047ab9 */ /* 0x000fe20000000800 */
[----:B------:R-:W-:Y:S01]  /*a130*/  IMAD.MOV.U32 R0, RZ, RZ, 0x3f800000 ;  /* 0x3f800000ff007424 */ /* 0x000fe200078e00ff */
[----:B------:R-:W-:Y:S01]  /*a140*/  @P1 LEA.HI.X R9, R6, UR7, R5, 0x2, P3 ;  /* 0x0000000706091c11 */ /* 0x000fe200098f1405 */
[----:B------:R-:W-:Y:S01]  /*a150*/  IMAD.MOV.U32 R7, RZ, RZ, 0x3f800000 ;  /* 0x3f800000ff077424 */ /* 0x000fe200078e00ff */
[----:B------:R-:W-:Y:S02]  /*a160*/  @P0 LEA.HI.X R5, R2, UR5, R3, 0x2, P2 ;  /* 0x0000000502050c11 */ /* 0x000fe400090f1403 */
[----:B------:R-:W0:Y:S01]  /*a170*/  LDC R2, c[0x0][0x448] ;  /* 0x00011200ff027b82 */ /* 0x000e220000000800 */
[----:B------:R1:W2:Y:S04]  /*a180*/  @P1 LDG.E R0, desc[UR42][R8.64] ;  /* 0x0000002a08001981 */ /* 0x0002a8000c1e1900 */
[----:B------:R4:W2:Y:S01]  /*a190*/  @P0 LDG.E R7, desc[UR42][R4.64] ;  /* 0x0000002a04070981 */ /* 0x0008a2000c1e1900 */
[----:B------:R-:W-:Y:S01]  /*a1a0*/  VIADD R6, R178, 0x7f ;  /* 0x0000007fb2067836 */ /* 0x000fe20000000000 */
[----:B-1----:R-:W-:-:S02]  /*a1b0*/  IADD3 R9, R172, 0x1, -R170 ;  /* 0x00000001ac097810 */ /* 0x002fc40007ffe8aa */
[----:B0-----:R-:W-:Y:S02]  /*a1c0*/  ISETP.NE.AND P1, PT, R2, 0x1, PT ;  /* 0x000000010200780c */ /* 0x001fe40003f25270 */
[----:B------:R-:W0:Y:S11]  /*a1d0*/  LDC.64 R2, c[0x0][0x9e0] ;  /* 0x00027800ff027b82 */ /* 0x000e360000000a00 */
[----:B------:R-:W1:Y:S08]  /*a1e0*/  @P1 LDC R11, c[0x0][0x44c] ;  /* 0x00011300ff0b1b82 */ /* 0x000e700000000800 */
[----:B------:R-:W3:Y:S01]  /*a1f0*/  @P1 LDC R10, c[0x0][0x450] ;  /* 0x00011400ff0a1b82 */ /* 0x000ee20000000800 */
[----:B0-----:R-:W-:Y:S01]  /*a200*/  ISETP.GE.AND P2, PT, R3, 0x1, PT ;  /* 0x000000010300780c */ /* 0x001fe20003f46270 */
[----:B-1----:R-:W-:-:S05]  /*a210*/  @P1 IMAD.HI.U32 R11, R6, R11, RZ ;  /* 0x0000000b060b1227 */ /* 0x002fca00078e00ff */
[----:B---3--:R-:W-:-:S05]  /*a220*/  @P1 SHF.R.U32.HI R6, RZ, R10, R11 ;  /* 0x0000000aff061219 */ /* 0x008fca000001160b */
[----:B----4-:R-:W-:-:S04]  /*a230*/  IMAD.IADD R5, R9, 0x1, R6 ;  /* 0x0000000109057824 */ /* 0x010fc800078e0206 */
[----:B------:R-:W-:Y:S02]  /*a240*/  IMAD.IADD R4, R5, 0x1, R2 ;  /* 0x0000000105047824 */ /* 0x000fe400078e0202 */
[----:B--2---:R-:W-:-:S04]  /*a250*/  FMUL.FTZ R0, R7, R0 ;  /* 0x0000000007007220 */ /* 0x004fc80000410000 */
[----:B------:R-:W-:Y:S01]  /*a260*/  FMUL.FTZ R2, R0, UR4 ;  /* 0x0000000400027c20 */ /* 0x000fe20008410000 */
        /* <DEDUP_REMOVED lines=12> */
.L_x_1666:
[----:B------:R-:W-:-:S13]  /*a330*/  ISETP.NE.AND P0, PT, R3, 0x1, PT ;  /* 0x000000010300780c */ /* 0x000fda0003f05270 */
[----:B------:R-:W0:Y:S02]  /*a340*/  @P0 LDC.64 R6, c[0x0][0x9e8] ;  /* 0x00027a00ff060b82 */ /* 0x000e240000000a00 */
[----:B0-----:R-:W-:-:S05]  /*a350*/  @P0 IMAD.HI.U32 R6, R0, R6, RZ ;  /* 0x0000000600060227 */ /* 0x001fca00078e00ff */
[----:B------:R-:W-:-:S07]  /*a360*/  @P0 SHF.R.U32.HI R0, RZ, R7, R6 ;  /* 0x00000007ff000219 */ /* 0x000fce0000011606 */
.L_x_1667:
[----:B------:R-:W-:Y:S05]  /*a370*/  BSYNC B0 ;  /* 0x0000000000007941 */ /* 0x000fea0003800000 */
.L_x_1665:
[----:B------:R-:W-:-:S05]  /*a380*/  IMAD R5, R0, R3, R3 ;  /* 0x0000000300057224 */ /* 0x000fca00078e0203 */
[----:B------:R-:W-:-:S07]  /*a390*/  VIMNMX R4, R4, R5, PT ;  /* 0x0000000504047248 */ /* 0x000fce0003fe0100 */
.L_x_1664:
[----:B------:R-:W0:Y:S01]  /*a3a0*/  @P1 LDC R7, c[0x0][0x44c] ;  /* 0x00011300ff071b82 */ /* 0x000e220000000800 */
[----:B------:R-:W-:Y:S01]  /*a3b0*/  VIADD R4, R4, 0x7f ;  /* 0x0000007f04047836 */ /* 0x000fe20000000000 */
[----:B------:R-:W-:-:S04]  /*a3c0*/  ULDC UR4, c[0x0][0x9dc] ;  /* 0x0002770000047ab9 */ /* 0x000fc80000000800 */
        /* <DEDUP_REMOVED lines=21> */
.L_x_1670:
[----:B------:R-:W-:-:S13]  /*a520*/  ISETP.NE.AND P0, PT, R3, 0x1, PT ;  /* 0x000000010300780c */ /* 0x000fda0003f05270 */
[----:B------:R-:W0:Y:S02]  /*a530*/  @P0 LDC.64 R6, c[0x0][0x9e8] ;  /* 0x00027a00ff060b82 */ /* 0x000e240000000a00 */
[----:B0-----:R-:W-:-:S05]  /*a540*/  @P0 IMAD.HI.U32 R6, R4, R6, RZ ;  /* 0x0000000604060227 */ /* 0x001fca00078e00ff */
[----:B------:R-:W-:-:S07]  /*a550*/  @P0 SHF.R.U32.HI R4, RZ, R7, R6 ;  /* 0x00000007ff040219 */ /* 0x000fce0000011606 */
.L_x_1671:
[----:B------:R-:W-:Y:S05]  /*a560*/  BSYNC B0 ;  /* 0x0000000000007941 */ /* 0x000fea0003800000 */
.L_x_1669:
[----:B------:R-:W-:-:S05]  /*a570*/  IMAD R3, R4, R3, RZ ;  /* 0x0000000304037224 */ /* 0x000fca00078e02ff */
[----:B------:R-:W-:-:S07]  /*a580*/  VIMNMX R0, R0, R3, !PT ;  /* 0x0000000300007248 */ /* 0x000fce0007fe0100 */
.L_x_1668:
[----:B------:R-:W-:Y:S01]  /*a590*/  SHF.R.S32.HI R3, RZ, 0x1f, R0 ;  /* 0x0000001fff037819 */ /* 0x000fe20000011400 */
[----:B------:R-:W-:Y:S01]  /*a5a0*/  BSSY B0, `(.L_x_1672) ;  /* 0x0000026000007945 */ /* 0x000fe20003800000 */
[----:B------:R-:W-:Y:S02]  /*a5b0*/  IMAD.MOV.U32 R89, RZ, RZ, RZ ;  /* 0x000000ffff597224 */ /* 0x000fe400078e00ff */
[----:B------:R-:W-:-:S04]  /*a5c0*/  LEA.HI R3, R3, R0, RZ, 0x7 ;  /* 0x0000000003037211 */ /* 0x000fc800078f38ff */
        /* <DEDUP_REMOVED lines=35> */
.L_x_1673:
[----:B------:R-:W-:Y:S05]  /*a800*/  BSYNC B0 ;  /* 0x0000000000007941 */ /* 0x000fea0003800000 */
.L_x_1672:
[-C--:B------:R-:W-:Y:S01]  /*a810*/  IMAD R192, R209, R89.reuse, R192 ;  /* 0x00000059d1c07224 */ /* 0x080fe200078e02c0 */
[----:B------:R-:W-:Y:S02]  /*a820*/  PLOP3.LUT P0, PT, PT, PT, PT, 0x80, 0x0 ;  /* 0x000000000000781c */ /* 0x000fe40003f0f070 */
[----:B------:R-:W-:Y:S02]  /*a830*/  CS2R R92, SRZ ;  /* 0x00000000005c7805 */ /* 0x000fe4000001ff00 */
[----:B------:R-:W-:Y:S01]  /*a840*/  CS2R R74, SRZ ;  /* 0x00000000004a7805 */ /* 0x000fe2000001ff00 */
[----:B------:R-:W-:Y:S01]  /*a850*/  IMAD.MOV.U32 R0, RZ, RZ, RZ ;  /* 0x000000ffff007224 */ /* 0x000fe200078e00ff */
[----:B------:R-:W-:Y:S01]  /*a860*/  VIADDMNMX R89, R192, R89, R25, PT ;  /* 0x00000059c0597246 */ /* 0x000fe20003800119 */
[----:B------:R-:W-:Y:S01]  /*a870*/  IMAD.MOV.U32 R94, RZ, RZ, RZ ;  /* 0x000000ffff5e7224 */ /* 0x000fe200078e00ff */
[----:B------:R-:W-:Y:S01]  /*a880*/  CS2R R40, SRZ ;  /* 0x0000000000287805 */ /* 0x000fe2000001ff00 */
[----:B------:R-:W-:Y:S01]  /*a890*/  IMAD.MOV.U32 R7, RZ, RZ, RZ ;  /* 0x000000ffff077224 */ /* 0x000fe200078e00ff */
[----:B------:R-:W-:-:S02]  /*a8a0*/  ISETP.GT.AND P1, PT, R89, R192, PT ;  /* 0x000000c05900720c */ /* 0x000fc40003f24270 */
        /* <DEDUP_REMOVED lines=29> */
[----:B------:R-:W-:-:S02]  /*aa80*/  IMAD.MOV.U32 R54, RZ, RZ, RZ ;  /* 0x000000ffff367224 */ /* 0x000fc400078e00ff */
[----:B------:R-:W-:Y:S02]  /*aa90*/  IMAD.MOV.U32 R59, RZ, RZ, RZ ;  /* 0x000000ffff3b7224 */ /* 0x000fe400078e00ff */
[----:B------:R-:W-:Y:S02]  /*aaa0*/  IMAD.MOV.U32 R131, RZ, RZ, RZ ;  /* 0x000000ffff837224 */ /* 0x000fe400078e00ff */
[----:B------:R-:W-:Y:S02]  /*aab0*/  IMAD.MOV.U32 R140, RZ, RZ, RZ ;  /* 0x000000ffff8c7224 */ /* 0x000fe400078e00ff */
[----:B------:R-:W-:Y:S02]  /*aac0*/  IMAD.MOV.U32 R142, RZ, RZ, RZ ;  /* 0x000000ffff8e7224 */ /* 0x000fe400078e00ff */
[----:B------:R-:W-:Y:S02]  /*aad0*/  IMAD.MOV.U32 R62, RZ, RZ, RZ ;  /* 0x000000ffff3e7224 */ /* 0x000fe400078e00ff */
[----:B------:R-:W-:-:S02]  /*aae0*/  IMAD.MOV.U32 R137, RZ, RZ, RZ ;  /* 0x000000ffff897224 */ /* 0x000fc400078e00ff */
[----:B------:R-:W-:Y:S02]  /*aaf0*/  IMAD.MOV.U32 R68, RZ, RZ, RZ ;  /* 0x000000ffff447224 */ /* 0x000fe400078e00ff */
[----:B------:R-:W-:Y:S02]  /*ab00*/  IMAD.MOV.U32 R139, RZ, RZ, RZ ;  /* 0x000000ffff8b7224 */ /* 0x000fe400078e00ff */
[----:B------:R-:W-:Y:S02]  /*ab10*/  IMAD.MOV.U32 R148, RZ, RZ, RZ ;  /* 0x000000ffff947224 */ /* 0x000fe400078e00ff */
[----:B------:R-:W-:Y:S02]  /*ab20*/  IMAD.MOV.U32 R150, RZ, RZ, RZ ;  /* 0x000000ffff967224 */ /* 0x000fe400078e00ff */
[----:B------:R-:W-:Y:S02]  /*ab30*/  IMAD.MOV.U32 R145, RZ, RZ, RZ ;  /* 0x000000ffff917224 */ /* 0x000fe400078e00ff */
        /* <DEDUP_REMOVED lines=10> */
.L_x_2001:
        /* <DEDUP_REMOVED lines=25> */
.L_x_1676:
        /* <DEDUP_REMOVED lines=13> */
.L_x_1680:
[----:B-1----:R1:W2:Y:S02]  /*ae40*/  SYNCS.PHASECHK.TRANS64.TRYWAIT P0, [R16+URZ+0x22800], R3 ;  /* 0x02280003100075a7 */ /* 0x0022a4000800017f */
[----:B--2---:R-:W-:Y:S05]  /*ae50*/  @!P0 NANOSLEEP.SYNCS 0x989680 ;  /* 0x009896800000895d */ /* 0x004fea0003900000 */
[----:B------:R-:W2:Y:S02]  /*ae60*/  @!P0 SYNCS.PHASECHK.TRANS64 P0, [R16+URZ+0x22800], R3 ;  /* 0x02280003100085a7 */ /* 0x000ea4000800007f */
[----:B--2---:R-:W-:Y:S05]  /*ae70*/  @!P0 BRA `(.L_x_1680) ;  /* 0xfffffffc00f08947 */ /* 0x004fea000383ffff */
.L_x_1679:
[----:B------:R-:W-:Y:S05]  /*ae80*/  BSYNC B0 ;  /* 0x0000000000007941 */ /* 0x000fea0003800000 */
.L_x_1678:
[----:B------:R-:W-:Y:S05]  /*ae90*/  BRA `(.L_x_1681) ;  /* 0x0000006c00bc7947 */ /* 0x000fea0003800000 */
.L_x_1677:
[----:B------:R-:W-:Y:S01]  /*aea0*/  ULOP3.LUT UP0, URZ, UR39, 0x1bf, URZ, 0xc0, !UPT ;  /* 0x000001bf273f7892 */ /* 0x000fe2000f80c03f */
[----:B-----5:R-:W-:Y:S01]  /*aeb0*/  SHF.R.S32.HI R0, RZ, 0x1f, R24 ;  /* 0x0000001fff007819 */ /* 0x020fe20000011418 */
[----:B------:R-:W-:Y:S01]  /*aec0*/  ULDC.64 UR4, c[0x0][0x3f8] ;  /* 0x0000fe0000047ab9 */ /* 0x000fe20000000a00 */
[----:B------:R-:W-:Y:S01]  /*aed0*/  ULDC.64 UR6, c[0x0][0x408] ;  /* 0x0001020000067ab9 */ /* 0x000fe20000000a00 */
[----:B------:R-:W-:Y:S02]  /*aee0*/  IMAD.WIDE.U32 R26, R24, UR4, RZ ;  /* 0x00000004181a7c25 */ /* 0x000fe4000f8e00ff */
[----:B------:R-:W-:Y:S02]  /*aef0*/  PLOP3.LUT P0, PT, PT, PT, UP0, 0x80, 0x0 ;  /* 0x000000000000781c */ /* 0x000fe40003f0f008 */
[C---:B------:R-:W-:Y:S02]  /*af00*/  IMAD R3, R0.reuse, UR4, RZ ;  /* 0x0000000400037c24 */ /* 0x040fe4000f8e02ff */
[----:B------:R-:W-:-:S02]  /*af10*/  IMAD R5, R0, UR6, RZ ;  /* 0x0000000600057c24 */ /* 0x000fc4000f8e02ff */
[C---:B------:R-:W-:Y:S02]  /*af20*/  IMAD R3, R24.reuse, UR5, R3 ;  /* 0x0000000518037c24 */ /* 0x040fe4000f8e0203 */
[C---:B------:R-:W-:Y:S02]  /*af30*/  IMAD R5, R24.reuse, UR7, R5 ;  /* 0x0000000718057c24 */ /* 0x040fe4000f8e0205 */
[----:B------:R-:W-:-:S04]  /*af40*/  IMAD.WIDE.U32 R24, R24, UR6, RZ ;  /* 0x0000000618187c25 */ /* 0x000fc8000f8e00ff */
[----:B------:R-:W-:Y:S02]  /*af50*/  IMAD.IADD R29, R3, 0x1, R27 ;  /* 0x00000001031d7824 */ /* 0x000fe400078e021b */
[----:B------:R-:W-:Y:S01]  /*af60*/  IMAD.IADD R31, R5, 0x1, R25 ;  /* 0x00000001051f7824 */ /* 0x000fe200078e0219 */
[----:B------:R-:W-:Y:S06]  /*af70*/  @!P0 BRA `(.L_x_1682) ;  /* 0x0000000000408947 */ /* 0x000fec0003800000 */
        /* <DEDUP_REMOVED lines=16> */
.L_x_1682:
[----:B------:R-:W-:Y:S01]  /*b080*/  ULDC.U8 UR4, c[0x0][0x410] ;  /* 0x0001040000047ab9 */ /* 0x000fe20000000000 */
[----:B------:R-:W-:Y:S01]  /*b090*/  BSSY B0, `(.L_x_1683) ;  /* 0x00006c7000007945 */ /* 0x000fe20003800000 */
[----:B------:R-:W-:Y:S01]  /*b0a0*/  ISETP.NE.AND P0, PT, RZ, UR4, PT ;  /* 0x00000004ff007c0c */ /* 0x000fe2000bf05270 */
[----:B------:R-:W-:-:S12]  /*b0b0*/  IMAD.IADD R10, R176, 0x1, R178 ;  /* 0x00000001b00a7824 */ /* 0x000fd800078e02b2 */
[----:B------:R-:W-:Y:S05]  /*b0c0*/  @!P0 BRA `(.L_x_1684) ;  /* 0x00000034008c8947 */ /* 0x000fea0003800000 */
[----:B------:R-:W0:Y:S01]  /*b0d0*/  LDC R45, c[0x0][0x448] ;  /* 0x00011200ff2d7b82 */ /* 0x000e220000000800 */
[----:B------:R-:W-:Y:S01]  /*b0e0*/  IMAD.MOV.U32 R4, RZ, RZ, R26 ;  /* 0x000000ffff047224 */ /* 0x000fe200078e001a */
[----:B------:R-:W-:Y:S01]  /*b0f0*/  ULDC.64 UR4, c[0x0][0x3f8] ;  /* 0x0000fe0000047ab9 */ /* 0x000fe20000000a00 */
[----:B------:R-:W-:Y:S01]  /*b100*/  IMAD.MOV.U32 R8, RZ, RZ, R24 ;  /* 0x000000ffff087224 */ /* 0x000fe200078e0018 */
[----:B------:R-:W-:Y:S01]  /*b110*/  ULDC.64 UR6, c[0x0][0x408] ;  /* 0x0001020000067ab9 */ /* 0x000fe20000000a00 */
[----:B------:R-:W-:Y:S01]  /*b120*/  IMAD.MOV.U32 R9, RZ, RZ, R31 ;  /* 0x000000ffff097224 */ /* 0x000fe200078e001f */
[----:B------:R-:W-:Y:S01]  /*b130*/  ULDC.64 UR8, c[0x0][0x400] ;  /* 0x0001000000087ab9 */ /* 0x000fe20000000a00 */
[----:B0-----:R-:W-:-:S13]  /*b140*/  ISETP.NE.AND P0, PT, R45, 0x1, PT ;  /* 0x000000012d00780c */ /* 0x001fda0003f05270 */
[----:B------:R-:W0:Y:S08]  /*b150*/  @P0 LDC R3, c[0x0][0x44c] ;  /* 0x00011300ff030b82 */ /* 0x000e300000000800 */
[----:B------:R-:W1:Y:S01]  /*b160*/  @P0 LDC R5, c[0x0][0x450] ;  /* 0x00011400ff050b82 */ /* 0x000e620000000800 */
[----:B0-----:R-:W-:-:S04]  /*b170*/  @P0 IMAD.HI.U32 R0, R10, R3, RZ ;  /* 0x000000030a000227 */ /* 0x001fc800078e00ff */
[----:B------:R-:W-:Y:S01]  /*b180*/  IMAD.MOV.U32 R3, RZ, RZ, R10 ;  /* 0x000000ffff037224 */ /* 0x000fe200078e000a */
[----:B-1----:R-:W-:Y:S01]  /*b190*/  @P0 SHF.R.U32.HI R3, RZ, R5, R0 ;  /* 0x00000005ff030219 */ /* 0x002fe20000011600 */
[----:B------:R-:W-:-:S03]  /*b1a0*/  IMAD.MOV.U32 R5, RZ, RZ, R29 ;  /* 0x000000ffff057224 */ /* 0x000fc600078e001d */
[----:B------:R-:W-:Y:S01]  /*b1b0*/  SHF.R.S32.HI R0, RZ, 0x1f, R3 ;  /* 0x0000001fff007819 */ /* 0x000fe20000011403 */
[----:B------:R-:W-:-:S04]  /*b1c0*/  IMAD.WIDE.U32 R4, R3, UR4, R4 ;  /* 0x0000000403047c25 */ /* 0x000fc8000f8e0004 */
[----:B------:R-:W-:Y:S02]  /*b1d0*/  IMAD R6, R0, UR4, RZ ;  /* 0x0000000400067c24 */ /* 0x000fe4000f8e02ff */
[----:B------:R-:W-:-:S04]  /*b1e0*/  IMAD.WIDE.U32 R8, R3, UR6, R8 ;  /* 0x0000000603087c25 */ /* 0x000fc8000f8e0008 */
[----:B------:R-:W-:Y:S01]  /*b1f0*/  IMAD R0, R0, UR6, RZ ;  /* 0x0000000600007c24 */ /* 0x000fe2000f8e02ff */
[----:B------:R-:W-:Y:S01]  /*b200*/  IADD3 R38, P1, R8, UR8, RZ ;  /* 0x0000000808267c10 */ /* 0x000fe2000ff3e0ff */
[C---:B------:R-:W-:Y:S01]  /*b210*/  IMAD R13, R3.reuse, UR5, R6 ;  /* 0x00000005030d7c24 */ /* 0x040fe2000f8e0206 */
[----:B------:R-:W-:Y:S01]  /*b220*/  ULDC.64 UR4, c[0x0][0x3e8] ;  /* 0x0000fa0000047ab9 */ /* 0x000fe20000000a00 */
[----:B------:R-:W-:Y:S01]  /*b230*/  IMAD R3, R3, UR7, R0 ;  /* 0x0000000703037c24 */ /* 0x000fe2000f8e0200 */
[----:B------:R-:W-:Y:S01]  /*b240*/  IADD3 R6, P0, R4, UR4, RZ ;  /* 0x0000000404067c10 */ /* 0x000fe2000ff1e0ff */
[----:B------:R-:W-:-:S03]  /*b250*/  UMOV UR4, 0xffffffff ;  /* 0xffffffff00047882 */ /* 0x000fc60000000000 */
[----:B------:R-:W-:Y:S02]  /*b260*/  IADD3.X R13, R5, UR5, R13, P0, !PT ;  /* 0x00000005050d7c10 */ /* 0x000fe400087fe40d */
[----:B------:R-:W-:Y:S01]  /*b270*/  IADD3.X R3, R9, UR9, R3, P1, !PT ;  /* 0x0000000909037c10 */ /* 0x000fe20008ffe403 */
[----:B------:R-:W-:Y:S06]  /*b280*/  BRA.DIV UR4, `(.L_x_1685) ;  /* 0x000001fa047c7947 */ /* 0x000fec000b800000 */
[----:B------:R0:W1:Y:S04]  /*b290*/  SHFL.IDX PT, R0, R13, RZ, 0x1e1f ;  /* 0x001e1fff0d007589 */ /* 0x00006800000e0000 */
[----:B------:R-:W2:Y:S04]  /*b2a0*/  SHFL.IDX PT, R6, R6, RZ, 0x1e1f ;  /* 0x001e1fff06067589 */ /* 0x000ea800000e0000 */
[----:B------:R-:W3:Y:S04]  /*b2b0*/  SHFL.IDX PT, R3, R3, RZ, 0x1e1f ;  /* 0x001e1fff03037589 */ /* 0x000ee800000e0000 */
[----:B0-----:R-:W4:Y:S02]  /*b2c0*/  SHFL.IDX PT, R38, R38, RZ, 0x1e1f ;  /* 0x001e1fff26267589 */ /* 0x001f2400000e0000 */
.L_x_2007:
[----:B------:R-:W-:Y:S01]  /*b2d0*/  IMAD R45, R170, R45, RZ ;  /* 0x0000002daa2d7224 */ /* 0x000fe200078e02ff */
[----:B------:R-:W-:Y:S01]  /*b2e0*/  BSSY B1, `(.L_x_1686) ;  /* 0x000004c000017945 */ /* 0x000fe20003800000 */
[----:B------:R-:W-:Y:S02]  /*b2f0*/  CS2R R8, SRZ ;  /* 0x0000000000087805 */ /* 0x000fe4000001ff00 */
[----:B------:R-:W-:Y:S02]  /*b300*/  CS2R R12, SRZ ;  /* 0x00000000000c7805 */ /* 0x000fe4000001ff00 */
[----:B------:R-:W-:Y:S02]  /*b310*/  CS2R R20, SRZ ;  /* 0x0000000000147805 */ /* 0x000fe4000001ff00 */
[----:B------:R-:W-:Y:S02]  /*b320*/  ISETP.GE.AND P0, PT, R10, R45, PT ;  /* 0x0000002d0a00720c */ /* 0x000fe40003f06270 */
        /* <DEDUP_REMOVED lines=10> */
[----:B------:R-:W3:Y:S01]  /*b3d0*/  LDL R41, [R1+0x44] ;  /* 0x0000440001297983 */ /* 0x000ee20000100800 */
[----:B------:R-:W-:-:S03]  /*b3e0*/  ULDC UR4, c[0x0][0x3f4] ;  /* 0x0000fd0000047ab9 */ /* 0x000fc60000000800 */
[----:B------:R-:W3:Y:S04]  /*b3f0*/  LDL R40, [R1+0x40] ;  /* 0x0000400001287983 */ /* 0x000ee80000100800 */
[----:B------:R-:W3:Y:S04]  /*b400*/  LDL R39, [R1+0x3c] ;  /* 0x00003c0001277983 */ /* 0x000ee80000100800 */
[----:B------:R-:W3:Y:S04]  /*b410*/  LDL R51, [R1+0x38] ;  /* 0x0000380001337983 */ /* 0x000ee80000100800 */
[----:B------:R-:W3:Y:S01]  /*b420*/  LDL R50, [R1+0x34] ;  /* 0x0000340001327983 */ /* 0x000ee20000100800 */
[----:B------:R-:W-:-:S02]  /*b430*/  ISETP.GE.AND P5, PT, R174, UR4, PT ;  /* 0x00000004ae007c0c */ /* 0x000fc4000bfa6270 */
[----:B------:R-:W-:Y:S02]  /*b440*/  CS2R R34, SRZ ;  /* 0x0000000000227805 */ /* 0x000fe4000001ff00 */
[----:B------:R-:W-:Y:S02]  /*b450*/  ISETP.GE.AND P2, PT, R190, UR4, PT ;  /* 0x00000004be007c0c */ /* 0x000fe4000bf46270 */
[----:B------:R-:W-:Y:S02]  /*b460*/  CS2R R36, SRZ ;  /* 0x0000000000247805 */ /* 0x000fe4000001ff00 */
[----:B------:R-:W-:Y:S02]  /*b470*/  ISETP.GE.AND P3, PT, R189, UR4, PT ;  /* 0x00000004bd007c0c */ /* 0x000fe4000bf66270 */
[----:B------:R-:W-:-:S03]  /*b480*/  CS2R R30, SRZ ;  /* 0x00000000001e7805 */ /* 0x000fc6000001ff00 */
[----:B------:R-:W-:Y:S02]  /*b490*/  @!P5 SHF.R.S32.HI R7, RZ, 0x1f, R174 ;  /* 0x0000001fff07d819 */ /* 0x000fe400000114ae */
[C---:B--2---:R-:W-:Y:S02]  /*b4a0*/  @!P5 IADD3 R4, P0, R174.reuse, R6, RZ ;  /* 0x00000006ae04d210 */ /* 0x044fe40007f1e0ff */
[----:B----4-:R-:W-:Y:S02]  /*b4b0*/  @!P5 IADD3 R8, P1, R174, R38, RZ ;  /* 0x00000026ae08d210 */ /* 0x010fe40007f3e0ff */
[----:B------:R-:W-:Y:S01]  /*b4c0*/  @!P2 IADD3 R10, P4, R190, R6, RZ ;  /* 0x00000006be0aa210 */ /* 0x000fe20007f9e0ff */
[--C-:B-1----:R-:W-:Y:S02]  /*b4d0*/  @!P5 IMAD.X R5, R0, 0x1, R7.reuse, P0 ;  /* 0x000000010005d824 */ /* 0x102fe400000e0607 */
[----:B---3--:R-:W-:Y:S01]  /*b4e0*/  @!P5 IMAD.X R9, R3, 0x1, R7, P1 ;  /* 0x000000010309d824 */ /* 0x008fe200008e0607 */
[----:B------:R-:W-:-:S02]  /*b4f0*/  ISETP.GE.AND P1, PT, R196, UR4, PT ;  /* 0x00000004c4007c0c */ /* 0x000fc4000bf26270 */
[----:B------:R-:W5:Y:S01]  /*b500*/  @!P5 LD.E.64 R34, desc[UR42][R4.64] ;  /* 0x0000002a0422d980 */ /* 0x000f62000c101b00 */
[----:B------:R-:W-:-:S03]  /*b510*/  @!P2 IADD3 R12, P0, R190, R38, RZ ;  /* 0x00000026be0ca210 */ /* 0x000fc60007f1e0ff */
[----:B------:R0:W5:Y:S01]  /*b520*/  @!P5 LD.E.64 R36, desc[UR42][R8.64] ;  /* 0x0000002a0824d980 */ /* 0x000162000c101b00 */
[----:B------:R-:W-:Y:S02]  /*b530*/  @!P3 IADD3 R48, P5, R189, R38, RZ ;  /* 0x00000026bd30b210 */ /* 0x000fe40007fbe0ff */
[----:B------:R-:W-:Y:S02]  /*b540*/  CS2R R32, SRZ ;  /* 0x0000000000207805 */ /* 0x000fe4000001ff00 */
[----:B------:R-:W-:Y:S02]  /*b550*/  CS2R R26, SRZ ;  /* 0x00000000001a7805 */ /* 0x000fe4000001ff00 */
[----:B------:R-:W-:Y:S02]  /*b560*/  CS2R R28, SRZ ;  /* 0x00000000001c7805 */ /* 0x000fe4000001ff00 */
[----:B------:R-:W-:Y:S02]  /*b570*/  CS2R R20, SRZ ;  /* 0x0000000000147805 */ /* 0x000fe4000001ff00 */
[----:B------:R-:W-:-:S02]  /*b580*/  CS2R R24, SRZ ;  /* 0x0000000000187805 */ /* 0x000fc4000001ff00 */
[----:B0-----:R-:W-:Y:S01]  /*b590*/  CS2R R8, SRZ ;  /* 0x0000000000087805 */ /* 0x001fe2000001ff00 */
[C-C-:B------:R-:W-:Y:S01]  /*b5a0*/  @!P2 IMAD.X R11, R0.reuse, 0x1, R41.reuse, P4 ;  /* 0x00000001000ba824 */ /* 0x140fe200020e0629 */
[----:B------:R-:W-:Y:S01]  /*b5b0*/  @!P3 IADD3 R14, P4, R189, R6, RZ ;  /* 0x00000006bd0eb210 */ /* 0x000fe20007f9e0ff */
[C---:B------:R-:W-:Y:S02]  /*b5c0*/  @!P2 IMAD.X R13, R3.reuse, 0x1, R41, P0 ;  /* 0x00000001030da824 */ /* 0x040fe400000e0629 */
[--C-:B------:R-:W-:Y:S01]  /*b5d0*/  @!P3 IMAD.X R49, R3, 0x1, R40.reuse, P5 ;  /* 0x000000010331b824 */ /* 0x100fe200028e0628 */
[----:B------:R-:W5:Y:S01]  /*b5e0*/  @!P2 LD.E.64 R30, desc[UR42][R10.64] ;  /* 0x0000002a0a1ea980 */ /* 0x000f62000c101b00 */
[----:B------:R-:W-:Y:S01]  /*b5f0*/  @!P3 IMAD.X R15, R0, 0x1, R40, P4 ;  /* 0x00000001000fb824 */ /* 0x000fe200020e0628 */
[----:B------:R-:W-:Y:S02]  /*b600*/  ISETP.GE.AND P0, PT, R191, UR4, PT ;  /* 0x00000004bf007c0c */ /* 0x000fe4000bf06270 */
[----:B------:R0:W5:Y:S01]  /*b610*/  @!P2 LD.E.64 R32, desc[UR42][R12.64] ;  /* 0x0000002a0c20a980 */ /* 0x000162000c101b00 */
[----:B------:R-:W-:-:S02]  /*b620*/  ISETP.GE.AND P2, PT, R197, UR4, PT ;  /* 0x00000004c5007c0c */ /* 0x000fc4000bf46270 */
[C---:B------:R-:W-:Y:S01]  /*b630*/  @!P1 IADD3 R42, P4, R196.reuse, R38, RZ ;  /* 0x00000026c42a9210 */ /* 0x040fe20007f9e0ff */
[----:B------:R1:W5:Y:S04]  /*b640*/  @!P3 LD.E.64 R26, desc[UR42][R14.64] ;  /* 0x0000002a0e1ab980 */ /* 0x000368000c101b00 */
[----:B------:R2:W5:Y:S01]  /*b650*/  @!P3 LD.E.64 R28, desc[UR42][R48.64] ;  /* 0x0000002a301cb980 */ /* 0x000562000c101b00 */
[----:B------:R-:W-:Y:S01]  /*b660*/  @!P1 IADD3 R40, P3, R196, R6, RZ ;  /* 0x00000006c4289210 */ /* 0x000fe20007f7e0ff */
[----:B------:R-:W-:-:S04]  /*b670*/  @!P1 IMAD.X R43, R3, 0x1, R39, P4 ;  /* 0x00000001032b9824 */ /* 0x000fc800020e0627 */
[----:B------:R-:W-:Y:S01]  /*b680*/  @!P1 IMAD.X R41, R0, 0x1, R39, P3 ;  /* 0x0000000100299824 */ /* 0x000fe200018e0627 */
[----:B------:R2:W5:Y:S01]  /*b690*/  @!P1 LD.E.64 R24, desc[UR42][R42.64] ;  /* 0x0000002a2a189980 */ /* 0x000562000c101b00 */
[----:B------:R-:W-:-:S03]  /*b6a0*/  @!P0 IADD3 R46, P5, R191, R6, RZ ;  /* 0x00000006bf2e8210 */ /* 0x000fc60007fbe0ff */
[----:B------:R2:W5:Y:S01]  /*b6b0*/  @!P1 LD.E.64 R20, desc[UR42][R40.64] ;  /* 0x0000002a28149980 */ /* 0x000562000c101b00 */
[----:B------:R-:W-:Y:S02]  /*b6c0*/  @!P0 IADD3 R4, P1, R191, R38, RZ ;  /* 0x00000026bf048210 */ /* 0x000fe40007f3e0ff */
[C---:B------:R-:W-:Y:S02]  /*b6d0*/  @!P2 IADD3 R6, P3, R197.reuse, R6, RZ ;  /* 0x00000006c506a210 */ /* 0x040fe40007f7e0ff */
[----:B------:R-:W-:Y:S02]  /*b6e0*/  @!P2 IADD3 R38, P4, R197, R38, RZ ;  /* 0x00000026c526a210 */ /* 0x000fe40007f9e0ff */
[----:B0-----:R-:W-:Y:S02]  /*b6f0*/  CS2R R12, SRZ ;  /* 0x00000000000c7805 */ /* 0x001fe4000001ff00 */
[----:B-1----:R-:W-:Y:S02]  /*b700*/  CS2R R14, SRZ ;  /* 0x00000000000e7805 */ /* 0x002fe4000001ff00 */
[----:B------:R-:W-:Y:S01]  /*b710*/  CS2R R10, SRZ ;  /* 0x00000000000a7805 */ /* 0x000fe2000001ff00 */
[----:B------:R-:W-:-:S02]  /*b720*/  @!P0 IMAD.X R47, R0, 0x1, R51, P5 ;  /* 0x00000001002f8824 */ /* 0x000fc400028e0633 */
[C---:B------:R-:W-:Y:S02]  /*b730*/  @!P0 IMAD.X R5, R3.reuse, 0x1, R51, P1 ;  /* 0x0000000103058824 */ /* 0x040fe400008e0633 */
[--C-:B------:R-:W-:Y:S01]  /*b740*/  @!P2 IMAD.X R7, R0, 0x1, R50.reuse, P3 ;  /* 0x000000010007a824 */ /* 0x100fe200018e0632 */
[----:B------:R2:W5:Y:S01]  /*b750*/  @!P0 LD.E.64 R12, desc[UR42][R46.64] ;  /* 0x0000002a2e0c8980 */ /* 0x000562000c101b00 */
[----:B------:R-:W-:-:S03]  /*b760*/  @!P2 IMAD.X R39, R3, 0x1, R50, P4 ;  /* 0x000000010327a824 */ /* 0x000fc600020e0632 */
[----:B------:R2:W5:Y:S04]  /*b770*/  @!P0 LD.E.64 R14, desc[UR42][R4.64] ;  /* 0x0000002a040e8980 */ /* 0x000568000c101b00 */
[----:B------:R2:W5:Y:S04]  /*b780*/  @!P2 LD.E.64 R8, desc[UR42][R6.64] ;  /* 0x0000002a0608a980 */ /* 0x000568000c101b00 */
[----:B------:R2:W5:Y:S02]  /*b790*/  @!P2 LD.E.64 R10, desc[UR42][R38.64] ;  /* 0x0000002a260aa980 */ /* 0x000564000c101b00 */
.L_x_1687:
[----:B------:R-:W-:Y:S05]  /*b7a0*/  BSYNC B1 ;  /* 0x0000000000017941 */ /* 0x000fea0003800000 */
.L_x_1686:
[----:B------:R-:W-:Y:S01]  /*b7b0*/  ULEA.HI UR4, UR37, UR37, URZ, 0x1 ;  /* 0x0000002525047291 */ /* 0x000fe2000f8f083f */
[----:B---3--:R-:W-:Y:S01]  /*b7c0*/  VIADDMNMX R3, R45, -R178, 0x80, PT ;  /* 0x000000802d037446 */ /* 0x008fe200038009b2 */
[----:B------:R-:W-:Y:S02]  /*b7d0*/  BSSY B1, `(.L_x_1688) ;  /* 0x0000008000017945 */ /* 0x000fe40003800000 */
[----:B------:R-:W-:Y:S01]  /*b7e0*/  ULOP3.LUT UR4, UR4, 0xfffffffe, URZ, 0xc0, !UPT ;  /* 0xfffffffe04047892 */ /* 0x000fe2000f8ec03f */
[----:B------:R-:W-:-:S03]  /*b7f0*/  ISETP.GE.AND P1, PT, R176, R3, PT ;  /* 0x00000003b000720c */ /* 0x000fc60003f26270 */
[----:B------:R-:W-:-:S06]  /*b800*/  UIADD3 UR4, UR37, -UR4, URZ ;  /* 0x8000000425047290 */ /* 0x000fcc000fffe03f */
[----:B--2---:R-:W-:-:S05]  /*b810*/  IMAD.U32 R5, RZ, RZ, UR4 ;  /* 0x00000004ff057e24 */ /* 0x004fca000f8e00ff */
[----:B------:R-:W-:-:S04]  /*b820*/  SHF.L.U32 R5, R5, 0x1f, RZ ;  /* 0x0000001f05057819 */ /* 0x000fc800000006ff */
[----:B------:R-:W0:Y:S02]  /*b830*/  SYNCS.PHASECHK.TRANS64.TRYWAIT P0, [R16+URZ+0x22800], R5 ;  /* 0x02280005100075a7 */ /* 0x000e24000800017f */
[----:B0-----:R-:W-:Y:S05]  /*b840*/  @!P0 BRA `(.L_x_1689) ;  /* 0x000001f4007c8947 */ /* 0x001fea0003800000 */
.L_x_2008:
[----:B------:R-:W-:Y:S05]  /*b850*/  BSYNC B1 ;  /* 0x0000000000017941 */ /* 0x000fea0003800000 */
.L_x_1688:
[----:B------:R-:W-:Y:S05]  /*b860*/  @P1 BRA `(.L_x_1690) ;  /* 0x0000006400241947 */ /* 0x000fea0003800000 */
[----:B-1----:R-:W1:Y:S01]  /*b870*/  LDC R0, c[0x0][0x3f4] ;  /* 0x0000fd00ff007b82 */ /* 0x002e620000000800 */
[----:B------:R-:W-:Y:S01]  /*b880*/  BSSY B1, `(.L_x_1691) ;  /* 0x000007f000017945 */ /* 0x000fe20003800000 */
[-C--:B-1----:R-:W-:Y:S02]  /*b890*/  ISETP.GE.AND P0, PT, R174, R0.reuse, PT ;  /* 0x00000000ae00720c */ /* 0x082fe40003f06270 */
[-C--:B------:R-:W-:Y:S02]  /*b8a0*/  ISETP.GE.AND P1, PT, R190, R0.reuse, PT ;  /* 0x00000000be00720c */ /* 0x080fe40003f26270 */
[-C--:B------:R-:W-:Y:S02]  /*b8b0*/  ISETP.GE.AND P2, PT, R189, R0.reuse, PT ;  /* 0x00000000bd00720c */ /* 0x080fe40003f46270 */
[-C--:B------:R-:W-:Y:S02]  /*b8c0*/  ISETP.GE.AND P3, PT, R196, R0.reuse, PT ;  /* 0x00000000c400720c */ /* 0x080fe40003f66270 */
[----:B------:R-:W-:-:S02]  /*b8d0*/  ISETP.GE.AND P4, PT, R191, R0, PT ;  /* 0x00000000bf00720c */ /* 0x000fc40003f86270 */
[----:B------:R-:W-:Y:S01]  /*b8e0*/  ISETP.GE.AND P5, PT, R197, R0, PT ;  /* 0x00000000c500720c */ /* 0x000fe20003fa6270 */
[----:B------:R-:W-:Y:S02]  /*b8f0*/  IMAD.IADD R0, R16, 0x1, R202 ;  /* 0x0000000110007824 */ /* 0x000fe400078e02ca */
[----:B------:R-:W-:Y:S10]  /*b900*/  @P0 BRA `(.L_x_1692) ;  /* 0x0000000400d80947 */ /* 0x000ff40003800000 */
[----:B0-----:R-:W0:Y:S01]  /*b910*/  LDS.128 R4, [R0+0x10400] ;  /* 0x0104000000047984 */ /* 0x001e220000000c00 */
[----:B----45:R-:W-:Y:S02]  /*b920*/  SHF.R.U32.HI R38, RZ, 0x8, R34 ;  /* 0x00000008ff267819 */ /* 0x030fe40000011622 */
[----:B------:R-:W-:Y:S02]  /*b930*/  LOP3.LUT R3, R34, 0xff, RZ, 0xc0, !PT ;  /* 0x000000ff22037812 */ /* 0x000fe400078ec0ff */
        /* <DEDUP_REMOVED lines=26> */
[--C-:B------:R-:W-:Y:S01]  /*bae0*/  HADD2.F32 R35, -RZ, R3.reuse.H0_H0 ;  /* 0x20000003ff237230 */ /* 0x100fe20000004100 */
[----:B------:R-:W-:Y:S01]  /*baf0*/  LOP3.LUT R39, R39, 0xff000000, R34, 0xf8, !PT ;  /* 0xff00000027277812 */ /* 0x000fe200078ef822 */
[----:B------:R-:W-:Y:S01]  /*bb00*/  HADD2.F32 R34, -RZ, R3.H1_H1 ;  /* 0x30000003ff227230 */ /* 0x000fe20000004100 */
[--C-:B------:R-:W-:Y:S01]  /*bb10*/  LOP3.LUT R43, R43, 0xff0000, R36.reuse, 0xf8, !PT ;  /* 0x00ff00002b2b7812 */ /* 0x100fe200078ef824 */
[----:B------:R-:W-:Y:S01]  /*bb20*/  HADD2.F32 R46, -RZ, R42.H1_H1 ;  /* 0x3000002aff2e7230 */ /* 0x000fe20000004100 */
[----:B------:R-:W-:Y:S01]  /*bb30*/  F2FP.F16.E4M3.UNPACK_B R6, R6 ;  /* 0x00000006ff06723e */ /* 0x000fe200020006ff */
[----:B------:R-:W-:Y:S01]  /*bb40*/  HADD2.F32 R40, -RZ, R38.H1_H1 ;  /* 0x30000026ff287230 */ /* 0x000fe20000004100 */
[----:B------:R-:W-:Y:S01]  /*bb50*/  LOP3.LUT R43, R43, 0xff000000, R36, 0xf8, !PT ;  /* 0xff0000002b2b7812 */ /* 0x000fe200078ef824 */
[----:B------:R-:W-:Y:S01]  /*bb60*/  HADD2.F32 R42, -RZ, R42.H0_H0 ;  /* 0x2000002aff2a7230 */ /* 0x000fe20000004100 */
[-C--:B------:R-:W-:Y:S01]  /*bb70*/  F2FP.F16.E4M3.UNPACK_B R36, R7.reuse ;  /* 0x00000007ff24723e */ /* 0x080fe200020006ff */
[C---:B------:R-:W-:Y:S01]  /*bb80*/  FMUL.FTZ R48, R34.reuse, R46 ;  /* 0x0000002e22307220 */ /* 0x040fe20000410000 */
[----:B------:R-:W-:Y:S01]  /*bb90*/  F2FP.F16.E4M3.UNPACK_B R37, R7.H1 ;  /* 0x00000007ff25723e */ /* 0x000fe200030006ff */
        /* <DEDUP_REMOVED lines=56> */
[----:B------:R-:W-:Y:S02]  /*bf20*/  HADD2.F32 R3, -RZ, R7.H1_H1 ;  /* 0x30000007ff037230 */ /* 0x000fe40000004100 */
[C---:B------:R-:W-:Y:S01]  /*bf30*/  FMUL.FTZ R42, R4.reuse, R5 ;  /* 0x00000005042a7220 */ /* 0x040fe20000410000 */
[----:B------:R-:W-:Y:S02]  /*bf40*/  HADD2.F32 R6, -RZ, R39.H0_H0 ;  /* 0x20000027ff067230 */ /* 0x000fe40000004100 */
[----:B------:R-:W-:Y:S01]  /*bf50*/  FMUL.FTZ R39, R4, R35 ;  /* 0x0000002304277220 */ /* 0x000fe20000410000 */
        /* <DEDUP_REMOVED lines=17> */
.L_x_1692:
[----:B------:R-:W-:Y:S05]  /*c070*/  BSYNC B1 ;  /* 0x0000000000017941 */ /* 0x000fea0003800000 */
.L_x_1691:
[----:B------:R-:W-:Y:S04]  /*c080*/  BSSY B1, `(.L_x_1693) ;  /* 0x000007c000017945 */ /* 0x000fe80003800000 */
[----:B------:R-:W-:Y:S05]  /*c090*/  @P1 BRA `(.L_x_1694) ;  /* 0x0000000400e81947 */ /* 0x000fea0003800000 */
[----:B01----:R-:W0:Y:S01]  /*c0a0*/  LDS.128 R4, [R225] ;  /* 0x00000000e1047984 */ /* 0x003e220000000c00 */
[----:B-----5:R-:W-:Y:S02]  /*c0b0*/  SHF.R.U32.HI R35, RZ, 0x8, R31 ;  /* 0x00000008ff237819 */ /* 0x020fe4000001161f */
[----:B------:R-:W-:Y:S02]  /*c0c0*/  SHF.R.U32.HI R40, RZ, 0x8, R33 ;  /* 0x00000008ff287819 */ /* 0x000fe40000011621 */
[----:B------:R-:W-:Y:S02]  /*c0d0*/  SHF.R.U32.HI R37, RZ, 0x8, R32 ;  /* 0x00000008ff257819 */ /* 0x000fe40000011620 */
[----:B------:R-:W-:Y:S02]  /*c0e0*/  LOP3.LUT R36, R31, 0xff, RZ, 0xc0, !PT ;  /* 0x000000ff1f247812 */ /* 0x000fe400078ec0ff */
[----:B------:R-:W-:Y:S02]  /*c0f0*/  LOP3.LUT R41, R33, 0xff, RZ, 0xc0, !PT ;  /* 0x000000ff21297812 */ /* 0x000fe400078ec0ff */
[----:B------:R-:W-:-:S02]  /*c100*/  LOP3.LUT R35, R35, 0xff, RZ, 0xc0, !PT ;  /* 0x000000ff23237812 */ /* 0x000fc400078ec0ff */
[----:B------:R-:W-:Y:S02]  /*c110*/  LOP3.LUT R40, R40, 0xff, RZ, 0xc0, !PT ;  /* 0x000000ff28287812 */ /* 0x000fe400078ec0ff */
[----:B------:R-:W-:Y:S02]  /*c120*/  SHF.R.U32.HI R3, RZ, 0x8, R30 ;  /* 0x00000008ff037819 */ /* 0x000fe4000001161e */
[----:B----4-:R-:W-:Y:S02]  /*c130*/  LOP3.LUT R38, R37, 0xff, RZ, 0xc0, !PT ;  /* 0x000000ff25267812 */ /* 0x010fe400078ec0ff */
[----:B------:R-:W-:Y:S02]  /*c140*/  PRMT R37, R35, 0x7604, R36 ;  /* 0x0000760423257816 */ /* 0x000fe40000000024 */
[----:B------:R-:W-:Y:S02]  /*c150*/  PRMT R41, R40, 0x7604, R41 ;  /* 0x0000760428297816 */ /* 0x000fe40000000029 */
[----:B------:R-:W-:-:S02]  /*c160*/  SHF.R.U32.HI R36, RZ, 0x10, R31 ;  /* 0x00000010ff247819 */ /* 0x000fc4000001161f */
[----:B------:R-:W-:Y:S02]  /*c170*/  SHF.R.U32.HI R40, RZ, 0x10, R33 ;  /* 0x00000010ff287819 */ /* 0x000fe40000011621 */
[----:B------:R-:W-:Y:S02]  /*c180*/  LOP3.LUT R34, R30, 0xff, RZ, 0xc0, !PT ;  /* 0x000000ff1e227812 */ /* 0x000fe400078ec0ff */
[----:B------:R-:W-:Y:S02]  /*c190*/  LOP3.LUT R3, R3, 0xff, RZ, 0xc0, !PT ;  /* 0x000000ff03037812 */ /* 0x000fe400078ec0ff */
[----:B------:R-:W-:Y:S02]  /*c1a0*/  LOP3.LUT R36, R36, 0xff, RZ, 0xc0, !PT ;  /* 0x000000ff24247812 */ /* 0x000fe400078ec0ff */
[----:B------:R-:W-:Y:S02]  /*c1b0*/  LOP3.LUT R40, R40, 0xff, RZ, 0xc0, !PT ;  /* 0x000000ff28287812 */ /* 0x000fe400078ec0ff */
[----:B------:R-:W-:-:S02]  /*c1c0*/  LOP3.LUT R39, R32, 0xff, RZ, 0xc0, !PT ;  /* 0x000000ff20277812 */ /* 0x000fc400078ec0ff */
[----:B------:R-:W-:Y:S02]  /*c1d0*/  PRMT R34, R3, 0x7604, R34 ;  /* 0x0000760403227816 */ /* 0x000fe40000000022 */
[----:B------:R-:W-:Y:S02]  /*c1e0*/  SHF.R.U32.HI R3, RZ, 0x10, R30 ;  /* 0x00000010ff037819 */ /* 0x000fe4000001161e */
[----:B------:R-:W-:Y:S02]  /*c1f0*/  SHF.R.U32.HI R35, RZ, 0x10, R32 ;  /* 0x00000010ff237819 */ /* 0x000fe40000011620 */
[----:B------:R-:W-:Y:S02]  /*c200*/  PRMT R37, R36, 0x7054, R37 ;  /* 0x0000705424257816 */ /* 0x000fe40000000025 */
        /* <DEDUP_REMOVED lines=8> */
[-C--:B0-----:R-:W-:Y:S02]  /*c290*/  F2FP.F16.E4M3.UNPACK_B R3, R6.reuse.H1 ;  /* 0x00000006ff03723e */ /* 0x081fe400030006ff */
[----:B------:R-:W-:Y:S02]  /*c2a0*/  F2FP.F16.E4M3.UNPACK_B R38, R41 ;  /* 0x00000029ff26723e */ /* 0x000fe400020006ff */
[----:B------:R-:W-:Y:S01]  /*c2b0*/  F2FP.F16.E4M3.UNPACK_B R34, R37 ;  /* 0x00000025ff22723e */ /* 0x000fe200020006ff */
[--C-:B------:R-:W-:Y:S01]  /*c2c0*/  HADD2.F32 R31, -RZ, R3.reuse.H0_H0 ;  /* 0x20000003ff1f7230 */ /* 0x100fe20000004100 */
[----:B------:R-:W-:Y:S01]  /*c2d0*/  LOP3.LUT R35, R35, 0xff000000, R30, 0xf8, !PT ;  /* 0xff00000023237812 */ /* 0x000fe200078ef81e */
[----:B------:R-:W-:Y:S01]  /*c2e0*/  HADD2.F32 R30, -RZ, R3.H1_H1 ;  /* 0x30000003ff1e7230 */ /* 0x000fe20000004100 */
        /* <DEDUP_REMOVED lines=84> */
[----:B------:R2:W-:Y:S02]  /*c830*/  STS.128 [R225], R4 ;  /* 0x00000004e1007388 */ /* 0x0005e40000000c00 */
.L_x_1694:
[----:B------:R-:W-:Y:S05]  /*c840*/  BSYNC B1 ;  /* 0x0000000000017941 */ /* 0x000fea0003800000 */
.L_x_1693:
[----:B------:R-:W-:Y:S04]  /*c850*/  BSSY B1, `(.L_x_1695) ;  /* 0x0000078000017945 */ /* 0x000fe80003800000 */
[----:B------:R-:W-:Y:S05]  /*c860*/  @P2 BRA `(.L_x_1696) ;  /* 0x0000000400d82947 */ /* 0x000fea0003800000 */
[----:B012---:R-:W0:Y:S01]  /*c870*/  LDS.128 R4, [R0+0x12400] ;  /* 0x0124000000047984 */ /* 0x007e220000000c00 */
[----:B-----5:R-:W-:Y:S02]  /*c880*/  SHF.R.U32.HI R30, RZ, 0x8, R26 ;  /* 0x00000008ff1e7819 */ /* 0x020fe4000001161a */
        /* <DEDUP_REMOVED lines=37> */
[C---:B----4-:R-:W-:Y:S01]  /*cae0*/  FMUL.FTZ R38, R26.reuse, R36 ;  /* 0x000000241a267220 */ /* 0x050fe20000410000 */
        /* <DEDUP_REMOVED lines=78> */
.L_x_1696:
[----:B------:R-:W-:Y:S05]  /*cfd0*/  BSYNC B1 ;  /* 0x0000000000017941 */ /* 0x000fea0003800000 */
.L_x_1695:
[----:B------:R-:W-:Y:S04]  /*cfe0*/  BSSY B1, `(.L_x_1697) ;  /* 0x000007c000017945 */ /* 0x000fe80003800000 */
[----:B------:R-:W-:Y:S05]  /*cff0*/  @P3 BRA `(.L_x_1698) ;  /* 0x0000000400e83947 */ /* 0x000fea0003800000 */
[----:B0123--:R-:W0:Y:S01]  /*d000*/  LDS.128 R4, [R225+0x2000] ;  /* 0x00200000e1047984 */ /* 0x00fe220000000c00 */
        /* <DEDUP_REMOVED lines=8> */
[----:B------:R-:W-:Y:S02]  /*d090*/  LOP3.LUT R30, R29, 0xff, RZ, 0xc0, !PT ;  /* 0x000000ff1d1e7812 */ /* 0x000fe400078ec0ff */
        /* <DEDUP_REMOVED lines=66> */
[C---:B----4-:R-:W-:Y:S01]  /*d4c0*/  FFMA.FTZ R38, R25.reuse, R29, -R26 ;  /* 0x0000001d19267223 */ /* 0x050fe2000001081a */
        /* <DEDUP_REMOVED lines=45> */
.L_x_1698:
[----:B------:R-:W-:Y:S05]  /*d7a0*/  BSYNC B1 ;  /* 0x0000000000017941 */ /* 0x000fea0003800000 */
.L_x_1697:
[----:B------:R-:W-:Y:S04]  /*d7b0*/  BSSY B1, `(.L_x_1699) ;  /* 0x0000078000017945 */ /* 0x000fe80003800000 */
[----:B------:R-:W-:Y:S05]  /*d7c0*/  @P4 BRA `(.L_x_1700) ;  /* 0x0000000400d84947 */ /* 0x000fea0003800000 */
[----:B0123--:R-:W0:Y:S01]  /*d7d0*/  LDS.128 R4, [R0+0x14400] ;  /* 0x0144000000047984 */ /* 0x00fe220000000c00 */
        /* <DEDUP_REMOVED lines=117> */
.L_x_1700:
[----:B------:R-:W-:Y:S05]  /*df30*/  BSYNC B1 ;  /* 0x0000000000017941 */ /* 0x000fea0003800000 */
.L_x_1699:
[----:B------:R-:W-:Y:S05]  /*df40*/  @P5 BRA `(.L_x_1690) ;  /* 0x0000003c006c5947 */ /* 0x000fea0003800000 */
[----:B0123--:R-:W0:Y:S01]  /*df50*/  LDS.128 R4, [R225+0x4000] ;  /* 0x00400000e1047984 */ /* 0x00fe220000000c00 */
[----:B-----5:R-:W-:Y:S02]  /*df60*/  SHF.R.U32.HI R12, RZ, 0x8, R9 ;  /* 0x00000008ff0c7819 */ /* 0x020fe40000011609 */
[----:B------:R-:W-:Y:S02]  /*df70*/  SHF.R.U32.HI R20, RZ, 0x8, R11 ;  /* 0x00000008ff147819 */ /* 0x000fe4000001160b */
[----:B------:R-:W-:Y:S02]  /*df80*/  LOP3.LUT R13, R9, 0xff, RZ, 0xc0, !PT ;  /* 0x000000ff090d7812 */ /* 0x000fe400078ec0ff */
[----:B------:R-:W-:Y:S02]  /*df90*/  LOP3.LUT R21, R11, 0xff, RZ, 0xc0, !PT ;  /* 0x000000ff0b157812 */ /* 0x000fe400078ec0ff */
[----:B------:R-:W-:Y:S02]  /*dfa0*/  LOP3.LUT R12, R12, 0xff, RZ, 0xc0, !PT ;  /* 0x000000ff0c0c7812 */ /* 0x000fe400078ec0ff */
[----:B------:R-:W-:-:S02]  /*dfb0*/  LOP3.LUT R20, R20, 0xff, RZ, 0xc0, !PT ;  /* 0x000000ff14147812 */ /* 0x000fc400078ec0ff */
[----:B------:R-:W-:Y:S02]  /*dfc0*/  SHF.R.U32.HI R0, RZ, 0x8, R8 ;  /* 0x00000008ff007819 */ /* 0x000fe40000011608 */
[----:B------:R-:W-:Y:S02]  /*dfd0*/  SHF.R.U32.HI R14, RZ, 0x8, R10 ;  /* 0x00000008ff0e7819 */ /* 0x000fe4000001160a */
[----:B------:R-:W-:Y:S02]  /*dfe0*/  PRMT R13, R12, 0x7604, R13 ;  /* 0x000076040c0d7816 */ /* 0x000fe4000000000d */
[----:B------:R-:W-:Y:S02]  /*dff0*/  PRMT R21, R20, 0x7604, R21 ;  /* 0x0000760414157816 */ /* 0x000fe40000000015 */
[----:B------:R-:W-:Y:S02]  /*e000*/  SHF.R.U32.HI R12, RZ, 0x10, R9 ;  /* 0x00000010ff0c7819 */ /* 0x000fe40000011609 */
[----:B------:R-:W-:-:S02]  /*e010*/  SHF.R.U32.HI R20, RZ, 0x10, R11 ;  /* 0x00000010ff147819 */ /* 0x000fc4000001160b */
[----:B------:R-:W-:Y:S02]  /*e020*/  LOP3.LUT R3, R8, 0xff, RZ, 0xc0, !PT ;  /* 0x000000ff08037812 */ /* 0x000fe400078ec0ff */
        /* <DEDUP_REMOVED lines=20> */
[----:B------:R-:W-:Y:S01]  /*e170*/  HADD2.F32 R9, -RZ, R0.H1_H1 ;  /* 0x30000000ff097230 */ /* 0x000fe20000004100 */
[----:B------:R-:W-:Y:S01]  /*e180*/  LOP3.LUT R12, R3, 0xff000000, R8, 0xf8, !PT ;  /* 0xff000000030c7812 */ /* 0x000fe200078ef808 */
[----:B------:R-:W-:Y:S01]  /*e190*/  HADD2.F32 R25, -RZ, R24.H1_H1 ;  /* 0x30000018ff197230 */ /* 0x000fe20000004100 */
[----:B------:R-:W-:Y:S01]  /*e1a0*/  LOP3.LUT R20, R15, 0xff000000, R10, 0xf8, !PT ;  /* 0xff0000000f147812 */ /* 0x000fe200078ef80a */
[----:B------:R-:W-:Y:S01]  /*e1b0*/  HADD2.F32 R15, -RZ, R14.H1_H1 ;  /* 0x3000000eff0f7230 */ /* 0x000fe20000004100 */
[----:B------:R-:W-:Y:S01]  /*e1c0*/  F2FP.F16.E4M3.UNPACK_B R3, R6 ;  /* 0x00000006ff03723e */ /* 0x000fe200020006ff */
[----:B------:R-:W-:Y:S01]  /*e1d0*/  HADD2.F32 R8, -RZ, R0.H0_H0 ;  /* 0x20000000ff087230 */ /* 0x000fe20000004100 */
[----:B------:R-:W-:Y:S01]  /*e1e0*/  F2FP.F16.E4M3.UNPACK_B R10, R7 ;  /* 0x00000007ff0a723e */ /* 0x000fe200020006ff */
[C---:B------:R-:W-:Y:S01]  /*e1f0*/  FMUL.FTZ R27, R9.reuse, R25 ;  /* 0x00000019091b7220 */ /* 0x040fe20000410000 */
[----:B------:R-:W-:Y:S01]  /*e200*/  F2FP.F16.E4M3.UNPACK_B R11, R7.H1 ;  /* 0x00000007ff0b723e */ /* 0x000fe200030006ff */
[----:B------:R-:W-:Y:S01]  /*e210*/  FMUL.FTZ R26, R9, R15 ;  /* 0x0000000f091a7220 */ /* 0x000fe20000410000 */
[-C--:B------:R-:W-:Y:S01]  /*e220*/  F2FP.F16.E4M3.UNPACK_B R6, R5.reuse ;  /* 0x00000005ff06723e */ /* 0x080fe200020006ff */
[----:B------:R-:W-:Y:S01]  /*e230*/  HADD2.F32 R24, -RZ, R24.H0_H0 ;  /* 0x20000018ff187230 */ /* 0x000fe20000004100 */
[----:B------:R-:W-:Y:S01]  /*e240*/  F2FP.F16.E4M3.UNPACK_B R7, R5.H1 ;  /* 0x00000005ff07723e */ /* 0x000fe200030006ff */
[----:B------:R-:W-:Y:S01]  /*e250*/  HADD2.F32 R5, -RZ, R3.H1_H1 ;  /* 0x30000003ff057230 */ /* 0x000fe20000004100 */
[----:B------:R-:W-:Y:S01]  /*e260*/  F2FP.F16.E4M3.UNPACK_B R21, R21.H1 ;  /* 0x00000015ff15723e */ /* 0x000fe200030006ff */
[----:B------:R-:W-:-:S02]  /*e270*/  HADD2.F32 R14, -RZ, R14.H0_H0 ;  /* 0x2000000eff0e7230 */ /* 0x000fc40000004100 */
[C---:B------:R-:W-:Y:S01]  /*e280*/  FFMA.FTZ R27, R8.reuse, R15, -R27 ;  /* 0x0000000f081b7223 */ /* 0x040fe2000001081b */
[----:B------:R-:W-:Y:S01]  /*e290*/  FFMA.FTZ R26, R8, R25, R26 ;  /* 0x00000019081a7223 */ /* 0x000fe2000001001a */
[----:B------:R-:W-:Y:S01]  /*e2a0*/  HADD2.F32 R3, -RZ, R3.H0_H0 ;  /* 0x20000003ff037230 */ /* 0x000fe20000004100 */
[----:B------:R-:W-:Y:S01]  /*e2b0*/  F2FP.F16.E4M3.UNPACK_B R13, R13.H1 ;  /* 0x0000000dff0d723e */ /* 0x000fe200030006ff */
[C---:B------:R-:W-:Y:S01]  /*e2c0*/  FMUL.FTZ R8, R5.reuse, R24 ;  /* 0x0000001805087220 */ /* 0x040fe20000410000 */
[----:B------:R-:W-:Y:S01]  /*e2d0*/  FMUL.FTZ R15, R5, R14 ;  /* 0x0000000e050f7220 */ /* 0x000fe20000410000 */
[--C-:B------:R-:W-:Y:S01]  /*e2e0*/  HADD2.F32 R5, -RZ, R10.reuse.H1_H1 ;  /* 0x3000000aff057230 */ /* 0x100fe20000004100 */
[----:B------:R-:W-:Y:S01]  /*e2f0*/  F2FP.F16.E4M3.UNPACK_B R0, R4 ;  /* 0x00000004ff00723e */ /* 0x000fe200020006ff */
[----:B------:R-:W-:Y:S02]  /*e300*/  HADD2.F32 R9, -RZ, R21.H0_H0 ;  /* 0x20000015ff097230 */ /* 0x000fe40000004100 */
[C---:B------:R-:W-:Y:S01]  /*e310*/  FFMA.FTZ R25, R3.reuse, R14, -R8 ;  /* 0x0000000e03197223 */ /* 0x040fe20000010808 */
[----:B------:R-:W-:Y:S01]  /*e320*/  FFMA.FTZ R24, R3, R24, R15 ;  /* 0x0000001803187223 */ /* 0x000fe2000001000f */
[----:B------:R-:W-:Y:S01]  /*e330*/  HADD2.F32 R8, -RZ, R13.H0_H0 ;  /* 0x2000000dff087230 */ /* 0x000fe20000004100 */
[----:B------:R-:W-:Y:S01]  /*e340*/  F2FP.F16.E4M3.UNPACK_B R4, R4.H1 ;  /* 0x00000004ff04723e */ /* 0x000fe200030006ff */
        /* <DEDUP_REMOVED lines=59> */
.L_x_1684:
        /* <DEDUP_REMOVED lines=32> */
.L_x_2014:
        /* <DEDUP_REMOVED lines=16> */
[C---:B------:R-:W-:Y:S01]  /*ea00*/  VIADD R4, R18.reuse, 0x20 ;  /* 0x0000002012047836 */ /* 0x040fe20000000000 */
        /* <DEDUP_REMOVED lines=10> */
[----:B------:R-:W-:Y:S02]  /*eab0*/  @!P2 SHF.R.S32.HI R4, RZ, 0x1f, R18 ;  /* 0x0000001fff04a819 */ /* 0x000fe40000011412 */
[C---:B--2---:R-:W-:Y:S01]  /*eac0*/  @!P2 IADD3 R40, P3, R18.reuse, R37, RZ ;  /* 0x000000251228a210 */ /* 0x044fe20007f7e0ff */
[----:B------:R-:W-:Y:S01]  /*ead0*/  @!P1 IMAD.SHL.U32 R20, R179, 0x10, RZ ;  /* 0x00000010b3149824 */ /* 0x000fe200078e00ff */
[----:B----4-:R-:W-:Y:S01]  /*eae0*/  @!P2 IADD3 R42, P4, R18, R39, RZ ;  /* 0x00000027122aa210 */ /* 0x010fe20007f9e0ff */
[----:B------:R-:W-:-:S02]  /*eaf0*/  @!P0 IMAD.SHL.U32 R38, R180, 0x10, RZ ;  /* 0x00000010b4268824 */ /* 0x000fc400078e00ff */
[--C-:B-1----:R-:W-:Y:S01]  /*eb00*/  @!P2 IMAD.X R41, R0, 0x1, R4.reuse, P3 ;  /* 0x000000010029a824 */ /* 0x102fe200018e0604 */
[-C--:B------:R-:W-:Y:S01]  /*eb10*/  @!P1 IADD3 R46, P5, R20, R37.reuse, RZ ;  /* 0x00000025142e9210 */ /* 0x080fe20007fbe0ff */
[----:B---3--:R-:W-:Y:S01]  /*eb20*/  @!P2 IMAD.X R43, R3, 0x1, R4, P4 ;  /* 0x00000001032ba824 */ /* 0x008fe200020e0604 */
[----:B------:R-:W-:Y:S02]  /*eb30*/  @!P1 SHF.R.S32.HI R4, RZ, 0x1f, R20 ;  /* 0x0000001fff049819 */ /* 0x000fe40000011414 */
[----:B------:R-:W-:Y:S02]  /*eb40*/  @!P0 IADD3 R36, P3, R38, R37, RZ ;  /* 0x0000002526248210 */ /* 0x000fe40007f7e0ff */
[----:B------:R-:W-:Y:S02]  /*eb50*/  CS2R R8, SRZ ;  /* 0x0000000000087805 */ /* 0x000fe4000001ff00 */
[----:B------:R-:W-:Y:S01]  /*eb60*/  @!P0 SHF.R.S32.HI R5, RZ, 0x1f, R38 ;  /* 0x0000001fff058819 */ /* 0x000fe20000011426 */
[----:B------:R-:W-:Y:S01]  /*eb70*/  @!P1 IMAD.X R47, R0, 0x1, R4, P5 ;  /* 0x00000001002f9824 */ /* 0x000fe200028e0604 */
[----:B------:R-:W-:-:S02]  /*eb80*/  @!P1 IADD3 R20, P4, R20, R39, RZ ;  /* 0x0000002714149210 */ /* 0x000fc40007f9e0ff */
[----:B------:R-:W-:Y:S02]  /*eb90*/  CS2R R10, SRZ ;  /* 0x00000000000a7805 */ /* 0x000fe4000001ff00 */
[----:B------:R-:W-:Y:S01]  /*eba0*/  @!P0 IADD3 R38, P5, R38, R39, RZ ;  /* 0x0000002726268210 */ /* 0x000fe20007fbe0ff */
[--C-:B------:R-:W-:Y:S01]  /*ebb0*/  @!P0 IMAD.X R37, R0, 0x1, R5.reuse, P3 ;  /* 0x0000000100258824 */ /* 0x100fe200018e0605 */
[----:B------:R-:W-:Y:S01]  /*ebc0*/  CS2R R32, SRZ ;  /* 0x0000000000207805 */ /* 0x000fe2000001ff00 */
[C---:B------:R-:W-:Y:S01]  /*ebd0*/  @!P1 IMAD.X R21, R3.reuse, 0x1, R4, P4 ;  /* 0x0000000103159824 */ /* 0x040fe200020e0604 */
[----:B------:R-:W-:Y:S01]  /*ebe0*/  CS2R R34, SRZ ;  /* 0x0000000000227805 */ /* 0x000fe2000001ff00 */
[----:B------:R-:W-:Y:S01]  /*ebf0*/  @!P0 IMAD.X R39, R3, 0x1, R5, P5 ;  /* 0x0000000103278824 */ /* 0x000fe200028e0605 */
[----:B------:R-:W-:Y:S02]  /*ec00*/  CS2R R4, SRZ ;  /* 0x0000000000047805 */ /* 0x000fe4000001ff00 */
[----:B------:R-:W-:-:S02]  /*ec10*/  CS2R R12, SRZ ;  /* 0x00000000000c7805 */ /* 0x000fc4000001ff00 */
[----:B------:R-:W-:Y:S01]  /*ec20*/  CS2R R14, SRZ ;  /* 0x00000000000e7805 */ /* 0x000fe2000001ff00 */
[----:B------:R0:W5:Y:S04]  /*ec30*/  @!P2 LD.E.128 R24, desc[UR42][R40.64] ;  /* 0x0000002a2818a980 */ /* 0x000168000c101d00 */
[----:B------:R0:W5:Y:S04]  /*ec40*/  @!P2 LD.E.128 R4, desc[UR42][R42.64] ;  /* 0x0000002a2a04a980 */ /* 0x000168000c101d00 */
[----:B------:R0:W5:Y:S04]  /*ec50*/  @!P1 LD.E.128 R28, desc[UR42][R46.64] ;  /* 0x0000002a2e1c9980 */ /* 0x000168000c101d00 */
[----:B------:R0:W5:Y:S04]  /*ec60*/  @!P1 LD.E.128 R8, desc[UR42][R20.64] ;  /* 0x0000002a14089980 */ /* 0x000168000c101d00 */
[----:B------:R0:W5:Y:S04]  /*ec70*/  @!P0 LD.E.128 R32, desc[UR42][R36.64] ;  /* 0x0000002a24208980 */ /* 0x000168000c101d00 */
[----:B------:R0:W5:Y:S02]  /*ec80*/  @!P0 LD.E.128 R12, desc[UR42][R38.64] ;  /* 0x0000002a260c8980 */ /* 0x000164000c101d00 */
.L_x_1703:
[----:B------:R-:W-:Y:S05]  /*ec90*/  BSYNC B1 ;  /* 0x0000000000017941 */ /* 0x000fea0003800000 */
.L_x_1702:
[----:B------:R-:W-:Y:S01]  /*eca0*/  ULEA.HI UR4, UR37, UR37, URZ, 0x1 ;  /* 0x0000002525047291 */ /* 0x000fe2000f8f083f */
[----:B---3--:R-:W-:Y:S01]  /*ecb0*/  VIADDMNMX R3, R45, -R178, 0x80, PT ;  /* 0x000000802d037446 */ /* 0x008fe200038009b2 */
[----:B------:R-:W-:Y:S02]  /*ecc0*/  BSSY B1, `(.L_x_1704) ;  /* 0x0000008000017945 */ /* 0x000fe40003800000 */
[----:B------:R-:W-:Y:S01]  /*ecd0*/  ULOP3.LUT UR4, UR4, 0xfffffffe, URZ, 0xc0, !UPT ;  /* 0xfffffffe04047892 */ /* 0x000fe2000f8ec03f */
[----:B------:R-:W-:-:S03]  /*ece0*/  ISETP.GE.AND P1, PT, R176, R3, PT ;  /* 0x00000003b000720c */ /* 0x000fc60003f26270 */
[----:B------:R-:W-:-:S06]  /*ecf0*/  UIADD3 UR4, UR37, -UR4, URZ ;  /* 0x8000000425047290 */ /* 0x000fcc000fffe03f */
[----:B0-----:R-:W-:-:S05]  /*ed00*/  IMAD.U32 R21, RZ, RZ, UR4 ;  /* 0x00000004ff157e24 */ /* 0x001fca000f8e00ff */
[----:B------:R-:W-:-:S04]  /*ed10*/  SHF.L.U32 R21, R21, 0x1f, RZ ;  /* 0x0000001f15157819 */ /* 0x000fc800000006ff */
[----:B------:R-:W0:Y:S02]  /*ed20*/  SYNCS.PHASECHK.TRANS64.TRYWAIT P0, [R16+URZ+0x22800], R21 ;  /* 0x02280015100075a7 */ /* 0x000e24000800017f */
[----:B0-----:R-:W-:Y:S05]  /*ed30*/  @!P0 BRA `(.L_x_1705) ;  /* 0x000001c000c48947 */ /* 0x001fea0003800000 */
.L_x_2015:
[----:B------:R-:W-:Y:S05]  /*ed40*/  BSYNC B1 ;  /* 0x0000000000017941 */ /* 0x000fea0003800000 */
.L_x_1704:
[----:B------:R-:W-:Y:S05]  /*ed50*/  @P1 BRA `(.L_x_1690) ;  /* 0x0000002c00e81947 */ /* 0x000fea0003800000 */
[----:B-1----:R-:W1:Y:S01]  /*ed60*/  LDC R0, c[0x0][0x3f4] ;  /* 0x0000fd00ff007b82 */ /* 0x002e620000000800 */
[C---:B------:R-:W-:Y:S01]  /*ed70*/  VIADD R3, R18.reuse, 0x20 ;  /* 0x0000002012037836 */ /* 0x040fe20000000000 */
[----:B------:R-:W-:Y:S01]  /*ed80*/  BSSY B1, `(.L_x_1706) ;  /* 0x00000fd000017945 */ /* 0x000fe20003800000 */
[C---:B0-----:R-:W-:Y:S01]  /*ed90*/  VIADD R21, R18.reuse, 0x40 ;  /* 0x0000004012157836 */ /* 0x041fe20000000000 */
[-C--:B-1----:R-:W-:Y:S02]  /*eda0*/  ISETP.GE.AND P0, PT, R18, R0.reuse, PT ;  /* 0x000000001200720c */ /* 0x082fe40003f06270 */
[-C--:B------:R-:W-:Y:S02]  /*edb0*/  ISETP.GE.AND P1, PT, R3, R0.reuse, PT ;  /* 0x000000000300720c */ /* 0x080fe40003f26270 */
[----:B------:R-:W-:-:S09]  /*edc0*/  ISETP.GE.AND P2, PT, R21, R0, PT ;  /* 0x000000001500720c */ /* 0x000fd20003f46270 */
[----:B------:R-:W-:Y:S05]  /*edd0*/  @P0 BRA `(.L_x_1707) ;  /* 0x0000000c00dc0947 */ /* 0x000fea0003800000 */
[----:B------:R-:W3:Y:S01]  /*ede0*/  LDL R68, [R1+0x50] ;  /* 0x0000500001447983 */ /* 0x000ee20000100800 */
[----:B-----5:R-:W-:Y:S02]  /*edf0*/  SHF.R.U32.HI R3, RZ, 0x8, R24 ;  /* 0x00000008ff037819 */ /* 0x020fe40000011618 */
[----:B------:R-:W-:Y:S02]  /*ee00*/  LOP3.LUT R20, R24, 0xff, RZ, 0xc0, !PT ;  /* 0x000000ff18147812 */ /* 0x000fe400078ec0ff */
[----:B------:R-:W-:Y:S02]  /*ee10*/  LOP3.LUT R21, R3, 0xff, RZ, 0xc0, !PT ;  /* 0x000000ff03157812 */ /* 0x000fe400078ec0ff */
[----:B------:R-:W-:Y:S02]  /*ee20*/  LEA.HI R3, R0, R227, RZ, 0x1c ;  /* 0x000000e300037211 */ /* 0x000fe400078fe0ff */
[----:B------:R-:W-:Y:S02]  /*ee30*/  PRMT R45, R21, 0x7604, R20 ;  /* 0x00007604152d7816 */ /* 0x000fe40000000014 */
[----:B------:R-:W-:-:S02]  /*ee40*/  SHF.R.S32.HI R20, RZ, 0x1f, R3 ;  /* 0x0000001fff147819 */ /* 0x000fc40000011403 */
[----:B--2---:R-:W-:Y:S02]  /*ee50*/  SHF.R.U32.HI R37, RZ, 0x8, R25 ;  /* 0x00000008ff257819 */ /* 0x004fe40000011619 */
[----:B------:R-:W-:Y:S01]  /*ee60*/  LEA.HI R21, R20, R3, RZ, 0x2 ;  /* 0x0000000314157211 */ /* 0x000fe200078f10ff */
[----:B------:R-:W-:Y:S01]  /*ee70*/  IMAD.SHL.U32 R20, R3, 0x10, RZ ;  /* 0x0000001003147824 */ /* 0x000fe200078e00ff */
[----:B----4-:R-:W-:Y:S02]  /*ee80*/  SHF.R.U32.HI R39, RZ, 0x8, R26 ;  /* 0x00000008ff277819 */ /* 0x010fe4000001161a */
[----:B------:R-:W-:Y:S01]  /*ee90*/  LOP3.LUT R36, R25, 0xff, RZ, 0xc0, !PT ;  /* 0x000000ff19247812 */ /* 0x000fe200078ec0ff */
[----:B------:R-:W-:Y:S01]  /*eea0*/  IMAD.SHL.U32 R21, R21, 0x800, RZ ;  /* 0x0000080015157824 */ /* 0x000fe200078e00ff */
[----:B------:R-:W-:Y:S02]  /*eeb0*/  LOP3.LUT R3, R181, 0x30, R20, 0xf8, !PT ;  /* 0x00000030b5037812 */ /* 0x000fe400078ef814 */
[----:B------:R-:W-:-:S02]  /*eec0*/  LOP3.LUT R38, R26, 0xff, RZ, 0xc0, !PT ;  /* 0x000000ff1a267812 */ /* 0x000fc400078ec0ff */
[----:B------:R-:W-:Y:S02]  /*eed0*/  LOP3.LUT R3, R3, R182, RZ, 0x3c, !PT ;  /* 0x000000b603037212 */ /* 0x000fe400078e3cff */
[----:B------:R-:W-:Y:S02]  /*eee0*/  LOP3.LUT R20, R21, 0xffffe000, RZ, 0xc0, !PT ;  /* 0xffffe00015147812 */ /* 0x000fe400078ec0ff */
[----:B------:R-:W-:Y:S02]  /*eef0*/  LOP3.LUT R37, R37, 0xff, RZ, 0xc0, !PT ;  /* 0x000000ff25257812 */ /* 0x000fe400078ec0ff */
[----:B------:R-:W-:Y:S02]  /*ef00*/  LOP3.LUT R39, R39, 0xff, RZ, 0xc0, !PT ;  /* 0x000000ff27277812 */ /* 0x000fe400078ec0ff */
[----:B------:R-:W-:Y:S02]  /*ef10*/  IADD3 R3, R3, R183, R20 ;  /* 0x000000b703037210 */ /* 0x000fe40007ffe014 */
[----:B------:R-:W-:-:S02]  /*ef20*/  PRMT R46, R37, 0x7604, R36 ;  /* 0x00007604252e7816 */ /* 0x000fc40000000024 */
[----:B------:R-:W-:Y:S01]  /*ef30*/  PRMT R49, R39, 0x7604, R38 ;  /* 0x0000760427317816 */ /* 0x000fe20000000026 */
[----:B------:R-:W-:Y:S01]  /*ef40*/  IMAD.IADD R3, R16, 0x1, R3 ;  /* 0x0000000110037824 */ /* 0x000fe200078e0203 */
[----:B------:R-:W-:Y:S02]  /*ef50*/  SHF.R.U32.HI R37, RZ, 0x8, R27 ;  /* 0x00000008ff257819 */ /* 0x000fe4000001161b */
[----:B------:R-:W-:Y:S02]  /*ef60*/  SHF.R.U32.HI R39, RZ, 0x8, R4 ;  /* 0x00000008ff277819 */ /* 0x000fe40000011604 */
[----:B------:R-:W-:Y:S01]  /*ef70*/  LOP3.LUT R36, R27, 0xff, RZ, 0xc0, !PT ;  /* 0x000000ff1b247812 */ /* 0x000fe200078ec0ff */
[----:B------:R-:W0:Y:S01]  /*ef80*/  LDS.128 R40, [R3+0x10400] ;  /* 0x0104000003287984 */ /* 0x000e220000000c00 */
[----:B------:R-:W-:Y:S02]  /*ef90*/  LOP3.LUT R38, R4, 0xff, RZ, 0xc0, !PT ;  /* 0x000000ff04267812 */ /* 0x000fe400078ec0ff */
[----:B------:R-:W-:-:S02]  /*efa0*/  LOP3.LUT R37, R37, 0xff, RZ, 0xc0, !PT ;  /* 0x000000ff25257812 */ /* 0x000fc400078ec0ff */
[----:B------:R-:W-:Y:S02]  /*efb0*/  LOP3.LUT R39, R39, 0xff, RZ, 0xc0, !PT ;  /* 0x000000ff27277812 */ /* 0x000fe400078ec0ff */
        /* <DEDUP_REMOVED lines=8> */
[----:B------:R-:W-:Y:S02]  /*f040*/  PRMT R20, R21, 0x7604, R20 ;  /* 0x0000760415147816 */ /* 0x000fe40000000014 */
[----:B------:R-:W-:Y:S02]  /*f050*/  SHF.R.U32.HI R55, RZ, 0x10, R5 ;  /* 0x00000010ff377819 */ /* 0x000fe40000011605 */
[----:B------:R-:W-:-:S02]  /*f060*/  SHF.R.U32.HI R21, RZ, 0x10, R25 ;  /* 0x00000010ff157819 */ /* 0x000fc40000011619 */
[----:B------:R-:W-:Y:S01]  /*f070*/  SHF.R.U32.HI R50, RZ, 0x8, R6 ;  /* 0x00000008ff327819 */ /* 0x000fe20000011606 */
[----:B------:R-:W-:Y:S01]  /*f080*/  IMAD.U32 R55, R55, 0x10000, RZ ;  /* 0x0001000037377824 */ /* 0x000fe200078e00ff */
[----:B------:R-:W-:Y:S01]  /*f090*/  PRMT R52, R52, 0x7604, R51 ;  /* 0x0000760434347816 */ /* 0x000fe20000000033 */
[----:B------:R-:W-:Y:S01]  /*f0a0*/  IMAD.U32 R21, R21, 0x10000, RZ ;  /* 0x0001000015157824 */ /* 0x000fe200078e00ff */
[----:B------:R-:W-:Y:S02]  /*f0b0*/  SHF.R.U32.HI R51, RZ, 0x10, R27 ;  /* 0x00000010ff337819 */ /* 0x000fe4000001161b */
[----:B------:R-:W-:Y:S02]  /*f0c0*/  LOP3.LUT R47, R6, 0xff, RZ, 0xc0, !PT ;  /* 0x000000ff062f7812 */ /* 0x000fe400078ec0ff */
[----:B------:R-:W-:Y:S01]  /*f0d0*/  LOP3.LUT R50, R50, 0xff, RZ, 0xc0, !PT ;  /* 0x000000ff32327812 */ /* 0x000fe200078ec0ff */
[----:B------:R-:W-:Y:S01]  /*f0e0*/  IMAD.U32 R51, R51, 0x10000, RZ ;  /* 0x0001000033337824 */ /* 0x000fe200078e00ff */
[----:B------:R-:W-:-:S02]  /*f0f0*/  LOP3.LUT R55, R20, 0xff0000, R55, 0xf8, !PT ;  /* 0x00ff000014377812 */ /* 0x000fc400078ef837 */
[----:B------:R-:W-:Y:S02]  /*f100*/  PRMT R57, R50, 0x7604, R47 ;  /* 0x0000760432397816 */ /* 0x000fe4000000002f */
[----:B------:R-:W-:Y:S02]  /*f110*/  LOP3.LUT R47, R46, 0xff0000, R21, 0xf8, !PT ;  /* 0x00ff00002e2f7812 */ /* 0x000fe400078ef815 */
[----:B------:R-:W-:Y:S02]  /*f120*/  LOP3.LUT R21, R45, 0xff0000, R24, 0xf8, !PT ;  /* 0x00ff00002d157812 */ /* 0x000fe400078ef818 */
[----:B------:R-:W-:Y:S02]  /*f130*/  LOP3.LUT R49, R49, 0xff0000, R26, 0xf8, !PT ;  /* 0x00ff000031317812 */ /* 0x000fe400078ef81a */
[----:B------:R-:W-:Y:S02]  /*f140*/  LOP3.LUT R45, R53, 0xff0000, R4, 0xf8, !PT ;  /* 0x00ff0000352d7812 */ /* 0x000fe400078ef804 */
[----:B------:R-:W-:-:S02]  /*f150*/  LOP3.LUT R51, R48, 0xff0000, R51, 0xf8, !PT ;  /* 0x00ff000030337812 */ /* 0x000fc400078ef833 */
[----:B------:R-:W-:Y:S02]  /*f160*/  LOP3.LUT R53, R55, 0xff000000, R5, 0xf8, !PT ;  /* 0xff00000037357812 */ /* 0x000fe400078ef805 */
[----:B------:R-:W-:Y:S02]  /*f170*/  SHF.R.U32.HI R59, RZ, 0x10, R7 ;  /* 0x00000010ff3b7819 */ /* 0x000fe40000011607 */
[----:B------:R-:W-:Y:S02]  /*f180*/  LOP3.LUT R47, R47, 0xff000000, R25, 0xf8, !PT ;  /* 0xff0000002f2f7812 */ /* 0x000fe400078ef819 */
[----:B------:R-:W-:Y:S01]  /*f190*/  LOP3.LUT R20, R49, 0xff000000, R26, 0xf8, !PT ;  /* 0xff00000031147812 */ /* 0x000fe200078ef81a */
[----:B------:R-:W-:Y:S01]  /*f1a0*/  IMAD.U32 R59, R59, 0x10000, RZ ;  /* 0x000100003b3b7824 */ /* 0x000fe200078e00ff */
[----:B------:R-:W-:Y:S02]  /*f1b0*/  LOP3.LUT R57, R57, 0xff0000, R6, 0xf8, !PT ;  /* 0x00ff000039397812 */ /* 0x000fe400078ef806 */
[----:B------:R-:W-:-:S02]  /*f1c0*/  LOP3.LUT R51, R51, 0xff000000, R27, 0xf8, !PT ;  /* 0xff00000033337812 */ /* 0x000fc400078ef81b */
[----:B------:R-:W-:Y:S02]  /*f1d0*/  F2FP.F16.E4M3.UNPACK_B R56, R53 ;  /* 0x00000035ff38723e */ /* 0x000fe400020006ff */
[----:B0-----:R-:W-:Y:S02]  /*f1e0*/  F2FP.F16.E4M3.UNPACK_B R26, R41 ;  /* 0x00000029ff1a723e */ /* 0x001fe400020006ff */
[----:B------:R-:W-:Y:S02]  /*f1f0*/  F2FP.F16.E4M3.UNPACK_B R27, R47 ;  /* 0x0000002fff1b723e */ /* 0x000fe400020006ff */
[----:B------:R-:W-:Y:S02]  /*f200*/  LOP3.LUT R21, R21, 0xff000000, R24, 0xf8, !PT ;  /* 0xff00000015157812 */ /* 0x000fe400078ef818 */
[----:B------:R-:W-:Y:S01]  /*f210*/  LOP3.LUT R5, R57, 0xff000000, R6, 0xf8, !PT ;  /* 0xff00000039057812 */ /* 0x000fe200078ef806 */
[----:B------:R-:W-:Y:S01]  /*f220*/  HADD2.F32 R57, -RZ, R56.H0_H0 ;  /* 0x20000038ff397230 */ /* 0x000fe20000004100 */
[----:B------:R-:W-:Y:S01]  /*f230*/  LOP3.LUT R59, R52, 0xff0000, R59, 0xf8, !PT ;  /* 0x00ff0000343b7812 */ /* 0x000fe200078ef83b */
[--C-:B------:R-:W-:Y:S01]  /*f240*/  HADD2.F32 R6, -RZ, R26.reuse.H0_H0 ;  /* 0x2000001aff067230 */ /* 0x100fe20000004100 */
[----:B------:R-:W-:Y:S01]  /*f250*/  F2FP.F16.E4M3.UNPACK_B R54, R40.H1 ;  /* 0x00000028ff36723e */ /* 0x000fe200030006ff */
[----:B------:R-:W-:Y:S01]  /*f260*/  HADD2.F32 R26, -RZ, R26.H1_H1 ;  /* 0x3000001aff1a7230 */ /* 0x000fe20000004100 */
[----:B------:R-:W-:-:S02]  /*f270*/  F2FP.F16.E4M3.UNPACK_B R41, R41.H1 ;  /* 0x00000029ff29723e */ /* 0x000fc400030006ff */
[----:B------:R-:W-:Y:S02]  /*f280*/  F2FP.F16.E4M3.UNPACK_B R53, R53.H1 ;  /* 0x00000035ff35723e */ /* 0x000fe400030006ff */
[----:B------:R-:W-:Y:S02]  /*f290*/  F2FP.F16.E4M3.UNPACK_B R47, R47.H1 ;  /* 0x0000002fff2f723e */ /* 0x000fe400030006ff */
[-C--:B------:R-:W-:Y:S02]  /*f2a0*/  F2FP.F16.E4M3.UNPACK_B R50, R43.reuse ;  /* 0x0000002bff32723e */ /* 0x080fe400020006ff */
[----:B------:R-:W-:Y:S01]  /*f2b0*/  F2FP.F16.E4M3.UNPACK_B R55, R43.H1 ;  /* 0x0000002bff37723e */ /* 0x000fe200030006ff */
[----:B------:R-:W-:Y:S01]  /*f2c0*/  HADD2.F32 R43, -RZ, R27.H1_H1 ;  /* 0x3000001bff2b7230 */ /* 0x000fe20000004100 */
[----:B------:R-:W-:Y:S02]  /*f2d0*/  LOP3.LUT R59, R59, 0xff000000, R7, 0xf8, !PT ;  /* 0xff0000003b3b7812 */ /* 0x000fe400078ef807 */
[----:B------:R-:W-:-:S02]  /*f2e0*/  LOP3.LUT R45, R45, 0xff000000, R4, 0xf8, !PT ;  /* 0xff0000002d2d7812 */ /* 0x000fc400078ef804 */
[-C--:B------:R-:W-:Y:S02]  /*f2f0*/  F2FP.F16.E4M3.UNPACK_B R7, R42.reuse ;  /* 0x0000002aff07723e */ /* 0x080fe400020006ff */
[----:B------:R-:W-:Y:S01]  /*f300*/  F2FP.F16.E4M3.UNPACK_B R42, R42.H1 ;  /* 0x0000002aff2a723e */ /* 0x000fe200030006ff */
[----:B---3--:R-:W0:Y:S02]  /*f310*/  LDS.128 R36, [R68+0x10400] ;  /* 0x0104000044247984 */ /* 0x008e240000000c00 */
[-C--:B0-----:R-:W-:Y:S02]  /*f320*/  F2FP.F16.E4M3.UNPACK_B R24, R37.reuse ;  /* 0x00000025ff18723e */ /* 0x081fe400020006ff */
[----:B------:R-:W-:Y:S02]  /*f330*/  F2FP.F16.E4M3.UNPACK_B R46, R37.H1 ;  /* 0x00000025ff2e723e */ /* 0x000fe400030006ff */
[-C--:B------:R-:W-:Y:S01]  /*f340*/  F2FP.F16.E4M3.UNPACK_B R37, R36.reuse ;  /* 0x00000024ff25723e */ /* 0x080fe200020006ff */
[--C-:B------:R-:W-:Y:S01]  /*f350*/  HADD2.F32 R25, -RZ, R24.reuse.H0_H0 ;  /* 0x20000018ff197230 */ /* 0x100fe20000004100 */
[----:B------:R-:W-:Y:S01]  /*f360*/  F2FP.F16.E4M3.UNPACK_B R48, R36.H1 ;  /* 0x00000024ff30723e */ /* 0x000fe200030006ff */
[----:B------:R-:W-:Y:S01]  /*f370*/  HADD2.F32 R36, -RZ, R27.H0_H0 ;  /* 0x2000001bff247230 */ /* 0x000fe20000004100 */
[-C--:B------:R-:W-:Y:S01]  /*f380*/  F2FP.F16.E4M3.UNPACK_B R49, R39.reuse ;  /* 0x00000027ff31723e */ /* 0x080fe200020006ff */
[--C-:B------:R-:W-:Y:S01]  /*f390*/  HADD2.F32 R27, -RZ, R41.reuse.H0_H0 ;  /* 0x20000029ff1b7230 */ /* 0x100fe20000004100 */
[----:B------:R-:W-:Y:S01]  /*f3a0*/  F2FP.F16.E4M3.UNPACK_B R52, R39.H1 ;  /* 0x00000027ff34723e */ /* 0x000fe200030006ff */
[----:B------:R-:W-:Y:S01]  /*f3b0*/  HADD2.F32 R24, -RZ, R24.H1_H1 ;  /* 0x30000018ff187230 */ /* 0x000fe20000004100 */
[----:B------:R-:W-:Y:S01]  /*f3c0*/  F2FP.F16.E4M3.UNPACK_B R39, R40 ;  /* 0x00000028ff27723e */ /* 0x000fe200020006ff */
[CC--:B------:R-:W-:Y:S01]  /*f3d0*/  FMUL.FTZ R40, R6.reuse, R57.reuse ;  /* 0x0000003906287220 */ /* 0x0c0fe20000410000 */
[----:B------:R-:W-:Y:S01]  /*f3e0*/  FMUL.FTZ R58, R6, R36 ;  /* 0x00000024063a7220 */ /* 0x000fe20000410000 */
[----:B------:R-:W-:Y:S01]  /*f3f0*/  HADD2.F32 R41, -RZ, R41.H1_H1 ;  /* 0x30000029ff297230 */ /* 0x000fe20000004100 */
[----:B------:R-:W-:Y:S01]  /*f400*/  F2FP.F16.E4M3.UNPACK_B R4, R38 ;  /* 0x00000026ff04723e */ /* 0x000fe200020006ff */
[C---:B------:R-:W-:Y:S01]  /*f410*/  FFMA.FTZ R6, R25.reuse, R36, -R40 ;  /* 0x0000002419067223 */ /* 0x040fe20000010828 */
[----:B------:R-:W-:Y:S01]  /*f420*/  FFMA.FTZ R25, R25, R57, R58 ;  /* 0x0000003919197223 */ /* 0x000fe2000001003a */
[----:B------:R-:W-:Y:S01]  /*f430*/  HADD2.F32 R57, -RZ, R56.H1_H1 ;  /* 0x30000038ff397230 */ /* 0x000fe20000004100 */
[----:B------:R-:W-:Y:S01]  /*f440*/  F2FP.F16.E4M3.UNPACK_B R58, R59 ;  /* 0x0000003bff3a723e */ /* 0x000fe200020006ff */
[----:B------:R-:W-:Y:S01]  /*f450*/  HADD2.F32 R56, -RZ, R53.H0_H0 ;  /* 0x20000035ff387230 */ /* 0x000fe20000004100 */
[----:B------:R-:W-:Y:S01]  /*f460*/  F2FP.F16.E4M3.UNPACK_B R38, R38.H1 ;  /* 0x00000026ff26723e */ /* 0x000fe200030006ff */
[----:B------:R-:W-:-:S02]  /*f470*/  HADD2.F32 R40, -RZ, R47.H0_H0 ;  /* 0x2000002fff287230 */ /* 0x000fc40000004100 */
[C---:B------:R-:W-:Y:S01]  /*f480*/  FMUL.FTZ R61, R26.reuse, R57 ;  /* 0x000000391a3d7220 */ /* 0x040fe20000410000 */
[-C--:B------:R-:W-:Y:S01]  /*f490*/  FMUL.FTZ R26, R26, R43.reuse ;  /* 0x0000002b1a1a7220 */ /* 0x080fe20000410000 */
[C---:B------:R-:W-:Y:S01]  /*f4a0*/  FMUL.FTZ R63, R27.reuse, R56 ;  /* 0x000000381b3f7220 */ /* 0x040fe20000410000 */
[----:B------:R-:W-:Y:S02]  /*f4b0*/  HADD2.F32 R36, -RZ, R46.H0_H0 ;  /* 0x2000002eff247230 */ /* 0x000fe40000004100 */
[----:B------:R-:W-:Y:S01]  /*f4c0*/  FMUL.FTZ R65, R27, R40 ;  /* 0x000000281b417220 */ /* 0x000fe20000410000 */
[C---:B------:R-:W-:Y:S01]  /*f4d0*/  FFMA.FTZ R27, R24.reuse, R43, -R61 ;  /* 0x0000002b181b7223 */ /* 0x040fe2000001083d */
[----:B------:R-:W-:Y:S01]  /*f4e0*/  FFMA.FTZ R24, R24, R57, R26 ;  /* 0x0000003918187223 */ /* 0x000fe2000001001a */
[----:B------:R-:W-:Y:S01]  /*f4f0*/  HADD2.F32 R57, -RZ, R53.H1_H1 ;  /* 0x30000035ff397230 */ /* 0x000fe20000004100 */
[----:B------:R-:W-:Y:S01]  /*f500*/  F2FP.F16.E4M3.UNPACK_B R53, R51 ;  /* 0x00000033ff35723e */ /* 0x000fe200020006ff */
[----:B------:R-:W-:-:S02]  /*f510*/  HADD2.F32 R60, -RZ, R58.H0_H0 ;  /* 0x2000003aff3c7230 */ /* 0x000fc40000004100 */
[C---:B------:R-:W-:Y:S01]  /*f520*/  FFMA.FTZ R26, R36.reuse, R40, -R63 ;  /* 0x00000028241a7223 */ /* 0x040fe2000001083f */
[----:B------:R-:W-:Y:S02]  /*f530*/  HADD2.F32 R43, -RZ, R50.H0_H0 ;  /* 0x20000032ff2b7230 */ /* 0x000fe40000004100 */
[----:B------:R-:W-:Y:S01]  /*f540*/  FFMA.FTZ R36, R36, R56, R65 ;  /* 0x0000003824247223 */ /* 0x000fe20000010041 */
[----:B------:R-:W-:Y:S02]  /*f550*/  HADD2.F32 R47, -RZ, R47.H1_H1 ;  /* 0x3000002fff2f7230 */ /* 0x000fe40000004100 */
[----:B------:R-:W-:Y:S01]  /*f560*/  FMUL.FTZ R61, R41, R57 ;  /* 0x00000039293d7220 */ /* 0x000fe20000410000 */
[----:B------:R-:W-:Y:S02]  /*f570*/  HADD2.F32 R46, -RZ, R46.H1_H1 ;  /* 0x3000002eff2e7230 */ /* 0x000fe40000004100 */
[----:B------:R-:W-:Y:S01]  /*f580*/  FMUL.FTZ R63, R43, R60 ;  /* 0x0000003c2b3f7220 */ /* 0x000fe20000410000 */
[----:B------:R-:W-:-:S02]  /*f590*/  HADD2.F32 R56, -RZ, R53.H0_H0 ;  /* 0x20000035ff387230 */ /* 0x000fc40000004100 */
[-C--:B------:R-:W-:Y:S01]  /*f5a0*/  FMUL.FTZ R62, R41, R47.reuse ;  /* 0x0000002f293e7220 */ /* 0x080fe20000410000 */
[----:B------:R-:W-:Y:S02]  /*f5b0*/  HADD2.F32 R40, -RZ, R49.H0_H0 ;  /* 0x20000031ff287230 */ /* 0x000fe40000004100 */
[C---:B------:R-:W-:Y:S01]  /*f5c0*/  FFMA.FTZ R41, R46.reuse, R47, -R61 ;  /* 0x0000002f2e297223 */ /* 0x040fe2000001083d */
[----:B------:R-:W-:Y:S01]  /*f5d0*/  F2FP.F16.E4M3.UNPACK_B R61, R59.H1 ;  /* 0x0000003bff3d723e */ /* 0x000fe200030006ff */
[-C--:B------:R-:W-:Y:S01]  /*f5e0*/  FMUL.FTZ R65, R43, R56.reuse ;  /* 0x000000382b417220 */ /* 0x080fe20000410000 */
[----:B------:R-:W-:Y:S01]  /*f5f0*/  FFMA.FTZ R47, R46, R57, R62 ;  /* 0x000000392e2f7223 */ /* 0x000fe2000001003e */
[----:B------:R-:W-:Y:S01]  /*f600*/  FFMA.FTZ R43, R40, R56, -R63 ;  /* 0x00000038282b7223 */ /* 0x000fe2000001083f */
[----:B------:R-:W-:Y:S01]  /*f610*/  HADD2.F32 R56, -RZ, R53.H1_H1 ;  /* 0x30000035ff387230 */ /* 0x000fe20000004100 */
[----:B------:R-:W-:Y:S01]  /*f620*/  F2FP.F16.E4M3.UNPACK_B R53, R51.H1 ;  /* 0x00000033ff35723e */ /* 0x000fe200030006ff */
[----:B------:R-:W-:-:S02]  /*f630*/  HADD2.F32 R58, -RZ, R58.H1_H1 ;  /* 0x3000003aff3a7230 */ /* 0x000fc40000004100 */
[----:B------:R-:W-:Y:S01]  /*f640*/  FFMA.FTZ R40, R40, R60, R65 ;  /* 0x0000003c28287223 */ /* 0x000fe20000010041 */
[----:B------:R-:W-:Y:S01]  /*f650*/  HADD2.F32 R50, -RZ, R50.H1_H1 ;  /* 0x30000032ff327230 */ /* 0x000fe20000004100 */
[----:B------:R-:W-:Y:S01]  /*f660*/  F2FP.SATFINITE.E4M3.F32.PACK_AB_MERGE_C R36, R47, R36, RZ ;  /* 0x000000242f24723e */ /* 0x000fe200048070ff */
        /* <DEDUP_REMOVED lines=9> */
[----:B------:R-:W-:Y:S01]  /*f700*/  F2FP.SATFINITE.E4M3.F32.PACK_AB_MERGE_C R25, R24, R25, R36 ;  /* 0x000000191819723e */ /* 0x000fe20004807024 */
[----:B------:R-:W-:Y:S01]  /*f710*/  FFMA.FTZ R46, R49, R56, -R60 ;  /* 0x00000038312e7223 */ /* 0x000fe2000001083c */
[----:B------:R-:W-:Y:S01]  /*f720*/  F2FP.F16.E4M3.UNPACK_B R60, R45.H1 ;  /* 0x0000002dff3c723e */ /* 0x000fe200030006ff */
[C---:B------:R-:W-:Y:S01]  /*f730*/  FFMA.FTZ R50, R51.reuse, R57, -R50 ;  /* 0x0000003933327223 */ /* 0x040fe20000010832 */
[----:B------:R-:W-:Y:S01]  /*f740*/  F2FP.F16.E4M3.UNPACK_B R57, R21.H1 ;  /* 0x00000015ff39723e */ /* 0x000fe200030006ff */
[----:B------:R-:W-:Y:S01]  /*f750*/  FFMA.FTZ R51, R51, R59, R62 ;  /* 0x0000003b33337223 */ /* 0x000fe2000001003e */
[----:B------:R-:W-:Y:S01]  /*f760*/  FFMA.FTZ R49, R49, R58, R63 ;  /* 0x0000003a31317223 */ /* 0x000fe2000001003f */
        /* <DEDUP_REMOVED lines=11> */
[-C--:B------:R-:W-:Y:S01]  /*f820*/  FMUL.FTZ R56, R55, R58.reuse ;  /* 0x0000003a37387220 */ /* 0x080fe20000410000 */
[----:B------:R-:W-:Y:S02]  /*f830*/  HADD2.F32 R55, -RZ, R60.H1_H1 ;  /* 0x3000003cff377230 */ /* 0x000fe40000004100 */
[----:B------:R-:W-:Y:S01]  /*f840*/  FFMA.FTZ R67, R53, R59, -R64 ;  /* 0x0000003b35437223 */ /* 0x000fe20000010840 */
[----:B------:R-:W-:Y:S02]  /*f850*/  HADD2.F32 R54, -RZ, R54.H1_H1 ;  /* 0x30000036ff367230 */ /* 0x000fe40000004100 */
[----:B------:R-:W-:Y:S01]  /*f860*/  FFMA.FTZ R63, R52, R58, -R63 ;  /* 0x0000003a343f7223 */ /* 0x000fe2000001083f */
[----:B------:R-:W-:-:S02]  /*f870*/  HADD2.F32 R57, -RZ, R57.H1_H1 ;  /* 0x30000039ff397230 */ /* 0x000fc40000004100 */
[----:B------:R-:W-:Y:S01]  /*f880*/  FFMA.FTZ R61, R52, R61, R56 ;  /* 0x0000003d343d7223 */ /* 0x000fe20000010038 */
[----:B------:R-:W-:Y:S01]  /*f890*/  FFMA.FTZ R66, R53, R62, R65 ;  /* 0x0000003e35427223 */ /* 0x000fe20000010041 */
[----:B------:R-:W-:Y:S01]  /*f8a0*/  HADD2.F32 R48, -RZ, R48.H1_H1 ;  /* 0x30000030ff307230 */ /* 0x000fe20000004100 */
[----:B------:R-:W-:Y:S01]  /*f8b0*/  F2FP.F16.E4M3.UNPACK_B R52, R21 ;  /* 0x00000015ff34723e */ /* 0x000fe200020006ff */
[C---:B------:R-:W-:Y:S01]  /*f8c0*/  FMUL.FTZ R21, R54.reuse, R55 ;  /* 0x0000003736157220 */ /* 0x040fe20000410000 */
[----:B------:R-:W-:Y:S01]  /*f8d0*/  F2FP.F16.E4M3.UNPACK_B R53, R45 ;  /* 0x0000002dff35723e */ /* 0x000fe200020006ff */
[-C--:B------:R-:W-:Y:S01]  /*f8e0*/  FMUL.FTZ R56, R54, R57.reuse ;  /* 0x0000003936387220 */ /* 0x080fe20000410000 */
[----:B------:R-:W-:Y:S02]  /*f8f0*/  HADD2.F32 R45, -RZ, R39.H0_H0 ;  /* 0x20000027ff2d7230 */ /* 0x000fe40000004100 */
[----:B------:R-:W-:Y:S01]  /*f900*/  FFMA.FTZ R62, R48, R57, -R21 ;  /* 0x00000039303e7223 */ /* 0x000fe20000010815 */
[----:B------:R-:W-:-:S02]  /*f910*/  HADD2.F32 R21, -RZ, R37.H0_H0 ;  /* 0x20000025ff157230 */ /* 0x000fc40000004100 */
[----:B------:R-:W-:Y:S01]  /*f920*/  FFMA.FTZ R64, R48, R55, R56 ;  /* 0x0000003730407223 */ /* 0x000fe20000010038 */
[--C-:B------:R-:W-:Y:S01]  /*f930*/  HADD2.F32 R54, -RZ, R53.reuse.H0_H0 ;  /* 0x20000035ff367230 */ /* 0x100fe20000004100 */
[----:B------:R-:W-:Y:S01]  /*f940*/  F2FP.SATFINITE.E4M3.F32.PACK_AB_MERGE_C R51, R66, R51, RZ ;  /* 0x000000334233723e */ /* 0x000fe200048070ff */
[--C-:B------:R-:W-:Y:S02]  /*f950*/  HADD2.F32 R48, -RZ, R52.reuse.H0_H0 ;  /* 0x20000034ff307230 */ /* 0x100fe40000004100 */
[----:B------:R-:W-:Y:S02]  /*f960*/  HADD2.F32 R56, -RZ, R53.H1_H1 ;  /* 0x30000035ff387230 */ /* 0x000fe40000004100 */
[C---:B------:R-:W-:Y:S01]  /*f970*/  FMUL.FTZ R58, R45.reuse, R54 ;  /* 0x000000362d3a7220 */ /* 0x040fe20000410000 */
[----:B------:R-:W-:Y:S02]  /*f980*/  HADD2.F32 R39, -RZ, R39.H1_H1 ;  /* 0x30000027ff277230 */ /* 0x000fe40000004100 */
[----:B------:R-:W-:Y:S01]  /*f990*/  FMUL.FTZ R60, R45, R48 ;  /* 0x000000302d3c7220 */ /* 0x000fe20000410000 */
[----:B------:R-:W-:-:S02]  /*f9a0*/  HADD2.F32 R52, -RZ, R52.H1_H1 ;  /* 0x30000034ff347230 */ /* 0x000fc40000004100 */
[C---:B------:R-:W-:Y:S01]  /*f9b0*/  FFMA.FTZ R58, R21.reuse, R48, -R58 ;  /* 0x00000030153a7223 */ /* 0x040fe2000001083a */
[----:B------:R-:W-:Y:S02]  /*f9c0*/  HADD2.F32 R37, -RZ, R37.H1_H1 ;  /* 0x30000025ff257230 */ /* 0x000fe40000004100 */
[----:B------:R-:W-:Y:S01]  /*f9d0*/  FFMA.FTZ R60, R21, R54, R60 ;  /* 0x00000036153c7223 */ /* 0x000fe2000001003c */
[----:B------:R-:W-:Y:S01]  /*f9e0*/  F2FP.F16.E4M3.UNPACK_B R45, R5.H1 ;  /* 0x00000005ff2d723e */ /* 0x000fe200030006ff */
[C---:B------:R-:W-:Y:S01]  /*f9f0*/  FMUL.FTZ R48, R39.reuse, R56 ;  /* 0x0000003827307220 */ /* 0x040fe20000410000 */
[----:B------:R-:W-:Y:S01]  /*fa00*/  F2FP.F16.E4M3.UNPACK_B R21, R20.H1 ;  /* 0x00000014ff15723e */ /* 0x000fe200030006ff */
[-C--:B------:R-:W-:Y:S01]  /*fa10*/  FMUL.FTZ R55, R39, R52.reuse ;  /* 0x0000003427377220 */ /* 0x080fe20000410000 */
[----:B------:R-:W-:Y:S02]  /*fa20*/  HADD2.F32 R39, -RZ, R42.H0_H0 ;  /* 0x2000002aff277230 */ /* 0x000fe40000004100 */
[----:B------:R-:W-:Y:S01]  /*fa30*/  FFMA.FTZ R53, R37, R52, -R48 ;  /* 0x0000003425357223 */ /* 0x000fe20000010830 */
[----:B------:R-:W-:-:S02]  /*fa40*/  HADD2.F32 R52, -RZ, R45.H0_H0 ;  /* 0x2000002dff347230 */ /* 0x000fc40000004100 */
[----:B------:R-:W-:Y:S01]  /*fa50*/  FFMA.FTZ R55, R37, R56, R55 ;  /* 0x0000003825377223 */ /* 0x000fe20000010037 */
[----:B------:R-:W-:Y:S01]  /*fa60*/  HADD2.F32 R48, -RZ, R21.H0_H0 ;  /* 0x20000015ff307230 */ /* 0x000fe20000004100 */
[----:B------:R-:W-:Y:S01]  /*fa70*/  F2FP.F16.E4M3.UNPACK_B R20, R20 ;  /* 0x00000014ff14723e */ /* 0x000fe200020006ff */
[----:B------:R-:W-:Y:S02]  /*fa80*/  HADD2.F32 R45, -RZ, R45.H1_H1 ;  /* 0x3000002dff2d7230 */ /* 0x000fe40000004100 */
[C---:B------:R-:W-:Y:S01]  /*fa90*/  FMUL.FTZ R54, R39.reuse, R52 ;  /* 0x0000003427367220 */ /* 0x040fe20000410000 */
[----:B------:R-:W-:Y:S02]  /*faa0*/  HADD2.F32 R42, -RZ, R42.H1_H1 ;  /* 0x3000002aff2a7230 */ /* 0x000fe40000004100 */
[----:B------:R-:W-:Y:S01]  /*fab0*/  FMUL.FTZ R56, R39, R48 ;  /* 0x0000003027387220 */ /* 0x000fe20000410000 */
[----:B------:R-:W-:Y:S01]  /*fac0*/  HADD2.F32 R37, -RZ, R21.H1_H1 ;  /* 0x30000015ff257230 */ /* 0x000fe20000004100 */
[----:B------:R-:W-:Y:S01]  /*fad0*/  F2FP.F16.E4M3.UNPACK_B R5, R5 ;  /* 0x00000005ff05723e */ /* 0x000fe200020006ff */
[----:B------:R-:W-:-:S02]  /*fae0*/  HADD2.F32 R21, -RZ, R38.H0_H0 ;  /* 0x20000026ff157230 */ /* 0x000fc40000004100 */
[C---:B------:R-:W-:Y:S01]  /*faf0*/  FMUL.FTZ R39, R42.reuse, R45 ;  /* 0x0000002d2a277220 */ /* 0x040fe20000410000 */
[----:B------:R-:W-:Y:S02]  /*fb00*/  HADD2.F32 R38, -RZ, R38.H1_H1 ;  /* 0x30000026ff267230 */ /* 0x000fe40000004100 */
[----:B------:R-:W-:Y:S01]  /*fb10*/  FMUL.FTZ R42, R42, R37 ;  /* 0x000000252a2a7220 */ /* 0x000fe20000410000 */
[----:B------:R-:W-:Y:S01]  /*fb20*/  F2FP.SATFINITE.E4M3.F32.PACK_AB_MERGE_C R61, R64, R61, RZ ;  /* 0x0000003d403d723e */ /* 0x000fe200048070ff */
[C---:B------:R-:W-:Y:S01]  /*fb30*/  FFMA.FTZ R54, R21.reuse, R48, -R54 ;  /* 0x0000003015367223 */ /* 0x040fe20000010836 */
[----:B------:R-:W-:Y:S01]  /*fb40*/  FFMA.FTZ R56, R21, R52, R56 ;  /* 0x0000003415387223 */ /* 0x000fe20000010038 */
[C---:B------:R-:W-:Y:S01]  /*fb50*/  FFMA.FTZ R59, R38.reuse, R37, -R39 ;  /* 0x00000025263b7223 */ /* 0x040fe20000010827 */
[----:B------:R-:W-:Y:S01]  /*fb60*/  FFMA.FTZ R65, R38, R45, R42 ;  /* 0x0000002d26417223 */ /* 0x000fe2000001002a */
[--C-:B------:R-:W-:Y:S01]  /*fb70*/  HADD2.F32 R21, -RZ, R20.reuse.H0_H0 ;  /* 0x20000014ff157230 */ /* 0x100fe20000004100 */
[----:B------:R-:W-:Y:S01]  /*fb80*/  F2FP.SATFINITE.E4M3.F32.PACK_AB_MERGE_C R24, R55, R60, R61 ;  /* 0x0000003c3718723e */ /* 0x000fe2000480703d */
[----:B------:R-:W-:Y:S01]  /*fb90*/  HADD2.F32 R37, -RZ, R20.H1_H1 ;  /* 0x30000014ff257230 */ /* 0x000fe20000004100 */
[----:B------:R-:W-:Y:S01]  /*fba0*/  F2FP.SATFINITE.E4M3.F32.PACK_AB_MERGE_C R54, R59, R54, RZ ;  /* 0x000000363b36723e */ /* 0x000fe200048070ff */
[----:B------:R-:W-:-:S02]  /*fbb0*/  HADD2.F32 R38, -RZ, R5.H0_H0 ;  /* 0x20000005ff267230 */ /* 0x000fc40000004100 */
[----:B------:R-:W-:Y:S02]  /*fbc0*/  HADD2.F32 R20, -RZ, R7.H0_H0 ;  /* 0x20000007ff147230 */ /* 0x000fe40000004100 */
[----:B------:R-:W-:Y:S02]  /*fbd0*/  HADD2.F32 R39, -RZ, R5.H1_H1 ;  /* 0x30000005ff277230 */ /* 0x000fe40000004100 */
[----:B------:R-:W-:Y:S02]  /*fbe0*/  HADD2.F32 R7, -RZ, R7.H1_H1 ;  /* 0x30000007ff077230 */ /* 0x000fe40000004100 */
[C---:B------:R-:W-:Y:S01]  /*fbf0*/  FMUL.FTZ R42, R20.reuse, R38 ;  /* 0x00000026142a7220 */ /* 0x040fe20000410000 */
[--C-:B------:R-:W-:Y:S02]  /*fc00*/  HADD2.F32 R5, -RZ, R4.reuse.H0_H0 ;  /* 0x20000004ff057230 */ /* 0x100fe40000004100 */
[----:B------:R-:W-:Y:S01]  /*fc10*/  FMUL.FTZ R45, R20, R21 ;  /* 0x00000015142d7220 */ /* 0x000fe20000410000 */
[----:B------:R-:W-:-:S02]  /*fc20*/  HADD2.F32 R4, -RZ, R4.H1_H1 ;  /* 0x30000004ff047230 */ /* 0x000fc40000004100 */
[C---:B------:R-:W-:Y:S01]  /*fc30*/  FMUL.FTZ R57, R7.reuse, R39 ;  /* 0x0000002707397220 */ /* 0x040fe20000410000 */
[----:B------:R-:W-:Y:S01]  /*fc40*/  FMUL.FTZ R20, R7, R37 ;  /* 0x0000002507147220 */ /* 0x000fe20000410000 */
[C---:B------:R-:W-:Y:S01]  /*fc50*/  FFMA.FTZ R42, R5.reuse, R21, -R42 ;  /* 0x00000015052a7223 */ /* 0x040fe2000001082a */
[----:B------:R-:W-:Y:S01]  /*fc60*/  FFMA.FTZ R45, R5, R38, R45 ;  /* 0x00000026052d7223 */ /* 0x000fe2000001002d */
[C---:B------:R-:W-:Y:S01]  /*fc70*/  FFMA.FTZ R57, R4.reuse, R37, -R57 ;  /* 0x0000002504397223 */ /* 0x040fe20000010839 */
[----:B------:R-:W-:Y:S01]  /*fc80*/  FFMA.FTZ R20, R4, R39, R20 ;  /* 0x0000002704147223 */ /* 0x000fe20000010014 */
[----:B------:R-:W-:Y:S02]  /*fc90*/  F2FP.SATFINITE.E4M3.F32.PACK_AB_MERGE_C R5, R41, R26, RZ ;  /* 0x0000001a2905723e */ /* 0x000fe400048070ff */
[----:B------:R-:W-:Y:S02]  /*fca0*/  F2FP.SATFINITE.E4M3.F32.PACK_AB_MERGE_C R7, R67, R50, RZ ;  /* 0x000000324307723e */ /* 0x000fe400048070ff */
[----:B------:R-:W-:-:S02]  /*fcb0*/  F2FP.SATFINITE.E4M3.F32.PACK_AB_MERGE_C R4, R62, R63, RZ ;  /* 0x0000003f3e04723e */ /* 0x000fc400048070ff */
[----:B------:R-:W-:Y:S02]  /*fcc0*/  F2FP.SATFINITE.E4M3.F32.PACK_AB_MERGE_C R26, R65, R56, RZ ;  /* 0x00000038411a723e */ /* 0x000fe400048070ff */
[----:B------:R-:W-:Y:S02]  /*fcd0*/  F2FP.SATFINITE.E4M3.F32.PACK_AB_MERGE_C R5, R27, R6, R5 ;  /* 0x000000061b05723e */ /* 0x000fe40004807005 */
[----:B------:R-:W-:Y:S02]  /*fce0*/  F2FP.SATFINITE.E4M3.F32.PACK_AB_MERGE_C R7, R46, R43, R7 ;  /* 0x0000002b2e07723e */ /* 0x000fe40004807007 */
[----:B------:R-:W-:Y:S02]  /*fcf0*/  F2FP.SATFINITE.E4M3.F32.PACK_AB_MERGE_C R4, R53, R58, R4 ;  /* 0x0000003a3504723e */ /* 0x000fe40004807004 */
[----:B------:R-:W-:Y:S02]  /*fd00*/  F2FP.SATFINITE.E4M3.F32.PACK_AB_MERGE_C R6, R57, R42, R54 ;  /* 0x0000002a3906723e */ /* 0x000fe40004807036 */
[----:B------:R-:W-:-:S02]  /*fd10*/  F2FP.SATFINITE.E4M3.F32.PACK_AB_MERGE_C R27, R49, R40, R51 ;  /* 0x00000028311b723e */ /* 0x000fc40004807033 */
[----:B------:R-:W-:Y:S01]  /*fd20*/  F2FP.SATFINITE.E4M3.F32.PACK_AB_MERGE_C R26, R20, R45, R26 ;  /* 0x0000002d141a723e */ /* 0x000fe2000480701a */
[----:B------:R0:W-:Y:S04]  /*fd30*/  STS.128 [R68+0x10400], R4 ;  /* 0x0104000444007388 */ /* 0x0001e80000000c00 */
[----:B------:R0:W-:Y:S02]  /*fd40*/  STS.128 [R3+0x10400], R24 ;  /* 0x0104001803007388 */ /* 0x0001e40000000c00 */
.L_x_1707:
[----:B------:R-:W-:Y:S05]  /*fd50*/  BSYNC B1 ;  /* 0x0000000000017941 */ /* 0x000fea0003800000 */
.L_x_1706:
[----:B------:R-:W-:Y:S04]  /*fd60*/  BSSY B1, `(.L_x_1708) ;  /* 0x0000101000017945 */ /* 0x000fe80003800000 */
[----:B------:R-:W-:Y:S05]  /*fd70*/  @P1 BRA `(.L_x_1709) ;  /* 0x0000000c00fc1947 */ /* 0x000fea0003800000 */
[----:B------:R-:W3:Y:S01]  /*fd80*/  LDL R61, [R1+0x4c] ;  /* 0x00004c00013d7983 */ /* 0x000ee20000100800 */
[----:B0----5:R-:W-:Y:S02]  /*fd90*/  SHF.R.U32.HI R3, RZ, 0x8, R28 ;  /* 0x00000008ff037819 */ /* 0x021fe4000001161c */
[----:B------:R-:W-:Y:S02]  /*fda0*/  LOP3.LUT R5, R28, 0xff, RZ, 0xc0, !PT ;  /* 0x000000ff1c057812 */ /* 0x000fe400078ec0ff */
[----:B------:R-:W-:Y:S02]  /*fdb0*/  LOP3.LUT R4, R3, 0xff, RZ, 0xc0, !PT ;  /* 0x000000ff03047812 */ /* 0x000fe400078ec0ff */
[----:B------:R-:W-:Y:S02]  /*fdc0*/  LEA.HI R3, R0, R179, RZ, 0x1c ;  /* 0x000000b300037211 */ /* 0x000fe400078fe0ff */
[----:B------:R-:W-:Y:S02]  /*fdd0*/  PRMT R21, R4, 0x7604, R5 ;  /* 0x0000760404157816 */ /* 0x000fe40000000005 */
[----:B------:R-:W-:-:S02]  /*fde0*/  SHF.R.S32.HI R4, RZ, 0x1f, R3 ;  /* 0x0000001fff047819 */ /* 0x000fc40000011403 */
[----:B------:R-:W-:Y:S02]  /*fdf0*/  SHF.R.U32.HI R24, RZ, 0x8, R8 ;  /* 0x00000008ff187819 */ /* 0x000fe40000011608 */
[----:B------:R-:W-:Y:S01]  /*fe00*/  LEA.HI R5, R4, R3, RZ, 0x2 ;  /* 0x0000000304057211 */ /* 0x000fe200078f10ff */
[----:B------:R-:W-:Y:S01]  /*fe10*/  IMAD.SHL.U32 R4, R3, 0x10, RZ ;  /* 0x0000001003047824 */ /* 0x000fe200078e00ff */
[----:B------:R-:W-:Y:S02]  /*fe20*/  SHF.R.U32.HI R20, RZ, 0x8, R31 ;  /* 0x00000008ff147819 */ /* 0x000fe4000001161f */
[----:B------:R-:W-:Y:S01]  /*fe30*/  SHF.R.U32.HI R6, RZ, 0x8, R29 ;  /* 0x00000008ff067819 */ /* 0x000fe2000001161d */
[----:B------:R-:W-:Y:S01]  /*fe40*/  IMAD.SHL.U32 R5, R5, 0x800, RZ ;  /* 0x0000080005057824 */ /* 0x000fe200078e00ff */
[----:B------:R-:W-:Y:S02]  /*fe50*/  LOP3.LUT R3, R181, 0x30, R4, 0xf8, !PT ;  /* 0x00000030b5037812 */ /* 0x000fe400078ef804 */
[----:B------:R-:W-:-:S02]  /*fe60*/  LOP3.LUT R27, R8, 0xff, RZ, 0xc0, !PT ;  /* 0x000000ff081b7812 */ /* 0x000fc400078ec0ff */
[----:B------:R-:W-:Y:S02]  /*fe70*/  LOP3.LUT R24, R24, 0xff, RZ, 0xc0, !PT ;  /* 0x000000ff18187812 */ /* 0x000fe400078ec0ff */
[----:B------:R-:W-:Y:S02]  /*fe80*/  LOP3.LUT R25, R31, 0xff, RZ, 0xc0, !PT ;  /* 0x000000ff1f197812 */ /* 0x000fe400078ec0ff */
[----:B------:R-:W-:Y:S02]  /*fe90*/  LOP3.LUT R20, R20, 0xff, RZ, 0xc0, !PT ;  /* 0x000000ff14147812 */ /* 0x000fe400078ec0ff */
[----:B------:R-:W-:Y:S02]  /*fea0*/  LOP3.LUT R3, R3, R182, RZ, 0x3c, !PT ;  /* 0x000000b603037212 */ /* 0x000fe400078e3cff */
[----:B------:R-:W-:Y:S02]  /*feb0*/  LOP3.LUT R4, R5, 0xffffe000, RZ, 0xc0, !PT ;  /* 0xffffe00005047812 */ /* 0x000fe400078ec0ff */
[----:B------:R-:W-:-:S02]  /*fec0*/  LOP3.LUT R7, R29, 0xff, RZ, 0xc0, !PT ;  /* 0x000000ff1d077812 */ /* 0x000fc400078ec0ff */
[----:B------:R-:W-:Y:S02]  /*fed0*/  LOP3.LUT R6, R6, 0xff, RZ, 0xc0, !PT ;  /* 0x000000ff06067812 */ /* 0x000fe400078ec0ff */
[----:B------:R-:W-:Y:S02]  /*fee0*/  PRMT R43, R24, 0x7604, R27 ;  /* 0x00007604182b7816 */ /* 0x000fe4000000001b */
[----:B------:R-:W-:Y:S02]  /*fef0*/  PRMT R41, R20, 0x7604, R25 ;  /* 0x0000760414297816 */ /* 0x000fe40000000019 */
[----:B------:R-:W-:Y:S02]  /*ff00*/  IADD3 R3, R3, R183, R4 ;  /* 0x000000b703037210 */ /* 0x000fe40007ffe004 */
[----:B------:R-:W-:Y:S02]  /*ff10*/  SHF.R.U32.HI R24, RZ, 0x8, R10 ;  /* 0x00000008ff187819 */ /* 0x000fe4000001160a */
[----:B------:R-:W-:Y:S01]  /*ff20*/  SHF.R.U32.HI R26, RZ, 0x8, R11 ;  /* 0x00000008ff1a7819 */ /* 0x000fe2000001160b */
[----:B------:R-:W-:Y:S01]  /*ff30*/  IMAD.IADD R3, R16, 0x1, R3 ;  /* 0x0000000110037824 */ /* 0x000fe200078e0203 */
[----:B------:R-:W-:-:S02]  /*ff40*/  SHF.R.U32.HI R20, RZ, 0x8, R9 ;  /* 0x00000008ff147819 */ /* 0x000fc40000011609 */
[----:B--2---:R-:W-:Y:S02]  /*ff50*/  PRMT R37, R6, 0x7604, R7 ;  /* 0x0000760406257816 */ /* 0x004fe40000000007 */
[----:B------:R-:W-:Y:S02]  /*ff60*/  SHF.R.U32.HI R6, RZ, 0x8, R30 ;  /* 0x00000008ff067819 */ /* 0x000fe4000001161e */
[----:B------:R-:W-:Y:S02]  /*ff70*/  LOP3.LUT R25, R9, 0xff, RZ, 0xc0, !PT ;  /* 0x000000ff09197812 */ /* 0x000fe400078ec0ff */
[----:B------:R-:W-:Y:S02]  /*ff80*/  LOP3.LUT R27, R10, 0xff, RZ, 0xc0, !PT ;  /* 0x000000ff0a1b7812 */ /* 0x000fe400078ec0ff */
[----:B------:R-:W-:Y:S02]  /*ff90*/  LOP3.LUT R24, R24, 0xff, RZ, 0xc0, !PT ;  /* 0x000000ff18187812 */ /* 0x000fe400078ec0ff */
[----:B------:R-:W-:-:S02]  /*ffa0*/  LOP3.LUT R26, R26, 0xff, RZ, 0xc0, !PT ;  /* 0x000000ff1a1a7812 */ /* 0x000fc400078ec0ff */
[----:B------:R-:W-:Y:S02]  /*ffb0*/  LOP3.LUT R20, R20, 0xff, RZ, 0xc0, !PT ;  /* 0x000000ff14147812 */ /* 0x000fe400078ec0ff */
[----:B------:R-:W-:Y:S02]  /*ffc0*/  LOP3.LUT R49, R11, 0xff, RZ, 0xc0, !PT ;  /* 0x000000ff0b317812 */ /* 0x000fe400078ec0ff */
[----:B------:R-:W-:Y:S02]  /*ffd0*/  LOP3.LUT R7, R30, 0xff, RZ, 0xc0, !PT ;  /* 0x000000ff1e077812 */ /* 0x000fe400078ec0ff */
[----:B------:R-:W-:Y:S02]  /*ffe0*/  LOP3.LUT R6, R6, 0xff, RZ, 0xc0, !PT ;  /* 0x000000ff06067812 */ /* 0x000fe400078ec0ff */
[----:B------:R-:W-:Y:S02]  /*fff0*/  PRMT R45, R20, 0x7604, R25 ;  /* 0x00007604142d7816 */ /* 0x000fe40000000019 */
[----:B------:R-:W-:-:S02]  /*10000*/  PRMT R47, R24, 0x7604, R27 ;  /* 0x00007604182f7816 */ /* 0x000fc4000000001b */
[----:B------:R-:W-:Y:S02]  /*10010*/  PRMT R51, R26, 0x7604, R49 ;  /* 0x000076041a337816 */ /* 0x000fe40000000031 */
[----:B------:R-:W0:Y:S01]  /*10020*/  LDS.128 R24, [R3+0x10400] ;  /* 0x0104000003187984 */ /* 0x000e220000000c00 */
[----:B----4-:R-:W-:Y:S02]  /*10030*/  PRMT R39, R6, 0x7604, R7 ;  /* 0x0000760406277816 */ /* 0x010fe40000000007 */
[----:B------:R-:W-:Y:S02]  /*10040*/  SHF.R.U32.HI R36, RZ, 0x10, R29 ;  /* 0x00000010ff247819 */ /* 0x000fe4000001161d */
[----:B------:R-:W-:Y:S02]  /*10050*/  SHF.R.U32.HI R20, RZ, 0x10, R28 ;  /* 0x00000010ff147819 */ /* 0x000fe4000001161c */
[----:B------:R-:W-:Y:S02]  /*10060*/  SHF.R.U32.HI R38, RZ, 0x10, R30 ;  /* 0x00000010ff267819 */ /* 0x000fe4000001161e */
[----:B------:R-:W-:-:S02]  /*10070*/  LOP3.LUT R36, R36, 0xff, RZ, 0xc0, !PT ;  /* 0x000000ff24247812 */ /* 0x000fc400078ec0ff */
[----:B------:R-:W-:Y:S02]  /*10080*/  LOP3.LUT R20, R20, 0xff, RZ, 0xc0, !PT ;  /* 0x000000ff14147812 */ /* 0x000fe400078ec0ff */
[----:B------:R-:W-:Y:S02]  /*10090*/  LOP3.LUT R38, R38, 0xff, RZ, 0xc0, !PT ;  /* 0x000000ff26267812 */ /* 0x000fe400078ec0ff */
[----:B------:R-:W-:Y:S02]  /*100a0*/  PRMT R37, R36, 0x7054, R37 ;  /* 0x0000705424257816 */ /* 0x000fe40000000025 */
[----:B------:R-:W-:Y:S02]  /*100b0*/  SHF.R.U32.HI R36, RZ, 0x10, R9 ;  /* 0x00000010ff247819 */ /* 0x000fe40000011609 */
[----:B------:R-:W-:Y:S02]  /*100c0*/  PRMT R21, R20, 0x7054, R21 ;  /* 0x0000705414157816 */ /* 0x000fe40000000015 */
[----:B------:R-:W-:-:S02]  /*100d0*/  PRMT R39, R38, 0x7054, R39 ;  /* 0x0000705426277816 */ /* 0x000fc40000000027 */
[----:B------:R-:W-:Y:S02]  /*100e0*/  SHF.R.U32.HI R20, RZ, 0x10, R8 ;  /* 0x00000010ff147819 */ /* 0x000fe40000011608 */
[----:B------:R-:W-:Y:S02]  /*100f0*/  SHF.R.U32.HI R38, RZ, 0x10, R10 ;  /* 0x00000010ff267819 */ /* 0x000fe4000001160a */
[----:B------:R-:W-:Y:S02]  /*10100*/  LOP3.LUT R36, R36, 0xff, RZ, 0xc0, !PT ;  /* 0x000000ff24247812 */ /* 0x000fe400078ec0ff */
[----:B------:R-:W-:Y:S02]  /*10110*/  LOP3.LUT R20, R20, 0xff, RZ, 0xc0, !PT ;  /* 0x000000ff14147812 */ /* 0x000fe400078ec0ff */
[----:B------:R-:W-:Y:S02]  /*10120*/  LOP3.LUT R38, R38, 0xff, RZ, 0xc0, !PT ;  /* 0x000000ff26267812 */ /* 0x000fe400078ec0ff */
[----:B------:R-:W-:-:S02]  /*10130*/  PRMT R45, R36, 0x7054, R45 ;  /* 0x00007054242d7816 */ /* 0x000fc4000000002d */
[----:B------:R-:W-:Y:S02]  /*10140*/  PRMT R43, R20, 0x7054, R43 ;  /* 0x00007054142b7816 */ /* 0x000fe4000000002b */
[----:B------:R-:W-:Y:S02]  /*10150*/  PRMT R49, R38, 0x7054, R47 ;  /* 0x0000705426317816 */ /* 0x000fe4000000002f */
[----:B------:R-:W-:Y:S02]  /*10160*/  SHF.R.U32.HI R40, RZ, 0x10, R31 ;  /* 0x00000010ff287819 */ /* 0x000fe4000001161f */
[----:B------:R-:W-:Y:S02]  /*10170*/  LOP3.LUT R47, R45, 0xff000000, R9, 0xf8, !PT ;  /* 0xff0000002d2f7812 */ /* 0x000fe400078ef809 */
[----:B------:R-:W-:Y:S02]  /*10180*/  LOP3.LUT R36, R37, 0xff000000, R29, 0xf8, !PT ;  /* 0xff00000025247812 */ /* 0x000fe400078ef81d */
[----:B------:R-:W-:-:S02]  /*10190*/  LOP3.LUT R37, R43, 0xff000000, R8, 0xf8, !PT ;  /* 0xff0000002b257812 */ /* 0x000fc400078ef808 */
[----:B------:R-:W-:Y:S02]  /*101a0*/  LOP3.LUT R8, R49, 0xff000000, R10, 0xf8, !PT ;  /* 0xff00000031087812 */ /* 0x000fe400078ef80a */
[----:B------:R-:W-:Y:S02]  /*101b0*/  LOP3.LUT R40, R40, 0xff, RZ, 0xc0, !PT ;  /* 0x000000ff28287812 */ /* 0x000fe400078ec0ff */
[----:B------:R-:W-:Y:S02]  /*101c0*/  F2FP.F16.E4M3.UNPACK_B R49, R47 ;  /* 0x0000002fff31723e */ /* 0x000fe400020006ff */
[----:B0-----:R-:W-:Y:S02]  /*101d0*/  F2FP.F16.E4M3.UNPACK_B R29, R25 ;  /* 0x00000019ff1d723e */ /* 0x001fe400020006ff */
[----:B------:R-:W-:Y:S01]  /*101e0*/  LOP3.LUT R21, R21, 0xff000000, R28, 0xf8, !PT ;  /* 0xff00000015157812 */ /* 0x000fe200078ef81c */
[--C-:B------:R-:W-:Y:S01]  /*101f0*/  HADD2.F32 R50, -RZ, R49.reuse.H0_H0 ;  /* 0x20000031ff327230 */ /* 0x100fe20000004100 */
[----:B------:R-:W-:Y:S01]  /*10200*/  F2FP.F16.E4M3.UNPACK_B R42, R36 ;  /* 0x00000024ff2a723e */ /* 0x000fe200020006ff */
[----:B------:R-:W-:Y:S01]  /*10210*/  HADD2.F32 R49, -RZ, R49.H1_H1 ;  /* 0x30000031ff317230 */ /* 0x000fe20000004100 */
[----:B------:R-:W-:-:S02]  /*10220*/  PRMT R41, R40, 0x7054, R41 ;  /* 0x0000705428297816 */ /* 0x000fc40000000029 */
[-C--:B------:R-:W-:Y:S01]  /*10230*/  F2FP.F16.E4M3.UNPACK_B R43, R24.reuse.H1 ;  /* 0x00000018ff2b723e */ /* 0x080fe200030006ff */
[--C-:B------:R-:W-:Y:S01]  /*10240*/  HADD2.F32 R46, -RZ, R42.reuse.H0_H0 ;  /* 0x2000002aff2e7230 */ /* 0x100fe20000004100 */
[----:B------:R-:W-:Y:S01]  /*10250*/  LOP3.LUT R48, R41, 0xff000000, R31, 0xf8, !PT ;  /* 0xff00000029307812 */ /* 0x000fe200078ef81f */
[----:B------:R-:W-:Y:S01]  /*10260*/  HADD2.F32 R42, -RZ, R42.H1_H1 ;  /* 0x3000002aff2a7230 */ /* 0x000fe20000004100 */
[----:B------:R-:W-:Y:S02]  /*10270*/  F2FP.F16.E4M3.UNPACK_B R31, R24 ;  /* 0x00000018ff1f723e */ /* 0x000fe400020006ff */
[----:B------:R-:W-:Y:S02]  /*10280*/  LOP3.LUT R20, R39, 0xff000000, R30, 0xf8, !PT ;  /* 0xff00000027147812 */ /* 0x000fe400078ef81e */
[----:B------:R-:W-:Y:S02]  /*10290*/  SHF.R.U32.HI R40, RZ, 0x10, R11 ;  /* 0x00000010ff287819 */ /* 0x000fe4000001160b */
[----:B------:R-:W-:-:S02]  /*102a0*/  F2FP.F16.E4M3.UNPACK_B R30, R25.H1 ;  /* 0x00000019ff1e723e */ /* 0x000fc400030006ff */
[----:B------:R-:W-:Y:S02]  /*102b0*/  F2FP.F16.E4M3.UNPACK_B R36, R36.H1 ;  /* 0x00000024ff24723e */ /* 0x000fe400030006ff */
[----:B------:R-:W-:Y:S02]  /*102c0*/  LOP3.LUT R40, R40, 0xff, RZ, 0xc0, !PT ;  /* 0x000000ff28287812 */ /* 0x000fe400078ec0ff */
[-C--:B------:R-:W-:Y:S02]  /*102d0*/  F2FP.F16.E4M3.UNPACK_B R39, R27.reuse ;  /* 0x0000001bff27723e */ /* 0x080fe400020006ff */
[----:B------:R-:W-:Y:S02]  /*102e0*/  PRMT R51, R40, 0x7054, R51 ;  /* 0x0000705428337816 */ /* 0x000fe40000000033 */
[----:B------:R-:W-:Y:S02]  /*102f0*/  F2FP.F16.E4M3.UNPACK_B R45, R27.H1 ;  /* 0x0000001bff2d723e */ /* 0x000fe400030006ff */
[----:B------:R-:W-:Y:S01]  /*10300*/  LOP3.LUT R51, R51, 0xff000000, R11, 0xf8, !PT ;  /* 0xff00000033337812 */ /* 0x000fe200078ef80b */
[----:B---3--:R-:W0:Y:S02]  /*10310*/  LDS.128 R4, [R61+0x10400] ;  /* 0x010400003d047984 */ /* 0x008e240000000c00 */
        /* <DEDUP_REMOVED lines=8> */
[----:B------:R-:W-:Y:S01]  /*103a0*/  FMUL.FTZ R25, R5, R46 ;  /* 0x0000002e05197220 */ /* 0x000fe20000410000 */
[----:B------:R-:W-:Y:S01]  /*103b0*/  HADD2.F32 R10, -RZ, R10.H1_H1 ;  /* 0x3000000aff0a7230 */ /* 0x000fe20000004100 */
[----:B------:R-:W-:Y:S01]  /*103c0*/  F2FP.F16.E4M3.UNPACK_B R40, R4.H1 ;  /* 0x00000004ff28723e */ /* 0x000fe200030006ff */
[C---:B------:R-:W-:Y:S01]  /*103d0*/  FFMA.FTZ R5, R9.reuse, R46, -R24 ;  /* 0x0000002e09057223 */ /* 0x040fe20000010818 */
[----:B------:R-:W-:Y:S01]  /*103e0*/  F2FP.F16.E4M3.UNPACK_B R46, R47.H1 ;  /* 0x0000002fff2e723e */ /* 0x000fe200030006ff */
[----:B------:R-:W-:Y:S01]  /*103f0*/  FFMA.FTZ R9, R9, R50, R25 ;  /* 0x0000003209097223 */ /* 0x000fe20000010019 */
[----:B------:R-:W-:-:S02]  /*10400*/  HADD2.F32 R24, -RZ, R30.H0_H0 ;  /* 0x2000001eff187230 */ /* 0x000fc40000004100 */
[C---:B------:R-:W-:Y:S01]  /*10410*/  FMUL.FTZ R53, R29.reuse, R49 ;  /* 0x000000311d357220 */ /* 0x040fe20000410000 */
[----:B------:R-:W-:Y:S02]  /*10420*/  HADD2.F32 R25, -RZ, R36.H0_H0 ;  /* 0x20000024ff197230 */ /* 0x000fe40000004100 */
[----:B------:R-:W-:Y:S01]  /*10430*/  FMUL.FTZ R50, R29, R42 ;  /* 0x0000002a1d327220 */ /* 0x000fe20000410000 */
[----:B------:R-:W-:Y:S01]  /*10440*/  HADD2.F32 R47, -RZ, R46.H0_H0 ;  /* 0x2000002eff2f7230 */ /* 0x000fe20000004100 */
[----:B------:R-:W-:Y:S01]  /*10450*/  F2FP.F16.E4M3.UNPACK_B R11, R4 ;  /* 0x00000004ff0b723e */ /* 0x000fe200020006ff */
[----:B------:R-:W-:Y:S02]  /*10460*/  HADD2.F32 R27, -RZ, R28.H0_H0 ;  /* 0x2000001cff1b7230 */ /* 0x000fe40000004100 */
[C---:B------:R-:W-:Y:S01]  /*10470*/  FMUL.FTZ R54, R24.reuse, R25 ;  /* 0x0000001918367220 */ /* 0x040fe20000410000 */
[----:B------:R-:W-:Y:S02]  /*10480*/  HADD2.F32 R30, -RZ, R30.H1_H1 ;  /* 0x3000001eff1e7230 */ /* 0x000fe40000004100 */
[----:B------:R-:W-:Y:S01]  /*10490*/  FMUL.FTZ R52, R24, R47 ;  /* 0x0000002f18347220 */ /* 0x000fe20000410000 */
[C---:B------:R-:W-:Y:S01]  /*104a0*/  FFMA.FTZ R24, R10.reuse, R42, -R53 ;  /* 0x0000002a0a187223 */ /* 0x040fe20000010835 */
[----:B------:R-:W-:Y:S01]  /*104b0*/  FFMA.FTZ R10, R10, R49, R50 ;  /* 0x000000310a0a7223 */ /* 0x000fe20000010032 */
[----:B------:R-:W-:Y:S01]  /*104c0*/  F2FP.F16.E4M3.UNPACK_B R50, R51 ;  /* 0x00000033ff32723e */ /* 0x000fe200020006ff */
[C---:B------:R-:W-:Y:S01]  /*104d0*/  FFMA.FTZ R25, R27.reuse, R25, -R52 ;  /* 0x000000191b197223 */ /* 0x040fe20000010834 */
[-C--:B------:R-:W-:Y:S01]  /*104e0*/  F2FP.F16.E4M3.UNPACK_B R42, R48.reuse ;  /* 0x00000030ff2a723e */ /* 0x080fe200020006ff */
[----:B------:R-:W-:Y:S01]  /*104f0*/  FFMA.FTZ R27, R27, R47, R54 ;  /* 0x0000002f1b1b7223 */ /* 0x000fe20000010036 */
[----:B------:R-:W-:Y:S01]  /*10500*/  HADD2.F32 R49, -RZ, R46.H1_H1 ;  /* 0x3000002eff317230 */ /* 0x000fe20000004100 */
[----:B------:R-:W-:Y:S01]  /*10510*/  F2FP.F16.E4M3.UNPACK_B R51, R51.H1 ;  /* 0x00000033ff33723e */ /* 0x000fe200030006ff */
[----:B------:R-:W-:Y:S01]  /*10520*/  HADD2.F32 R47, -RZ, R36.H1_H1 ;  /* 0x30000024ff2f7230 */ /* 0x000fe20000004100 */
[----:B------:R-:W-:Y:S01]  /*10530*/  F2FP.F16.E4M3.UNPACK_B R48, R48.H1 ;  /* 0x00000030ff30723e */ /* 0x000fe200030006ff */
[----:B------:R-:W-:-:S02]  /*10540*/  HADD2.F32 R36, -RZ, R28.H1_H1 ;  /* 0x3000001cff247230 */ /* 0x000fc40000004100 */
[C---:B------:R-:W-:Y:S01]  /*10550*/  FMUL.FTZ R53, R30.reuse, R49 ;  /* 0x000000311e357220 */ /* 0x040fe20000410000 */
[----:B------:R-:W-:Y:S02]  /*10560*/  HADD2.F32 R52, -RZ, R50.H0_H0 ;  /* 0x20000032ff347230 */ /* 0x000fe40000004100 */
[----:B------:R-:W-:Y:S01]  /*10570*/  FMUL.FTZ R30, R30, R47 ;  /* 0x0000002f1e1e7220 */ /* 0x000fe20000410000 */
[----:B------:R-:W-:Y:S01]  /*10580*/  HADD2.F32 R28, -RZ, R39.H0_H0 ;  /* 0x20000027ff1c7230 */ /* 0x000fe20000004100 */
[-C--:B------:R-:W-:Y:S01]  /*10590*/  F2FP.F16.E4M3.UNPACK_B R4, R6.reuse ;  /* 0x00000006ff04723e */ /* 0x080fe200020006ff */
[----:B------:R-:W-:Y:S01]  /*105a0*/  HADD2.F32 R46, -RZ, R42.H0_H0 ;  /* 0x2000002aff2e7230 */ /* 0x000fe20000004100 */
[----:B------:R-:W-:Y:S01]  /*105b0*/  F2FP.F16.E4M3.UNPACK_B R7, R6.H1 ;  /* 0x00000006ff07723e */ /* 0x000fe200030006ff */
[----:B------:R-:W-:Y:S02]  /*105c0*/  HADD2.F32 R29, -RZ, R38.H0_H0 ;  /* 0x20000026ff1d7230 */ /* 0x000fe40000004100 */
[----:B------:R-:W-:Y:S01]  /*105d0*/  FMUL.FTZ R54, R28, R52 ;  /* 0x000000341c367220 */ /* 0x000fe20000410000 */
[----:B------:R-:W-:-:S02]  /*105e0*/  HADD2.F32 R50, -RZ, R50.H1_H1 ;  /* 0x30000032ff327230 */ /* 0x000fc40000004100 */
[-C--:B------:R-:W-:Y:S01]  /*105f0*/  FMUL.FTZ R55, R28, R46.reuse ;  /* 0x0000002e1c377220 */ /* 0x080fe20000410000 */
[C---:B------:R-:W-:Y:S01]  /*10600*/  FFMA.FTZ R28, R36.reuse, R47, -R53 ;  /* 0x0000002f241c7223 */ /* 0x040fe20000010835 */
[----:B------:R-:W-:Y:S02]  /*10610*/  HADD2.F32 R39, -RZ, R39.H1_H1 ;  /* 0x30000027ff277230 */ /* 0x000fe40000004100 */
[----:B------:R-:W-:Y:S01]  /*10620*/  FFMA.FTZ R36, R36, R49, R30 ;  /* 0x0000003124247223 */ /* 0x000fe2000001001e */
[----:B------:R-:W-:Y:S02]  /*10630*/  HADD2.F32 R47, -RZ, R42.H1_H1 ;  /* 0x3000002aff2f7230 */ /* 0x000fe40000004100 */
[C---:B------:R-:W-:Y:S01]  /*10640*/  FFMA.FTZ R30, R29.reuse, R46, -R54 ;  /* 0x0000002e1d1e7223 */ /* 0x040fe20000010836 */
[----:B------:R-:W-:Y:S01]  /*10650*/  FFMA.FTZ R29, R29, R52, R55 ;  /* 0x000000341d1d7223 */ /* 0x000fe20000010037 */
[----:B------:R-:W-:Y:S02]  /*10660*/  HADD2.F32 R38, -RZ, R38.H1_H1 ;  /* 0x30000026ff267230 */ /* 0x000fe40000004100 */
[----:B------:R-:W-:Y:S01]  /*10670*/  FMUL.FTZ R55, R39, R50 ;  /* 0x0000003227377220 */ /* 0x000fe20000410000 */
[----:B------:R-:W-:-:S02]  /*10680*/  HADD2.F32 R53, -RZ, R51.H0_H0 ;  /* 0x20000033ff357230 */ /* 0x000fc40000004100 */
[-C--:B------:R-:W-:Y:S01]  /*10690*/  FMUL.FTZ R57, R39, R47.reuse ;  /* 0x0000002f27397220 */ /* 0x080fe20000410000 */
[----:B------:R-:W-:Y:S02]  /*106a0*/  HADD2.F32 R46, -RZ, R45.H0_H0 ;  /* 0x2000002dff2e7230 */ /* 0x000fe40000004100 */
[C---:B------:R-:W-:Y:S01]  /*106b0*/  FFMA.FTZ R39, R38.reuse, R47, -R55 ;  /* 0x0000002f26277223 */ /* 0x040fe20000010837 */
[--C-:B------:R-:W-:Y:S02]  /*106c0*/  HADD2.F32 R49, -RZ, R48.reuse.H0_H0 ;  /* 0x20000030ff317230 */ /* 0x100fe40000004100 */
[----:B------:R-:W-:Y:S01]  /*106d0*/  FFMA.FTZ R38, R38, R50, R57 ;  /* 0x0000003226267223 */ /* 0x000fe20000010039 */
[----:B------:R-:W-:Y:S02]  /*106e0*/  HADD2.F32 R42, -RZ, R41.H0_H0 ;  /* 0x20000029ff2a7230 */ /* 0x000fe40000004100 */
[C---:B------:R-:W-:Y:S01]  /*106f0*/  FMUL.FTZ R59, R46.reuse, R53 ;  /* 0x000000352e3b7220 */ /* 0x040fe20000410000 */
[----:B------:R-:W-:Y:S01]  /*10700*/  F2FP.F16.E4M3.UNPACK_B R50, R37.H1 ;  /* 0x00000025ff32723e */ /* 0x000fe200030006ff */
[----:B------:R-:W-:Y:S01]  /*10710*/  FMUL.FTZ R46, R46, R49 ;  /* 0x000000312e2e7220 */ /* 0x000fe20000410000 */
[----:B------:R-:W-:Y:S01]  /*10720*/  F2FP.F16.E4M3.UNPACK_B R47, R21.H1 ;  /* 0x00000015ff2f723e */ /* 0x000fe200030006ff */
[----:B------:R-:W-:Y:S01]  /*10730*/  FFMA.FTZ R59, R42, R49, -R59 ;  /* 0x000000312a3b7223 */ /* 0x000fe2000001083b */
[----:B------:R-:W-:-:S02]  /*10740*/  HADD2.F32 R49, -RZ, R48.H1_H1 ;  /* 0x30000030ff317230 */ /* 0x000fc40000004100 */
[----:B------:R-:W-:Y:S01]  /*10750*/  FFMA.FTZ R55, R42, R53, R46 ;  /* 0x000000352a377223 */ /* 0x000fe2000001002e */
[----:B------:R-:W-:Y:S01]  /*10760*/  HADD2.F32 R51, -RZ, R51.H1_H1 ;  /* 0x30000033ff337230 */ /* 0x000fe20000004100 */
[-C--:B------:R-:W-:Y:S01]  /*10770*/  F2FP.F16.E4M3.UNPACK_B R6, R26.reuse ;  /* 0x0000001aff06723e */ /* 0x080fe200020006ff */
[----:B------:R-:W-:Y:S01]  /*10780*/  HADD2.F32 R46, -RZ, R45.H1_H1 ;  /* 0x3000002dff2e7230 */ /* 0x000fe20000004100 */
[----:B------:R-:W-:Y:S01]  /*10790*/  F2FP.F16.E4M3.UNPACK_B R26, R26.H1 ;  /* 0x0000001aff1a723e */ /* 0x000fe200030006ff */
[----:B------:R-:W-:Y:S01]  /*107a0*/  HADD2.F32 R52, -RZ, R50.H0_H0 ;  /* 0x20000032ff347230 */ /* 0x000fe20000004100 */
[----:B------:R-:W-:Y:S01]  /*107b0*/  F2FP.SATFINITE.E4M3.F32.PACK_AB_MERGE_C R25, R28, R25, RZ ;  /* 0x000000191c19723e */ /* 0x000fe200048070ff */
[----:B------:R-:W-:Y:S02]  /*107c0*/  HADD2.F32 R45, -RZ, R43.H0_H0 ;  /* 0x2000002bff2d7230 */ /* 0x000fe40000004100 */
[----:B------:R-:W-:Y:S01]  /*107d0*/  FMUL.FTZ R53, R46, R51 ;  /* 0x000000332e357220 */ /* 0x000fe20000410000 */
[----:B------:R-:W-:-:S02]  /*107e0*/  HADD2.F32 R48, -RZ, R47.H0_H0 ;  /* 0x2000002fff307230 */ /* 0x000fc40000004100 */
[-C--:B------:R-:W-:Y:S01]  /*107f0*/  FMUL.FTZ R54, R46, R49.reuse ;  /* 0x000000312e367220 */ /* 0x080fe20000410000 */
[----:B------:R-:W-:Y:S02]  /*10800*/  HADD2.F32 R42, -RZ, R41.H1_H1 ;  /* 0x30000029ff2a7230 */ /* 0x000fe40000004100 */
[C---:B------:R-:W-:Y:S01]  /*10810*/  FMUL.FTZ R46, R45.reuse, R52 ;  /* 0x000000342d2e7220 */ /* 0x040fe20000410000 */
[----:B------:R-:W-:Y:S02]  /*10820*/  HADD2.F32 R41, -RZ, R40.H0_H0 ;  /* 0x20000028ff297230 */ /* 0x000fe40000004100 */
[----:B------:R-:W-:Y:S01]  /*10830*/  FMUL.FTZ R45, R45, R48 ;  /* 0x000000302d2d7220 */ /* 0x000fe20000410000 */
[----:B------:R-:W-:Y:S02]  /*10840*/  HADD2.F32 R50, -RZ, R50.H1_H1 ;  /* 0x30000032ff327230 */ /* 0x000fe40000004100 */
[----:B------:R-:W-:Y:S01]  /*10850*/  FFMA.FTZ R58, R42, R49, -R53 ;  /* 0x000000312a3a7223 */ /* 0x000fe20000010835 */
[----:B------:R-:W-:-:S02]  /*10860*/  HADD2.F32 R43, -RZ, R43.H1_H1 ;  /* 0x3000002bff2b7230 */ /* 0x000fc40000004100 */
[----:B------:R-:W-:Y:S01]  /*10870*/  FFMA.FTZ R60, R42, R51, R54 ;  /* 0x000000332a3c7223 */ /* 0x000fe20000010036 */
[----:B------:R-:W-:Y:S01]  /*10880*/  HADD2.F32 R47, -RZ, R47.H1_H1 ;  /* 0x3000002fff2f7230 */ /* 0x000fe20000004100 */
[----:B------:R-:W-:Y:S01]  /*10890*/  F2FP.F16.E4M3.UNPACK_B R42, R37 ;  /* 0x00000025ff2a723e */ /* 0x000fe200020006ff */
[C---:B------:R-:W-:Y:S01]  /*108a0*/  FFMA.FTZ R49, R41.reuse, R48, -R46 ;  /* 0x0000003029317223 */ /* 0x040fe2000001082e */
[----:B------:R-:W-:Y:S01]  /*108b0*/  FFMA.FTZ R51, R41, R52, R45 ;  /* 0x0000003429337223 */ /* 0x000fe2000001002d */
[----:B------:R-:W-:Y:S01]  /*108c0*/  F2FP.F16.E4M3.UNPACK_B R41, R21 ;  /* 0x00000015ff29723e */ /* 0x000fe200020006ff */
[----:B------:R-:W-:Y:S02]  /*108d0*/  HADD2.F32 R40, -RZ, R40.H1_H1 ;  /* 0x30000028ff287230 */ /* 0x000fe40000004100 */
[C---:B------:R-:W-:Y:S01]  /*108e0*/  FMUL.FTZ R21, R43.reuse, R50 ;  /* 0x000000322b157220 */ /* 0x040fe20000410000 */
[----:B------:R-:W-:Y:S01]  /*108f0*/  FMUL.FTZ R43, R43, R47 ;  /* 0x0000002f2b2b7220 */ /* 0x000fe20000410000 */
[----:B------:R-:W-:Y:S01]  /*10900*/  HADD2.F32 R46, -RZ, R42.H0_H0 ;  /* 0x2000002aff2e7230 */ /* 0x000fe20000004100 */
[----:B------:R-:W-:Y:S01]  /*10910*/  F2FP.SATFINITE.E4M3.F32.PACK_AB_MERGE_C R27, R36, R27, RZ ;  /* 0x0000001b241b723e */ /* 0x000fe200048070ff */
[----:B------:R-:W-:-:S02]  /*10920*/  HADD2.F32 R37, -RZ, R31.H0_H0 ;  /* 0x2000001fff257230 */ /* 0x000fc40000004100 */
[C---:B------:R-:W-:Y:S01]  /*10930*/  FFMA.FTZ R54, R40.reuse, R47, -R21 ;  /* 0x0000002f28367223 */ /* 0x040fe20000010815 */
[----:B------:R-:W-:Y:S01]  /*10940*/  FFMA.FTZ R56, R40, R50, R43 ;  /* 0x0000003228387223 */ /* 0x000fe2000001002b */
[----:B------:R-:W-:Y:S01]  /*10950*/  HADD2.F32 R40, -RZ, R41.H0_H0 ;  /* 0x20000029ff287230 */ /* 0x000fe20000004100 */
[----:B------:R-:W-:Y:S01]  /*10960*/  F2FP.SATFINITE.E4M3.F32.PACK_AB_MERGE_C R5, R24, R5, R25 ;  /* 0x000000051805723e */ /* 0x000fe20004807019 */
[----:B------:R-:W-:Y:S02]  /*10970*/  HADD2.F32 R21, -RZ, R11.H0_H0 ;  /* 0x2000000bff157230 */ /* 0x000fe40000004100 */
[C---:B------:R-:W-:Y:S01]  /*10980*/  FMUL.FTZ R48, R37.reuse, R46 ;  /* 0x0000002e25307220 */ /* 0x040fe20000410000 */
[----:B------:R-:W-:Y:S02]  /*10990*/  HADD2.F32 R42, -RZ, R42.H1_H1 ;  /* 0x3000002aff2a7230 */ /* 0x000fe40000004100 */
[----:B------:R-:W-:Y:S01]  /*109a0*/  FMUL.FTZ R50, R37, R40 ;  /* 0x0000002825327220 */ /* 0x000fe20000410000 */
[----:B------:R-:W-:-:S02]  /*109b0*/  HADD2.F32 R31, -RZ, R31.H1_H1 ;  /* 0x3000001fff1f7230 */ /* 0x000fc40000004100 */
[----:B------:R-:W-:Y:S01]  /*109c0*/  FFMA.FTZ R48, R21, R40, -R48 ;  /* 0x0000002815307223 */ /* 0x000fe20000010830 */
[----:B------:R-:W-:Y:S01]  /*109d0*/  HADD2.F32 R40, -RZ, R41.H1_H1 ;  /* 0x30000029ff287230 */ /* 0x000fe20000004100 */
[----:B------:R-:W-:Y:S01]  /*109e0*/  F2FP.F16.E4M3.UNPACK_B R41, R8.H1 ;  /* 0x00000008ff29723e */ /* 0x000fe200030006ff */
[----:B------:R-:W-:Y:S02]  /*109f0*/  HADD2.F32 R11, -RZ, R11.H1_H1 ;  /* 0x3000000bff0b7230 */ /* 0x000fe40000004100 */
[----:B------:R-:W-:Y:S01]  /*10a00*/  FMUL.FTZ R52, R31, R42 ;  /* 0x0000002a1f347220 */ /* 0x000fe20000410000 */
[----:B------:R-:W-:Y:S01]  /*10a10*/  FFMA.FTZ R50, R21, R46, R50 ;  /* 0x0000002e15327223 */ /* 0x000fe20000010032 */
        /* <DEDUP_REMOVED lines=14> */
[----:B------:R-:W-:Y:S01]  /*10b00*/  HADD2.F32 R37, -RZ, R37.H1_H1 ;  /* 0x30000025ff257230 */ /* 0x000fe20000004100 */
[----:B------:R-:W-:Y:S01]  /*10b10*/  F2FP.F16.E4M3.UNPACK_B R8, R8 ;  /* 0x00000008ff08723e */ /* 0x000fe200020006ff */
[----:B------:R-:W-:-:S02]  /*10b20*/  HADD2.F32 R7, -RZ, R7.H1_H1 ;  /* 0x30000007ff077230 */ /* 0x000fc40000004100 */
[C---:B------:R-:W-:Y:S01]  /*10b30*/  FMUL.FTZ R40, R26.reuse, R41 ;  /* 0x000000291a287220 */ /* 0x040fe20000410000 */
[----:B------:R-:W-:Y:S01]  /*10b40*/  FFMA.FTZ R52, R11, R46, R52 ;  /* 0x0000002e0b347223 */ /* 0x000fe20000010034 */
[-C--:B------:R-:W-:Y:S01]  /*10b50*/  FMUL.FTZ R26, R26, R37.reuse ;  /* 0x000000251a1a7220 */ /* 0x080fe20000410000 */
[--C-:B------:R-:W-:Y:S02]  /*10b60*/  HADD2.F32 R11, -RZ, R20.reuse.H0_H0 ;  /* 0x20000014ff0b7230 */ /* 0x100fe40000004100 */
[C---:B------:R-:W-:Y:S01]  /*10b70*/  FFMA.FTZ R47, R7.reuse, R37, -R40 ;  /* 0x00000025072f7223 */ /* 0x040fe20000010828 */
[----:B------:R-:W-:Y:S02]  /*10b80*/  HADD2.F32 R21, -RZ, R20.H1_H1 ;  /* 0x30000014ff157230 */ /* 0x000fe40000004100 */
[----:B------:R-:W-:Y:S01]  /*10b90*/  FFMA.FTZ R53, R7, R41, R26 ;  /* 0x0000002907357223 */ /* 0x000fe2000001001a */
[----:B------:R-:W-:Y:S01]  /*10ba0*/  HADD2.F32 R20, -RZ, R8.H0_H0 ;  /* 0x20000008ff147230 */ /* 0x000fe20000004100 */
[----:B------:R-:W-:Y:S01]  /*10bb0*/  F2FP.SATFINITE.E4M3.F32.PACK_AB_MERGE_C R9, R10, R9, R27 ;  /* 0x000000090a09723e */ /* 0x000fe2000480701b */
[----:B------:R-:W-:Y:S01]  /*10bc0*/  HADD2.F32 R7, -RZ, R6.H0_H0 ;  /* 0x20000006ff077230 */ /* 0x000fe20000004100 */
[----:B------:R-:W-:Y:S01]  /*10bd0*/  F2FP.SATFINITE.E4M3.F32.PACK_AB_MERGE_C R42, R47, R42, RZ ;  /* 0x0000002a2f2a723e */ /* 0x000fe200048070ff */
[----:B------:R-:W-:Y:S01]  /*10be0*/  HADD2.F32 R31, -RZ, R8.H1_H1 ;  /* 0x30000008ff1f7230 */ /* 0x000fe20000004100 */
[----:B------:R-:W-:Y:S01]  /*10bf0*/  F2FP.SATFINITE.E4M3.F32.PACK_AB_MERGE_C R52, R53, R52, RZ ;  /* 0x000000343534723e */ /* 0x000fe200048070ff */
[----:B------:R-:W-:-:S02]  /*10c00*/  HADD2.F32 R8, -RZ, R6.H1_H1 ;  /* 0x30000006ff087230 */ /* 0x000fc40000004100 */
[CC--:B------:R-:W-:Y:S01]  /*10c10*/  FMUL.FTZ R37, R7.reuse, R20.reuse ;  /* 0x0000001407257220 */ /* 0x0c0fe20000410000 */
[--C-:B------:R-:W-:Y:S02]  /*10c20*/  HADD2.F32 R6, -RZ, R4.reuse.H0_H0 ;  /* 0x20000004ff067230 */ /* 0x100fe40000004100 */
[----:B------:R-:W-:Y:S01]  /*10c30*/  FMUL.FTZ R7, R7, R11 ;  /* 0x0000000b07077220 */ /* 0x000fe20000410000 */
[----:B------:R-:W-:Y:S02]  /*10c40*/  HADD2.F32 R4, -RZ, R4.H1_H1 ;  /* 0x30000004ff047230 */ /* 0x000fe40000004100 */
[C---:B------:R-:W-:Y:S01]  /*10c50*/  FMUL.FTZ R41, R8.reuse, R31 ;  /* 0x0000001f08297220 */ /* 0x040fe20000410000 */
[----:B------:R-:W-:Y:S01]  /*10c60*/  FMUL.FTZ R8, R8, R21 ;  /* 0x0000001508087220 */ /* 0x000fe20000410000 */
        /* <DEDUP_REMOVED lines=16> */
.L_x_1709:
[----:B------:R-:W-:Y:S05]  /*10d70*/  BSYNC B1 ;  /* 0x0000000000017941 */ /* 0x000fea0003800000 */
.L_x_1708:
[----:B------:R-:W-:Y:S05]  /*10d80*/  @P2 BRA `(.L_x_1690) ;  /* 0x0000000c00dc2947 */ /* 0x000fea0003800000 */
[----:B------:R-:W3:Y:S01]  /*10d90*/  LDL R49, [R1+0x48] ;  /* 0x0000480001317983 */ /* 0x000ee20000100800 */
[----:B01---5:R-:W-:Y:S02]  /*10da0*/  SHF.R.U32.HI R4, RZ, 0x8, R32 ;  /* 0x00000008ff047819 */ /* 0x023fe40000011620 */
        /* <DEDUP_REMOVED lines=8> */
[----:B------:R-:W-:Y:S02]  /*10e30*/  LOP3.LUT R7, R34, 0xff, RZ, 0xc0, !PT ;  /* 0x000000ff22077812 */ /* 0x000fe400078ec0ff */
[----:B------:R-:W-:Y:S01]  /*10e40*/  LOP3.LUT R8, R8, 0xff, RZ, 0xc0, !PT ;  /* 0x000000ff08087812 */ /* 0x000fe200078ec0ff */
[----:B------:R-:W-:Y:S01]  /*10e50*/  IMAD.SHL.U32 R4, R4, 0x800, RZ ;  /* 0x0000080004047824 */ /* 0x000fe200078e00ff */
[----:B------:R-:W-:Y:S02]  /*10e60*/  LOP3.LUT R3, R181, 0x30, R0, 0xf8, !PT ;  /* 0x00000030b5037812 */ /* 0x000fe400078ef800 */
[----:B------:R-:W-:-:S02]  /*10e70*/  PRMT R25, R8, 0x7604, R7 ;  /* 0x0000760408197816 */ /* 0x000fc40000000007 */
[----:B------:R-:W-:Y:S02]  /*10e80*/  SHF.R.U32.HI R6, RZ, 0x8, R33 ;  /* 0x00000008ff067819 */ /* 0x000fe40000011621 */
[----:B------:R-:W-:Y:S02]  /*10e90*/  SHF.R.U32.HI R8, RZ, 0x8, R12 ;  /* 0x00000008ff087819 */ /* 0x000fe4000001160c */
[----:B------:R-:W-:Y:S02]  /*10ea0*/  LOP3.LUT R3, R3, R182, RZ, 0x3c, !PT ;  /* 0x000000b603037212 */ /* 0x000fe400078e3cff */
[----:B------:R-:W-:Y:S02]  /*10eb0*/  LOP3.LUT R0, R4, 0xffffe000, RZ, 0xc0, !PT ;  /* 0xffffe00004007812 */ /* 0x000fe400078ec0ff */
[----:B------:R-:W-:Y:S02]  /*10ec0*/  LOP3.LUT R5, R33, 0xff, RZ, 0xc0, !PT ;  /* 0x000000ff21057812 */ /* 0x000fe400078ec0ff */
[----:B------:R-:W-:-:S02]  /*10ed0*/  LOP3.LUT R6, R6, 0xff, RZ, 0xc0, !PT ;  /* 0x000000ff06067812 */ /* 0x000fc400078ec0ff */
        /* <DEDUP_REMOVED lines=8> */
[----:B------:R-:W-:Y:S02]  /*10f60*/  LOP3.LUT R5, R35, 0xff, RZ, 0xc0, !PT ;  /* 0x000000ff23057812 */ /* 0x000fe400078ec0ff */
[----:B------:R-:W-:Y:S02]  /*10f70*/  LOP3.LUT R6, R6, 0xff, RZ, 0xc0, !PT ;  /* 0x000000ff06067812 */ /* 0x000fe400078ec0ff */
[----:B------:R-:W-:Y:S02]  /*10f80*/  LOP3.LUT R3, R8, 0xff, RZ, 0xc0, !PT ;  /* 0x000000ff08037812 */ /* 0x000fe400078ec0ff */
[----:B------:R-:W0:Y:S01]  /*10f90*/  LDS.128 R8, [R0+0x10400] ;  /* 0x0104000000087984 */ /* 0x000e220000000c00 */
[----:B------:R-:W-:Y:S02]  /*10fa0*/  PRMT R24, R6, 0x7604, R5 ;  /* 0x0000760406187816 */ /* 0x000fe40000000005 */
[----:B------:R-:W-:-:S02]  /*10fb0*/  SHF.R.U32.HI R31, RZ, 0x8, R15 ;  /* 0x00000008ff1f7819 */ /* 0x000fc4000001160f */
[----:B------:R-:W-:Y:S02]  /*10fc0*/  LOP3.LUT R30, R15, 0xff, RZ, 0xc0, !PT ;  /* 0x000000ff0f1e7812 */ /* 0x000fe400078ec0ff */
[----:B------:R-:W-:Y:S02]  /*10fd0*/  LOP3.LUT R31, R31, 0xff, RZ, 0xc0, !PT ;  /* 0x000000ff1f1f7812 */ /* 0x000fe400078ec0ff */
[----:B------:R-:W-:Y:S02]  /*10fe0*/  LOP3.LUT R26, R13, 0xff, RZ, 0xc0, !PT ;  /* 0x000000ff0d1a7812 */ /* 0x000fe400078ec0ff */
[----:B------:R-:W-:Y:S02]  /*10ff0*/  SHF.R.U32.HI R28, RZ, 0x8, R14 ;  /* 0x00000008ff1c7819 */ /* 0x000fe4000001160e */
[----:B------:R-:W-:Y:S02]  /*11000*/  PRMT R30, R31, 0x7604, R30 ;  /* 0x000076041f1e7816 */ /* 0x000fe4000000001e */
[----:B------:R-:W-:-:S02]  /*11010*/  PRMT R26, R3, 0x7604, R26 ;  /* 0x00007604031a7816 */ /* 0x000fc4000000001a */
[----:B------:R-:W-:Y:S02]  /*11020*/  SHF.R.U32.HI R31, RZ, 0x10, R13 ;  /* 0x00000010ff1f7819 */ /* 0x000fe4000001160d */
[----:B------:R-:W-:Y:S02]  /*11030*/  SHF.R.U32.HI R3, RZ, 0x10, R33 ;  /* 0x00000010ff037819 */ /* 0x000fe40000011621 */
[----:B------:R-:W-:Y:S01]  /*11040*/  LOP3.LUT R27, R14, 0xff, RZ, 0xc0, !PT ;  /* 0x000000ff0e1b7812 */ /* 0x000fe200078ec0ff */
[----:B------:R-:W-:Y:S01]  /*11050*/  IMAD.U32 R31, R31, 0x10000, RZ ;  /* 0x000100001f1f7824 */ /* 0x000fe200078e00ff */
[----:B------:R-:W-:Y:S01]  /*11060*/  LOP3.LUT R28, R28, 0xff, RZ, 0xc0, !PT ;  /* 0x000000ff1c1c7812 */ /* 0x000fe200078ec0ff */
[----:B------:R-:W-:Y:S01]  /*11070*/  IMAD.U32 R3, R3, 0x10000, RZ ;  /* 0x0001000003037824 */ /* 0x000fe200078e00ff */
[----:B----4-:R-:W-:Y:S02]  /*11080*/  SHF.R.U32.HI R39, RZ, 0x10, R15 ;  /* 0x00000010ff277819 */ /* 0x010fe4000001160f */
[----:B--2---:R-:W-:-:S02]  /*11090*/  PRMT R37, R28, 0x7604, R27 ;  /* 0x000076041c257816 */ /* 0x004fc4000000001b */
[----:B------:R-:W-:Y:S01]  /*110a0*/  SHF.R.U32.HI R27, RZ, 0x10, R35 ;  /* 0x00000010ff1b7819 */ /* 0x000fe20000011623 */
[----:B------:R-:W-:Y:S01]  /*110b0*/  IMAD.U32 R39, R39, 0x10000, RZ ;  /* 0x0001000027277824 */ /* 0x000fe200078e00ff */
[----:B------:R-:W-:Y:S02]  /*110c0*/  LOP3.LUT R31, R26, 0xff0000, R31, 0xf8, !PT ;  /* 0x00ff00001a1f7812 */ /* 0x000fe400078ef81f */
[----:B------:R-:W-:Y:S01]  /*110d0*/  LOP3.LUT R3, R20, 0xff0000, R3, 0xf8, !PT ;  /* 0x00ff000014037812 */ /* 0x000fe200078ef803 */
[----:B------:R-:W-:Y:S01]  /*110e0*/  IMAD.U32 R27, R27, 0x10000, RZ ;  /* 0x000100001b1b7824 */ /* 0x000fe200078e00ff */
[----:B------:R-:W-:Y:S02]  /*110f0*/  LOP3.LUT R41, R30, 0xff0000, R39, 0xf8, !PT ;  /* 0x00ff00001e297812 */ /* 0x000fe400078ef827 */
[----:B------:R-:W-:Y:S02]  /*11100*/  LOP3.LUT R25, R25, 0xff0000, R34, 0xf8, !PT ;  /* 0x00ff000019197812 */ /* 0x000fe400078ef822 */
[----:B------:R-:W-:-:S02]  /*11110*/  LOP3.LUT R39, R31, 0xff000000, R13, 0xf8, !PT ;  /* 0xff0000001f277812 */ /* 0x000fc400078ef80d */
[----:B------:R-:W-:Y:S02]  /*11120*/  LOP3.LUT R36, R3, 0xff000000, R33, 0xf8, !PT ;  /* 0xff00000003247812 */ /* 0x000fe400078ef821 */
[----:B------:R-:W-:Y:S02]  /*11130*/  LOP3.LUT R27, R24, 0xff0000, R27, 0xf8, !PT ;  /* 0x00ff0000181b7812 */ /* 0x000fe400078ef81b */
[----:B------:R-:W-:Y:S02]  /*11140*/  LOP3.LUT R3, R25, 0xff000000, R34, 0xf8, !PT ;  /* 0xff00000019037812 */ /* 0x000fe400078ef822 */
[----:B------:R-:W-:Y:S02]  /*11150*/  F2FP.F16.E4M3.UNPACK_B R40, R39 ;  /* 0x00000027ff28723e */ /* 0x000fe400020006ff */
[----:B0-----:R-:W-:Y:S02]  /*11160*/  F2FP.F16.E4M3.UNPACK_B R24, R9 ;  /* 0x00000009ff18723e */ /* 0x001fe400020006ff */
[----:B------:R-:W-:-:S02]  /*11170*/  F2FP.F16.E4M3.UNPACK_B R34, R36 ;  /* 0x00000024ff22723e */ /* 0x000fc400020006ff */
[----:B------:R-:W-:Y:S01]  /*11180*/  LOP3.LUT R42, R41, 0xff000000, R15, 0xf8, !PT ;  /* 0xff000000292a7812 */ /* 0x000fe200078ef80f */
[--C-:B------:R-:W-:Y:S01]  /*11190*/  HADD2.F32 R41, -RZ, R40.reuse.H0_H0 ;  /* 0x20000028ff297230 */ /* 0x100fe20000004100 */
[----:B------:R-:W-:Y:S01]  /*111a0*/  LOP3.LUT R33, R37, 0xff0000, R14, 0xf8, !PT ;  /* 0x00ff000025217812 */ /* 0x000fe200078ef80e */
[----:B------:R-:W-:Y:S01]  /*111b0*/  HADD2.F32 R40, -RZ, R40.H1_H1 ;  /* 0x30000028ff287230 */ /* 0x000fe20000004100 */
[--C-:B------:R-:W-:Y:S02]  /*111c0*/  LOP3.LUT R21, R21, 0xff0000, R32.reuse, 0xf8, !PT ;  /* 0x00ff000015157812 */ /* 0x100fe400078ef820 */
[----:B------:R-:W-:Y:S01]  /*111d0*/  LOP3.LUT R37, R27, 0xff000000, R35, 0xf8, !PT ;  /* 0xff0000001b257812 */ /* 0x000fe200078ef823 */
[--C-:B------:R-:W-:Y:S01]  /*111e0*/  HADD2.F32 R35, -RZ, R34.reuse.H0_H0 ;  /* 0x20000022ff237230 */ /* 0x100fe20000004100 */
[----:B------:R-:W-:Y:S01]  /*111f0*/  LOP3.LUT R21, R21, 0xff000000, R32, 0xf8, !PT ;  /* 0xff00000015157812 */ /* 0x000fe200078ef820 */
[----:B------:R-:W-:Y:S01]  /*11200*/  HADD2.F32 R34, -RZ, R34.H1_H1 ;  /* 0x30000022ff227230 */ /* 0x000fe20000004100 */
[----:B------:R-:W-:-:S02]  /*11210*/  LOP3.LUT R29, R29, 0xff0000, R12, 0xf8, !PT ;  /* 0x00ff00001d1d7812 */ /* 0x000fc400078ef80c */
[----:B------:R-:W-:Y:S02]  /*11220*/  F2FP.F16.E4M3.UNPACK_B R26, R9.H1 ;  /* 0x00000009ff1a723e */ /* 0x000fe400030006ff */
[-C--:B------:R-:W-:Y:S02]  /*11230*/  F2FP.F16.E4M3.UNPACK_B R31, R8.reuse ;  /* 0x00000008ff1f723e */ /* 0x080fe400020006ff */
[----:B------:R-:W-:Y:S02]  /*11240*/  F2FP.F16.E4M3.UNPACK_B R32, R8.H1 ;  /* 0x00000008ff20723e */ /* 0x000fe400030006ff */
[----:B------:R-:W-:Y:S02]  /*11250*/  F2FP.F16.E4M3.UNPACK_B R39, R39.H1 ;  /* 0x00000027ff27723e */ /* 0x000fe400030006ff */
[----:B------:R-:W-:Y:S02]  /*11260*/  F2FP.F16.E4M3.UNPACK_B R36, R36.H1 ;  /* 0x00000024ff24723e */ /* 0x000fe400030006ff */
[----:B------:R-:W-:-:S02]  /*11270*/  LOP3.LUT R38, R29, 0xff000000, R12, 0xf8, !PT ;  /* 0xff0000001d267812 */ /* 0x000fc400078ef80c */
[----:B------:R-:W-:Y:S02]  /*11280*/  LOP3.LUT R12, R33, 0xff000000, R14, 0xf8, !PT ;  /* 0xff000000210c7812 */ /* 0x000fe400078ef80e */
[-C--:B------:R-:W-:Y:S02]  /*11290*/  F2FP.F16.E4M3.UNPACK_B R30, R11.reuse ;  /* 0x0000000bff1e723e */ /* 0x080fe400020006ff */
[----:B------:R-:W-:Y:S01]  /*112a0*/  F2FP.F16.E4M3.UNPACK_B R33, R11.H1 ;  /* 0x0000000bff21723e */ /* 0x000fe200030006ff */
[--C-:B------:R-:W-:Y:S01]  /*112b0*/  HADD2.F32 R11, -RZ, R36.reuse.H0_H0 ;  /* 0x20000024ff0b7230 */ /* 0x100fe20000004100 */
[----:B------:R-:W-:Y:S01]  /*112c0*/  F2FP.F16.E4M3.UNPACK_B R14, R10.H1 ;  /* 0x0000000aff0e723e */ /* 0x000fe200030006ff */
[----:B------:R-:W-:Y:S01]  /*112d0*/  HADD2.F32 R36, -RZ, R36.H1_H1 ;  /* 0x30000024ff247230 */ /* 0x000fe20000004100 */
        /* <DEDUP_REMOVED lines=10> */
[----:B------:R-:W-:Y:S01]  /*11380*/  F2FP.F16.E4M3.UNPACK_B R25, R4 ;  /* 0x00000004ff19723e */ /* 0x000fe200020006ff */
[----:B------:R-:W-:-:S02]  /*11390*/  HADD2.F32 R13, -RZ, R13.H1_H1 ;  /* 0x3000000dff0d7230 */ /* 0x000fc40000004100 */
[C---:B------:R-:W-:Y:S01]  /*113a0*/  FFMA.FTZ R5, R20.reuse, R35, -R9 ;  /* 0x0000002314057223 */ /* 0x040fe20000010809 */
[----:B------:R-:W-:Y:S01]  /*113b0*/  F2FP.F16.E4M3.UNPACK_B R27, R4.H1 ;  /* 0x00000004ff1b723e */ /* 0x000fe200030006ff */
[----:B------:R-:W-:Y:S01]  /*113c0*/  FFMA.FTZ R9, R20, R41, R8 ;  /* 0x0000002914097223 */ /* 0x000fe20000010008 */
[-C--:B------:R-:W-:Y:S01]  /*113d0*/  F2FP.F16.E4M3.UNPACK_B R4, R6.reuse ;  /* 0x00000006ff04723e */ /* 0x080fe200020006ff */
[----:B------:R-:W-:Y:S01]  /*113e0*/  HADD2.F32 R35, -RZ, R39.H0_H0 ;  /* 0x20000027ff237230 */ /* 0x000fe20000004100 */
[----:B------:R-:W-:Y:S01]  /*113f0*/  F2FP.F16.E4M3.UNPACK_B R7, R6.H1 ;  /* 0x00000006ff07723e */ /* 0x000fe200030006ff */
[----:B------:R-:W-:Y:S01]  /*11400*/  HADD2.F32 R8, -RZ, R26.H0_H0 ;  /* 0x2000001aff087230 */ /* 0x000fe20000004100 */
[----:B------:R-:W-:Y:S01]  /*11410*/  F2FP.F16.E4M3.UNPACK_B R6, R10 ;  /* 0x0000000aff06723e */ /* 0x000fe200020006ff */
[C---:B------:R-:W-:Y:S01]  /*11420*/  FMUL.FTZ R10, R24.reuse, R40 ;  /* 0x00000028180a7220 */ /* 0x040fe20000410000 */
[----:B------:R-:W-:Y:S01]  /*11430*/  FMUL.FTZ R41, R24, R34 ;  /* 0x0000002218297220 */ /* 0x000fe20000410000 */
[----:B------:R-:W-:-:S02]  /*11440*/  HADD2.F32 R20, -RZ, R15.H0_H0 ;  /* 0x2000000fff147230 */ /* 0x000fc40000004100 */
[C---:B------:R-:W-:Y:S01]  /*11450*/  FMUL.FTZ R43, R8.reuse, R35 ;  /* 0x00000023082b7220 */ /* 0x040fe20000410000 */
[-C--:B------:R-:W-:Y:S01]  /*11460*/  FMUL.FTZ R24, R8, R11.reuse ;  /* 0x0000000b08187220 */ /* 0x080fe20000410000 */
[C---:B------:R-:W-:Y:S01]  /*11470*/  FFMA.FTZ R8, R13.reuse, R34, -R10 ;  /* 0x000000220d087223 */ /* 0x040fe2000001080a */
[----:B------:R-:W-:Y:S01]  /*11480*/  FFMA.FTZ R10, R13, R40, R41 ;  /* 0x000000280d0a7223 */ /* 0x000fe20000010029 */
[-C--:B------:R-:W-:Y:S01]  /*11490*/  F2FP.F16.E4M3.UNPACK_B R40, R42.reuse ;  /* 0x0000002aff28723e */ /* 0x080fe200020006ff */
[C---:B------:R-:W-:Y:S01]  /*114a0*/  FFMA.FTZ R11, R20.reuse, R11, -R43 ;  /* 0x0000000b140b7223 */ /* 0x040fe2000001082b */
[----:B------:R-:W-:Y:S01]  /*114b0*/  F2FP.F16.E4M3.UNPACK_B R34, R37 ;  /* 0x00000025ff22723e */ /* 0x000fe200020006ff */
[----:B------:R-:W-:Y:S01]  /*114c0*/  FFMA.FTZ R13, R20, R35, R24 ;  /* 0x00000023140d7223 */ /* 0x000fe20000010018 */
[----:B------:R-:W-:Y:S01]  /*114d0*/  HADD2.F32 R39, -RZ, R39.H1_H1 ;  /* 0x30000027ff277230 */ /* 0x000fe20000004100 */
[----:B------:R-:W-:Y:S01]  /*114e0*/  F2FP.F16.E4M3.UNPACK_B R42, R42.H1 ;  /* 0x0000002aff2a723e */ /* 0x000fe200030006ff */
[----:B------:R-:W-:Y:S01]  /*114f0*/  HADD2.F32 R20, -RZ, R26.H1_H1 ;  /* 0x3000001aff147230 */ /* 0x000fe20000004100 */
[----:B------:R-:W-:Y:S01]  /*11500*/  F2FP.F16.E4M3.UNPACK_B R37, R37.H1 ;  /* 0x00000025ff25723e */ /* 0x000fe200030006ff */
[----:B------:R-:W-:-:S02]  /*11510*/  HADD2.F32 R41, -RZ, R40.H0_H0 ;  /* 0x20000028ff297230 */ /* 0x000fc40000004100 */
[----:B------:R-:W-:Y:S02]  /*11520*/  HADD2.F32 R24, -RZ, R30.H0_H0 ;  /* 0x2000001eff187230 */ /* 0x000fe40000004100 */
[C---:B------:R-:W-:Y:S01]  /*11530*/  FMUL.FTZ R46, R20.reuse, R39 ;  /* 0x00000027142e7220 */ /* 0x040fe20000410000 */
[----:B------:R-:W-:Y:S02]  /*11540*/  HADD2.F32 R35, -RZ, R34.H0_H0 ;  /* 0x20000022ff237230 */ /* 0x000fe40000004100 */
[----:B------:R-:W-:Y:S01]  /*11550*/  FMUL.FTZ R48, R20, R36 ;  /* 0x0000002414307220 */ /* 0x000fe20000410000 */
[----:B------:R-:W-:Y:S02]  /*11560*/  HADD2.F32 R15, -RZ, R15.H1_H1 ;  /* 0x3000000fff0f7230 */ /* 0x000fe40000004100 */
[C---:B------:R-:W-:Y:S01]  /*11570*/  FMUL.FTZ R43, R24.reuse, R41 ;  /* 0x00000029182b7220 */ /* 0x040fe20000410000 */
[--C-:B------:R-:W-:Y:S02]  /*11580*/  HADD2.F32 R26, -RZ, R28.reuse.H0_H0 ;  /* 0x2000001cff1a7230 */ /* 0x100fe40000004100 */
[----:B------:R-:W-:Y:S01]  /*11590*/  FMUL.FTZ R50, R24, R35 ;  /* 0x0000002318327220 */ /* 0x000fe20000410000 */
[----:B------:R-:W-:-:S02]  /*115a0*/  HADD2.F32 R28, -RZ, R28.H1_H1 ;  /* 0x3000001cff1c7230 */ /* 0x000fc40000004100 */
[C---:B------:R-:W-:Y:S01]  /*115b0*/  FFMA.FTZ R20, R15.reuse, R36, -R46 ;  /* 0x000000240f147223 */ /* 0x040fe2000001082e */
[----:B------:R-:W-:Y:S01]  /*115c0*/  FFMA.FTZ R24, R15, R39, R48 ;  /* 0x000000270f187223 */ /* 0x000fe20000010030 */
[C---:B------:R-:W-:Y:S01]  /*115d0*/  FFMA.FTZ R15, R26.reuse, R35, -R43 ;  /* 0x000000231a0f7223 */ /* 0x040fe2000001082b */
[----:B------:R-:W-:Y:S01]  /*115e0*/  FFMA.FTZ R26, R26, R41, R50 ;  /* 0x000000291a1a7223 */ /* 0x000fe20000010032 */
[----:B------:R-:W-:Y:S01]  /*115f0*/  HADD2.F32 R41, -RZ, R40.H1_H1 ;  /* 0x30000028ff297230 */ /* 0x000fe20000004100 */
[----:B------:R-:W-:Y:S01]  /*11600*/  F2FP.SATFINITE.E4M3.F32.PACK_AB_MERGE_C R11, R20, R11, RZ ;  /* 0x0000000b140b723e */ /* 0x000fe200048070ff */
[----:B------:R-:W-:Y:S01]  /*11610*/  HADD2.F32 R39, -RZ, R34.H1_H1 ;  /* 0x30000022ff277230 */ /* 0x000fe20000004100 */
[----:B------:R-:W-:Y:S01]  /*11620*/  F2FP.SATFINITE.E4M3.F32.PACK_AB_MERGE_C R13, R24, R13, RZ ;  /* 0x0000000d180d723e */ /* 0x000fe200048070ff */
[----:B------:R-:W-:Y:S01]  /*11630*/  HADD2.F32 R40, -RZ, R42.H0_H0 ;  /* 0x2000002aff287230 */ /* 0x000fe20000004100 */
[----:B------:R-:W-:Y:S01]  /*11640*/  F2FP.SATFINITE.E4M3.F32.PACK_AB_MERGE_C R5, R8, R5, R11 ;  /* 0x000000050805723e */ /* 0x000fe2000480700b */
[----:B------:R-:W-:Y:S01]  /*11650*/  HADD2.F32 R35, -RZ, R33.H0_H0 ;  /* 0x20000021ff237230 */ /* 0x000fe20000004100 */
[----:B------:R-:W-:Y:S01]  /*11660*/  F2FP.SATFINITE.E4M3.F32.PACK_AB_MERGE_C R9, R10, R9, R13 ;  /* 0x000000090a09723e */ /* 0x000fe2000480700d */
[----:B------:R-:W-:-:S02]  /*11670*/  HADD2.F32 R34, -RZ, R30.H1_H1 ;  /* 0x3000001eff227230 */ /* 0x000fc40000004100 */
[----:B------:R-:W-:Y:S02]  /*11680*/  HADD2.F32 R36, -RZ, R37.H0_H0 ;  /* 0x20000025ff247230 */ /* 0x000fe40000004100 */
[C---:B------:R-:W-:Y:S01]  /*11690*/  FMUL.FTZ R45, R35.reuse, R40 ;  /* 0x00000028232d7220 */ /* 0x040fe20000410000 */
[----:B------:R-:W-:Y:S02]  /*116a0*/  HADD2.F32 R30, -RZ, R29.H0_H0 ;  /* 0x2000001dff1e7230 */ /* 0x000fe40000004100 */
[C---:B------:R-:W-:Y:S01]  /*116b0*/  FMUL.FTZ R43, R34.reuse, R41 ;  /* 0x00000029222b7220 */ /* 0x040fe20000410000 */
[----:B------:R-:W-:Y:S01]  /*116c0*/  FMUL.FTZ R34, R34, R39 ;  /* 0x0000002722227220 */ /* 0x000fe20000410000 */
[-C--:B------:R-:W-:Y:S01]  /*116d0*/  FMUL.FTZ R35, R35, R36.reuse ;  /* 0x0000002423237220 */ /* 0x080fe20000410000 */
[----:B------:R-:W-:Y:S02]  /*116e0*/  HADD2.F32 R42, -RZ, R42.H1_H1 ;  /* 0x3000002aff2a7230 */ /* 0x000fe40000004100 */
[----:B------:R-:W-:Y:S01]  /*116f0*/  FFMA.FTZ R45, R30, R36, -R45 ;  /* 0x000000241e2d7223 */ /* 0x000fe2000001082d */
[----:B------:R-:W-:-:S02]  /*11700*/  HADD2.F32 R36, -RZ, R37.H1_H1 ;  /* 0x30000025ff247230 */ /* 0x000fc40000004100 */
[C---:B------:R-:W-:Y:S01]  /*11710*/  FFMA.FTZ R41, R28.reuse, R41, R34 ;  /* 0x000000291c297223 */ /* 0x040fe20000010022 */
[----:B------:R-:W-:Y:S01]  /*11720*/  F2FP.F16.E4M3.UNPACK_B R37, R38.H1 ;  /* 0x00000026ff25723e */ /* 0x000fe200030006ff */
[----:B------:R-:W-:Y:S01]  /*11730*/  HADD2.F32 R33, -RZ, R33.H1_H1 ;  /* 0x30000021ff217230 */ /* 0x000fe20000004100 */
[----:B------:R-:W-:Y:S01]  /*11740*/  F2FP.F16.E4M3.UNPACK_B R34, R21.H1 ;  /* 0x00000015ff22723e */ /* 0x000fe200030006ff */
[----:B------:R-:W-:Y:S01]  /*11750*/  FFMA.FTZ R48, R28, R39, -R43 ;  /* 0x000000271c307223 */ /* 0x000fe2000001082b */
[----:B------:R-:W-:Y:S01]  /*11760*/  FFMA.FTZ R43, R30, R40, R35 ;  /* 0x000000281e2b7223 */ /* 0x000fe20000010023 */
[----:B------:R-:W-:Y:S02]  /*11770*/  HADD2.F32 R29, -RZ, R29.H1_H1 ;  /* 0x3000001dff1d7230 */ /* 0x000fe40000004100 */
[C---:B------:R-:W-:Y:S01]  /*11780*/  FMUL.FTZ R40, R33.reuse, R42 ;  /* 0x0000002a21287220 */ /* 0x040fe20000410000 */
[----:B------:R-:W-:Y:S02]  /*11790*/  HADD2.F32 R39, -RZ, R37.H0_H0 ;  /* 0x20000025ff277230 */ /* 0x000fe40000004100 */
[----:B------:R-:W-:Y:S01]  /*117a0*/  FMUL.FTZ R47, R33, R36 ;  /* 0x00000024212f7220 */ /* 0x000fe20000410000 */
[----:B------:R-:W-:-:S02]  /*117b0*/  HADD2.F32 R30, -RZ, R32.H0_H0 ;  /* 0x20000020ff1e7230 */ /* 0x000fc40000004100 */
[C---:B------:R-:W-:Y:S01]  /*117c0*/  FFMA.FTZ R50, R29.reuse, R36, -R40 ;  /* 0x000000241d327223 */ /* 0x040fe20000010828 */
[----:B------:R-:W-:Y:S02]  /*117d0*/  HADD2.F32 R35, -RZ, R34.H0_H0 ;  /* 0x20000022ff237230 */ /* 0x000fe40000004100 */
[----:B------:R-:W-:Y:S01]  /*117e0*/  FFMA.FTZ R52, R29, R42, R47 ;  /* 0x0000002a1d347223 */ /* 0x000fe2000001002f */
        /* <DEDUP_REMOVED lines=8> */
[----:B------:R-:W-:Y:S01]  /*11870*/  HADD2.F32 R27, -RZ, R27.H1_H1 ;  /* 0x3000001bff1b7230 */ /* 0x000fe20000004100 */
[----:B------:R-:W-:Y:S01]  /*11880*/  F2FP.F16.E4M3.UNPACK_B R29, R21 ;  /* 0x00000015ff1d723e */ /* 0x000fe200020006ff */
[-C--:B------:R-:W-:Y:S01]  /*11890*/  FMUL.FTZ R32, R32, R34.reuse ;  /* 0x0000002220207220 */ /* 0x080fe20000410000 */
[C---:B------:R-:W-:Y:S01]  /*118a0*/  FFMA.FTZ R35, R28.reuse, R35, -R33 ;  /* 0x000000231c237223 */ /* 0x040fe20000010821 */
[----:B------:R-:W-:Y:S01]  /*118b0*/  FFMA.FTZ R39, R28, R39, R30 ;  /* 0x000000271c277223 */ /* 0x000fe2000001001e */
[C---:B------:R-:W-:Y:S01]  /*118c0*/  FFMA.FTZ R40, R27.reuse, R34, -R36 ;  /* 0x000000221b287223 */ /* 0x040fe20000010824 */
[----:B------:R-:W-:Y:S01]  /*118d0*/  FFMA.FTZ R42, R27, R37, R32 ;  /* 0x000000251b2a7223 */ /* 0x000fe20000010020 */
[----:B------:R-:W-:Y:S01]  /*118e0*/  HADD2.F32 R30, -RZ, R38.H0_H0 ;  /* 0x20000026ff1e7230 */ /* 0x000fe20000004100 */
[----:B------:R-:W-:Y:S01]  /*118f0*/  F2FP.SATFINITE.E4M3.F32.PACK_AB_MERGE_C R43, R52, R43, RZ ;  /* 0x0000002b342b723e */ /* 0x000fe200048070ff */
[----:B------:R-:W-:-:S02]  /*11900*/  HADD2.F32 R28, -RZ, R31.H0_H0 ;  /* 0x2000001fff1c7230 */ /* 0x000fc40000004100 */
[----:B------:R-:W-:Y:S01]  /*11910*/  HADD2.F32 R27, -RZ, R29.H0_H0 ;  /* 0x2000001dff1b7230 */ /* 0x000fe20000004100 */
[----:B------:R-:W-:Y:S01]  /*11920*/  F2FP.SATFINITE.E4M3.F32.PACK_AB_MERGE_C R39, R42, R39, RZ ;  /* 0x000000272a27723e */ /* 0x000fe200048070ff */
[----:B------:R-:W-:Y:S02]  /*11930*/  HADD2.F32 R21, -RZ, R25.H0_H0 ;  /* 0x20000019ff157230 */ /* 0x000fe40000004100 */
[C---:B------:R-:W-:Y:S01]  /*11940*/  FMUL.FTZ R32, R28.reuse, R30 ;  /* 0x0000001e1c207220 */ /* 0x040fe20000410000 */
[----:B------:R-:W-:Y:S02]  /*11950*/  HADD2.F32 R38, -RZ, R38.H1_H1 ;  /* 0x30000026ff267230 */ /* 0x000fe40000004100 */
[-C--:B------:R-:W-:Y:S01]  /*11960*/  FMUL.FTZ R34, R28, R27.reuse ;  /* 0x0000001b1c227220 */ /* 0x080fe20000410000 */
[----:B------:R-:W-:Y:S02]  /*11970*/  HADD2.F32 R31, -RZ, R31.H1_H1 ;  /* 0x3000001fff1f7230 */ /* 0x000fe40000004100 */
[----:B------:R-:W-:Y:S01]  /*11980*/  FFMA.FTZ R32, R21, R27, -R32 ;  /* 0x0000001b15207223 */ /* 0x000fe20000010820 */
[----:B------:R-:W-:Y:S01]  /*11990*/  HADD2.F32 R28, -RZ, R29.H1_H1 ;  /* 0x3000001dff1c7230 */ /* 0x000fe20000004100 */
[----:B------:R-:W-:Y:S01]  /*119a0*/  F2FP.F16.E4M3.UNPACK_B R29, R12.H1 ;  /* 0x0000000cff1d723e */ /* 0x000fe200030006ff */
[----:B------:R-:W-:-:S02]  /*119b0*/  HADD2.F32 R25, -RZ, R25.H1_H1 ;  /* 0x30000019ff197230 */ /* 0x000fc40000004100 */
[----:B------:R-:W-:Y:S01]  /*119c0*/  FFMA.FTZ R34, R21, R30, R34 ;  /* 0x0000001e15227223 */ /* 0x000fe20000010022 */
[C---:B------:R-:W-:Y:S01]  /*119d0*/  FMUL.FTZ R36, R31.reuse, R38 ;  /* 0x000000261f247220 */ /* 0x040fe20000410000 */
[-C--:B------:R-:W-:Y:S01]  /*119e0*/  F2FP.F16.E4M3.UNPACK_B R21, R3.reuse.H1 ;  /* 0x00000003ff15723e */ /* 0x080fe200030006ff */
[-C--:B------:R-:W-:Y:S01]  /*119f0*/  FMUL.FTZ R33, R31, R28.reuse ;  /* 0x0000001c1f217220 */ /* 0x080fe20000410000 */
[----:B------:R-:W-:Y:S02]  /*11a00*/  HADD2.F32 R30, -RZ, R29.H0_H0 ;  /* 0x2000001dff1e7230 */ /* 0x000fe40000004100 */
[C---:B------:R-:W-:Y:S01]  /*11a10*/  FFMA.FTZ R31, R25.reuse, R28, -R36 ;  /* 0x0000001c191f7223 */ /* 0x040fe20000010824 */
[----:B------:R-:W-:Y:S02]  /*11a20*/  HADD2.F32 R27, -RZ, R14.H0_H0 ;  /* 0x2000000eff1b7230 */ /* 0x000fe40000004100 */
[----:B------:R-:W-:Y:S01]  /*11a30*/  FFMA.FTZ R33, R25, R38, R33 ;  /* 0x0000002619217223 */ /* 0x000fe20000010021 */
[--C-:B------:R-:W-:Y:S01]  /*11a40*/  HADD2.F32 R28, -RZ, R21.reuse.H0_H0 ;  /* 0x20000015ff1c7230 */ /* 0x100fe20000004100 */
[----:B------:R-:W-:Y:S01]  /*11a50*/  F2FP.F16.E4M3.UNPACK_B R3, R3 ;  /* 0x00000003ff03723e */ /* 0x000fe200020006ff */
[----:B------:R-:W-:-:S02]  /*11a60*/  HADD2.F32 R25, -RZ, R21.H1_H1 ;  /* 0x30000015ff197230 */ /* 0x000fc40000004100 */
[C---:B------:R-:W-:Y:S01]  /*11a70*/  FMUL.FTZ R36, R27.reuse, R30 ;  /* 0x0000001e1b247220 */ /* 0x040fe20000410000 */
[----:B------:R-:W-:Y:S02]  /*11a80*/  HADD2.F32 R21, -RZ, R7.H0_H0 ;  /* 0x20000007ff157230 */ /* 0x000fe40000004100 */
[----:B------:R-:W-:Y:S01]  /*11a90*/  FMUL.FTZ R38, R27, R28 ;  /* 0x0000001c1b267220 */ /* 0x000fe20000410000 */
[----:B------:R-:W-:Y:S01]  /*11aa0*/  HADD2.F32 R29, -RZ, R29.H1_H1 ;  /* 0x3000001dff1d7230 */ /* 0x000fe20000004100 */
[----:B------:R-:W-:Y:S01]  /*11ab0*/  F2FP.SATFINITE.E4M3.F32.PACK_AB_MERGE_C R11, R41, R26, R43 ;  /* 0x0000001a290b723e */ /* 0x000fe2000480702b */
[----:B------:R-:W-:Y:S02]  /*11ac0*/  HADD2.F32 R14, -RZ, R14.H1_H1 ;  /* 0x3000000eff0e7230 */ /* 0x000fe40000004100 */
[C---:B------:R-:W-:Y:S01]  /*11ad0*/  FFMA.FTZ R36, R21.reuse, R28, -R36 ;  /* 0x0000001c15247223 */ /* 0x040fe20000010824 */
[----:B------:R-:W-:Y:S02]  /*11ae0*/  HADD2.F32 R7, -RZ, R7.H1_H1 ;  /* 0x30000007ff077230 */ /* 0x000fe40000004100 */
[----:B------:R-:W-:Y:S01]  /*11af0*/  FFMA.FTZ R38, R21, R30, R38 ;  /* 0x0000001e15267223 */ /* 0x000fe20000010026 */
[----:B------:R-:W-:-:S02]  /*11b00*/  HADD2.F32 R21, -RZ, R3.H1_H1 ;  /* 0x30000003ff157230 */ /* 0x000fc40000004100 */
[C---:B------:R-:W-:Y:S01]  /*11b10*/  FMUL.FTZ R28, R14.reuse, R29 ;  /* 0x0000001d0e1c7220 */ /* 0x040fe20000410000 */
[-C--:B------:R-:W-:Y:S01]  /*11b20*/  FMUL.FTZ R46, R14, R25.reuse ;  /* 0x000000190e2e7220 */ /* 0x080fe20000410000 */
[----:B------:R-:W-:Y:S01]  /*11b30*/  F2FP.F16.E4M3.UNPACK_B R14, R12 ;  /* 0x0000000cff0e723e */ /* 0x000fe200020006ff */
[----:B------:R-:W-:Y:S02]  /*11b40*/  HADD2.F32 R12, -RZ, R3.H0_H0 ;  /* 0x20000003ff0c7230 */ /* 0x000fe40000004100 */
[C---:B------:R-:W-:Y:S01]  /*11b50*/  FFMA.FTZ R37, R7.reuse, R25, -R28 ;  /* 0x0000001907257223 */ /* 0x040fe2000001081c */
[----:B------:R-:W-:Y:S01]  /*11b60*/  FFMA.FTZ R29, R7, R29, R46 ;  /* 0x0000001d071d7223 */ /* 0x000fe2000001002e */
[----:B------:R-:W-:Y:S01]  /*11b70*/  HADD2.F32 R7, -RZ, R6.H0_H0 ;  /* 0x20000006ff077230 */ /* 0x000fe20000004100 */
[----:B------:R-:W-:Y:S01]  /*11b80*/  F2FP.SATFINITE.E4M3.F32.PACK_AB_MERGE_C R8, R33, R34, R39 ;  /* 0x000000222108723e */ /* 0x000fe20004807027 */
[--C-:B------:R-:W-:Y:S01]  /*11b90*/  HADD2.F32 R28, -RZ, R14.reuse.H0_H0 ;  /* 0x2000000eff1c7230 */ /* 0x100fe20000004100 */
[----:B------:R-:W-:Y:S01]  /*11ba0*/  F2FP.SATFINITE.E4M3.F32.PACK_AB_MERGE_C R36, R37, R36, RZ ;  /* 0x000000242524723e */ /* 0x000fe200048070ff */
[----:B------:R-:W-:Y:S01]  /*11bb0*/  HADD2.F32 R25, -RZ, R14.H1_H1 ;  /* 0x3000000eff197230 */ /* 0x000fe20000004100 */
[----:B------:R-:W-:Y:S01]  /*11bc0*/  F2FP.SATFINITE.E4M3.F32.PACK_AB_MERGE_C R29, R29, R38, RZ ;  /* 0x000000261d1d723e */ /* 0x000fe200048070ff */
[----:B------:R-:W-:-:S02]  /*11bd0*/  HADD2.F32 R6, -RZ, R6.H1_H1 ;  /* 0x30000006ff067230 */ /* 0x000fc40000004100 */
[C---:B------:R-:W-:Y:S01]  /*11be0*/  FMUL.FTZ R14, R7.reuse, R28 ;  /* 0x0000001c070e7220 */ /* 0x040fe20000410000 */
[--C-:B------:R-:W-:Y:S02]  /*11bf0*/  HADD2.F32 R3, -RZ, R4.reuse.H0_H0 ;  /* 0x20000004ff037230 */ /* 0x100fe40000004100 */
        /* <DEDUP_REMOVED lines=10> */
[----:B------:R-:W-:Y:S02]  /*11ca0*/  F2FP.SATFINITE.E4M3.F32.PACK_AB_MERGE_C R7, R48, R15, R7 ;  /* 0x0000000f3007723e */ /* 0x000fe40004807007 */
[----:B------:R-:W-:Y:S02]  /*11cb0*/  F2FP.SATFINITE.E4M3.F32.PACK_AB_MERGE_C R4, R31, R32, R4 ;  /* 0x000000201f04723e */ /* 0x000fe40004807004 */
[----:B------:R-:W-:Y:S02]  /*11cc0*/  F2FP.SATFINITE.E4M3.F32.PACK_AB_MERGE_C R6, R27, R6, R36 ;  /* 0x000000061b06723e */ /* 0x000fe40004807024 */
[----:B------:R-:W-:-:S03]  /*11cd0*/  F2FP.SATFINITE.E4M3.F32.PACK_AB_MERGE_C R10, R30, R3, R29 ;  /* 0x000000031e0a723e */ /* 0x000fc6000480701d */
[----:B------:R0:W-:Y:S04]  /*11ce0*/  STS.128 [R49+0x10400], R4 ;  /* 0x0104000431007388 */ /* 0x0001e80000000c00 */
[----:B------:R0:W-:Y:S02]  /*11cf0*/  STS.128 [R0+0x10400], R8 ;  /* 0x0104000800007388 */ /* 0x0001e40000000c00 */
.L_x_1690:
[----:B------:R-:W-:Y:S05]  /*11d00*/  BSYNC B0 ;  /* 0x0000000000007941 */ /* 0x000fea0003800000 */
.L_x_1683:
        /* <DEDUP_REMOVED lines=8> */
.L_x_1681:
[----:B0--3--:R-:W-:-:S05]  /*11d90*/  IMAD.U32 R0, RZ, RZ, UR40 ;  /* 0x00000028ff007e24 */ /* 0x009fca000f8e00ff */
[----:B------:R-:W-:-:S13]  /*11da0*/  ISETP.NE.AND P0, PT, R0, 0x3, PT ;  /* 0x000000030000780c */ /* 0x000fda0003f05270 */
[----:B------:R-:W-:Y:S05]  /*11db0*/  @!P0 BRA `(.L_x_1710) ;  /* 0x0000000000048947 */ /* 0x000fea0003800000 */
[----:B------:R-:W-:Y:S01]  /*11dc0*/  BPT.TRAP 0x1 ;  /* 0x000000040000795c */ /* 0x000fe20000300000 */
.L_x_1710:
[----:B-1----:R-:W-:Y:S01]  /*11dd0*/  IMAD R3, R23, 0x8, R16 ;  /* 0x0000000817037824 */ /* 0x002fe200078e0210 */
[----:B------:R-:W-:-:S04]  /*11de0*/  SHF.L.U32 R0, R168, 0x1f, RZ ;  /* 0x0000001fa8007819 */ /* 0x000fc800000006ff */
[----:B------:R0:W1:Y:S01]  /*11df0*/  SYNCS.PHASECHK.TRANS64.TRYWAIT P1, [R3+URZ+0x22830], R0 ;  /* 0x02283000030075a7 */ /* 0x000062000802017f */
[----:B------:R-:W-:Y:S05]  /*11e00*/  @!P0 BRA `(.L_x_1711) ;  /* 0x0000000000048947 */ /* 0x000fea0003800000 */
[----:B------:R-:W-:Y:S01]  /*11e10*/  BPT.TRAP 0x1 ;  /* 0x000000040000795c */ /* 0x000fe20000300000 */
.L_x_1711:
[----:B-1----:R-:W-:Y:S05]  /*11e20*/  @P1 BRA `(.L_x_1712) ;  /* 0x0000000000081947 */ /* 0x002fea0003800000 */
[----:B------:R-:W1:Y:S02]  /*11e30*/  SYNCS.PHASECHK.TRANS64.TRYWAIT P1, [R3+URZ+0x22830], R0 ;  /* 0x02283000030075a7 */ /* 0x000e64000802017f */
[----:B-1----:R-:W-:Y:S05]  /*11e40*/  @!P1 BRA `(.L_x_1713) ;  /* 0x0000019000949947 */ /* 0x002fea0003800000 */
.L_x_1712:
[----:B------:R-:W-:Y:S05]  /*11e50*/  WARPSYNC.ALL ;  /* 0x0000000000007948 */ /* 0x000fea0003800000 */
[----:B01----:R-:W-:Y:S01]  /*11e60*/  VIADD R0, R16, 0x16400 ;  /* 0x0001640010007836 */ /* 0x003fe20000000000 */
[----:B------:R-:W-:Y:S01]  /*11e70*/  R2UR UR24, R44 ;  /* 0x000000002c1872ca */ /* 0x000fe200000e0000 */
[----:B--2--5:R-:W-:Y:S01]  /*11e80*/  IMAD.MOV.U32 R5, RZ, RZ, -0x7fffffe0 ;  /* 0x80000020ff057424 */ /* 0x024fe200078e00ff */
[----:B----4-:R-:W-:Y:S01]  /*11e90*/  WARPGROUP.ARRIVE ;  /* 0x00000000000079c5 */ /* 0x010fe20000000000 */
[----:B------:R-:W-:Y:S01]  /*11ea0*/  UMOV UR25, 0x80000020 ;  /* 0x8000002000197882 */ /* 0x000fe20000000000 */
[----:B------:R-:W-:Y:S01]  /*11eb0*/  SHF.R.U32.HI R0, RZ, 0x4, R0 ;  /* 0x00000004ff007819 */ /* 0x000fe20000011600 */
[----:B------:R-:W-:Y:S01]  /*11ec0*/  IMAD.MOV.U32 R9, RZ, RZ, -0x7fffffe0 ;  /* 0x80000020ff097424 */ /* 0x000fe200078e00ff */
[----:B------:R-:W-:Y:S01]  /*11ed0*/  R2UR UR27, R5 ;  /* 0x00000000051b72ca */ /* 0x000fe200000e0000 */
[----:B------:R-:W-:Y:S01]  /*11ee0*/  UMOV UR5, 0x80000020 ;  /* 0x8000002000057882 */ /* 0x000fe20000000000 */
[----:B------:R-:W-:Y:S01]  /*11ef0*/  LOP3.LUT R0, R0, 0x3fff, RZ, 0xc0, !PT ;  /* 0x00003fff00007812 */ /* 0x000fe200078ec0ff */
[----:B------:R-:W-:Y:S01]  /*11f00*/  UMOV UR9, 0x80000020 ;  /* 0x8000002000097882 */ /* 0x000fe20000000000 */
[----:B------:R-:W-:Y:S01]  /*11f10*/  R2UR UR7, R9 ;  /* 0x00000000090772ca */ /* 0x000fe200000e0000 */
[----:B------:R-:W-:Y:S01]  /*11f20*/  IMAD.MOV.U32 R9, RZ, RZ, -0x7fffffe0 ;  /* 0x80000020ff097424 */ /* 0x000fe200078e00ff */
[----:B------:R-:W-:Y:S01]  /*11f30*/  LOP3.LUT R7, R0, 0x10000, RZ, 0xfc, !PT ;  /* 0x0001000000077812 */ /* 0x000fe200078efcff */
[----:B------:R-:W-:Y:S01]  /*11f40*/  ULOP3.LUT UR24, UR24, 0x10000, URZ, 0xfc, !UPT ;  /* 0x0001000018187892 */ /* 0x000fe2000f8efc3f */
[----:B------:R-:W-:Y:S01]  /*11f50*/  IMAD.MOV.U32 R5, RZ, RZ, -0x7fffffe0 ;  /* 0x80000020ff057424 */ /* 0x000fe200078e00ff */
[----:B------:R-:W-:Y:S01]  /*11f60*/  UMOV UR13, 0x80000020 ;  /* 0x80000020000d7882 */ /* 0x000fe20000000000 */
[----:B------:R-:W-:Y:S01]  /*11f70*/  R2UR UR11, R9 ;  /* 0x00000000090b72ca */ /* 0x000fe200000e0000 */
[----:B------:R-:W-:Y:S01]  /*11f80*/  IMAD R4, R23, 0x600, R7 ;  /* 0x0000060017047824 */ /* 0x000fe200078e0207 */
[----:B------:R-:W-:Y:S01]  /*11f90*/  UIADD3 UR4, UR24, 0x2, URZ ;  /* 0x0000000218047890 */ /* 0x000fe2000fffe03f */
[----:B------:R-:W-:Y:S01]  /*11fa0*/  IMAD.MOV.U32 R9, RZ, RZ, -0x7fffffe0 ;  /* 0x80000020ff097424 */ /* 0x000fe200078e00ff */
[----:B------:R-:W-:Y:S01]  /*11fb0*/  UIADD3 UR8, UR24, 0x200, URZ ;  /* 0x0000020018087890 */ /* 0x000fe2000fffe03f */
[C---:B------:R-:W-:Y:S01]  /*11fc0*/  VIADD R8, R4.reuse, 0x2 ;  /* 0x0000000204087836 */ /* 0x040fe20000000000 */
[----:B------:R-:W-:Y:S01]  /*11fd0*/  R2UR UR26, R4 ;  /* 0x00000000041a72ca */ /* 0x000fe200000e0000 */
[----:B------:R-:W-:Y:S01]  /*11fe0*/  UIADD3 UR12, UR24, 0x202, URZ ;  /* 0x00000202180c7890 */ /* 0x000fe2000fffe03f */
[----:B------:R-:W-:Y:S01]  /*11ff0*/  R2UR UR15, R9 ;  /* 0x00000000090f72ca */ /* 0x000fe200000e0000 */
[----:B------:R-:W-:Y:S01]  /*12000*/  IMAD.MOV.U32 R9, RZ, RZ, -0x7fffffe0 ;  /* 0x80000020ff097424 */ /* 0x000fe200078e00ff */
[----:B------:R-:W-:Y:S01]  /*12010*/  R2UR UR6, R8 ;  /* 0x00000000080672ca */ /* 0x000fe200000e0000 */
[----:B------:R-:W-:Y:S01]  /*12020*/  VIADD R8, R4, 0x200 ;  /* 0x0000020004087836 */ /* 0x000fe20000000000 */
[----:B------:R-:W-:Y:S01]  /*12030*/  UIADD3 UR16, UR24, 0x400, URZ ;  /* 0x0000040018107890 */ /* 0x000fe2000fffe03f */
[----:B------:R-:W-:Y:S01]  /*12040*/  R2UR UR23, R5 ;  /* 0x00000000051772ca */ /* 0x000fe200000e0000 */
[----:B------:R-:W-:Y:S01]  /*12050*/  UMOV UR17, 0x80000020 ;  /* 0x8000002000117882 */ /* 0x000fe20000000000 */
[----:B------:R-:W-:Y:S01]  /*12060*/  R2UR UR19, R9 ;  /* 0x00000000091372ca */ /* 0x000fe200000e0000 */
[----:B------:R-:W-:Y:S01]  /*12070*/  UIADD3 UR20, UR24, 0x402, URZ ;  /* 0x0000040218147890 */ /* 0x000fe2000fffe03f */
[----:B------:R-:W-:Y:S01]  /*12080*/  R2UR UR10, R8 ;  /* 0x00000000080a72ca */ /* 0x000fe200000e0000 */
[----:B------:R-:W-:Y:S01]  /*12090*/  VIADD R8, R4, 0x202 ;  /* 0x0000020204087836 */ /* 0x000fe20000000000 */
[----:B------:R-:W-:Y:S01]  /*120a0*/  QGMMA.64x128x32.F32.E4M3.E4M3 R24, gdesc[UR24], RZ, !UPT, gsb0 ;  /* 0x01e00000181879f3 */ /* 0x000fe2000c0008ff */
[----:B------:R-:W-:-:S03]  /*120b0*/  UMOV UR21, 0x80000020 ;  /* 0x8000002000157882 */ /* 0x000fc60000000000 */
[----:B------:R-:W-:Y:S01]  /*120c0*/  R2UR UR14, R8 ;  /* 0x00000000080e72ca */ /* 0x000fe200000e0000 */
[C---:B------:R-:W-:Y:S02]  /*120d0*/  VIADD R8, R4.reuse, 0x400 ;  /* 0x0000040004087836 */ /* 0x040fe40000000000 */
[----:B------:R-:W-:-:S03]  /*120e0*/  VIADD R4, R4, 0x402 ;  /* 0x0000040204047836 */ /* 0x000fc60000000000 */
[----:B------:R-:W-:Y:S02]  /*120f0*/  R2UR UR18, R8 ;  /* 0x00000000081272ca */ /* 0x000fe400000e0000 */
[----:B------:R-:W-:Y:S01]  /*12100*/  R2UR UR22, R4 ;  /* 0x00000000041672ca */ /* 0x000fe200000e0000 */
        /* <DEDUP_REMOVED lines=18> */
.L_x_1714:
[----:B------:R-:W0:Y:S01]  /*12230*/  LDC R193, c[0x0][0x448] ;  /* 0x00011200ffc17b82 */ /* 0x000e220000000800 */
[----:B------:R-:W-:Y:S01]  /*12240*/  IMAD.IADD R10, R198, 0x1, R178 ;  /* 0x00000001c60a7824 */ /* 0x000fe200078e02b2 */
[----:B------:R-:W-:Y:S01]  /*12250*/  LOP3.LUT R17, R17, 0xfffffff7, RZ, 0xc0, !PT ;  /* 0xfffffff711117812 */ /* 0x000fe200078ec0ff */
[----:B------:R-:W-:Y:S01]  /*12260*/  IMAD.MOV.U32 R20, RZ, RZ, -0x80 ;  /* 0xffffff80ff147424 */ /* 0x000fe200078e00ff */
[----:B------:R-:W-:Y:S02]  /*12270*/  ULDC UR34, c[0x0][0x9dc] ;  /* 0x0002770000227ab9 */ /* 0x000fe40000000800 */
[----:B------:R-:W-:Y:S01]  /*12280*/  ULOP3.LUT UR6, URZ, UR34, URZ, 0x33, !UPT ;  /* 0x000000223f067292 */ /* 0x000fe2000f8e333f */
[----:B------:R-:W-:Y:S01]  /*12290*/  IMAD R20, R89, R20, 0x80 ;  /* 0x0000008059147424 */ /* 0x000fe200078e0214 */
[----:B------:R-:W1:Y:S04]  /*122a0*/  LDC.64 R8, c[0x0][0x9e0] ;  /* 0x00027800ff087b82 */ /* 0x000e680000000a00 */
[----:B------:R-:W-:-:S02]  /*122b0*/  IADD3 R103, -R171, R172, R20 ;  /* 0x000000acab677210 */ /* 0x000fc40007ffe114 */
[----:B0-----:R-:W-:-:S13]  /*122c0*/  ISETP.NE.AND P1, PT, R193, 0x1, PT ;  /* 0x00000001c100780c */ /* 0x001fda0003f25270 */
[----:B------:R-:W0:Y:S01]  /*122d0*/  @P1 LDC R5, c[0x0][0x44c] ;  /* 0x00011300ff051b82 */ /* 0x000e220000000800 */
[----:B------:R-:W-:-:S04]  /*122e0*/  @P1 LOP3.LUT R17, R17, 0x8, RZ, 0xfc, !PT ;  /* 0x0000000811111812 */ /* 0x000fc800078efcff */
[----:B------:R-:W-:-:S03]  /*122f0*/  LOP3.LUT R17, R17, 0xfffffffb, RZ, 0xc0, !PT ;  /* 0xfffffffb11117812 */ /* 0x000fc600078ec0ff */
[----:B------:R-:W2:Y:S01]  /*12300*/  @P1 LDC R11, c[0x0][0x450] ;  /* 0x00011400ff0b1b82 */ /* 0x000ea20000000800 */
[----:B0-----:R-:W-:-:S05]  /*12310*/  @P1 IMAD.HI.U32 R0, R10, R5, RZ ;  /* 0x000000050a001227 */ /* 0x001fca00078e00ff */
[----:B--2---:R-:W-:Y:S01]  /*12320*/  @P1 SHF.R.U32.HI R10, RZ, R11, R0 ;  /* 0x0000000bff0a1219 */ /* 0x004fe20000011600 */
[----:B------:R-:W-:Y:S01]  /*12330*/  VIADD R0, R3, 0x22840 ;  /* 0x0002284003007836 */ /* 0x000fe20000000000 */
[----:B-1----:R-:W-:Y:S01]  /*12340*/  ISETP.GE.AND P1, PT, R9, 0x1, PT ;  /* 0x000000010900780c */ /* 0x002fe20003f26270 */
[----:B------:R-:W-:Y:S02]  /*12350*/  IMAD.U32 R3, RZ, RZ, UR38 ;  /* 0x00000026ff037e24 */ /* 0x000fe4000f8e00ff */
[----:B------:R-:W0:Y:S03]  /*12360*/  SHFL.IDX PT, R11, R10, RZ, 0x1c1f ;  /* 0x001c1fff0a0b7589 */ /* 0x000e2600000e0000 */
[----:B------:R-:W-:Y:S02]  /*12370*/  PRMT R0, R3, 0x654, R0 ;  /* 0x0000065403007816 */ /* 0x000fe40000000000 */
[----:B------:R-:W-:-:S02]  /*12380*/  IADD3 R3, -R171, 0x1, R20 ;  /* 0x00000001ab037810 */ /* 0x000fc40007ffe114 */
[----:B------:R1:W-:Y:S02]  /*12390*/  SYNCS.ARRIVE.TRANS64.RED.A1T0 RZ, [R0+URZ], RZ ;  /* 0x000000ff00ff79a7 */ /* 0x0003e4000810043f */
[----:B------:R-:W-:Y:S02]  /*123a0*/  IADD3 R5, -R170, R3, R172 ;  /* 0x00000003aa057210 */ /* 0x000fe40007ffe1ac */
[----:B------:R-:W-:-:S03]  /*123b0*/  @P1 LOP3.LUT R17, R17, 0x4, RZ, 0xfc, !PT ;  /* 0x0000000411111812 */ /* 0x000fc600078efcff */
[----:B------:R-:W-:Y:S01]  /*123c0*/  IMAD.IADD R6, R5, 0x1, R8 ;  /* 0x0000000105067824 */ /* 0x000fe200078e0208 */
[----:B-1----:R-:W-:Y:S01]  /*123d0*/  LEA R0, R89, 0xffffff80, 0x7 ;  /* 0xffffff8059007811 */ /* 0x002fe200078e38ff */
[----:B------:R-:W-:-:S04]  /*123e0*/  VIADD R3, R5, UR6 ;  /* 0x0000000605037c36 */ /* 0x000fc80008000000 */
[----:B0-----:R-:W-:Y:S01]  /*123f0*/  IMAD.IADD R14, R3, 0x1, R11 ;  /* 0x00000001030e7824 */ /* 0x001fe200078e020b */
[----:B------:R-:W-:Y:S01]  /*12400*/  VIADDMNMX R12, R11, R6, R103, PT ;  /* 0x000000060b0c7246 */ /* 0x000fe20003800167 */
[----:B------:R-:W-:Y:S06]  /*12410*/  @!P1 BRA `(.L_x_1715) ;  /* 0x0000000000509947 */ /* 0x000fec0003800000 */
[----:B------:R-:W-:Y:S01]  /*12420*/  IADD3 R11, -R170, R172, R11 ;  /* 0x000000acaa0b7210 */ /* 0x000fe20007ffe10b */
[----:B------:R-:W-:Y:S03]  /*12430*/  BSSY B0, `(.L_x_1716) ;  /* 0x000000e000007945 */ /* 0x000fe60003800000 */
        /* <DEDUP_REMOVED lines=9> */
.L_x_1717:
[----:B------:R-:W-:-:S13]  /*124d0*/  ISETP.NE.AND P1, PT, R9, 0x1, PT ;  /* 0x000000010900780c */ /* 0x000fda0003f25270 */
[----:B------:R-:W0:Y:S02]  /*124e0*/  @P1 LDC.64 R4, c[0x0][0x9e8] ;  /* 0x00027a00ff041b82 */ /* 0x000e240000000a00 */
[----:B0-----:R-:W-:-:S05]  /*124f0*/  @P1 IMAD.HI.U32 R4, R11, R4, RZ ;  /* 0x000000040b041227 */ /* 0x001fca00078e00ff */
[----:B------:R-:W-:-:S07]  /*12500*/  @P1 SHF.R.U32.HI R11, RZ, R5, R4 ;  /* 0x00000005ff0b1219 */ /* 0x000fce0000011604 */
.L_x_1718:
[----:B------:R-:W-:Y:S05]  /*12510*/  BSYNC B0 ;  /* 0x0000000000007941 */ /* 0x000fea0003800000 */
.L_x_1716:
[----:B------:R-:W-:-:S04]  /*12520*/  IMAD R4, R11, R9, -R0 ;  /* 0x000000090b047224 */ /* 0x000fc800078e0a00 */
[----:B------:R-:W-:-:S05]  /*12530*/  IMAD.IADD R5, R4, 0x1, -R171 ;  /* 0x0000000104057824 */ /* 0x000fca00078e0aab */
[----:B------:R-:W-:Y:S02]  /*12540*/  VIMNMX R14, R14, R5, !PT ;  /* 0x000000050e0e7248 */ /* 0x000fe40007fe0100 */
[----:B------:R-:W-:-:S07]  /*12550*/  VIADDMNMX R12, R5, R9, R12, PT ;  /* 0x00000009050c7246 */ /* 0x000fce000380010c */
.L_x_1715:
[C---:B------:R-:W-:Y:S01]  /*12560*/  ISETP.GE.AND P1, PT, R20.reuse, 0x2, PT ;  /* 0x000000021400780c */ /* 0x040fe20003f26270 */
[----:B------:R-:W0:Y:S01]  /*12570*/  SHFL.IDX PT, R5, R10, 0x1, 0x1c1f ;  /* 0x003c1f000a057f89 */ /* 0x000e2200000e0000 */
[----:B------:R-:W-:Y:S02]  /*12580*/  ISETP.GE.AND P6, PT, R20, 0x9, PT ;  /* 0x000000091400780c */ /* 0x000fe40003fc6270 */
[----:B------:R-:W-:Y:S02]  /*12590*/  ISETP.GT.AND P2, PT, R14, 0x1, !P1 ;  /* 0x000000010e00780c */ /* 0x000fe40004f44270 */
[----:B------:R-:W-:Y:S02]  /*125a0*/  ISETP.GE.AND P3, PT, R20, 0xa, PT ;  /* 0x0000000a1400780c */ /* 0x000fe40003f66270 */
[----:B------:R-:W-:Y:S02]  /*125b0*/  ISETP.LT.OR P2, PT, R12, 0x2, P2 ;  /* 0x000000020c00780c */ /* 0x000fe40001741670 */
[----:B------:R-:W-:-:S02]  /*125c0*/  P2R R98, PR, RZ, 0x8 ;  /* 0x00000008ff627803 */ /* 0x000fc40000000000 */
[----:B------:R-:W-:Y:S02]  /*125d0*/  FSEL R25, R25, -INF , !P2 ;  /* 0xff80000019197808 */ /* 0x000fe40005000000 */
[----:B------:R-:W-:Y:S02]  /*125e0*/  ISETP.GT.AND P2, PT, R14, 0x8, !P6 ;  /* 0x000000080e00780c */ /* 0x000fe40007744270 */
[----:B------:R-:W-:Y:S02]  /*125f0*/  ISETP.GE.AND P5, PT, R20, 0x1, PT ;  /* 0x000000011400780c */ /* 0x000fe40003fa6270 */
[----:B------:R-:W-:-:S04]  /*12600*/  ISETP.LT.OR P2, PT, R12, 0x9, P2 ;  /* 0x000000090c00780c */ /* 0x000fc80001741670 */
[----:B------:R-:W-:Y:S02]  /*12610*/  FSEL R11, R28, -INF , !P2 ;  /* 0xff8000001c0b7808 */ /* 0x000fe40005000000 */
[----:B------:R-:W-:Y:S02]  /*12620*/  ISETP.GT.AND P2, PT, R14, 0x9, !P3 ;  /* 0x000000090e00780c */ /* 0x000fe40005f44270 */
[----:B------:R-:W-:Y:S02]  /*12630*/  ISETP.GE.AND P3, PT, R20, 0x11, PT ;  /* 0x000000111400780c */ /* 0x000fe40003f66270 */
[----:B------:R-:W-:Y:S02]  /*12640*/  ISETP.LT.OR P2, PT, R12, 0xa, P2 ;  /* 0x0000000a0c00780c */ /* 0x000fe40001741670 */
[----:B------:R-:W-:Y:S02]  /*12650*/  P2R R28, PR, RZ, 0x8 ;  /* 0x00000008ff1c7803 */ /* 0x000fe40000000000 */
[----:B------:R-:W-:-:S02]  /*12660*/  FSEL R29, R29, -INF , !P2 ;  /* 0xff8000001d1d7808 */ /* 0x000fc40005000000 */
[----:B------:R-:W-:Y:S02]  /*12670*/  ISETP.GT.AND P2, PT, R14, 0x10, !P3 ;  /* 0x000000100e00780c */ /* 0x000fe40005f44270 */
[----:B------:R-:W-:Y:S02]  /*12680*/  ISETP.GE.AND P3, PT, R20, 0x12, PT ;  /* 0x000000121400780c */ /* 0x000fe40003f66270 */
[----:B------:R-:W-:Y:S02]  /*12690*/  ISETP.LT.OR P2, PT, R12, 0x11, P2 ;  /* 0x000000110c00780c */ /* 0x000fe40001741670 */
[----:B------:R-:W-:Y:S02]  /*126a0*/  P2R R100, PR, RZ, 0x8 ;  /* 0x00000008ff647803 */ /* 0x000fe40000000000 */
[----:B------:R-:W-:Y:S02]  /*126b0*/  FSEL R13, R32, -INF , !P2 ;  /* 0xff800000200d7808 */ /* 0x000fe40005000000 */
[----:B------:R-:W-:-:S02]  /*126c0*/  ISETP.GT.AND P2, PT, R14, 0x11, !P3 ;  /* 0x000000110e00780c */ /* 0x000fc40005f44270 */
[----:B------:R-:W-:Y:S02]  /*126d0*/  ISETP.GE.AND P3, PT, R20, 0x19, PT ;  /* 0x000000191400780c */ /* 0x000fe40003f66270 */
[----:B------:R-:W-:Y:S02]  /*126e0*/  ISETP.LT.OR P2, PT, R12, 0x12, P2 ;  /* 0x000000120c00780c */ /* 0x000fe40001741670 */
[----:B------:R-:W-:Y:S02]  /*126f0*/  P2R R106, PR, RZ, 0x8 ;  /* 0x00000008ff6a7803 */ /* 0x000fe40000000000 */
[----:B------:R-:W-:Y:S02]  /*12700*/  FSEL R33, R33, -INF , !P2 ;  /* 0xff80000021217808 */ /* 0x000fe40005000000 */
[----:B------:R-:W-:Y:S02]  /*12710*/  ISETP.GT.AND P2, PT, R14, 0x18, !P3 ;  /* 0x000000180e00780c */ /* 0x000fe40005f44270 */
[----:B------:R-:W-:-:S02]  /*12720*/  ISETP.GE.AND P3, PT, R20, 0x1a, PT ;  /* 0x0000001a1400780c */ /* 0x000fc40003f66270 */
[----:B------:R-:W-:Y:S02]  /*12730*/  ISETP.LT.OR P2, PT, R12, 0x19, P2 ;  /* 0x000000190c00780c */ /* 0x000fe40001741670 */
[----:B------:R-:W-:Y:S02]  /*12740*/  P2R R32, PR, RZ, 0x8 ;  /* 0x00000008ff207803 */ /* 0x000fe40000000000 */
[----:B------:R-:W-:Y:S02]  /*12750*/  FSEL R15, R36, -INF , !P2 ;  /* 0xff800000240f7808 */ /* 0x000fe40005000000 */
[----:B------:R-:W-:Y:S02]  /*12760*/  ISETP.GT.AND P2, PT, R14, 0x19, !P3 ;  /* 0x000000190e00780c */ /* 0x000fe40005f44270 */
[----:B------:R-:W-:Y:S02]  /*12770*/  ISETP.GE.AND P3, PT, R20, 0x21, PT ;  /* 0x000000211400780c */ /* 0x000fe40003f66270 */
[----:B------:R-:W-:-:S02]  /*12780*/  ISETP.LT.OR P2, PT, R12, 0x1a, P2 ;  /* 0x0000001a0c00780c */ /* 0x000fc40001741670 */
[----:B------:R-:W-:Y:S02]  /*12790*/  P2R R36, PR, RZ, 0x8 ;  /* 0x00000008ff247803 */ /* 0x000fe40000000000 */
[----:B------:R-:W-:Y:S02]  /*127a0*/  FSEL R37, R37, -INF , !P2 ;  /* 0xff80000025257808 */ /* 0x000fe40005000000 */
[----:B------:R-:W-:Y:S02]  /*127b0*/  ISETP.GT.AND P2, PT, R14, 0x20, !P3 ;  /* 0x000000200e00780c */ /* 0x000fe40005f44270 */
[----:B------:R-:W-:Y:S02]  /*127c0*/  ISETP.GE.AND P3, PT, R20, 0x22, PT ;  /* 0x000000221400780c */ /* 0x000fe40003f66270 */
[----:B------:R-:W-:Y:S02]  /*127d0*/  ISETP.LT.OR P2, PT, R12, 0x21, P2 ;  /* 0x000000210c00780c */ /* 0x000fe40001741670 */
[----:B0-----:R-:W-:-:S02]  /*127e0*/  VIADDMNMX R6, R5, R6, R103, PT ;  /* 0x0000000605067246 */ /* 0x001fc40003800167 */
        /* <DEDUP_REMOVED lines=110> */
[----:B------:R-:W-:Y:S02]  /*12ed0*/  FSEL R24, R24, -INF , !P4 ;  /* 0xff80000018187808 */ /* 0x000fe40006000000 */
[----:B------:R-:W-:-:S04]  /*12ee0*/  ISETP.GE.AND P4, PT, R20, 0x7a, PT ;  /* 0x0000007a1400780c */ /* 0x000fc80003f86270 */
[----:B------:R-:W-:Y:S02]  /*12ef0*/  P2R R20, PR, RZ, 0x10 ;  /* 0x00000010ff147803 */ /* 0x000fe40000000000 */
[----:B------:R-:W-:-:S04]  /*12f00*/  ISETP.GT.AND P4, PT, R14, 0x79, !P4 ;  /* 0x000000790e00780c */ /* 0x000fc80006784270 */
[----:B------:R-:W-:Y:S01]  /*12f10*/  ISETP.LT.OR P4, PT, R12, 0x7a, P4 ;  /* 0x0000007a0c00780c */ /* 0x000fe20002781670 */
[----:B------:R-:W-:-:S03]  /*12f20*/  IMAD.IADD R12, R3, 0x1, R5 ;  /* 0x00000001030c7824 */ /* 0x000fc600078e0205 */
[----:B------:R-:W-:Y:S02]  /*12f30*/  FSEL R85, R85, -INF , !P4 ;  /* 0xff80000055557808 */ /* 0x000fe40006000000 */
[----:B------:R-:W-:-:S13]  /*12f40*/  ISETP.GE.AND P4, PT, R9, 0x1, PT ;  /* 0x000000010900780c */ /* 0x000fda0003f86270 */
[----:B------:R-:W-:Y:S05]  /*12f50*/  @!P4 BRA `(.L_x_1719) ;  /* 0x000000000050c947 */ /* 0x000fea0003800000 */
        /* <DEDUP_REMOVED lines=11> */
.L_x_1721:
[----:B------:R-:W-:-:S13]  /*13010*/  ISETP.NE.AND P4, PT, R9, 0x1, PT ;  /* 0x000000010900780c */ /* 0x000fda0003f85270 */
[----:B------:R-:W0:Y:S02]  /*13020*/  @P4 LDC.64 R4, c[0x0][0x9e8] ;  /* 0x00027a00ff044b82 */ /* 0x000e240000000a00 */
[----:B0-----:R-:W-:-:S05]  /*13030*/  @P4 IMAD.HI.U32 R4, R3, R4, RZ ;  /* 0x0000000403044227 */ /* 0x001fca00078e00ff */
[----:B------:R-:W-:-:S07]  /*13040*/  @P4 SHF.R.U32.HI R3, RZ, R5, R4 ;  /* 0x00000005ff034219 */ /* 0x000fce0000011604 */
.L_x_1722:
[----:B------:R-:W-:Y:S05]  /*13050*/  BSYNC B0 ;  /* 0x0000000000007941 */ /* 0x000fea0003800000 */
.L_x_1720:
[----:B------:R-:W-:-:S04]  /*13060*/  IMAD R0, R3, R9, -R0 ;  /* 0x0000000903007224 */ /* 0x000fc800078e0a00 */
[----:B------:R-:W-:-:S05]  /*13070*/  IMAD.IADD R3, R0, 0x1, -R171 ;  /* 0x0000000100037824 */ /* 0x000fca00078e0aab */
[----:B------:R-:W-:Y:S02]  /*13080*/  VIMNMX R12, R12, R3, !PT ;  /* 0x000000030c0c7248 */ /* 0x000fe40007fe0100 */
[----:B------:R-:W-:-:S07]  /*13090*/  VIADDMNMX R6, R3, R9, R6, PT ;  /* 0x0000000903067246 */ /* 0x000fce0003800106 */
.L_x_1719:
        /* <DEDUP_REMOVED lines=30> */
[----:B------:R-:W-:Y:S02]  /*13280*/  ISETP.NE.AND P6, PT, R110, RZ, PT ;  /* 0x000000ff6e00720c */ /* 0x000fe40003fc5270 */
[----:B------:R-:W-:Y:S02]  /*13290*/  ISETP.GT.AND P1, PT, R12, 0x19, !P1 ;  /* 0x000000190c00780c */ /* 0x000fe40004f24270 */
[----:B------:R-:W-:Y:S02]  /*132a0*/  FMNMX.FTZ R0, R21, R0, !PT ;  /* 0x0000000015007209 */ /* 0x000fe40007810000 */
[----:B------:R-:W-:Y:S02]  /*132b0*/  ISETP.LT.OR P1, PT, R6, 0x1a, P1 ;  /* 0x0000001a0600780c */ /* 0x000fe40000f21670 */
[----:B------:R-:W-:Y:S02]  /*132c0*/  FMNMX.FTZ R0, R41, R0, !PT ;  /* 0x0000000029007209 */ /* 0x000fe40007810000 */
[----:B------:R-:W-:-:S02]  /*132d0*/  FSEL R39, R39, -INF , !P1 ;  /* 0xff80000027277808 */ /* 0x000fc40004800000 */
[----:B------:R-:W-:Y:S02]  /*132e0*/  ISETP.NE.AND P1, PT, R36, RZ, PT ;  /* 0x000000ff2400720c */ /* 0x000fe40003f25270 */
[----:B------:R-:W-:Y:S02]  /*132f0*/  ISETP.NE.AND P4, PT, R114, RZ, PT ;  /* 0x000000ff7200720c */ /* 0x000fe40003f85270 */
        /* <DEDUP_REMOVED lines=52> */
[C---:B------:R-:W-:Y:S01]  /*13640*/  ISETP.GT.AND P5, PT, R12.reuse, RZ, !P5 ;  /* 0x000000ff0c00720c */ /* 0x040fe20006fa4270 */
[----:B------:R-:W0:Y:S01]  /*13650*/  SHFL.BFLY PT, R3, R0, 0x2, 0x1f ;  /* 0x0c401f0000037f89 */ /* 0x000e2200000e0000 */
[----:B------:R-:W-:Y:S02]  /*13660*/  FSEL R55, R55, -INF , !P1 ;  /* 0xff80000037377808 */ /* 0x000fe40004800000 */
[----:B------:R-:W-:Y:S02]  /*13670*/  ISETP.GT.AND P1, PT, R12, 0x40, !P6 ;  /* 0x000000400c00780c */ /* 0x000fe40007724270 */
[C---:B------:R-:W-:Y:S02]  /*13680*/  ISETP.LT.OR P5, PT, R6.reuse, 0x1, P5 ;  /* 0x000000010600780c */ /* 0x040fe40002fa1670 */
[----:B------:R-:W-:Y:S02]  /*13690*/  ISETP.LT.OR P1, PT, R6, 0x41, P1 ;  /* 0x000000410600780c */ /* 0x000fe40000f21670 */
[----:B------:R-:W-:-:S02]  /*136a0*/  FSEL R26, R26, -INF , !P5 ;  /* 0xff8000001a1a7808 */ /* 0x000fc40006800000 */
[----:B------:R-:W-:Y:S02]  /*136b0*/  FSEL R127, R58, -INF , !P1 ;  /* 0xff8000003a7f7808 */ /* 0x000fe40004800000 */
[----:B------:R-:W-:Y:S02]  /*136c0*/  ISETP.GT.AND P1, PT, R12, 0x41, !P4 ;  /* 0x000000410c00780c */ /* 0x000fe40006724270 */
[----:B------:R-:W-:Y:S02]  /*136d0*/  ISETP.NE.AND P6, PT, R76, RZ, PT ;  /* 0x000000ff4c00720c */ /* 0x000fe40003fc5270 */
[----:B------:R-:W-:Y:S02]  /*136e0*/  ISETP.LT.OR P1, PT, R6, 0x42, P1 ;  /* 0x000000420600780c */ /* 0x000fe40000f21670 */
[----:B------:R-:W-:Y:S02]  /*136f0*/  FMNMX.FTZ R10, R26, R27, !PT ;  /* 0x0000001b1a0a7209 */ /* 0x000fe40007810000 */
[----:B------:R-:W-:-:S02]  /*13700*/  FSEL R59, R59, -INF , !P1 ;  /* 0xff8000003b3b7808 */ /* 0x000fc40004800000 */
[----:B------:R-:W-:Y:S02]  /*13710*/  ISETP.NE.AND P1, PT, R56, RZ, PT ;  /* 0x000000ff3800720c */ /* 0x000fe40003f25270 */
[----:B0-----:R-:W-:Y:S02]  /*13720*/  FMNMX.FTZ R4, R0, R3, !PT ;  /* 0x0000000300047209 */ /* 0x001fe40007810000 */
[----:B------:R-:W-:Y:S02]  /*13730*/  ISETP.GT.AND P1, PT, R12, 0x48, !P1 ;  /* 0x000000480c00780c */ /* 0x000fe40004f24270 */
[----:B------:R-:W-:Y:S01]  /*13740*/  FMNMX.FTZ R14, R103, R10, !PT ;  /* 0x0000000a670e7209 */ /* 0x000fe20007810000 */
[----:B------:R-:W0:Y:S01]  /*13750*/  SHFL.BFLY PT, R3, R4, 0x1, 0x1f ;  /* 0x0c201f0004037f89 */ /* 0x000e2200000e0000 */
[----:B------:R-:W-:Y:S02]  /*13760*/  ISETP.LT.OR P1, PT, R6, 0x49, P1 ;  /* 0x000000490600780c */ /* 0x000fe40000f21670 */
[----:B------:R-:W-:-:S02]  /*13770*/  FMNMX.FTZ R14, R31, R14, !PT ;  /* 0x0000000e1f0e7209 */ /* 0x000fc40007810000 */
[----:B------:R-:W-:Y:S02]  /*13780*/  FSEL R129, R62, -INF , !P1 ;  /* 0xff8000003e817808 */ /* 0x000fe40004800000 */
[----:B------:R-:W-:Y:S02]  /*13790*/  ISETP.NE.AND P1, PT, R60, RZ, PT ;  /* 0x000000ff3c00720c */ /* 0x000fe40003f25270 */
[----:B------:R-:W-:Y:S02]  /*137a0*/  ISETP.NE.AND P4, PT, R112, RZ, PT ;  /* 0x000000ff7000720c */ /* 0x000fe40003f85270 */
[----:B------:R-:W-:Y:S02]  /*137b0*/  ISETP.GT.AND P1, PT, R12, 0x49, !P1 ;  /* 0x000000490c00780c */ /* 0x000fe40004f24270 */
[----:B------:R-:W-:Y:S02]  /*137c0*/  FMNMX.FTZ R14, R115, R14, !PT ;  /* 0x0000000e730e7209 */ /* 0x000fe40007810000 */
[----:B------:R-:W-:-:S02]  /*137d0*/  ISETP.LT.OR P1, PT, R6, 0x4a, P1 ;  /* 0x0000004a0600780c */ /* 0x000fc40000f21670 */
[----:B------:R-:W-:Y:S02]  /*137e0*/  FMNMX.FTZ R14, R35, R14, !PT ;  /* 0x0000000e230e7209 */ /* 0x000fe40007810000 */
[----:B------:R-:W-:Y:S02]  /*137f0*/  FSEL R63, R63, -INF , !P1 ;  /* 0xff8000003f3f7808 */ /* 0x000fe40004800000 */
[----:B------:R-:W-:Y:S02]  /*13800*/  ISETP.NE.AND P1, PT, R96, RZ, PT ;  /* 0x000000ff6000720c */ /* 0x000fe40003f25270 */
[C---:B------:R-:W-:Y:S02]  /*13810*/  ISETP.GT.AND P2, PT, R12.reuse, 0x71, !P2 ;  /* 0x000000710c00780c */ /* 0x040fe40005744270 */
[----:B------:R-:W-:Y:S02]  /*13820*/  ISETP.GT.AND P1, PT, R12, 0x50, !P1 ;  /* 0x000000500c00780c */ /* 0x000fe40004f24270 */
[----:B0-----:R-:W-:-:S02]  /*13830*/  FMNMX.FTZ R3, R4, R3, !PT ;  /* 0x0000000304037209 */ /* 0x001fc40007810000 */
[----:B------:R-:W-:Y:S02]  /*13840*/  ISETP.LT.OR P1, PT, R6, 0x51, P1 ;  /* 0x000000510600780c */ /* 0x000fe40000f21670 */
[----:B------:R-:W-:Y:S01]  /*13850*/  ISETP.GT.AND P3, PT, R12, 0x78, !P3 ;  /* 0x000000780c00780c */ /* 0x000fe20005f64270 */
[----:B------:R-:W-:-:S01]  /*13860*/  FFMA.FTZ R141, R2, R3, -8 ;  /* 0xc1000000028d7423 */ /* 0x000fc20000010003 */
[----:B------:R-:W-:Y:S02]  /*13870*/  FSEL R131, R66, -INF , !P1 ;  /* 0xff80000042837808 */ /* 0x000fe40004800000 */
[----:B------:R-:W-:Y:S02]  /*13880*/  ISETP.NE.AND P1, PT, R64, RZ, PT ;  /* 0x000000ff4000720c */ /* 0x000fe40003f25270 */
[----:B------:R-:W-:Y:S02]  /*13890*/  ISETP.LT.OR P2, PT, R6, 0x72, P2 ;  /* 0x000000720600780c */ /* 0x000fe40001741670 */
[----:B------:R-:W-:-:S02]  /*138a0*/  ISETP.GT.AND P1, PT, R12, 0x51, !P1 ;  /* 0x000000510c00780c */ /* 0x000fc40004f24270 */
[C---:B------:R-:W-:Y:S02]  /*138b0*/  ISETP.LT.OR P3, PT, R6.reuse, 0x79, P3 ;  /* 0x000000790600780c */ /* 0x040fe40001f61670 */
[----:B------:R-:W-:Y:S02]  /*138c0*/  ISETP.LT.OR P1, PT, R6, 0x52, P1 ;  /* 0x000000520600780c */ /* 0x000fe40000f21670 */
[----:B------:R-:W-:Y:S02]  /*138d0*/  FSEL R83, R83, -INF , !P2 ;  /* 0xff80000053537808 */ /* 0x000fe40005000000 */
        /* <DEDUP_REMOVED lines=21> */
[----:B------:R-:W-:-:S04]  /*13a30*/  ISETP.GT.AND P1, PT, R12, 0x69, !P6 ;  /* 0x000000690c00780c */ /* 0x000fc80007724270 */
[----:B------:R-:W-:-:S04]  /*13a40*/  ISETP.LT.OR P1, PT, R6, 0x6a, P1 ;  /* 0x0000006a0600780c */ /* 0x000fc80000f21670 */
[----:B------:R-:W-:Y:S02]  /*13a50*/  FSEL R79, R79, -INF , !P1 ;  /* 0xff8000004f4f7808 */ /* 0x000fe40004800000 */
[----:B------:R-:W-:Y:S02]  /*13a60*/  ISETP.GT.AND P1, PT, R12, 0x70, !P4 ;  /* 0x000000700c00780c */ /* 0x000fe40006724270 */
[----:B------:R-:W-:Y:S02]  /*13a70*/  ISETP.NE.AND P4, PT, R20, RZ, PT ;  /* 0x000000ff1400720c */ /* 0x000fe40003f85270 */
[----:B------:R-:W-:Y:S02]  /*13a80*/  ISETP.LT.OR P1, PT, R6, 0x71, P1 ;  /* 0x000000710600780c */ /* 0x000fe40000f21670 */
[----:B------:R-:W-:Y:S02]  /*13a90*/  FMNMX.FTZ R20, R117, R14, !PT ;  /* 0x0000000e75147209 */ /* 0x000fe40007810000 */
[----:B------:R-:W-:-:S02]  /*13aa0*/  FSEL R139, R82, -INF , !P1 ;  /* 0xff800000528b7808 */ /* 0x000fc40004800000 */
[----:B------:R-:W-:Y:S02]  /*13ab0*/  FSETP.NEU.FTZ.AND P1, PT, R3, -INF , PT ;  /* 0xff8000000300780b */ /* 0x000fe40003f3d000 */
[----:B------:R-:W-:Y:S02]  /*13ac0*/  FMNMX.FTZ R20, R39, R20, !PT ;  /* 0x0000001427147209 */ /* 0x000fe40007810000 */
[----:B------:R-:W-:Y:S02]  /*13ad0*/  FSEL R141, R141, RZ, P1 ;  /* 0x000000ff8d8d7208 */ /* 0x000fe40000800000 */
[----:B------:R-:W-:Y:S02]  /*13ae0*/  FMNMX.FTZ R20, R119, R20, !PT ;  /* 0x0000001477147209 */ /* 0x000fe40007810000 */
[----:B------:R-:W-:Y:S01]  /*13af0*/  ISETP.GT.AND P1, PT, R12, 0x79, !P4 ;  /* 0x000000790c00780c */ /* 0x000fe20006724270 */
[----:B------:R-:W-:-:S01]  /*13b00*/  FFMA.FTZ R24, R2, R24, -R141 ;  /* 0x0000001802187223 */ /* 0x000fc2000001088d */
[----:B------:R-:W-:Y:S01]  /*13b10*/  FMNMX.FTZ R20, R43, R20, !PT ;  /* 0x000000142b147209 */ /* 0x000fe20007810000 */
[----:B------:R-:W-:-:S01]  /*13b20*/  FFMA.FTZ R28, R2, R15, -R141 ;  /* 0x0000000f021c7223 */ /* 0x000fc2000001088d */
[--C-:B------:R-:W-:Y:S01]  /*13b30*/  FFMA.FTZ R5, R2, R13, -R141.reuse ;  /* 0x0000000d02057223 */ /* 0x100fe2000001088d */
[----:B------:R0:W-:Y:S01]  /*13b40*/  MUFU.EX2 R0, R24 ;  /* 0x0000001800007308 */ /* 0x0001e20000000800 */
[----:B------:R-:W-:Y:S01]  /*13b50*/  ISETP.LT.OR P1, PT, R6, 0x7a, P1 ;  /* 0x0000007a0600780c */ /* 0x000fe20000f21670 */
[C-C-:B------:R-:W-:Y:S01]  /*13b60*/  FFMA.FTZ R25, R2.reuse, R25, -R141.reuse ;  /* 0x0000001902197223 */ /* 0x140fe2000001088d */
[----:B------:R-:W-:-:S01]  /*13b70*/  FFMA.FTZ R4, R2, R11, -R141 ;  /* 0x0000000b02047223 */ /* 0x000fc2000001088d */
[C-C-:B------:R-:W-:Y:S01]  /*13b80*/  FFMA.FTZ R11, R2.reuse, R29, -R141.reuse ;  /* 0x0000001d020b7223 */ /* 0x140fe2000001088d */
[----:B------:R-:W-:Y:S01]  /*13b90*/  FSEL R87, R87, -INF , !P1 ;  /* 0xff80000057577808 */ /* 0x000fe20004800000 */
[C-C-:B------:R-:W-:Y:S01]  /*13ba0*/  FFMA.FTZ R13, R2.reuse, R33, -R141.reuse ;  /* 0x00000021020d7223 */ /* 0x140fe2000001088d */
[----:B------:R-:W-:-:S01]  /*13bb0*/  FFMA.FTZ R15, R2, R37, -R141 ;  /* 0x00000025020f7223 */ /* 0x000fc2000001088d */
[----:B------:R1:W-:Y:S01]  /*13bc0*/  MUFU.EX2 R14, R28 ;  /* 0x0000001c000e7308 */ /* 0x0003e20000000800 */
[----:B0-----:R-:W-:Y:S01]  /*13bd0*/  FMNMX.FTZ R24, R121, R20, !PT ;  /* 0x0000001479187209 */ /* 0x001fe20007810000 */
[C-C-:B------:R-:W-:Y:S01]  /*13be0*/  FFMA.FTZ R37, R2.reuse, R53, -R141.reuse ;  /* 0x0000003502257223 */ /* 0x140fe2000001088d */
[----:B------:R-:W-:-:S01]  /*13bf0*/  FFMA.FTZ R53, R2, R65, -R141 ;  /* 0x0000004102357223 */ /* 0x000fc2000001088d */
[C-C-:B------:R-:W-:Y:S01]  /*13c00*/  FFMA.FTZ R65, R2.reuse, R77, -R141.reuse ;  /* 0x0000004d02417223 */ /* 0x140fe2000001088d */
[----:B------:R-:W-:Y:S01]  /*13c10*/  FMNMX.FTZ R24, R47, R24, !PT ;  /* 0x000000182f187209 */ /* 0x000fe20007810000 */
[C-C-:B------:R-:W-:Y:S01]  /*13c20*/  FFMA.FTZ R91, R2.reuse, R91, -R141.reuse ;  /* 0x0000005b025b7223 */ /* 0x140fe2000001088d */
[----:B------:R-:W-:-:S01]  /*13c30*/  FFMA.FTZ R29, R2, R45, -R141 ;  /* 0x0000002d021d7223 */ /* 0x000fc2000001088d */
[----:B------:R0:W-:Y:S01]  /*13c40*/  MUFU.EX2 R10, R5 ;  /* 0x00000005000a7308 */ /* 0x0001e20000000800 */
[----:B------:R-:W-:Y:S01]  /*13c50*/  FMNMX.FTZ R24, R123, R24, !PT ;  /* 0x000000187b187209 */ /* 0x000fe20007810000 */
[C-C-:B------:R-:W-:Y:S01]  /*13c60*/  FFMA.FTZ R93, R2.reuse, R93, -R141.reuse ;  /* 0x0000005d025d7223 */ /* 0x140fe2000001088d */
[----:B------:R-:W-:-:S01]  /*13c70*/  FFMA.FTZ R33, R2, R49, -R141 ;  /* 0x0000003102217223 */ /* 0x000fc2000001088d */
[C-C-:B------:R-:W-:Y:S01]  /*13c80*/  FFMA.FTZ R95, R2.reuse, R95, -R141.reuse ;  /* 0x0000005f025f7223 */ /* 0x140fe2000001088d */
[----:B------:R-:W-:Y:S01]  /*13c90*/  FMNMX.FTZ R24, R51, R24, !PT ;  /* 0x0000001833187209 */ /* 0x000fe20007810000 */
[C-C-:B------:R-:W-:Y:S01]  /*13ca0*/  FFMA.FTZ R6, R2.reuse, R99, -R141.reuse ;  /* 0x0000006302067223 */ /* 0x140fe2000001088d */
[----:B------:R-:W-:-:S01]  /*13cb0*/  FFMA.FTZ R49, R2, R61, -R141 ;  /* 0x0000003d02317223 */ /* 0x000fc2000001088d */
[----:B------:R-:W-:Y:S01]  /*13cc0*/  MUFU.EX2 R25, R25 ;  /* 0x0000001900197308 */ /* 0x000fe20000000800 */
[----:B-1----:R-:W-:Y:S01]  /*13cd0*/  FMNMX.FTZ R28, R125, R24, !PT ;  /* 0x000000187d1c7209 */ /* 0x002fe20007810000 */
[C-C-:B0-----:R-:W-:Y:S01]  /*13ce0*/  FFMA.FTZ R5, R2.reuse, R21, -R141.reuse ;  /* 0x0000001502057223 */ /* 0x141fe2000001088d */
[----:B------:R-:W-:-:S01]  /*13cf0*/  FFMA.FTZ R21, R2, R41, -R141 ;  /* 0x0000002902157223 */ /* 0x000fc2000001088d */
[----:B------:R-:W-:Y:S01]  /*13d00*/  FSEL R41, R86, -INF , !P3 ;  /* 0xff80000056297808 */ /* 0x000fe20005800000 */
[----:B------:R-:W-:-:S01]  /*13d10*/  FFMA.FTZ R45, R2, R57, -R141 ;  /* 0x00000039022d7223 */ /* 0x000fc2000001088d */
[----:B------:R-:W-:Y:S01]  /*13d20*/  FMNMX.FTZ R28, R55, R28, !PT ;  /* 0x0000001c371c7209 */ /* 0x000fe20007810000 */
[----:B------:R-:W-:-:S01]  /*13d30*/  FFMA.FTZ R97, R2, R97, -R141 ;  /* 0x0000006102617223 */ /* 0x000fc2000001088d */
[----:B------:R-:W-:Y:S01]  /*13d40*/  MUFU.EX2 R20, R5 ;  /* 0x0000000500147308 */ /* 0x000fe20000000800 */
[----:B------:R-:W-:-:S01]  /*13d50*/  FFMA.FTZ R34, R2, R105, -R141 ;  /* 0x0000006902227223 */ /* 0x000fc2000001088d */
[----:B------:R-:W-:Y:S01]  /*13d60*/  FMNMX.FTZ R28, R127, R28, !PT ;  /* 0x0000001c7f1c7209 */ /* 0x000fe20007810000 */
[----:B------:R-:W-:-:S01]  /*13d70*/  FFMA.FTZ R57, R2, R69, -R141 ;  /* 0x0000004502397223 */ /* 0x000fc2000001088d */
[----:B------:R-:W-:Y:S01]  /*13d80*/  ISETP.NE.AND P4, PT, R193, 0x1, PT ;  /* 0x00000001c100780c */ /* 0x000fe20003f85270 */
        /* <DEDUP_REMOVED lines=9> */
[----:B------:R-:W-:-:S02]  /*13e20*/  FMNMX.FTZ R30, R63, R30, !PT ;  /* 0x0000001e3f1e7209 */ /* 0x000fc40007810000 */
[----:B------:R-:W0:Y:S02]  /*13e30*/  MUFU.EX2 R11, R11 ;  /* 0x0000000b000b7308 */ /* 0x000e240000000800 */
[----:B------:R-:W-:-:S04]  /*13e40*/  FMNMX.FTZ R30, R131, R30, !PT ;  /* 0x0000001e831e7209 */ /* 0x000fc80007810000 */
[----:B------:R-:W-:Y:S02]  /*13e50*/  FMNMX.FTZ R30, R67, R30, !PT ;  /* 0x0000001e431e7209 */ /* 0x000fe40007810000 */
[----:B------:R-:W-:Y:S02]  /*13e60*/  MUFU.EX2 R13, R13 ;  /* 0x0000000d000d7308 */ /* 0x000fe40000000800 */
[----:B------:R-:W-:-:S04]  /*13e70*/  FMNMX.FTZ R32, R133, R30, !PT ;  /* 0x0000001e85207209 */ /* 0x000fc80007810000 */
[----:B------:R-:W-:Y:S02]  /*13e80*/  FMNMX.FTZ R32, R71, R32, !PT ;  /* 0x0000002047207209 */ /* 0x000fe40007810000 */
[----:B------:R-:W1:Y:S01]  /*13e90*/  MUFU.EX2 R15, R15 ;  /* 0x0000000f000f7308 */ /* 0x000e620000000800 */
[----:B0-----:R-:W-:Y:S02]  /*13ea0*/  F2FP.SATFINITE.E4M3.F32.PACK_AB_MERGE_C R164, R11, R4, RZ ;  /* 0x000000040ba4723e */ /* 0x001fe400048070ff */
[----:B------:R-:W-:Y:S02]  /*13eb0*/  FMNMX.FTZ R32, R135, R32, !PT ;  /* 0x0000002087207209 */ /* 0x000fe40007810000 */
[----:B------:R-:W-:Y:S02]  /*13ec0*/  F2FP.SATFINITE.E4M3.F32.PACK_AB_MERGE_C R164, R25, R0, R164 ;  /* 0x0000000019a4723e */ /* 0x000fe400048070a4 */
        /* <DEDUP_REMOVED lines=9> */
[----:B------:R-:W0:Y:S03]  /*13f60*/  MUFU.EX2 R29, R29 ;  /* 0x0000001d001d7308 */ /* 0x000e260000000800 */
[----:B------:R-:W-:-:S04]  /*13f70*/  FMNMX.FTZ R32, R41, R32, !PT ;  /* 0x0000002029207209 */ /* 0x000fc80007810000 */
[----:B------:R-:W-:Y:S01]  /*13f80*/  FMNMX.FTZ R5, R87, R32, !PT ;  /* 0x0000002057057209 */ /* 0x000fe20007810000 */
[----:B------:R-:W-:Y:S01]  /*13f90*/  MUFU.EX2 R28, R93 ;  /* 0x0000005d001c7308 */ /* 0x000fe20000000800 */
[----:B------:R-:W-:-:S03]  /*13fa0*/  FFMA.FTZ R32, R2, R101, -R141 ;  /* 0x0000006502207223 */ /* 0x000fc6000001088d */
[----:B------:R-:W1:Y:S04]  /*13fb0*/  SHFL.BFLY PT, R36, R5, 0x2, 0x1f ;  /* 0x0c401f0005247f89 */ /* 0x000e6800000e0000 */
[----:B------:R-:W-:Y:S01]  /*13fc0*/  MUFU.EX2 R33, R33 ;  /* 0x0000002100217308 */ /* 0x000fe20000000800 */
[----:B0-----:R-:W-:-:S04]  /*13fd0*/  F2FP.SATFINITE.E4M3.F32.PACK_AB_MERGE_C R160, R29, R24, RZ ;  /* 0x000000181da0723e */ /* 0x001fc800048070ff */
[----:B------:R-:W-:-:S03]  /*13fe0*/  F2FP.SATFINITE.E4M3.F32.PACK_AB_MERGE_C R160, R21, R20, R160 ;  /* 0x0000001415a0723e */ /* 0x000fc600048070a0 */
[----:B------:R-:W-:Y:S08]  /*13ff0*/  MUFU.EX2 R30, R95 ;  /* 0x0000005f001e7308 */ /* 0x000ff00000000800 */
[----:B------:R-:W0:Y:S01]  /*14000*/  MUFU.EX2 R37, R37 ;  /* 0x0000002500257308 */ /* 0x000e220000000800 */
[----:B-1----:R-:W-:-:S07]  /*14010*/  FMNMX.FTZ R42, R5, R36, !PT ;  /* 0x00000024052a7209 */ /* 0x002fce0007810000 */
[----:B------:R-:W-:Y:S01]  /*14020*/  MUFU.EX2 R6, R6 ;  /* 0x0000000600067308 */ /* 0x000fe20000000800 */
[----:B------:R-:W1:Y:S07]  /*14030*/  SHFL.BFLY PT, R5, R42, 0x1, 0x1f ;  /* 0x0c201f002a057f89 */ /* 0x000e6e00000e0000 */
[----:B------:R-:W2:Y:S01]  /*14040*/  MUFU.EX2 R49, R49 ;  /* 0x0000003100317308 */ /* 0x000ea20000000800 */
[----:B0-----:R-:W-:-:S04]  /*14050*/  F2FP.SATFINITE.E4M3.F32.PACK_AB_MERGE_C R162, R37, R30, RZ ;  /* 0x0000001e25a2723e */ /* 0x001fc800048070ff */
[----:B------:R-:W-:-:S03]  /*14060*/  F2FP.SATFINITE.E4M3.F32.PACK_AB_MERGE_C R162, R33, R28, R162 ;  /* 0x0000001c21a2723e */ /* 0x000fc600048070a2 */
[----:B------:R-:W-:Y:S08]  /*14070*/  MUFU.EX2 R12, R97 ;  /* 0x00000061000c7308 */ /* 0x000ff00000000800 */
[----:B------:R-:W0:Y:S01]  /*14080*/  MUFU.EX2 R45, R45 ;  /* 0x0000002d002d7308 */ /* 0x000e220000000800 */
[----:B-1----:R-:W-:Y:S01]  /*14090*/  FMNMX.FTZ R5, R42, R5, !PT ;  /* 0x000000052a057209 */ /* 0x002fe20007810000 */
[----:B------:R-:W-:Y:S01]  /*140a0*/  FFMA.FTZ R42, R2, R81, -R141 ;  /* 0x00000051022a7223 */ /* 0x000fe2000001088d */
[----:B------:R-:W-:-:S01]  /*140b0*/  FADD.FTZ R81, R0, R25 ;  /* 0x0000001900517221 */ /* 0x000fc20000010000 */
[----:B--2---:R-:W-:-:S02]  /*140c0*/  F2FP.SATFINITE.E4M3.F32.PACK_AB_MERGE_C R156, R49, R6, RZ ;  /* 0x00000006319c723e */ /* 0x004fc400048070ff */
[----:B------:R-:W-:-:S01]  /*140d0*/  FFMA.FTZ R44, R2, R5, -8 ;  /* 0xc1000000022c7423 */ /* 0x000fc20000010005 */
[----:B------:R-:W-:Y:S01]  /*140e0*/  FSETP.NEU.FTZ.AND P1, PT, R5, -INF , PT ;  /* 0xff8000000500780b */ /* 0x000fe20003f3d000 */
[----:B------:R-:W-:-:S01]  /*140f0*/  FADD.FTZ R62, R4, R81 ;  /* 0x00000051043e7221 */ /* 0x000fc20000010000 */
[----:B------:R-:W-:Y:S02]  /*14100*/  MUFU.EX2 R34, R34 ;  /* 0x0000002200227308 */ /* 0x000fe40000000800 */
[----:B------:R-:W-:Y:S01]  /*14110*/  FSEL R44, R44, RZ, P1 ;  /* 0x000000ff2c2c7208 */ /* 0x000fe20000800000 */
[----:B------:R-:W-:-:S04]  /*14120*/  FADD.FTZ R81, R11, R62 ;  /* 0x0000003e0b517221 */ /* 0x000fc80000010000 */
        /* <DEDUP_REMOVED lines=8> */
[----:B------:R-:W-:Y:S01]  /*141b0*/  FFMA.FTZ R62, R2, R63, -R44 ;  /* 0x0000003f023e7223 */ /* 0x000fe2000001082c */
[----:B------:R-:W-:-:S01]  /*141c0*/  FADD.FTZ R64, R10, R81 ;  /* 0x000000510a407221 */ /* 0x000fc20000010000 */
[C-C-:B------:R-:W-:Y:S01]  /*141d0*/  FFMA.FTZ R39, R2.reuse, R39, -R44.reuse ;  /* 0x0000002702277223 */ /* 0x140fe2000001082c */
[----:B------:R-:W-:-:S01]  /*141e0*/  FFMA.FTZ R35, R2, R119, -R44 ;  /* 0x0000007702237223 */ /* 0x000fc2000001082c */
[----:B------:R-:W-:Y:S01]  /*141f0*/  FFMA.FTZ R52, R2, R43, -R44 ;  /* 0x0000002b02347223 */ /* 0x000fe2000001082c */
[----:B------:R-:W-:-:S01]  /*14200*/  FADD.FTZ R81, R13, R64 ;  /* 0x000000400d517221 */ /* 0x000fc20000010000 */
[----:B------:R-:W1:Y:S01]  /*14210*/  MUFU.EX2 R27, R27 ;  /* 0x0000001b001b7308 */ /* 0x000e620000000800 */
[----:B------:R-:W-:-:S01]  /*14220*/  FFMA.FTZ R43, R2, R121, -R44 ;  /* 0x00000079022b7223 */ /* 0x000fc2000001082c */
[----:B------:R-:W-:Y:S01]  /*14230*/  FFMA.FTZ R54, R2, R47, -R44 ;  /* 0x0000002f02367223 */ /* 0x000fe2000001082c */
[----:B------:R-:W-:-:S01]  /*14240*/  FADD.FTZ R66, R14, R81 ;  /* 0x000000510e427221 */ /* 0x000fc20000010000 */
[C-C-:B------:R-:W-:Y:S01]  /*14250*/  FFMA.FTZ R47, R2.reuse, R123, -R44.reuse ;  /* 0x0000007b022f7223 */ /* 0x140fe2000001082c */
[----:B------:R-:W-:-:S01]  /*14260*/  FFMA.FTZ R56, R2, R51, -R44 ;  /* 0x0000003302387223 */ /* 0x000fc2000001082c */
[----:B------:R-:W-:Y:S01]  /*14270*/  FFMA.FTZ R51, R2, R125, -R44 ;  /* 0x0000007d02337223 */ /* 0x000fe2000001082c */
[----:B------:R-:W-:-:S01]  /*14280*/  FADD.FTZ R81, R15, R66 ;  /* 0x000000420f517221 */ /* 0x000fc20000010000 */
[----:B------:R-:W2:Y:S01]  /*14290*/  MUFU.EX2 R46, R46 ;  /* 0x0000002e002e7308 */ /* 0x000ea20000000800 */
[----:B------:R-:W-:-:S01]  /*142a0*/  FFMA.FTZ R58, R2, R55, -R44 ;  /* 0x00000037023a7223 */ /* 0x000fc2000001082c */
[----:B------:R-:W-:Y:S01]  /*142b0*/  FFMA.FTZ R55, R2, R127, -R44 ;  /* 0x0000007f02377223 */ /* 0x000fe2000001082c */
[----:B------:R-:W-:-:S01]  /*142c0*/  FADD.FTZ R14, R20, R81 ;  /* 0x00000051140e7221 */ /* 0x000fc20000010000 */
[C-C-:B------:R-:W-:Y:S01]  /*142d0*/  FFMA.FTZ R60, R2.reuse, R59, -R44.reuse ;  /* 0x0000003b023c7223 */ /* 0x140fe2000001082c */
[----:B------:R-:W-:-:S01]  /*142e0*/  FFMA.FTZ R59, R2, R129, -R44 ;  /* 0x00000081023b7223 */ /* 0x000fc2000001082c */
[----:B0-----:R-:W-:Y:S01]  /*142f0*/  F2FP.SATFINITE.E4M3.F32.PACK_AB_MERGE_C R156, R45, R12, R156 ;  /* 0x0000000c2d9c723e */ /* 0x001fe2000480709c */
[----:B------:R-:W-:-:S01]  /*14300*/  FADD.FTZ R15, R21, R14 ;  /* 0x0000000e150f7221 */ /* 0x000fc20000010000 */
[----:B------:R-:W0:Y:S01]  /*14310*/  MUFU.EX2 R77, R77 ;  /* 0x0000004d004d7308 */ /* 0x000e220000000800 */
[----:B-1----:R-:W-:-:S01]  /*14320*/  FADD.FTZ R63, R26, R27 ;  /* 0x0000001b1a3f7221 */ /* 0x002fc20000010000 */
[----:B------:R-:W-:Y:S01]  /*14330*/  FFMA.FTZ R4, R2, R67, -R44 ;  /* 0x0000004302047223 */ /* 0x000fe2000001082c */
[----:B------:R-:W-:-:S01]  /*14340*/  FADD.FTZ R10, R24, R15 ;  /* 0x0000000f180a7221 */ /* 0x000fc20000010000 */
[C-C-:B------:R-:W-:Y:S01]  /*14350*/  FFMA.FTZ R133, R2.reuse, R133, -R44.reuse ;  /* 0x0000008502857223 */ /* 0x140fe2000001082c */
[----:B------:R-:W-:-:S01]  /*14360*/  FFMA.FTZ R71, R2, R71, -R44 ;  /* 0x0000004702477223 */ /* 0x000fc2000001082c */
[----:B------:R-:W-:Y:S01]  /*14370*/  FFMA.FTZ R135, R2, R135, -R44 ;  /* 0x0000008702877223 */ /* 0x000fe2000001082c */
[----:B------:R-:W-:-:S01]  /*14380*/  FADD.FTZ R29, R29, R10 ;  /* 0x0000000a1d1d7221 */ /* 0x000fc20000010000 */
[----:B------:R-:W1:Y:S01]  /*14390*/  MUFU.EX2 R31, R31 ;  /* 0x0000001f001f7308 */ /* 0x000e620000000800 */
[----:B--2---:R-:W-:-:S01]  /*143a0*/  FADD.FTZ R64, R46, R63 ;  /* 0x0000003f2e407221 */ /* 0x004fc20000010000 */
[----:B------:R-:W-:Y:S01]  /*143b0*/  FFMA.FTZ R63, R2, R131, -R44 ;  /* 0x00000083023f7223 */ /* 0x000fe2000001082c */
[----:B------:R-:W-:-:S01]  /*143c0*/  FADD.FTZ R14, R28, R29 ;  /* 0x0000001d1c0e7221 */ /* 0x000fc20000010000 */
[C-C-:B------:R-:W-:Y:S01]  /*143d0*/  FFMA.FTZ R75, R2.reuse, R75, -R44.reuse ;  /* 0x0000004b024b7223 */ /* 0x140fe2000001082c */
[----:B------:R-:W2:Y:S01]  /*143e0*/  @P4 LDC R15, c[0x0][0x44c] ;  /* 0x00011300ff0f4b82 */ /* 0x000ea20000000800 */
[----:B------:R-:W-:-:S01]  /*143f0*/  FFMA.FTZ R137, R2, R137, -R44 ;  /* 0x0000008902897223 */ /* 0x000fc2000001082c */
[----:B------:R-:W-:Y:S01]  /*14400*/  FADD.FTZ R13, R33, R14 ;  /* 0x0000000e210d7221 */ /* 0x000fe20000010000 */
[----:B------:R-:W3:Y:S01]  /*14410*/  MUFU.EX2 R48, R48 ;  /* 0x0000003000307308 */ /* 0x000ee20000000800 */
        /* <DEDUP_REMOVED lines=8> */
[----:B-1----:R-:W-:-:S01]  /*144a0*/  FADD.FTZ R11, R31, R64 ;  /* 0x000000401f0b7221 */ /* 0x002fc20000010000 */
[----:B------:R-:W-:Y:S01]  /*144b0*/  FFMA.FTZ R44, R2, R87, -R44 ;  /* 0x00000057022c7223 */ /* 0x000fe2000001082c */
[----:B------:R-:W-:-:S01]  /*144c0*/  FADD.FTZ R14, R12, R37 ;  /* 0x000000250c0e7221 */ /* 0x000fc20000010000 */
[----:B------:R-:W-:-:S03]  /*144d0*/  F2FP.SATFINITE.E4M3.F32.PACK_AB_MERGE_C R46, R77, R46, RZ ;  /* 0x0000002e4d2e723e */ /* 0x000fc600048070ff */
[----:B------:R-:W-:Y:S01]  /*144e0*/  FADD.FTZ R45, R45, R14 ;  /* 0x0000000e2d2d7221 */ /* 0x000fe20000010000 */
[----:B------:R-:W1:Y:S01]  /*144f0*/  MUFU.EX2 R39, R39 ;  /* 0x0000002700277308 */ /* 0x000e620000000800 */
[----:B---3--:R-:W-:-:S01]  /*14500*/  FADD.FTZ R11, R48, R11 ;  /* 0x0000000b300b7221 */ /* 0x008fc20000010000 */
[----:B------:R-:W-:Y:S01]  /*14510*/  F2FP.SATFINITE.E4M3.F32.PACK_AB_MERGE_C R165, R27, R26, R46 ;  /* 0x0000001a1ba5723e */ /* 0x000fe2000480702e */
[----:B------:R-:W-:-:S01]  /*14520*/  FADD.FTZ R14, R6, R45 ;  /* 0x0000002d060e7221 */ /* 0x000fc20000010000 */
[----:B--2---:R-:W-:-:S04]  /*14530*/  @P4 IMAD.HI.U32 R15, R178, R15, RZ ;  /* 0x0000000fb20f4227 */ /* 0x004fc800078e00ff */
[----:B------:R-:W-:Y:S01]  /*14540*/  FADD.FTZ R49, R49, R14 ;  /* 0x0000000e31317221 */ /* 0x000fe20000010000 */
[----:B------:R-:W2:Y:S01]  /*14550*/  MUFU.EX2 R35, R35 ;  /* 0x0000002300237308 */ /* 0x000ea20000000800 */
[----:B0-----:R-:W-:-:S07]  /*14560*/  FADD.FTZ R0, R50, R11 ;  /* 0x0000000b32007221 */ /* 0x001fce0000010000 */
[----:B------:R-:W0:Y:S01]  /*14570*/  MUFU.EX2 R52, R52 ;  /* 0x0000003400347308 */ /* 0x000e220000000800 */
[----:B-1----:R-:W-:-:S01]  /*14580*/  FADD.FTZ R0, R39, R0 ;  /* 0x0000000027007221 */ /* 0x002fc20000010000 */
        /* <DEDUP_REMOVED lines=20> */
[----:B------:R-:W-:-:S04]  /*146d0*/  F2FP.SATFINITE.E4M3.F32.PACK_AB_MERGE_C R51, R58, R51, RZ ;  /* 0x000000333a33723e */ /* 0x000fc800048070ff */
[----:B------:R-:W-:Y:S02]  /*146e0*/  F2FP.SATFINITE.E4M3.F32.PACK_AB_MERGE_C R163, R56, R47, R51 ;  /* 0x0000002f38a3723e */ /* 0x000fe40004807033 */
        /* <DEDUP_REMOVED lines=12> */
[----:B------:R-:W-:Y:S01]  /*147b0*/  MUFU.EX2 R32, R32 ;  /* 0x0000002000207308 */ /* 0x000fe20000000800 */
[----:B0-----:R-:W-:-:S07]  /*147c0*/  F2FP.SATFINITE.E4M3.F32.PACK_AB_MERGE_C R13, R57, R34, RZ ;  /* 0x00000022390d723e */ /* 0x001fce00048070ff */
[----:B------:R-:W0:Y:S01]  /*147d0*/  MUFU.EX2 R53, R53 ;  /* 0x0000003500357308 */ /* 0x000e220000000800 */
[----:B-1----:R-:W-:-:S07]  /*147e0*/  FADD.FTZ R14, R4, R11 ;  /* 0x0000000b040e7221 */ /* 0x002fce0000010000 */
[----:B------:R-:W1:Y:S08]  /*147f0*/  MUFU.EX2 R133, R133 ;  /* 0x0000008500857308 */ /* 0x000e700000000800 */
[----:B------:R-:W-:Y:S01]  /*14800*/  MUFU.EX2 R38, R38 ;  /* 0x0000002600267308 */ /* 0x000fe20000000800 */
[----:B0-----:R-:W-:Y:S01]  /*14810*/  F2FP.SATFINITE.E4M3.F32.PACK_AB_MERGE_C R158, R53, R32, R13 ;  /* 0x00000020359e723e */ /* 0x001fe2000480700d */
[----:B------:R-:W-:-:S04]  /*14820*/  FADD.FTZ R32, R32, R49 ;  /* 0x0000003120207221 */ /* 0x000fc80000010000 */
[----:B------:R-:W-:Y:S02]  /*14830*/  FADD.FTZ R53, R53, R32 ;  /* 0x0000002035357221 */ /* 0x000fe40000010000 */
[----:B------:R-:W0:Y:S01]  /*14840*/  MUFU.EX2 R65, R65 ;  /* 0x0000004100417308 */ /* 0x000e220000000800 */
[----:B-1----:R-:W-:-:S01]  /*14850*/  FADD.FTZ R11, R133, R14 ;  /* 0x0000000e850b7221 */ /* 0x002fc20000010000 */
[----:B------:R-:W-:Y:S01]  /*14860*/  FADD.FTZ R34, R34, R53 ;  /* 0x0000003522227221 */ /* 0x000fe20000010000 */
[----:B------:R-:W1:Y:S03]  /*14870*/  @P4 LDC R14, c[0x0][0x450] ;  /* 0x00011400ff0e4b82 */ /* 0x000e660000000800 */
[----:B------:R-:W-:-:S02]  /*14880*/  FADD.FTZ R57, R57, R34 ;  /* 0x0000002239397221 */ /* 0x000fc40000010000 */
[----:B------:R-:W2:Y:S08]  /*14890*/  MUFU.EX2 R0, R71 ;  /* 0x0000004700007308 */ /* 0x000eb00000000800 */
[----:B------:R-:W-:Y:S01]  /*148a0*/  MUFU.EX2 R36, R107 ;  /* 0x0000006b00247308 */ /* 0x000fe20000000800 */
[----:B0-----:R-:W-:-:S07]  /*148b0*/  F2FP.SATFINITE.E4M3.F32.PACK_AB_MERGE_C R13, R65, R38, RZ ;  /* 0x00000026410d723e */ /* 0x001fce00048070ff */
[----:B------:R-:W0:Y:S01]  /*148c0*/  MUFU.EX2 R61, R61 ;  /* 0x0000003d003d7308 */ /* 0x000e220000000800 */
[C---:B--2---:R-:W-:Y:S01]  /*148d0*/  F2FP.SATFINITE.E4M3.F32.PACK_AB_MERGE_C R133, R0.reuse, R133, RZ ;  /* 0x000000850085723e */ /* 0x044fe200048070ff */
[----:B------:R-:W-:-:S03]  /*148e0*/  FADD.FTZ R0, R0, R11 ;  /* 0x0000000b00007221 */ /* 0x000fc60000010000 */
[----:B------:R-:W-:-:S03]  /*148f0*/  F2FP.SATFINITE.E4M3.F32.PACK_AB_MERGE_C R159, R4, R63, R133 ;  /* 0x0000003f049f723e */ /* 0x000fc60004807085 */
[----:B------:R-:W2:Y:S08]  /*14900*/  MUFU.EX2 R135, R135 ;  /* 0x0000008700877308 */ /* 0x000eb00000000800 */
[----:B------:R-:W3:Y:S01]  /*14910*/  MUFU.EX2 R10, R75 ;  /* 0x0000004b000a7308 */ /* 0x000ee20000000800 */
[----:B0-----:R-:W-:Y:S01]  /*14920*/  F2FP.SATFINITE.E4M3.F32.PACK_AB_MERGE_C R152, R61, R36, R13 ;  /* 0x000000243d98723e */ /* 0x001fe2000480700d */
[----:B------:R-:W-:Y:S01]  /*14930*/  FADD.FTZ R36, R36, R57 ;  /* 0x0000003924247221 */ /* 0x000fe20000010000 */
[----:B------:R-:W-:Y:S01]  /*14940*/  IMAD.MOV.U32 R13, RZ, RZ, R178 ;  /* 0x000000ffff0d7224 */ /* 0x000fe200078e00b2 */
[----:B-1----:R-:W-:-:S02]  /*14950*/  @P4 SHF.R.U32.HI R13, RZ, R14, R15 ;  /* 0x0000000eff0d4219 */ /* 0x002fc4000001160f */
[----:B------:R-:W-:-:S01]  /*14960*/  FADD.FTZ R61, R61, R36 ;  /* 0x000000243d3d7221 */ /* 0x000fc20000010000 */
[----:B------:R-:W-:Y:S01]  /*14970*/  ISETP.GE.AND P4, PT, R9, 0x1, PT ;  /* 0x000000010900780c */ /* 0x000fe20003f86270 */
[----:B------:R-:W0:Y:S01]  /*14980*/  MUFU.EX2 R137, R137 ;  /* 0x0000008900897308 */ /* 0x000e220000000800 */
[----:B--2---:R-:W-:-:S01]  /*14990*/  FADD.FTZ R11, R135, R0 ;  /* 0x00000000870b7221 */ /* 0x004fc20000010000 */
[----:B------:R-:W-:Y:S01]  /*149a0*/  FADD.FTZ R38, R38, R61 ;  /* 0x0000003d26267221 */ /* 0x000fe20000010000 */
[----:B------:R-:W-:-:S03]  /*149b0*/  IMAD.IADD R13, R88, 0x1, R13 ;  /* 0x00000001580d7824 */ /* 0x000fc600078e020d */
[----:B------:R-:W-:Y:S01]  /*149c0*/  FADD.FTZ R65, R65, R38 ;  /* 0x0000002641417221 */ /* 0x000fe20000010000 */
[----:B------:R-:W-:Y:S01]  /*149d0*/  IMAD.IADD R8, R13, 0x1, R8 ;  /* 0x000000010d087824 */ /* 0x000fe200078e0208 */
[----:B------:R-:W-:Y:S01]  /*149e0*/  MUFU.EX2 R42, R42 ;  /* 0x0000002a002a7308 */ /* 0x000fe20000000800 */
[----:B---3--:R-:W-:-:S07]  /*149f0*/  FADD.FTZ R0, R10, R11 ;  /* 0x0000000b0a007221 */ /* 0x008fce0000010000 */
        /* <DEDUP_REMOVED lines=14> */
[----:B------:R-:W-:Y:S01]  /*14ae0*/  MUFU.EX2 R41, R41 ;  /* 0x0000002900297308 */ /* 0x000fe20000000800 */
[----:B0-----:R-:W-:-:S01]  /*14af0*/  FADD.FTZ R11, R139, R6 ;  /* 0x000000068b0b7221 */ /* 0x001fc20000010000 */
[----:B------:R-:W-:-:S04]  /*14b00*/  FADD.FTZ R4, R42, R69 ;  /* 0x000000452a047221 */ /* 0x000fc80000010000 */
[----:B------:R-:W-:Y:S02]  /*14b10*/  FADD.FTZ R4, R73, R4 ;  /* 0x0000000449047221 */ /* 0x000fe40000010000 */
[----:B------:R-:W0:Y:S01]  /*14b20*/  MUFU.EX2 R44, R44 ;  /* 0x0000002c002c7308 */ /* 0x000e220000000800 */
[----:B--2---:R-:W-:-:S01]  /*14b30*/  FADD.FTZ R0, R12, R11 ;  /* 0x0000000b0c007221 */ /* 0x004fc20000010000 */
[----:B0-----:R-:W-:-:S03]  /*14b40*/  F2FP.SATFINITE.E4M3.F32.PACK_AB_MERGE_C R6, R44, R41, RZ ;  /* 0x000000292c06723e */ /* 0x001fc600048070ff */
[----:B------:R-:W-:Y:S01]  /*14b50*/  FADD.FTZ R41, R41, R0 ;  /* 0x0000000029297221 */ /* 0x000fe20000010000 */
[----:B------:R-:W-:-:S03]  /*14b60*/  F2FP.SATFINITE.E4M3.F32.PACK_AB_MERGE_C R155, R12, R139, R6 ;  /* 0x0000008b0c9b723e */ /* 0x000fc60004807006 */
[----:B------:R-:W-:Y:S01]  /*14b70*/  FADD.FTZ R0, R44, R41 ;  /* 0x000000292c007221 */ /* 0x000fe20000010000 */
[----:B------:R-:W-:Y:S01]  /*14b80*/  VIADD R6, R89, 0xfffffffe ;  /* 0xfffffffe59067836 */ /* 0x000fe20000000000 */
        /* <DEDUP_REMOVED lines=12> */
.L_x_1725:
[----:B------:R-:W-:-:S13]  /*14c50*/  ISETP.NE.AND P1, PT, R9, 0x1, PT ;  /* 0x000000010900780c */ /* 0x000fda0003f25270 */
[----:B------:R-:W0:Y:S02]  /*14c60*/  @P1 LDC.64 R10, c[0x0][0x9e8] ;  /* 0x00027a00ff0a1b82 */ /* 0x000e240000000a00 */
[----:B0-----:R-:W-:-:S05]  /*14c70*/  @P1 IMAD.HI.U32 R10, R12, R10, RZ ;  /* 0x0000000a0c0a1227 */ /* 0x001fca00078e00ff */
[----:B------:R-:W-:-:S07]  /*14c80*/  @P1 SHF.R.U32.HI R12, RZ, R11, R10 ;  /* 0x0000000bff0c1219 */ /* 0x000fce000001160a */
.L_x_1726:
[----:B------:R-:W-:Y:S05]  /*14c90*/  BSYNC B0 ;  /* 0x0000000000007941 */ /* 0x000fea0003800000 */
.L_x_1724:
[----:B------:R-:W-:-:S05]  /*14ca0*/  IMAD R9, R12, R9, R9 ;  /* 0x000000090c097224 */ /* 0x000fca00078e0209 */
[----:B------:R-:W-:-:S07]  /*14cb0*/  VIMNMX R8, R8, R9, PT ;  /* 0x0000000908087248 */ /* 0x000fce0003fe0100 */
.L_x_1723:
[----:B------:R-:W-:Y:S01]  /*14cc0*/  SHF.R.S32.HI R9, RZ, 0x1f, R8 ;  /* 0x0000001fff097819 */ /* 0x000fe20000011408 */
[----:B------:R-:W-:Y:S01]  /*14cd0*/  ULDC UR29, c[0x0][0x9e4] ;  /* 0x00027900001d7ab9 */ /* 0x000fe20000000800 */
[----:B------:R-:W-:Y:S01]  /*14ce0*/  ULDC UR28, c[0x0][0x9e4] ;  /* 0x00027900001c7ab9 */ /* 0x000fe20000000800 */
[----:B------:R-:W-:Y:S01]  /*14cf0*/  ULDC UR30, c[0x0][0x9dc] ;  /* 0x00027700001e7ab9 */ /* 0x000fe20000000800 */
[----:B------:R-:W-:Y:S01]  /*14d00*/  LEA.HI R9, R9, R8, RZ, 0x7 ;  /* 0x0000000809097211 */ /* 0x000fe200078f38ff */
[----:B------:R-:W-:Y:S01]  /*14d10*/  ULDC UR32, c[0x0][0x9dc] ;  /* 0x0002770000207ab9 */ /* 0x000fe20000000800 */
[----:B------:R-:W-:Y:S01]  /*14d20*/  ULDC UR33, c[0x0][0x9e0] ;  /* 0x0002780000217ab9 */ /* 0x000fe20000000800 */
[----:B------:R-:W-:Y:S01]  /*14d30*/  ULDC UR31, c[0x0][0x9e0] ;  /* 0x00027800001f7ab9 */ /* 0x000fe20000000800 */
[----:B------:R-:W-:Y:S02]  /*14d40*/  SHF.R.S32.HI R9, RZ, 0x7, R9 ;  /* 0x00000007ff097819 */ /* 0x000fe40000011409 */
[----:B------:R-:W-:-:S02]  /*14d50*/  CS2R R88, SRZ ;  /* 0x0000000000587805 */ /* 0x000fc4000001ff00 */
[----:B------:R-:W-:Y:S02]  /*14d60*/  CS2R R90, SRZ ;  /* 0x00000000005a7805 */ /* 0x000fe4000001ff00 */
[----:B------:R-:W-:Y:S02]  /*14d70*/  CS2R R92, SRZ ;  /* 0x00000000005c7805 */ /* 0x000fe4000001ff00 */
[----:B------:R-:W-:Y:S02]  /*14d80*/  VIMNMX R12, R192, R9, !PT ;  /* 0x00000009c00c7248 */ /* 0x000fe40007fe0100 */
[----:B------:R-:W-:Y:S02]  /*14d90*/  CS2R R94, SRZ ;  /* 0x00000000005e7805 */ /* 0x000fe4000001ff00 */
[----:B------:R-:W-:Y:S02]  /*14da0*/  CS2R R96, SRZ ;  /* 0x0000000000607805 */ /* 0x000fe4000001ff00 */
[----:B------:R-:W-:-:S02]  /*14db0*/  CS2R R98, SRZ ;  /* 0x0000000000627805 */ /* 0x000fc4000001ff00 */
[----:B------:R-:W-:Y:S02]  /*14dc0*/  ISETP.GE.AND P1, PT, R6, R12, PT ;  /* 0x0000000c0600720c */ /* 0x000fe40003f26270 */
        /* <DEDUP_REMOVED lines=25> */
[----:B------:R-:W-:Y:S01]  /*14f60*/  CS2R R150, SRZ ;  /* 0x0000000000967805 */ /* 0x000fe2000001ff00 */
[----:B------:R-:W-:Y:S06]  /*14f70*/  @!P1 BRA `(.L_x_1727) ;  /* 0x0000003000a49947 */ /* 0x000fec0003800000 */
        /* <DEDUP_REMOVED lines=31> */
[----:B------:R-:W-:-:S07]  /*15170*/  CS2R R88, SRZ ;  /* 0x0000000000587805 */ /* 0x000fce000001ff00 */
.L_x_1747:
[----:B------:R-:W-:Y:S01]  /*15180*/  ISETP.NE.AND P1, PT, R184, RZ, PT ;  /* 0x000000ffb800720c */ /* 0x000fe20003f25270 */
[----:B------:R-:W-:Y:S01]  /*15190*/  VIADD R13, R23, 0x1 ;  /* 0x00000001170d7836 */ /* 0x000fe20000000000 */
[----:B------:R-:W-:Y:S05]  /*151a0*/  YIELD ;  /* 0x0000000000007946 */ /* 0x000fea0003800000 */
[----:B------:R-:W-:-:S04]  /*151b0*/  ISETP.NE.AND P2, PT, R13, 0x2, PT ;  /* 0x000000020d00780c */ /* 0x000fc80003f45270 */
[----:B------:R-:W-:Y:S02]  /*151c0*/  SEL R9, RZ, 0x1, P2 ;  /* 0x00000001ff097807 */ /* 0x000fe40001000000 */
[----:B------:R-:W-:Y:S02]  /*151d0*/  SEL R13, R13, RZ, P2 ;  /* 0x000000ff0d0d7207 */ /* 0x000fe40001000000 */
[----:B------:R-:W-:Y:S01]  /*151e0*/  LOP3.LUT R14, R168, R9, RZ, 0x3c, !PT ;  /* 0x00000009a80e7212 */ /* 0x000fe200078e3cff */
[----:B------:R-:W-:Y:S06]  /*151f0*/  @P1 BRA `(.L_x_1728) ;  /* 0x0000000000301947 */ /* 0x000fec0003800000 */
[----:B------:R-:W-:Y:S05]  /*15200*/  @!P0 BRA `(.L_x_1729) ;  /* 0x0000000000048947 */ /* 0x000fea0003800000 */
[----:B------:R-:W-:Y:S01]  /*15210*/  BPT.TRAP 0x1 ;  /* 0x000000040000795c */ /* 0x000fe20000300000 */
.L_x_1729:
[----:B------:R-:W-:Y:S01]  /*15220*/  IMAD R9, R13, 0x8, R16 ;  /* 0x000000080d097824 */ /* 0x000fe200078e0210 */
[----:B------:R-:W-:-:S04]  /*15230*/  SHF.L.U32 R8, R14, 0x1f, RZ ;  /* 0x0000001f0e087819 */ /* 0x000fc800000006ff */
[----:B------:R0:W1:Y:S01]  /*15240*/  SYNCS.PHASECHK.TRANS64.TRYWAIT P2, [R9+URZ+0x22830], R8 ;  /* 0x02283008090075a7 */ /* 0x000062000804017f */
[----:B------:R-:W-:Y:S05]  /*15250*/  @!P0 BRA `(.L_x_1730) ;  /* 0x0000000000048947 */ /* 0x000fea0003800000 */
[----:B------:R-:W-:Y:S01]  /*15260*/  BPT.TRAP 0x1 ;  /* 0x000000040000795c */ /* 0x000fe20000300000 */
.L_x_1730:
[----:B------:R-:W-:Y:S04]  /*15270*/  BSSY B0, `(.L_x_1728) ;  /* 0x0000004000007945 */ /* 0x000fe80003800000 */
[----:B-1----:R-:W-:Y:S05]  /*15280*/  @P2 BRA `(.L_x_1731) ;  /* 0x0000000000082947 */ /* 0x002fea0003800000 */
[----:B------:R-:W1:Y:S02]  /*15290*/  SYNCS.PHASECHK.TRANS64.TRYWAIT P2, [R9+URZ+0x22830], R8 ;  /* 0x02283008090075a7 */ /* 0x000e64000804017f */
[----:B-1----:R-:W-:Y:S05]  /*152a0*/  @!P2 BRA `(.L_x_1732) ;  /* 0x0000015c0090a947 */ /* 0x002fea0003800000 */
.L_x_1731:
[----:B------:R-:W-:Y:S05]  /*152b0*/  BSYNC B0 ;  /* 0x0000000000007941 */ /* 0x000fea0003800000 */
.L_x_1728:
[----:B01----:R-:W0:Y:S01]  /*152c0*/  S2R R8, SR_TID.X ;  /* 0x0000000000087919 */ /* 0x003e220000002100 */
[----:B------:R-:W-:Y:S05]  /*152d0*/  WARPSYNC.ALL ;  /* 0x0000000000007948 */ /* 0x000fea0003800000 */
[----:B------:R-:W-:Y:S02]  /*152e0*/  IMAD.MOV.U32 R9, RZ, RZ, -0x7fffffe0 ;  /* 0x80000020ff097424 */ /* 0x000fe400078e00ff */
[----:B------:R-:W-:Y:S02]  /*152f0*/  IMAD.MOV.U32 R25, RZ, RZ, -0x7fffffe0 ;  /* 0x80000020ff197424 */ /* 0x000fe400078e00ff */
[----:B------:R-:W-:Y:S01]  /*15300*/  IMAD.MOV.U32 R21, RZ, RZ, -0x7fffffe0 ;  /* 0x80000020ff157424 */ /* 0x000fe200078e00ff */
[----:B------:R-:W-:Y:S01]  /*15310*/  R2UR UR27, R9 ;  /* 0x00000000091b72ca */ /* 0x000fe200000e0000 */
[----:B------:R-:W-:Y:S01]  /*15320*/  IMAD.MOV.U32 R11, RZ, RZ, -0x7fffffe0 ;  /* 0x80000020ff0b7424 */ /* 0x000fe200078e00ff */
[----:B------:R-:W-:-:S02]  /*15330*/  R2UR UR19, R25 ;  /* 0x00000000191372ca */ /* 0x000fc400000e0000 */
[----:B------:R-:W-:Y:S02]  /*15340*/  R2UR UR7, R21 ;  /* 0x00000000150772ca */ /* 0x000fe400000e0000 */
[----:B------:R-:W-:Y:S02]  /*15350*/  R2UR UR11, R11 ;  /* 0x000000000b0b72ca */ /* 0x000fe400000e0000 */
[----:B------:R-:W-:Y:S02]  /*15360*/  R2UR UR15, R21 ;  /* 0x00000000150f72ca */ /* 0x000fe400000e0000 */
[----:B------:R-:W-:Y:S02]  /*15370*/  R2UR UR23, R9 ;  /* 0x00000000091772ca */ /* 0x000fe400000e0000 */
[----:B0-----:R-:W-:Y:S01]  /*15380*/  SHF.R.U32.HI R10, RZ, 0x7, R8 ;  /* 0x00000007ff0a7819 */ /* 0x001fe20000011608 */
[----:B------:R-:W-:-:S04]  /*15390*/  IMAD R8, R13, 0x600, R7 ;  /* 0x000006000d087824 */ /* 0x000fc800078e0207 */
[----:B------:R-:W-:Y:S01]  /*153a0*/  VIADD R15, R10, 0x8 ;  /* 0x000000080a0f7836 */ /* 0x000fe20000000000 */
[C---:B------:R-:W-:Y:S01]  /*153b0*/  R2UR UR26, R8.reuse ;  /* 0x00000000081a72ca */ /* 0x040fe200000e0000 */
[C---:B------:R-:W-:Y:S02]  /*153c0*/  VIADD R24, R8.reuse, 0x400 ;  /* 0x0000040008187836 */ /* 0x040fe40000000000 */
[C---:B------:R-:W-:Y:S01]  /*153d0*/  VIADD R20, R8.reuse, 0x2 ;  /* 0x0000000208147836 */ /* 0x040fe20000000000 */
[----:B------:R0:W-:Y:S01]  /*153e0*/  BAR.SYNC.DEFER_BLOCKING R15, 0x100 ;  /* 0x0004000f0000751d */ /* 0x0001e20000010000 */
[----:B------:R-:W-:Y:S01]  /*153f0*/  VIADD R10, R8, 0x200 ;  /* 0x00000200080a7836 */ /* 0x000fe20000000000 */
[----:B------:R-:W-:Y:S02]  /*15400*/  R2UR UR18, R24 ;  /* 0x00000000181272ca */ /* 0x000fe400000e0000 */
[----:B------:R-:W-:Y:S01]  /*15410*/  R2UR UR6, R20 ;  /* 0x00000000140672ca */ /* 0x000fe200000e0000 */
[----:B------:R-:W-:Y:S01]  /*15420*/  VIADD R20, R8, 0x202 ;  /* 0x0000020208147836 */ /* 0x000fe20000000000 */
[----:B------:R-:W-:Y:S01]  /*15430*/  R2UR UR10, R10 ;  /* 0x000000000a0a72ca */ /* 0x000fe200000e0000 */
[----:B------:R-:W-:-:S03]  /*15440*/  VIADD R8, R8, 0x402 ;  /* 0x0000040208087836 */ /* 0x000fc60000000000 */
[----:B------:R-:W-:Y:S02]  /*15450*/  R2UR UR14, R20 ;  /* 0x00000000140e72ca */ /* 0x000fe400000e0000 */
[----:B------:R-:W-:Y:S01]  /*15460*/  R2UR UR22, R8 ;  /* 0x00000000081672ca */ /* 0x000fe200000e0000 */
        /* <DEDUP_REMOVED lines=21> */
.L_x_1734:
[----:B------:R-:W-:Y:S01]  /*155c0*/  SHF.L.U32 R8, R168, 0x1f, RZ ;  /* 0x0000001fa8087819 */ /* 0x000fe200000006ff */
[----:B------:R-:W-:-:S04]  /*155d0*/  IMAD R9, R23, 0x8, R16 ;  /* 0x0000000817097824 */ /* 0x000fc800078e0210 */
[----:B------:R0:W1:Y:S01]  /*155e0*/  SYNCS.PHASECHK.TRANS64.TRYWAIT P1, [R9+URZ+0x22850], R8 ;  /* 0x02285008090075a7 */ /* 0x000062000802017f */
[----:B------:R-:W-:Y:S05]  /*155f0*/  @!P0 BRA `(.L_x_1735) ;  /* 0x0000000000048947 */ /* 0x000fea0003800000 */
[----:B------:R-:W-:Y:S01]  /*15600*/  BPT.TRAP 0x1 ;  /* 0x000000040000795c */ /* 0x000fe20000300000 */
.L_x_1735:
[----:B-1----:R-:W-:Y:S05]  /*15610*/  @P1 BRA `(.L_x_1733) ;  /* 0x0000000000081947 */ /* 0x002fea0003800000 */
[----:B------:R-:W1:Y:S02]  /*15620*/  SYNCS.PHASECHK.TRANS64.TRYWAIT P1, [R9+URZ+0x22850], R8 ;  /* 0x02285008090075a7 */ /* 0x000e64000802017f */
[----:B-1----:R-:W-:Y:S05]  /*15630*/  @!P1 BRA `(.L_x_1736) ;  /* 0x0000015800c09947 */ /* 0x002fea0003800000 */
.L_x_1733:
[----:B01----:R-:W-:Y:S01]  /*15640*/  VIADD R8, R16, 0x400 ;  /* 0x0000040010087836 */ /* 0x003fe20000000000 */
[----:B------:R-:W-:Y:S05]  /*15650*/  WARPSYNC.ALL ;  /* 0x0000000000007948 */ /* 0x000fea0003800000 */
[----:B------:R-:W-:Y:S01]  /*15660*/  SHF.R.U32.HI R8, RZ, 0x4, R8 ;  /* 0x00000004ff087819 */ /* 0x000fe20000011608 */
[----:B------:R-:W-:Y:S01]  /*15670*/  IMAD.MOV.U32 R9, RZ, RZ, 0x40000040 ;  /* 0x40000040ff097424 */ /* 0x000fe200078e00ff */
[----:B------:R-:W-:Y:S01]  /*15680*/  WARPGROUP.ARRIVE ;  /* 0x00000000000079c5 */ /* 0x000fe20000000000 */
[----:B------:R-:W-:Y:S01]  /*15690*/  IMAD.MOV.U32 R11, RZ, RZ, 0x40000040 ;  /* 0x40000040ff0b7424 */ /* 0x000fe200078e00ff */
[----:B------:R-:W-:-:S04]  /*156a0*/  LOP3.LUT R8, R8, 0x3fff, RZ, 0xc0, !PT ;  /* 0x00003fff08087812 */ /* 0x000fc800078ec0ff */
[----:B------:R-:W0:Y:S01]  /*156b0*/  S2R R15, SR_TID.X ;  /* 0x00000000000f7919 */ /* 0x000e220000002100 */
[----:B------:R-:W-:Y:S01]  /*156c0*/  R2UR UR7, R9 ;  /* 0x00000000090772ca */ /* 0x000fe200000e0000 */
[----:B------:R-:W-:Y:S01]  /*156d0*/  IMAD.MOV.U32 R9, RZ, RZ, 0x40000040 ;  /* 0x40000040ff097424 */ /* 0x000fe200078e00ff */
[----:B------:R-:W-:-:S05]  /*156e0*/  LOP3.LUT R8, R8, 0x10000, RZ, 0xfc, !PT ;  /* 0x0001000008087812 */ /* 0x000fca00078efcff */
[----:B------:R-:W-:-:S04]  /*156f0*/  IMAD R8, R23, 0x400, R8 ;  /* 0x0000040017087824 */ /* 0x000fc800078e0208 */
[C---:B------:R-:W-:Y:S01]  /*15700*/  VIADD R10, R8.reuse, 0x2 ;  /* 0x00000002080a7836 */ /* 0x040fe20000000000 */
[----:B------:R-:W-:-:S13]  /*15710*/  R2UR UR6, R8 ;  /* 0x00000000080672ca */ /* 0x000fda00000e0000 */
[----:B------:R-:W-:Y:S01]  /*15720*/  QGMMA.64x128x32.F32.E4M3.E4M3 R88, R164, gdesc[UR4], R88, gsb0 ;  /* 0x01e00004a4587df3 */ /* 0x000fe20008000858 */
[----:B------:R-:W-:Y:S01]  /*15730*/  R2UR UR6, R10 ;  /* 0x000000000a0672ca */ /* 0x000fe200000e0000 */
[C---:B------:R-:W-:Y:S01]  /*15740*/  VIADD R10, R8.reuse, 0x4 ;  /* 0x00000004080a7836 */ /* 0x040fe20000000000 */
[----:B------:R-:W-:Y:S01]  /*15750*/  R2UR UR7, R11 ;  /* 0x000000000b0772ca */ /* 0x000fe200000e0000 */
[----:B------:R-:W-:Y:S02]  /*15760*/  IMAD.MOV.U32 R11, RZ, RZ, 0x40000040 ;  /* 0x40000040ff0b7424 */ /* 0x000fe400078e00ff */
[----:B------:R-:W-:Y:S01]  /*15770*/  VIADD R8, R8, 0x6 ;  /* 0x0000000608087836 */ /* 0x000fe20000000000 */
[----:B0-----:R-:W-:Y:S01]  /*15780*/  SHF.R.U32.HI R15, RZ, 0x7, R15 ;  /* 0x00000007ff0f7819 */ /* 0x001fe2000001160f */
[----:B------:R-:W-:Y:S02]  /*15790*/  WARPGROUP.DEPBAR.LE gsb0, 0x0 ;  /* 0x00008000000079c5 */ /* 0x000fe40000010000 */
[----:B------:R-:W-:-:S06]  /*157a0*/  WARPGROUP.ARRIVE ;  /* 0x00000000000079c5 */ /* 0x000fcc0000000000 */
[----:B------:R-:W-:Y:S01]  /*157b0*/  QGMMA.64x128x32.F32.E4M3.E4M3 R88, R160, gdesc[UR4], R88, gsb0 ;  /* 0x01e00004a0587df3 */ /* 0x000fe20008000858 */
[----:B------:R-:W-:Y:S02]  /*157c0*/  R2UR UR6, R10 ;  /* 0x000000000a0672ca */ /* 0x000fe400000e0000 */
[----:B------:R-:W-:Y:S01]  /*157d0*/  R2UR UR7, R11 ;  /* 0x000000000b0772ca */ /* 0x000fe200000e0000 */
[----:B------:R-:W-:Y:S02]  /*157e0*/  WARPGROUP.DEPBAR.LE gsb0, 0x0 ;  /* 0x00008000000079c5 */ /* 0x000fe40000010000 */
[----:B------:R-:W-:-:S10]  /*157f0*/  WARPGROUP.ARRIVE ;  /* 0x00000000000079c5 */ /* 0x000fd40000000000 */
[----:B------:R-:W-:Y:S01]  /*15800*/  QGMMA.64x128x32.F32.E4M3.E4M3 R88, R156, gdesc[UR4], R88, gsb0 ;  /* 0x01e000049c587df3 */ /* 0x000fe20008000858 */
[----:B------:R-:W-:Y:S02]  /*15810*/  R2UR UR6, R8 ;  /* 0x00000000080672ca */ /* 0x000fe400000e0000 */
[----:B------:R-:W-:Y:S02]  /*15820*/  R2UR UR7, R9 ;  /* 0x00000000090772ca */ /* 0x000fe400000e0000 */
[----:B------:R-:W-:Y:S01]  /*15830*/  IADD3 R8, -R15, 0xb, RZ ;  /* 0x0000000b0f087810 */ /* 0x000fe20007ffe1ff */
[----:B------:R-:W-:Y:S02]  /*15840*/  WARPGROUP.DEPBAR.LE gsb0, 0x0 ;  /* 0x00008000000079c5 */ /* 0x000fe40000010000 */
[----:B------:R-:W-:-:S08]  /*15850*/  WARPGROUP.ARRIVE ;  /* 0x00000000000079c5 */ /* 0x000fd00000000000 */
[----:B------:R-:W-:Y:S03]  /*15860*/  QGMMA.64x128x32.F32.E4M3.E4M3 R88, R152, gdesc[UR4], R88, gsb0 ;  /* 0x01e0000498587df3 */ /* 0x000fe60008000858 */
[----:B------:R-:W-:Y:S02]  /*15870*/  WARPGROUP.DEPBAR.LE gsb0, 0x0 ;  /* 0x00008000000079c5 */ /* 0x000fe40000010000 */
[----:B------:R0:W-:Y:S06]  /*15880*/  BAR.ARV R8, 0x100 ;  /* 0x000400080000751d */ /* 0x0001ec0000002000 */
[----:B------:R-:W-:Y:S05]  /*15890*/  @!P0 BRA `(.L_x_1737) ;  /* 0x0000000000048947 */ /* 0x000fea0003800000 */
[----:B------:R-:W-:Y:S01]  /*158a0*/  BPT.TRAP 0x1 ;  /* 0x000000040000795c */ /* 0x000fe20000300000 */
.L_x_1737:
[----:B------:R-:W-:Y:S01]  /*158b0*/  ISETP.NE.AND P1, PT, R193, 0x1, PT ;  /* 0x00000001c100780c */ /* 0x000fe20003f25270 */
[----:B------:R-:W-:Y:S01]  /*158c0*/  IMAD.IADD R11, R198, 0x1, R178 ;  /* 0x00000001c60b7824 */ /* 0x000fe200078e02b2 */
[----:B------:R-:W-:Y:S01]  /*158d0*/  LOP3.LUT P3, RZ, R17, 0x4, RZ, 0xc0, !PT ;  /* 0x0000000411ff7812 */ /* 0x000fe2000786c0ff */
[----:B------:R-:W-:Y:S01]  /*158e0*/  IMAD.SHL.U32 R10, R6, 0x80, RZ ;  /* 0x00000080060a7824 */ /* 0x000fe200078e00ff */
[----:B------:R-:W-:Y:S02]  /*158f0*/  UMOV UR34, UR30 ;  /* 0x0000001e00227c82 */ /* 0x000fe40008000000 */
[----:B------:R-:W-:Y:S02]  /*15900*/  ULOP3.LUT UR6, URZ, UR34, URZ, 0x33, !UPT ;  /* 0x000000223f067292 */ /* 0x000fe4000f8e333f */
[----:B------:R-:W-:-:S04]  /*15910*/  IADD3 R20, -R171, 0x1, -R10 ;  /* 0x00000001ab147810 */ /* 0x000fc80007ffe90a */
[----:B------:R-:W-:Y:S01]  /*15920*/  IADD3 R20, -R170, R20, R172 ;  /* 0x00000014aa147210 */ /* 0x000fe20007ffe1ac */
[----:B------:R-:W1:Y:S04]  /*15930*/  @P1 LDC R9, c[0x0][0x44c] ;  /* 0x00011300ff091b82 */ /* 0x000e680000000800 */
[C---:B------:R-:W-:Y:S02]  /*15940*/  VIADD R15, R20.reuse, UR33 ;  /* 0x00000021140f7c36 */ /* 0x040fe40008000000 */
[----:B------:R-:W-:Y:S02]  /*15950*/  VIADD R20, R20, UR6 ;  /* 0x0000000614147c36 */ /* 0x000fe40008000000 */
[----:B0-----:R-:W0:Y:S01]  /*15960*/  @P1 LDC R8, c[0x0][0x450] ;  /* 0x00011400ff081b82 */ /* 0x001e220000000800 */
[----:B-1----:R-:W-:-:S05]  /*15970*/  @P1 IMAD.HI.U32 R9, R11, R9, RZ ;  /* 0x000000090b091227 */ /* 0x002fca00078e00ff */
[----:B0-----:R-:W-:Y:S01]  /*15980*/  @P1 SHF.R.U32.HI R11, RZ, R8, R9 ;  /* 0x00000008ff0b1219 */ /* 0x001fe20000011609 */
[----:B------:R-:W-:Y:S02]  /*15990*/  IMAD R8, R13, 0x8, R16 ;  /* 0x000000080d087824 */ /* 0x000fe400078e0210 */
[----:B------:R-:W-:Y:S02]  /*159a0*/  IMAD.U32 R9, RZ, RZ, UR38 ;  /* 0x00000026ff097e24 */ /* 0x000fe4000f8e00ff */
[----:B------:R-:W0:Y:S01]  /*159b0*/  SHFL.IDX PT, R153, R11, RZ, 0x1c1f ;  /* 0x001c1fff0b997589 */ /* 0x000e2200000e0000 */
[----:B------:R-:W-:-:S05]  /*159c0*/  VIADD R8, R8, 0x22840 ;  /* 0x0002284008087836 */ /* 0x000fca0000000000 */
[----:B------:R-:W-:-:S04]  /*159d0*/  PRMT R8, R9, 0x654, R8 ;  /* 0x0000065409087816 */ /* 0x000fc80000000008 */
[----:B------:R1:W-:Y:S01]  /*159e0*/  SYNCS.ARRIVE.TRANS64.RED.A1T0 RZ, [R8+URZ], RZ ;  /* 0x000000ff08ff79a7 */ /* 0x0003e2000810043f */
[--C-:B0-----:R-:W-:Y:S02]  /*159f0*/  IMAD.IADD R21, R15, 0x1, R153.reuse ;  /* 0x000000010f157824 */ /* 0x101fe400078e0299 */
[----:B------:R-:W-:Y:S01]  /*15a00*/  IMAD.IADD R152, R20, 0x1, R153 ;  /* 0x0000000114987824 */ /* 0x000fe200078e0299 */
[----:B-1----:R-:W-:Y:S06]  /*15a10*/  @!P3 BRA `(.L_x_1738) ;  /* 0x000000000058b947 */ /* 0x002fec0003800000 */
[----:B------:R-:W-:Y:S01]  /*15a20*/  IADD3 R153, -R170, R172, R153 ;  /* 0x000000acaa997210 */ /* 0x000fe20007ffe199 */
[----:B------:R-:W-:Y:S03]  /*15a30*/  BSSY B0, `(.L_x_1739) ;  /* 0x0000010000007945 */ /* 0x000fe60003800000 */
        /* <DEDUP_REMOVED lines=10> */
.L_x_1740:
[----:B------:R-:W-:-:S05]  /*15ae0*/  IMAD.U32 R154, RZ, RZ, UR29 ;  /* 0x0000001dff9a7e24 */ /* 0x000fca000f8e00ff */
[----:B------:R-:W-:-:S13]  /*15af0*/  ISETP.NE.AND P1, PT, R154, 0x1, PT ;  /* 0x000000019a00780c */ /* 0x000fda0003f25270 */
[----:B------:R-:W0:Y:S02]  /*15b00*/  @P1 LDC.64 R8, c[0x0][0x9e8] ;  /* 0x00027a00ff081b82 */ /* 0x000e240000000a00 */
[----:B0-----:R-:W-:-:S05]  /*15b10*/  @P1 IMAD.HI.U32 R8, R153, R8, RZ ;  /* 0x0000000899081227 */ /* 0x001fca00078e00ff */
[----:B------:R-:W-:-:S07]  /*15b20*/  @P1 SHF.R.U32.HI R153, RZ, R9, R8 ;  /* 0x00000009ff991219 */ /* 0x000fce0000011608 */
.L_x_1741:
[----:B------:R-:W-:Y:S05]  /*15b30*/  BSYNC B0 ;  /* 0x0000000000007941 */ /* 0x000fea0003800000 */
.L_x_1739:
[----:B------:R-:W-:-:S04]  /*15b40*/  IMAD R153, R153, R154, -R10 ;  /* 0x0000009a99997224 */ /* 0x000fc800078e0a0a */
[----:B------:R-:W-:-:S05]  /*15b50*/  IMAD.IADD R153, R153, 0x1, -R171 ;  /* 0x0000000199997824 */ /* 0x000fca00078e0aab */
[----:B------:R-:W-:Y:S02]  /*15b60*/  VIMNMX R152, R152, R153, !PT ;  /* 0x0000009998987248 */ /* 0x000fe40007fe0100 */
[----:B------:R-:W-:-:S07]  /*15b70*/  VIADDMNMX R21, R153, R154, R21, PT ;  /* 0x0000009a99157246 */ /* 0x000fce0003800115 */
.L_x_1738:
        /* <DEDUP_REMOVED lines=9> */
[----:B------:R-:W-:Y:S02]  /*15c10*/  ISETP.GT.AND P1, PT, R152, 0x9, P5 ;  /* 0x000000099800780c */ /* 0x000fe40002f24270 */
[C---:B------:R-:W-:Y:S02]  /*15c20*/  ISETP.LT.OR P2, PT, R21.reuse, 0x9, P2 ;  /* 0x000000091500780c */ /* 0x040fe40001741670 */
[----:B------:R-:W-:-:S02]  /*15c30*/  ISETP.LT.OR P1, PT, R21, 0xa, P1 ;  /* 0x0000000a1500780c */ /* 0x000fc40000f21670 */
[----:B------:R-:W-:Y:S01]  /*15c40*/  FSEL R28, R28, -INF , !P2 ;  /* 0xff8000001c1c7808 */ /* 0x000fe20005000000 */
[--C-:B0-----:R-:W-:Y:S01]  /*15c50*/  IMAD.IADD R15, R15, 0x1, R11.reuse ;  /* 0x000000010f0f7824 */ /* 0x101fe200078e020b */
[----:B------:R-:W-:Y:S01]  /*15c60*/  FSEL R29, R29, -INF , !P1 ;  /* 0xff8000001d1d7808 */ /* 0x000fe20004800000 */
[----:B------:R-:W-:Y:S01]  /*15c70*/  IMAD.IADD R20, R20, 0x1, R11 ;  /* 0x0000000114147824 */ /* 0x000fe200078e020b */
[C---:B------:R-:W-:Y:S02]  /*15c80*/  ISETP.GT.AND P2, PT, R152.reuse, 0x10, P5 ;  /* 0x000000109800780c */ /* 0x040fe40002f44270 */
        /* <DEDUP_REMOVED lines=82> */
[----:B------:R-:W-:Y:S01]  /*161b0*/  FSEL R85, R85, -INF , !P1 ;  /* 0xff80000055557808 */ /* 0x000fe20004800000 */
[----:B------:R-:W-:Y:S08]  /*161c0*/  @!P3 BRA `(.L_x_1742) ;  /* 0x000000000058b947 */ /* 0x000ff00003800000 */
        /* <DEDUP_REMOVED lines=12> */
.L_x_1744:
[----:B------:R-:W-:-:S05]  /*16290*/  IMAD.U32 R21, RZ, RZ, UR29 ;  /* 0x0000001dff157e24 */ /* 0x000fca000f8e00ff */
[----:B------:R-:W-:-:S13]  /*162a0*/  ISETP.NE.AND P1, PT, R21, 0x1, PT ;  /* 0x000000011500780c */ /* 0x000fda0003f25270 */
[----:B------:R-:W0:Y:S02]  /*162b0*/  @P1 LDC.64 R8, c[0x0][0x9e8] ;  /* 0x00027a00ff081b82 */ /* 0x000e240000000a00 */
[----:B0-----:R-:W-:-:S05]  /*162c0*/  @P1 IMAD.HI.U32 R8, R11, R8, RZ ;  /* 0x000000080b081227 */ /* 0x001fca00078e00ff */
[----:B------:R-:W-:-:S07]  /*162d0*/  @P1 SHF.R.U32.HI R11, RZ, R9, R8 ;  /* 0x00000009ff0b1219 */ /* 0x000fce0000011608 */
.L_x_1745:
[----:B------:R-:W-:Y:S05]  /*162e0*/  BSYNC B0 ;  /* 0x0000000000007941 */ /* 0x000fea0003800000 */
.L_x_1743:
[----:B------:R-:W-:-:S04]  /*162f0*/  IMAD R10, R11, R21, -R10 ;  /* 0x000000150b0a7224 */ /* 0x000fc800078e0a0a */
[----:B------:R-:W-:-:S05]  /*16300*/  IMAD.IADD R10, R10, 0x1, -R171 ;  /* 0x000000010a0a7824 */ /* 0x000fca00078e0aab */
[----:B------:R-:W-:Y:S02]  /*16310*/  VIMNMX R20, R20, R10, !PT ;  /* 0x0000000a14147248 */ /* 0x000fe40007fe0100 */
[----:B------:R-:W-:-:S07]  /*16320*/  VIADDMNMX R15, R10, R21, R15, PT ;  /* 0x000000150a0f7246 */ /* 0x000fce000380010f */
.L_x_1742:
[----:B------:R-:W-:Y:S02]  /*16330*/  FMNMX.FTZ R8, R24, R3, !PT ;  /* 0x0000000318087209 */ /* 0x000fe40007810000 */
[----:B------:R-:W-:Y:S02]  /*16340*/  ISETP.GT.AND P1, PT, R20, 0x1, P5 ;  /* 0x000000011400780c */ /* 0x000fe40002f24270 */
[----:B------:R-:W-:Y:S02]  /*16350*/  FMNMX.FTZ R8, R25, R8, !PT ;  /* 0x0000000819087209 */ /* 0x000fe40007810000 */
[----:B------:R-:W-:Y:S02]  /*16360*/  LOP3.LUT R17, R17, 0xbfffffff, RZ, 0xc0, !PT ;  /* 0xbfffffff11117812 */ /* 0x000fe400078ec0ff */
[----:B------:R-:W-:Y:S02]  /*16370*/  FMNMX.FTZ R8, R28, R8, !PT ;  /* 0x000000081c087209 */ /* 0x000fe40007810000 */
[----:B------:R-:W-:-:S02]  /*16380*/  ISETP.LT.OR P1, PT, R15, 0x2, P1 ;  /* 0x000000020f00780c */ /* 0x000fc40000f21670 */
[----:B------:R-:W-:Y:S02]  /*16390*/  FMNMX.FTZ R8, R29, R8, !PT ;  /* 0x000000081d087209 */ /* 0x000fe40007810000 */
[----:B------:R-:W-:Y:S02]  /*163a0*/  ISETP.GT.AND P2, PT, R20, 0x8, P5 ;  /* 0x000000081400780c */ /* 0x000fe40002f44270 */
[----:B------:R-:W-:Y:S02]  /*163b0*/  FMNMX.FTZ R8, R32, R8, !PT ;  /* 0x0000000820087209 */ /* 0x000fe40007810000 */
[----:B------:R-:W-:Y:S02]  /*163c0*/  @P0 LOP3.LUT R17, R17, 0x40000000, RZ, 0xfc, !PT ;  /* 0x4000000011110812 */ /* 0x000fe400078efcff */
[----:B------:R-:W-:Y:S02]  /*163d0*/  FMNMX.FTZ R8, R33, R8, !PT ;  /* 0x0000000821087209 */ /* 0x000fe40007810000 */
[----:B------:R-:W-:-:S02]  /*163e0*/  FSEL R27, R27, -INF , !P1 ;  /* 0xff8000001b1b7808 */ /* 0x000fc40004800000 */
[----:B------:R-:W-:Y:S02]  /*163f0*/  FMNMX.FTZ R8, R36, R8, !PT ;  /* 0x0000000824087209 */ /* 0x000fe40007810000 */
[C---:B------:R-:W-:Y:S02]  /*16400*/  ISETP.GT.AND P0, PT, R20.reuse, RZ, P5 ;  /* 0x000000ff1400720c */ /* 0x040fe40002f04270 */
[----:B------:R-:W-:Y:S02]  /*16410*/  FMNMX.FTZ R8, R37, R8, !PT ;  /* 0x0000000825087209 */ /* 0x000fe40007810000 */
[----:B------:R-:W-:Y:S02]  /*16420*/  ISETP.GT.AND P1, PT, R20, 0x9, P5 ;  /* 0x000000091400780c */ /* 0x000fe40002f24270 */
[----:B------:R-:W-:Y:S02]  /*16430*/  FMNMX.FTZ R8, R40, R8, !PT ;  /* 0x0000000828087209 */ /* 0x000fe40007810000 */
[----:B------:R-:W-:-:S02]  /*16440*/  ISETP.LT.OR P2, PT, R15, 0x9, P2 ;  /* 0x000000090f00780c */ /* 0x000fc40001741670 */
[----:B------:R-:W-:Y:S02]  /*16450*/  FMNMX.FTZ R8, R41, R8, !PT ;  /* 0x0000000829087209 */ /* 0x000fe40007810000 */
[C---:B------:R-:W-:Y:S02]  /*16460*/  ISETP.LT.OR P0, PT, R15.reuse, 0x1, P0 ;  /* 0x000000010f00780c */ /* 0x040fe40000701670 */
        /* <DEDUP_REMOVED lines=9> */
[----:B------:R-:W-:-:S02]  /*16500*/  FSEL R31, R31, -INF , !P1 ;  /* 0xff8000001f1f7808 */ /* 0x000fc40004800000 */
[----:B------:R-:W-:Y:S02]  /*16510*/  FMNMX.FTZ R8, R53, R8, !PT ;  /* 0x0000000835087209 */ /* 0x000fe40007810000 */
[----:B------:R-:W-:Y:S02]  /*16520*/  ISETP.GT.AND P1, PT, R20, 0x11, P5 ;  /* 0x000000111400780c */ /* 0x000fe40002f24270 */
[----:B------:R-:W-:Y:S02]  /*16530*/  FMNMX.FTZ R8, R56, R8, !PT ;  /* 0x0000000838087209 */ /* 0x000fe40007810000 */
[----:B------:R-:W-:Y:S02]  /*16540*/  ISETP.LT.OR P2, PT, R15, 0x11, P2 ;  /* 0x000000110f00780c */ /* 0x000fe40001741670 */
[----:B------:R-:W-:Y:S02]  /*16550*/  FMNMX.FTZ R8, R57, R8, !PT ;  /* 0x0000000839087209 */ /* 0x000fe40007810000 */
[----:B------:R-:W-:-:S02]  /*16560*/  FMNMX.FTZ R10, R26, R5, !PT ;  /* 0x000000051a0a7209 */ /* 0x000fc40007810000 */
[----:B------:R-:W-:Y:S02]  /*16570*/  FMNMX.FTZ R8, R60, R8, !PT ;  /* 0x000000083c087209 */ /* 0x000fe40007810000 */
[----:B------:R-:W-:Y:S02]  /*16580*/  ISETP.LT.OR P1, PT, R15, 0x12, P1 ;  /* 0x000000120f00780c */ /* 0x000fe40000f21670 */
[----:B------:R-:W-:Y:S02]  /*16590*/  FMNMX.FTZ R8, R61, R8, !PT ;  /* 0x000000083d087209 */ /* 0x000fe40007810000 */
[----:B------:R-:W-:Y:S02]  /*165a0*/  FSEL R34, R34, -INF , !P2 ;  /* 0xff80000022227808 */ /* 0x000fe40005000000 */
[----:B------:R-:W-:Y:S02]  /*165b0*/  FMNMX.FTZ R8, R64, R8, !PT ;  /* 0x0000000840087209 */ /* 0x000fe40007810000 */
[----:B------:R-:W-:-:S02]  /*165c0*/  ISETP.GT.AND P2, PT, R20, 0x18, P5 ;  /* 0x000000181400780c */ /* 0x000fc40002f44270 */
[----:B------:R-:W-:Y:S02]  /*165d0*/  FMNMX.FTZ R8, R65, R8, !PT ;  /* 0x0000000841087209 */ /* 0x000fe40007810000 */
[----:B------:R-:W-:Y:S02]  /*165e0*/  FMNMX.FTZ R10, R27, R10, !PT ;  /* 0x0000000a1b0a7209 */ /* 0x000fe40007810000 */
[----:B------:R-:W-:Y:S02]  /*165f0*/  FMNMX.FTZ R8, R68, R8, !PT ;  /* 0x0000000844087209 */ /* 0x000fe40007810000 */
[----:B------:R-:W-:Y:S02]  /*16600*/  FSEL R35, R35, -INF , !P1 ;  /* 0xff80000023237808 */ /* 0x000fe40004800000 */
[----:B------:R-:W-:Y:S02]  /*16610*/  FMNMX.FTZ R8, R69, R8, !PT ;  /* 0x0000000845087209 */ /* 0x000fe40007810000 */
[----:B------:R-:W-:-:S02]  /*16620*/  ISETP.GT.AND P1, PT, R20, 0x19, P5 ;  /* 0x000000191400780c */ /* 0x000fc40002f24270 */
[----:B------:R-:W-:Y:S02]  /*16630*/  FMNMX.FTZ R8, R72, R8, !PT ;  /* 0x0000000848087209 */ /* 0x000fe40007810000 */
[----:B------:R-:W-:Y:S02]  /*16640*/  ISETP.LT.OR P2, PT, R15, 0x19, P2 ;  /* 0x000000190f00780c */ /* 0x000fe40001741670 */
[----:B------:R-:W-:Y:S02]  /*16650*/  FMNMX.FTZ R8, R73, R8, !PT ;  /* 0x0000000849087209 */ /* 0x000fe40007810000 */
[----:B------:R-:W-:Y:S02]  /*16660*/  FMNMX.FTZ R10, R30, R10, !PT ;  /* 0x0000000a1e0a7209 */ /* 0x000fe40007810000 */
[----:B------:R-:W-:Y:S02]  /*16670*/  FMNMX.FTZ R8, R76, R8, !PT ;  /* 0x000000084c087209 */ /* 0x000fe40007810000 */
[----:B------:R-:W-:-:S02]  /*16680*/  ISETP.LT.OR P1, PT, R15, 0x1a, P1 ;  /* 0x0000001a0f00780c */ /* 0x000fc40000f21670 */
[----:B------:R-:W-:Y:S02]  /*16690*/  FMNMX.FTZ R8, R77, R8, !PT ;  /* 0x000000084d087209 */ /* 0x000fe40007810000 */
[----:B------:R-:W-:Y:S02]  /*166a0*/  FSEL R38, R38, -INF , !P2 ;  /* 0xff80000026267808 */ /* 0x000fe40005000000 */
[----:B------:R-:W-:Y:S02]  /*166b0*/  FMNMX.FTZ R8, R80, R8, !PT ;  /* 0x0000000850087209 */ /* 0x000fe40007810000 */
[----:B------:R-:W-:Y:S02]  /*166c0*/  ISETP.GT.AND P2, PT, R20, 0x20, P5 ;  /* 0x000000201400780c */ /* 0x000fe40002f44270 */
[----:B------:R-:W-:Y:S02]  /*166d0*/  FMNMX.FTZ R8, R81, R8, !PT ;  /* 0x0000000851087209 */ /* 0x000fe40007810000 */
[----:B------:R-:W-:-:S02]  /*166e0*/  FMNMX.FTZ R10, R31, R10, !PT ;  /* 0x0000000a1f0a7209 */ /* 0x000fc40007810000 */
[----:B------:R-:W-:Y:S02]  /*166f0*/  FMNMX.FTZ R8, R84, R8, !PT ;  /* 0x0000000854087209 */ /* 0x000fe40007810000 */
[----:B------:R-:W-:Y:S02]  /*16700*/  FSEL R39, R39, -INF , !P1 ;  /* 0xff80000027277808 */ /* 0x000fe40004800000 */
[----:B------:R-:W-:Y:S02]  /*16710*/  ISETP.GT.AND P1, PT, R20, 0x21, P5 ;  /* 0x000000211400780c */ /* 0x000fe40002f24270 */
[----:B------:R-:W-:Y:S02]  /*16720*/  ISETP.LT.OR P2, PT, R15, 0x21, P2 ;  /* 0x000000210f00780c */ /* 0x000fe40001741670 */
[----:B------:R-:W-:Y:S02]  /*16730*/  FMNMX.FTZ R10, R34, R10, !PT ;  /* 0x0000000a220a7209 */ /* 0x000fe40007810000 */
[----:B------:R-:W-:-:S02]  /*16740*/  FMNMX.FTZ R8, R85, R8, !PT ;  /* 0x0000000855087209 */ /* 0x000fc40007810000 */
[----:B------:R-:W-:Y:S02]  /*16750*/  ISETP.LT.OR P1, PT, R15, 0x22, P1 ;  /* 0x000000220f00780c */ /* 0x000fe40000f21670 */
[----:B------:R-:W-:Y:S01]  /*16760*/  FSEL R42, R42, -INF , !P2 ;  /* 0xff8000002a2a7808 */ /* 0x000fe20005000000 */
[----:B------:R-:W0:Y:S01]  /*16770*/  SHFL.BFLY PT, R9, R8, 0x2, 0x1f ;  /* 0x0c401f0008097f89 */ /* 0x000e2200000e0000 */
[----:B------:R-:W-:Y:S02]  /*16780*/  FMNMX.FTZ R10, R35, R10, !PT ;  /* 0x0000000a230a7209 */ /* 0x000fe40007810000 */
[----:B------:R-:W-:Y:S02]  /*16790*/  ISETP.GT.AND P2, PT, R20, 0x28, P5 ;  /* 0x000000281400780c */ /* 0x000fe40002f44270 */
[----:B------:R-:W-:Y:S02]  /*167a0*/  FSEL R43, R43, -INF , !P1 ;  /* 0xff8000002b2b7808 */ /* 0x000fe40004800000 */
[----:B------:R-:W-:-:S02]  /*167b0*/  FMNMX.FTZ R10, R38, R10, !PT ;  /* 0x0000000a260a7209 */ /* 0x000fc40007810000 */
[----:B------:R-:W-:Y:S02]  /*167c0*/  ISETP.GT.AND P1, PT, R20, 0x29, P5 ;  /* 0x000000291400780c */ /* 0x000fe40002f24270 */
[----:B------:R-:W-:Y:S02]  /*167d0*/  ISETP.LT.OR P2, PT, R15, 0x29, P2 ;  /* 0x000000290f00780c */ /* 0x000fe40001741670 */
[----:B------:R-:W-:Y:S02]  /*167e0*/  FMNMX.FTZ R10, R39, R10, !PT ;  /* 0x0000000a270a7209 */ /* 0x000fe40007810000 */
[----:B------:R-:W-:Y:S02]  /*167f0*/  ISETP.LT.OR P1, PT, R15, 0x2a, P1 ;  /* 0x0000002a0f00780c */ /* 0x000fe40000f21670 */
[----:B------:R-:W-:Y:S02]  /*16800*/  FSEL R46, R46, -INF , !P2 ;  /* 0xff8000002e2e7808 */ /* 0x000fe40005000000 */
[----:B------:R-:W-:-:S02]  /*16810*/  ISETP.GT.AND P2, PT, R20, 0x30, P5 ;  /* 0x000000301400780c */ /* 0x000fc40002f44270 */
[----:B------:R-:W-:Y:S02]  /*16820*/  FMNMX.FTZ R10, R42, R10, !PT ;  /* 0x0000000a2a0a7209 */ /* 0x000fe40007810000 */
[----:B------:R-:W-:Y:S02]  /*16830*/  FSEL R47, R47, -INF , !P1 ;  /* 0xff8000002f2f7808 */ /* 0x000fe40004800000 */
[----:B------:R-:W-:Y:S02]  /*16840*/  ISETP.GT.AND P1, PT, R20, 0x31, P5 ;  /* 0x000000311400780c */ /* 0x000fe40002f24270 */
[----:B------:R-:W-:Y:S02]  /*16850*/  ISETP.LT.OR P2, PT, R15, 0x31, P2 ;  /* 0x000000310f00780c */ /* 0x000fe40001741670 */
[----:B------:R-:W-:Y:S02]  /*16860*/  FMNMX.FTZ R10, R43, R10, !PT ;  /* 0x0000000a2b0a7209 */ /* 0x000fe40007810000 */
[----:B------:R-:W-:-:S02]  /*16870*/  ISETP.LT.OR P1, PT, R15, 0x32, P1 ;  /* 0x000000320f00780c */ /* 0x000fc40000f21670 */
[----:B------:R-:W-:Y:S02]  /*16880*/  FSEL R50, R50, -INF , !P2 ;  /* 0xff80000032327808 */ /* 0x000fe40005000000 */
[----:B------:R-:W-:Y:S02]  /*16890*/  ISETP.GT.AND P2, PT, R20, 0x38, P5 ;  /* 0x000000381400780c */ /* 0x000fe40002f44270 */
[----:B------:R-:W-:Y:S02]  /*168a0*/  FMNMX.FTZ R10, R46, R10, !PT ;  /* 0x0000000a2e0a7209 */ /* 0x000fe40007810000 */
[----:B------:R-:W-:Y:S02]  /*168b0*/  FSEL R51, R51, -INF , !P1 ;  /* 0xff80000033337808 */ /* 0x000fe40004800000 */
[----:B------:R-:W-:Y:S02]  /*168c0*/  ISETP.GT.AND P1, PT, R20, 0x39, P5 ;  /* 0x000000391400780c */ /* 0x000fe40002f24270 */
[----:B------:R-:W-:-:S02]  /*168d0*/  ISETP.LT.OR P2, PT, R15, 0x39, P2 ;  /* 0x000000390f00780c */ /* 0x000fc40001741670 */
[----:B------:R-:W-:Y:S02]  /*168e0*/  FMNMX.FTZ R10, R47, R10, !PT ;  /* 0x0000000a2f0a7209 */ /* 0x000fe40007810000 */
[----:B------:R-:W-:Y:S02]  /*168f0*/  ISETP.LT.OR P1, PT, R15, 0x3a, P1 ;  /* 0x0000003a0f00780c */ /* 0x000fe40000f21670 */
[----:B------:R-:W-:Y:S02]  /*16900*/  FSEL R54, R54, -INF , !P2 ;  /* 0xff80000036367808 */ /* 0x000fe40005000000 */
[----:B0-----:R-:W-:Y:S02]  /*16910*/  FMNMX.FTZ R8, R8, R9, !PT ;  /* 0x0000000908087209 */ /* 0x001fe40007810000 */
[----:B------:R-:W-:Y:S02]  /*16920*/  ISETP.GT.AND P2, PT, R20, 0x40, P5 ;  /* 0x000000401400780c */ /* 0x000fe40002f44270 */
[----:B------:R-:W-:Y:S01]  /*16930*/  FMNMX.FTZ R10, R50, R10, !PT ;  /* 0x0000000a320a7209 */ /* 0x000fe20007810000 */
[----:B------:R-:W0:Y:S01]  /*16940*/  SHFL.BFLY PT, R9, R8, 0x1, 0x1f ;  /* 0x0c201f0008097f89 */ /* 0x000e2200000e0000 */
[----:B------:R-:W-:-:S02]  /*16950*/  FSEL R55, R55, -INF , !P1 ;  /* 0xff80000037377808 */ /* 0x000fc40004800000 */
[----:B------:R-:W-:Y:S02]  /*16960*/  ISETP.GT.AND P1, PT, R20, 0x41, P5 ;  /* 0x000000411400780c */ /* 0x000fe40002f24270 */
[----:B------:R-:W-:Y:S02]  /*16970*/  ISETP.LT.OR P2, PT, R15, 0x41, P2 ;  /* 0x000000410f00780c */ /* 0x000fe40001741670 */
[----:B------:R-:W-:Y:S02]  /*16980*/  FMNMX.FTZ R10, R51, R10, !PT ;  /* 0x0000000a330a7209 */ /* 0x000fe40007810000 */
[----:B------:R-:W-:Y:S02]  /*16990*/  ISETP.LT.OR P1, PT, R15, 0x42, P1 ;  /* 0x000000420f00780c */ /* 0x000fe40000f21670 */
[----:B------:R-:W-:Y:S02]  /*169a0*/  FSEL R58, R58, -INF , !P2 ;  /* 0xff8000003a3a7808 */ /* 0x000fe40005000000 */
[----:B------:R-:W-:-:S02]  /*169b0*/  FMNMX.FTZ R10, R54, R10, !PT ;  /* 0x0000000a360a7209 */ /* 0x000fc40007810000 */
[C---:B------:R-:W-:Y:S02]  /*169c0*/  ISETP.GT.AND P2, PT, R20.reuse, 0x48, P5 ;  /* 0x000000481400780c */ /* 0x040fe40002f44270 */
[----:B------:R-:W-:Y:S02]  /*169d0*/  FSEL R59, R59, -INF , !P1 ;  /* 0xff8000003b3b7808 */ /* 0x000fe40004800000 */
[----:B------:R-:W-:Y:S02]  /*169e0*/  FMNMX.FTZ R10, R55, R10, !PT ;  /* 0x0000000a370a7209 */ /* 0x000fe40007810000 */
[C---:B------:R-:W-:Y:S02]  /*169f0*/  ISETP.GT.AND P1, PT, R20.reuse, 0x49, P5 ;  /* 0x000000491400780c */ /* 0x040fe40002f24270 */
[----:B------:R-:W-:Y:S02]  /*16a00*/  ISETP.LT.OR P2, PT, R15, 0x49, P2 ;  /* 0x000000490f00780c */ /* 0x000fe40001741670 */
[----:B------:R-:W-:-:S02]  /*16a10*/  ISETP.GT.AND P4, PT, R20, 0x68, P5 ;  /* 0x000000681400780c */ /* 0x000fc40002f84270 */
[----:B------:R-:W-:Y:S02]  /*16a20*/  FMNMX.FTZ R10, R58, R10, !PT ;  /* 0x0000000a3a0a7209 */ /* 0x000fe40007810000 */
[C---:B------:R-:W-:Y:S02]  /*16a30*/  ISETP.LT.OR P1, PT, R15.reuse, 0x4a, P1 ;  /* 0x0000004a0f00780c */ /* 0x040fe40000f21670 */
[----:B------:R-:W-:Y:S02]  /*16a40*/  FSEL R62, R62, -INF , !P2 ;  /* 0xff8000003e3e7808 */ /* 0x000fe40005000000 */
[----:B------:R-:W-:Y:S02]  /*16a50*/  ISETP.LT.OR P4, PT, R15, 0x69, P4 ;  /* 0x000000690f00780c */ /* 0x000fe40002781670 */
[----:B------:R-:W-:Y:S02]  /*16a60*/  ISETP.GT.AND P2, PT, R20, 0x50, P5 ;  /* 0x000000501400780c */ /* 0x000fe40002f44270 */
[----:B------:R-:W-:-:S02]  /*16a70*/  FMNMX.FTZ R10, R59, R10, !PT ;  /* 0x0000000a3b0a7209 */ /* 0x000fc40007810000 */
[----:B------:R-:W-:Y:S02]  /*16a80*/  FSEL R63, R63, -INF , !P1 ;  /* 0xff8000003f3f7808 */ /* 0x000fe40004800000 */
[----:B------:R-:W-:Y:S02]  /*16a90*/  ISETP.GT.AND P1, PT, R20, 0x51, P5 ;  /* 0x000000511400780c */ /* 0x000fe40002f24270 */
[C---:B------:R-:W-:Y:S02]  /*16aa0*/  ISETP.LT.OR P2, PT, R15.reuse, 0x51, P2 ;  /* 0x000000510f00780c */ /* 0x040fe40001741670 */
[----:B------:R-:W-:Y:S02]  /*16ab0*/  FMNMX.FTZ R10, R62, R10, !PT ;  /* 0x0000000a3e0a7209 */ /* 0x000fe40007810000 */
[----:B------:R-:W-:Y:S02]  /*16ac0*/  ISETP.LT.OR P1, PT, R15, 0x52, P1 ;  /* 0x000000520f00780c */ /* 0x000fe40000f21670 */
[----:B------:R-:W-:-:S02]  /*16ad0*/  FSEL R66, R66, -INF , !P2 ;  /* 0xff80000042427808 */ /* 0x000fc40005000000 */
[----:B------:R-:W-:Y:S02]  /*16ae0*/  LOP3.LUT R17, R17, 0xfffffffd, RZ, 0xc0, !PT ;  /* 0xfffffffd11117812 */ /* 0x000fe400078ec0ff */
[C---:B------:R-:W-:Y:S02]  /*16af0*/  ISETP.GT.AND P2, PT, R20.reuse, 0x58, P5 ;  /* 0x000000581400780c */ /* 0x040fe40002f44270 */
[----:B------:R-:W-:Y:S02]  /*16b00*/  ISETP.GT.AND P6, PT, R20, 0x69, P5 ;  /* 0x000000691400780c */ /* 0x000fe40002fc4270 */
[----:B0-----:R-:W-:Y:S02]  /*16b10*/  FMNMX.FTZ R8, R8, R9, !PT ;  /* 0x0000000908087209 */ /* 0x001fe40007810000 */
[----:B------:R-:W-:Y:S02]  /*16b20*/  FMNMX.FTZ R10, R63, R10, !PT ;  /* 0x0000000a3f0a7209 */ /* 0x000fe40007810000 */
[----:B------:R-:W-:-:S02]  /*16b30*/  FSEL R67, R67, -INF , !P1 ;  /* 0xff80000043437808 */ /* 0x000fc40004800000 */
[----:B------:R-:W-:Y:S02]  /*16b40*/  @P4 LOP3.LUT R17, R17, 0x2, RZ, 0xfc, !PT ;  /* 0x0000000211114812 */ /* 0x000fe400078efcff */
[----:B------:R-:W-:Y:S02]  /*16b50*/  ISETP.GT.AND P1, PT, R20, 0x59, P5 ;  /* 0x000000591400780c */ /* 0x000fe40002f24270 */
[C---:B------:R-:W-:Y:S02]  /*16b60*/  ISETP.LT.OR P2, PT, R15.reuse, 0x59, P2 ;  /* 0x000000590f00780c */ /* 0x040fe40001741670 */
[----:B------:R-:W-:Y:S02]  /*16b70*/  ISETP.LT.OR P4, PT, R15, 0x6a, P6 ;  /* 0x0000006a0f00780c */ /* 0x000fe40003781670 */
[----:B------:R-:W-:Y:S02]  /*16b80*/  FSETP.NEU.FTZ.AND P6, PT, R8, -INF , PT ;  /* 0xff8000000800780b */ /* 0x000fe40003fdd000 */
[----:B------:R-:W-:-:S02]  /*16b90*/  FMNMX.FTZ R10, R66, R10, !PT ;  /* 0x0000000a420a7209 */ /* 0x000fc40007810000 */
[----:B------:R-:W-:Y:S02]  /*16ba0*/  ISETP.LT.OR P1, PT, R15, 0x5a, P1 ;  /* 0x0000005a0f00780c */ /* 0x000fe40000f21670 */
[----:B------:R-:W-:Y:S02]  /*16bb0*/  FSEL R70, R70, -INF , !P2 ;  /* 0xff80000046467808 */ /* 0x000fe40005000000 */
[----:B------:R-:W-:Y:S02]  /*16bc0*/  ISETP.GT.AND P2, PT, R20, 0x60, P5 ;  /* 0x000000601400780c */ /* 0x000fe40002f44270 */
[----:B------:R-:W-:Y:S02]  /*16bd0*/  FSEL R9, R8, RZ, P6 ;  /* 0x000000ff08097208 */ /* 0x000fe40003000000 */
[----:B------:R-:W-:Y:S02]  /*16be0*/  FMNMX.FTZ R10, R67, R10, !PT ;  /* 0x0000000a430a7209 */ /* 0x000fe40007810000 */
[----:B------:R-:W-:Y:S01]  /*16bf0*/  FSEL R71, R71, -INF , !P1 ;  /* 0xff80000047477808 */ /* 0x000fe20004800000 */
[----:B------:R-:W-:-:S01]  /*16c00*/  FADD.FTZ R3, -R9, R3 ;  /* 0x0000000309037221 */ /* 0x000fc20000010100 */
[----:B------:R-:W-:Y:S01]  /*16c10*/  ISETP.GT.AND P1, PT, R20, 0x61, P5 ;  /* 0x000000611400780c */ /* 0x000fe20002f24270 */
[----:B------:R-:W-:-:S01]  /*16c20*/  FFMA.FTZ R9, R2, R8, -8 ;  /* 0xc100000002097423 */ /* 0x000fc20000010008 */
[----:B------:R-:W-:Y:S01]  /*16c30*/  ISETP.LT.OR P2, PT, R15, 0x61, P2 ;  /* 0x000000610f00780c */ /* 0x000fe20001741670 */
[----:B------:R-:W-:Y:S01]  /*16c40*/  FMUL.FTZ R3, R2, R3 ;  /* 0x0000000302037220 */ /* 0x000fe20000410000 */
[----:B------:R-:W-:-:S02]  /*16c50*/  FMNMX.FTZ R10, R70, R10, !PT ;  /* 0x0000000a460a7209 */ /* 0x000fc40007810000 */
[----:B------:R-:W-:Y:S02]  /*16c60*/  ISETP.LT.OR P1, PT, R15, 0x62, P1 ;  /* 0x000000620f00780c */ /* 0x000fe40000f21670 */
[----:B------:R-:W-:Y:S01]  /*16c70*/  FSEL R74, R74, -INF , !P2 ;  /* 0xff8000004a4a7808 */ /* 0x000fe20005000000 */
[----:B------:R-:W-:Y:S01]  /*16c80*/  MUFU.EX2 R3, R3 ;  /* 0x0000000300037308 */ /* 0x000fe20000000800 */
[----:B------:R-:W-:Y:S02]  /*16c90*/  FMNMX.FTZ R10, R71, R10, !PT ;  /* 0x0000000a470a7209 */ /* 0x000fe40007810000 */
[----:B------:R-:W-:Y:S02]  /*16ca0*/  FSEL R9, R9, RZ, P6 ;  /* 0x000000ff09097208 */ /* 0x000fe40003000000 */
[----:B------:R-:W-:Y:S02]  /*16cb0*/  FSEL R75, R75, -INF , !P1 ;  /* 0xff8000004b4b7808 */ /* 0x000fe40004800000 */
[----:B------:R-:W-:Y:S01]  /*16cc0*/  LOP3.LUT P6, RZ, R17, 0x2, RZ, 0xc0, !PT ;  /* 0x0000000211ff7812 */ /* 0x000fe200078cc0ff */
[----:B------:R-:W-:-:S01]  /*16cd0*/  FFMA.FTZ R24, R2, R24, -R9 ;  /* 0x0000001802187223 */ /* 0x000fc20000010809 */
[----:B------:R-:W-:Y:S01]  /*16ce0*/  FMNMX.FTZ R10, R74, R10, !PT ;  /* 0x0000000a4a0a7209 */ /* 0x000fe20007810000 */
[----:B------:R-:W-:-:S01]  /*16cf0*/  FFMA.FTZ R25, R2, R25, -R9 ;  /* 0x0000001902197223 */ /* 0x000fc20000010809 */
[----:B------:R-:W-:Y:S01]  /*16d00*/  ISETP.GT.AND P3, PT, R20, 0x70, P5 ;  /* 0x000000701400780c */ /* 0x000fe20002f64270 */
[----:B------:R-:W-:-:S01]  /*16d10*/  FFMA.FTZ R28, R2, R28, -R9 ;  /* 0x0000001c021c7223 */ /* 0x000fc20000010809 */
[----:B------:R-:W-:Y:S01]  /*16d20*/  FSEL R78, R78, -INF , !P6 ;  /* 0xff8000004e4e7808 */ /* 0x000fe20007000000 */
[----:B------:R-:W0:Y:S01]  /*16d30*/  MUFU.EX2 R24, R24 ;  /* 0x0000001800187308 */ /* 0x000e220000000800 */
[----:B------:R-:W-:Y:S01]  /*16d40*/  FMNMX.FTZ R10, R75, R10, !PT ;  /* 0x0000000a4b0a7209 */ /* 0x000fe20007810000 */
[--C-:B------:R-:W-:Y:S01]  /*16d50*/  FFMA.FTZ R29, R2, R29, -R9.reuse ;  /* 0x0000001d021d7223 */ /* 0x100fe20000010809 */
[----:B------:R-:W-:Y:S01]  /*16d60*/  ISETP.GT.AND P2, PT, R20, 0x71, P5 ;  /* 0x000000711400780c */ /* 0x000fe20002f44270 */
[C-C-:B------:R-:W-:Y:S01]  /*16d70*/  FFMA.FTZ R32, R2.reuse, R32, -R9.reuse ;  /* 0x0000002002207223 */ /* 0x140fe20000010809 */
[----:B------:R-:W-:Y:S01]  /*16d80*/  ISETP.LT.OR P3, PT, R15, 0x71, P3 ;  /* 0x000000710f00780c */ /* 0x000fe20001f61670 */
[--C-:B------:R-:W-:Y:S01]  /*16d90*/  FFMA.FTZ R33, R2, R33, -R9.reuse ;  /* 0x0000002102217223 */ /* 0x100fe20000010809 */
[----:B------:R-:W-:Y:S01]  /*16da0*/  FSEL R79, R79, -INF , !P4 ;  /* 0xff8000004f4f7808 */ /* 0x000fe20006000000 */
[----:B------:R-:W1:Y:S01]  /*16db0*/  MUFU.EX2 R25, R25 ;  /* 0x0000001900197308 */ /* 0x000e620000000800 */
[----:B------:R-:W-:Y:S01]  /*16dc0*/  FMNMX.FTZ R10, R78, R10, !PT ;  /* 0x0000000a4e0a7209 */ /* 0x000fe20007810000 */
[--C-:B------:R-:W-:Y:S01]  /*16dd0*/  FFMA.FTZ R36, R2, R36, -R9.reuse ;  /* 0x0000002402247223 */ /* 0x100fe20000010809 */
[----:B------:R-:W-:Y:S01]  /*16de0*/  ISETP.GT.AND P1, PT, R20, 0x78, P5 ;  /* 0x000000781400780c */ /* 0x000fe20002f24270 */
[C-C-:B------:R-:W-:Y:S01]  /*16df0*/  FFMA.FTZ R37, R2.reuse, R37, -R9.reuse ;  /* 0x0000002502257223 */ /* 0x140fe20000010809 */
[----:B------:R-:W-:Y:S01]  /*16e00*/  ISETP.LT.OR P2, PT, R15, 0x72, P2 ;  /* 0x000000720f00780c */ /* 0x000fe20001741670 */
[--C-:B------:R-:W-:Y:S01]  /*16e10*/  FFMA.FTZ R40, R2, R40, -R9.reuse ;  /* 0x0000002802287223 */ /* 0x100fe20000010809 */
[----:B------:R-:W-:Y:S01]  /*16e20*/  FSEL R82, R82, -INF , !P3 ;  /* 0xff80000052527808 */ /* 0x000fe20005800000 */
[----:B------:R-:W-:Y:S01]  /*16e30*/  MUFU.EX2 R28, R28 ;  /* 0x0000001c001c7308 */ /* 0x000fe20000000800 */
[----:B------:R-:W-:Y:S01]  /*16e40*/  FMNMX.FTZ R10, R79, R10, !PT ;  /* 0x0000000a4f0a7209 */ /* 0x000fe20007810000 */
[----:B0-----:R-:W-:Y:S01]  /*16e50*/  FFMA.FTZ R4, R3, R4, R24 ;  /* 0x0000000403047223 */ /* 0x001fe20000010018 */
[----:B------:R-:W-:Y:S01]  /*16e60*/  ISETP.GT.AND P5, PT, R20, 0x79, P5 ;  /* 0x000000791400780c */ /* 0x000fe20002fa4270 */
[C-C-:B------:R-:W-:Y:S01]  /*16e70*/  FFMA.FTZ R41, R2.reuse, R41, -R9.reuse ;  /* 0x0000002902297223 */ /* 0x140fe20000010809 */
[----:B------:R-:W-:Y:S01]  /*16e80*/  ISETP.LT.OR P1, PT, R15, 0x79, P1 ;  /* 0x000000790f00780c */ /* 0x000fe20000f21670 */
[--C-:B------:R-:W-:Y:S01]  /*16e90*/  FFMA.FTZ R44, R2, R44, -R9.reuse ;  /* 0x0000002c022c7223 */ /* 0x100fe20000010809 */
[----:B------:R-:W-:Y:S01]  /*16ea0*/  FSEL R83, R83, -INF , !P2 ;  /* 0xff80000053537808 */ /* 0x000fe20005000000 */
[----:B------:R-:W-:Y:S01]  /*16eb0*/  MUFU.EX2 R29, R29 ;  /* 0x0000001d001d7308 */ /* 0x000fe20000000800 */
[----:B------:R-:W-:Y:S01]  /*16ec0*/  FMNMX.FTZ R10, R82, R10, !PT ;  /* 0x0000000a520a7209 */ /* 0x000fe20007810000 */
[----:B-1----:R-:W-:Y:S01]  /*16ed0*/  FADD.FTZ R4, R25, R4 ;  /* 0x0000000419047221 */ /* 0x002fe20000010000 */
[----:B------:R-:W-:Y:S01]  /*16ee0*/  ISETP.LT.OR P5, PT, R15, 0x7a, P5 ;  /* 0x0000007a0f00780c */ /* 0x000fe20002fa1670 */
[--C-:B------:R-:W-:Y:S01]  /*16ef0*/  FFMA.FTZ R45, R2, R45, -R9.reuse ;  /* 0x0000002d022d7223 */ /* 0x100fe20000010809 */
[----:B------:R-:W-:Y:S01]  /*16f00*/  FSEL R86, R86, -INF , !P1 ;  /* 0xff80000056567808 */ /* 0x000fe20004800000 */
[C-C-:B------:R-:W-:Y:S01]  /*16f10*/  FFMA.FTZ R48, R2.reuse, R48, -R9.reuse ;  /* 0x0000003002307223 */ /* 0x140fe20000010809 */
[----:B------:R-:W-:Y:S01]  /*16f20*/  FMNMX.FTZ R10, R83, R10, !PT ;  /* 0x0000000a530a7209 */ /* 0x000fe20007810000 */
[----:B------:R-:W-:Y:S01]  /*16f30*/  MUFU.EX2 R32, R32 ;  /* 0x0000002000207308 */ /* 0x000fe20000000800 */
[----:B------:R-:W-:Y:S01]  /*16f40*/  FSEL R87, R87, -INF , !P5 ;  /* 0xff80000057577808 */ /* 0x000fe20006800000 */
[--C-:B------:R-:W-:Y:S01]  /*16f50*/  FFMA.FTZ R49, R2, R49, -R9.reuse ;  /* 0x0000003102317223 */ /* 0x100fe20000010809 */
[----:B------:R-:W-:Y:S01]  /*16f60*/  FMNMX.FTZ R10, R86, R10, !PT ;  /* 0x0000000a560a7209 */ /* 0x000fe20007810000 */
[C-C-:B------:R-:W-:Y:S01]  /*16f70*/  FFMA.FTZ R52, R2.reuse, R52, -R9.reuse ;  /* 0x0000003402347223 */ /* 0x140fe20000010809 */
[----:B------:R-:W-:-:S01]  /*16f80*/  FFMA.FTZ R53, R2, R53, -R9 ;  /* 0x0000003502357223 */ /* 0x000fc20000010809 */
[C-C-:B------:R-:W-:Y:S01]  /*16f90*/  FFMA.FTZ R56, R2.reuse, R56, -R9.reuse ;  /* 0x0000003802387223 */ /* 0x140fe20000010809 */
[----:B------:R-:W-:Y:S01]  /*16fa0*/  FMNMX.FTZ R10, R87, R10, !PT ;  /* 0x0000000a570a7209 */ /* 0x000fe20007810000 */
[----:B------:R-:W-:Y:S01]  /*16fb0*/  MUFU.EX2 R33, R33 ;  /* 0x0000002100217308 */ /* 0x000fe20000000800 */
[----:B------:R-:W-:-:S01]  /*16fc0*/  FFMA.FTZ R57, R2, R57, -R9 ;  /* 0x0000003902397223 */ /* 0x000fc20000010809 */
[C-C-:B------:R-:W-:Y:S01]  /*16fd0*/  FFMA.FTZ R60, R2.reuse, R60, -R9.reuse ;  /* 0x0000003c023c7223 */ /* 0x140fe20000010809 */
[----:B------:R-:W-:-:S01]  /*16fe0*/  FFMA.FTZ R61, R2, R61, -R9 ;  /* 0x0000003d023d7223 */ /* 0x000fc20000010809 */
[----:B------:R-:W0:Y:S01]  /*16ff0*/  SHFL.BFLY PT, R11, R10, 0x2, 0x1f ;  /* 0x0c401f000a0b7f89 */ /* 0x000e2200000e0000 */
        /* <DEDUP_REMOVED lines=14> */
[----:B------:R-:W-:-:S05]  /*170e0*/  LOP3.LUT P0, RZ, R17, 0x40000000, RZ, 0xc0, !PT ;  /* 0x4000000011ff7812 */ /* 0x000fca000780c0ff */
[----:B------:R-:W-:Y:S01]  /*170f0*/  MUFU.EX2 R40, R40 ;  /* 0x0000002800287308 */ /* 0x000fe20000000800 */
[----:B0-----:R-:W-:-:S07]  /*17100*/  FMNMX.FTZ R10, R10, R11, !PT ;  /* 0x0000000b0a0a7209 */ /* 0x001fce0007810000 */
[----:B------:R-:W-:Y:S01]  /*17110*/  MUFU.EX2 R41, R41 ;  /* 0x0000002900297308 */ /* 0x000fe20000000800 */
[----:B------:R-:W0:Y:S07]  /*17120*/  SHFL.BFLY PT, R11, R10, 0x1, 0x1f ;  /* 0x0c201f000a0b7f89 */ /* 0x000e2e00000e0000 */
[----:B------:R-:W-:Y:S08]  /*17130*/  MUFU.EX2 R44, R44 ;  /* 0x0000002c002c7308 */ /* 0x000ff00000000800 */
[----:B------:R-:W-:Y:S08]  /*17140*/  MUFU.EX2 R45, R45 ;  /* 0x0000002d002d7308 */ /* 0x000ff00000000800 */
[----:B------:R-:W-:Y:S01]  /*17150*/  MUFU.EX2 R48, R48 ;  /* 0x0000003000307308 */ /* 0x000fe20000000800 */
[----:B0-----:R-:W-:-:S04]  /*17160*/  FMNMX.FTZ R10, R10, R11, !PT ;  /* 0x0000000b0a0a7209 */ /* 0x001fc80007810000 */
[----:B------:R-:W-:-:S03]  /*17170*/  FSETP.NEU.FTZ.AND P1, PT, R10, -INF , PT ;  /* 0xff8000000a00780b */ /* 0x000fc60003f3d000 */
[----:B------:R-:W-:Y:S01]  /*17180*/  MUFU.EX2 R49, R49 ;  /* 0x0000003100317308 */ /* 0x000fe20000000800 */
[----:B------:R-:W-:-:S05]  /*17190*/  FSEL R11, R10, RZ, P1 ;  /* 0x000000ff0a0b7208 */ /* 0x000fca0000800000 */
[----:B------:R-:W-:Y:S01]  /*171a0*/  FADD.FTZ R5, -R11, R5 ;  /* 0x000000050b057221 */ /* 0x000fe20000010100 */
[----:B------:R-:W-:-:S01]  /*171b0*/  FFMA.FTZ R11, R2, R10, -8 ;  /* 0xc1000000020b7423 */ /* 0x000fc2000001000a */
[----:B------:R-:W-:Y:S02]  /*171c0*/  MUFU.EX2 R52, R52 ;  /* 0x0000003400347308 */ /* 0x000fe40000000800 */
[----:B------:R-:W-:Y:S02]  /*171d0*/  FMUL.FTZ R5, R2, R5 ;  /* 0x0000000502057220 */ /* 0x000fe40000410000 */
[----:B------:R-:W-:-:S04]  /*171e0*/  FSEL R11, R11, RZ, P1 ;  /* 0x000000ff0b0b7208 */ /* 0x000fc80000800000 */
        /* <DEDUP_REMOVED lines=40> */
[----:B------:R-:W1:Y:S01]  /*17470*/  MUFU.EX2 R34, R34 ;  /* 0x0000002200227308 */ /* 0x000e620000000800 */
[----:B--2---:R-:W-:-:S01]  /*17480*/  FADD.FTZ R4, R30, R15 ;  /* 0x0000000f1e047221 */ /* 0x004fc20000010000 */
[----:B------:R-:W-:Y:S01]  /*17490*/  FADD.FTZ R0, R32, R0 ;  /* 0x0000000020007221 */ /* 0x000fe20000010000 */
[----:B------:R-:W-:-:S03]  /*174a0*/  FFMA.FTZ R11, R2, R87, -R11 ;  /* 0x00000057020b7223 */ /* 0x000fc6000001080b */
        /* <DEDUP_REMOVED lines=102> */
.L_x_1746:
[----:B------:R-:W-:Y:S01]  /*17b10*/  IMAD R15, R23, 0x8, R16 ;  /* 0x00000008170f7824 */ /* 0x000fe200078e0210 */
[----:B------:R-:W-:Y:S01]  /*17b20*/  ISETP.GT.AND P1, PT, R6, R12, PT ;  /* 0x0000000c0600720c */ /* 0x000fe20003f24270 */
[----:B------:R-:W-:Y:S01]  /*17b30*/  IMAD.U32 R20, RZ, RZ, UR38 ;  /* 0x00000026ff147e24 */ /* 0x000fe2000f8e00ff */
[----:B------:R-:W-:Y:S01]  /*17b40*/  F2FP.SATFINITE.E4M3.F32.PACK_AB_MERGE_C R28, R29, R28, RZ ;  /* 0x0000001c1d1c723e */ /* 0x000fe200048070ff */
[----:B------:R-:W-:Y:S01]  /*17b50*/  VIADD R15, R15, 0x22860 ;  /* 0x000228600f0f7836 */ /* 0x000fe20000000000 */
[----:B------:R-:W-:Y:S01]  /*17b60*/  F2FP.SATFINITE.E4M3.F32.PACK_AB_MERGE_C R30, R31, R30, RZ ;  /* 0x0000001e1f1e723e */ /* 0x000fe200048070ff */
[-C--:B------:R-:W-:Y:S01]  /*17b70*/  FMUL.FTZ R88, R88, R3.reuse ;  /* 0x0000000358587220 */ /* 0x080fe20000410000 */
[----:B------:R-:W-:Y:S01]  /*17b80*/  F2FP.SATFINITE.E4M3.F32.PACK_AB_MERGE_C R36, R37, R36, RZ ;  /* 0x000000242524723e */ /* 0x000fe200048070ff */
[-C--:B------:R-:W-:Y:S01]  /*17b90*/  FMUL.FTZ R89, R89, R3.reuse ;  /* 0x0000000359597220 */ /* 0x080fe20000410000 */
[----:B------:R-:W-:Y:S01]  /*17ba0*/  PRMT R15, R20, 0x654, R15 ;  /* 0x00000654140f7816 */ /* 0x000fe2000000000f */
[-C--:B------:R-:W-:Y:S01]  /*17bb0*/  FMUL.FTZ R92, R92, R3.reuse ;  /* 0x000000035c5c7220 */ /* 0x080fe20000410000 */
[----:B------:R-:W-:Y:S01]  /*17bc0*/  F2FP.SATFINITE.E4M3.F32.PACK_AB_MERGE_C R38, R39, R38, RZ ;  /* 0x000000262726723e */ /* 0x000fe200048070ff */
[-C--:B------:R-:W-:Y:S01]  /*17bd0*/  FMUL.FTZ R93, R93, R3.reuse ;  /* 0x000000035d5d7220 */ /* 0x080fe20000410000 */
[----:B------:R-:W-:Y:S01]  /*17be0*/  F2FP.SATFINITE.E4M3.F32.PACK_AB_MERGE_C R44, R45, R44, RZ ;  /* 0x0000002c2d2c723e */ /* 0x000fe200048070ff */
[----:B------:R0:W-:Y:S01]  /*17bf0*/  SYNCS.ARRIVE.TRANS64.RED.A1T0 RZ, [R15+URZ], RZ ;  /* 0x000000ff0fff79a7 */ /* 0x0001e2000810043f */
        /* <DEDUP_REMOVED lines=92> */
[----:B0-----:R-:W-:Y:S06]  /*181c0*/  @P1 BRA `(.L_x_1747) ;  /* 0xffffffcc00ec1947 */ /* 0x001fec000383ffff */
[----:B------:R-:W-:Y:S02]  /*181d0*/  IMAD.MOV.U32 R5, RZ, RZ, R10 ;  /* 0x000000ffff057224 */ /* 0x000fe400078e000a */
[----:B------:R-:W-:Y:S02]  /*181e0*/  IMAD.MOV.U32 R3, RZ, RZ, R8 ;  /* 0x000000ffff037224 */ /* 0x000fe400078e0008 */
[----:B------:R-:W-:Y:S02]  /*181f0*/  IMAD.MOV.U32 R23, RZ, RZ, R13 ;  /* 0x000000ffff177224 */ /* 0x000fe400078e000d */
[----:B------:R-:W-:-:S07]  /*18200*/  IMAD.MOV.U32 R168, RZ, RZ, R14 ;  /* 0x000000ffffa87224 */ /* 0x000fce00078e000e */
.L_x_1727:
[----:B------:R-:W0:Y:S01]  /*18210*/  LDC R8, c[0x0][0x448] ;  /* 0x00011200ff087b82 */ /* 0x000e220000000800 */
[----:B------:R-:W-:Y:S02]  /*18220*/  LOP3.LUT R17, R17, 0xfffffffb, RZ, 0xc0, !PT ;  /* 0xfffffffb11117812 */ /* 0x000fe400078ec0ff */
[----:B------:R-:W-:-:S05]  /*18230*/  IADD3 R11, R172, 0x1, -R170 ;  /* 0x00000001ac0b7810 */ /* 0x000fca0007ffe8aa */
[----:B------:R-:W1:Y:S01]  /*18240*/  LDC R194, c[0x0][0x9e4] ;  /* 0x00027900ffc27b82 */ /* 0x000e620000000800 */
[----:B0-----:R-:W-:Y:S01]  /*18250*/  ISETP.NE.AND P1, PT, R8, 0x1, PT ;  /* 0x000000010800780c */ /* 0x001fe20003f25270 */
[----:B------:R-:W-:-:S12]  /*18260*/  VIADD R8, R178, 0x7f ;  /* 0x0000007fb2087836 */ /* 0x000fd80000000000 */
[----:B------:R-:W0:Y:S01]  /*18270*/  @P1 LDC R9, c[0x0][0x44c] ;  /* 0x00011300ff091b82 */ /* 0x000e220000000800 */
[----:B------:R-:W-:-:S04]  /*18280*/  @P1 LOP3.LUT R17, R17, 0x4, RZ, 0xfc, !PT ;  /* 0x0000000411111812 */ /* 0x000fc800078efcff */
[----:B------:R-:W-:-:S03]  /*18290*/  LOP3.LUT R17, R17, 0xfffffff7, RZ, 0xc0, !PT ;  /* 0xfffffff711117812 */ /* 0x000fc600078ec0ff */
[----:B------:R-:W2:Y:S01]  /*182a0*/  @P1 LDC R10, c[0x0][0x450] ;  /* 0x00011400ff0a1b82 */ /* 0x000ea20000000800 */
[----:B0-----:R-:W-:-:S05]  /*182b0*/  @P1 IMAD.HI.U32 R9, R8, R9, RZ ;  /* 0x0000000908091227 */ /* 0x001fca00078e00ff */
[----:B--2---:R-:W-:Y:S02]  /*182c0*/  @P1 SHF.R.U32.HI R8, RZ, R10, R9 ;  /* 0x0000000aff081219 */ /* 0x004fe40000011609 */
[----:B-1----:R-:W-:-:S03]  /*182d0*/  ISETP.GE.AND P1, PT, R194, 0x1, PT ;  /* 0x00000001c200780c */ /* 0x002fc60003f26270 */
[----:B------:R-:W-:-:S04]  /*182e0*/  IMAD.IADD R8, R11, 0x1, R8 ;  /* 0x000000010b087824 */ /* 0x000fc800078e0208 */
[----:B------:R-:W-:-:S06]  /*182f0*/  VIADD R10, R8, -UR34 ;  /* 0x80000022080a7c36 */ /* 0x000fcc0008000000 */
[----:B------:R-:W-:Y:S01]  /*18300*/  @P1 LOP3.LUT R17, R17, 0x8, RZ, 0xfc, !PT ;  /* 0x0000000811111812 */ /* 0x000fe200078efcff */
[----:B------:R-:W-:Y:S06]  /*18310*/  @!P1 BRA `(.L_x_1748) ;  /* 0x0000000000489947 */ /* 0x000fec0003800000 */
[----:B------:R-:W-:Y:S01]  /*18320*/  IMAD.MOV.U32 R11, RZ, RZ, R8 ;  /* 0x000000ffff0b7224 */ /* 0x000fe200078e0008 */
[----:B------:R-:W-:Y:S04]  /*18330*/  BSSY B0, `(.L_x_1749) ;  /* 0x000000e000007945 */ /* 0x000fe80003800000 */
        /* <DEDUP_REMOVED lines=9> */
.L_x_1750:
[----:B------:R-:W-:-:S13]  /*183d0*/  ISETP.NE.AND P1, PT, R194, 0x1, PT ;  /* 0x00000001c200780c */ /* 0x000fda0003f25270 */
[----:B------:R-:W0:Y:S02]  /*183e0*/  @P1 LDC.64 R8, c[0x0][0x9e8] ;  /* 0x00027a00ff081b82 */ /* 0x000e240000000a00 */
[----:B0-----:R-:W-:-:S05]  /*183f0*/  @P1 IMAD.HI.U32 R8, R11, R8, RZ ;  /* 0x000000080b081227 */ /* 0x001fca00078e00ff */
[----:B------:R-:W-:-:S07]  /*18400*/  @P1 SHF.R.U32.HI R11, RZ, R9, R8 ;  /* 0x00000009ff0b1219 */ /* 0x000fce0000011608 */
.L_x_1751:
[----:B------:R-:W-:Y:S05]  /*18410*/  BSYNC B0 ;  /* 0x0000000000007941 */ /* 0x000fea0003800000 */
.L_x_1749:
[----:B------:R-:W-:-:S05]  /*18420*/  IMAD R11, R11, R194, RZ ;  /* 0x000000c20b0b7224 */ /* 0x000fca00078e02ff */
[----:B------:R-:W-:-:S07]  /*18430*/  VIMNMX R10, R10, R11, !PT ;  /* 0x0000000b0a0a7248 */ /* 0x000fce0007fe0100 */
.L_x_1748:
[----:B------:R-:W-:-:S05]  /*18440*/  VIADD R10, R10, 0x7f ;  /* 0x0000007f0a0a7836 */ /* 0x000fca0000000000 */
[----:B------:R-:W-:-:S04]  /*18450*/  SHF.R.S32.HI R9, RZ, 0x1f, R10 ;  /* 0x0000001fff097819 */ /* 0x000fc8000001140a */
[----:B------:R-:W-:-:S04]  /*18460*/  LEA.HI R9, R9, R10, RZ, 0x7 ;  /* 0x0000000a09097211 */ /* 0x000fc800078f38ff */
[----:B------:R-:W-:-:S04]  /*18470*/  SHF.R.S32.HI R9, RZ, 0x7, R9 ;  /* 0x00000007ff097819 */ /* 0x000fc80000011409 */
[----:B------:R-:W-:-:S04]  /*18480*/  VIMNMX R12, R192, R9, !PT ;  /* 0x00000009c00c7248 */ /* 0x000fc80007fe0100 */
[----:B------:R-:W-:-:S13]  /*18490*/  ISETP.GE.AND P1, PT, R6, R12, PT ;  /* 0x0000000c0600720c */ /* 0x000fda0003f26270 */
[----:B------:R-:W-:Y:S05]  /*184a0*/  @!P1 BRA `(.L_x_1752) ;  /* 0x0000001c00f89947 */ /* 0x000fea0003800000 */
[----:B------:R-:W-:Y:S02]  /*184b0*/  IMAD.MOV.U32 R13, RZ, RZ, R5 ;  /* 0x000000ffff0d7224 */ /* 0x000fe400078e0005 */
[----:B------:R-:W-:Y:S02]  /*184c0*/  IMAD.MOV.U32 R14, RZ, RZ, R3 ;  /* 0x000000ffff0e7224 */ /* 0x000fe400078e0003 */
[----:B------:R-:W-:Y:S02]  /*184d0*/  IMAD.MOV.U32 R193, RZ, RZ, R168 ;  /* 0x000000ffffc17224 */ /* 0x000fe400078e00a8 */
[----:B------:R-:W-:-:S07]  /*184e0*/  IMAD.MOV.U32 R15, RZ, RZ, R23 ;  /* 0x000000ffff0f7224 */ /* 0x000fce00078e0017 */
.L_x_1764:
        /* <DEDUP_REMOVED lines=8> */
.L_x_1754:
[----:B------:R-:W-:Y:S01]  /*18570*/  VIADD R3, R15, 0x1 ;  /* 0x000000010f037836 */ /* 0x000fe20000000000 */
[----:B------:R-:W-:-:S04]  /*18580*/  SHF.L.U32 R8, R168, 0x1f, RZ ;  /* 0x0000001fa8087819 */ /* 0x000fc800000006ff */
[----:B------:R-:W-:-:S04]  /*18590*/  ISETP.NE.AND P2, PT, R3, 0x2, PT ;  /* 0x000000020300780c */ /* 0x000fc80003f45270 */
[----:B------:R-:W-:-:S05]  /*185a0*/  SEL R3, R3, RZ, P2 ;  /* 0x000000ff03037207 */ /* 0x000fca0001000000 */
[----:B------:R-:W-:-:S04]  /*185b0*/  IMAD R3, R3, 0x8, R16 ;  /* 0x0000000803037824 */ /* 0x000fc800078e0210 */
[----:B------:R0:W1:Y:S01]  /*185c0*/  SYNCS.PHASECHK.TRANS64.TRYWAIT P2, [R3+URZ+0x22830], R8 ;  /* 0x02283008030075a7 */ /* 0x000062000804017f */
[----:B------:R-:W-:Y:S05]  /*185d0*/  @!P0 BRA `(.L_x_1755) ;  /* 0x0000000000048947 */ /* 0x000fea0003800000 */
[----:B------:R-:W-:Y:S01]  /*185e0*/  BPT.TRAP 0x1 ;  /* 0x000000040000795c */ /* 0x000fe20000300000 */
.L_x_1755:
[----:B------:R-:W-:Y:S04]  /*185f0*/  BSSY B0, `(.L_x_1753) ;  /* 0x0000004000007945 */ /* 0x000fe80003800000 */
[----:B-1----:R-:W-:Y:S05]  /*18600*/  @P2 BRA `(.L_x_1756) ;  /* 0x0000000000082947 */ /* 0x002fea0003800000 */
[----:B------:R-:W1:Y:S02]  /*18610*/  SYNCS.PHASECHK.TRANS64.TRYWAIT P2, [R3+URZ+0x22830], R8 ;  /* 0x02283008030075a7 */ /* 0x000e64000804017f */
[----:B-1----:R-:W-:Y:S05]  /*18620*/  @!P2 BRA `(.L_x_1757) ;  /* 0x0000012800d8a947 */ /* 0x002fea0003800000 */
.L_x_1756:
[----:B------:R-:W-:Y:S05]  /*18630*/  BSYNC B0 ;  /* 0x0000000000007941 */ /* 0x000fea0003800000 */
.L_x_1753:
[----:B01----:R-:W0:Y:S01]  /*18640*/  S2R R3, SR_TID.X ;  /* 0x0000000000037919 */ /* 0x003e220000002100 */
[----:B------:R-:W-:Y:S01]  /*18650*/  VIADD R23, R15, 0x1 ;  /* 0x000000010f177836 */ /* 0x000fe20000000000 */
[----:B------:R-:W-:Y:S05]  /*18660*/  WARPSYNC.ALL ;  /* 0x0000000000007948 */ /* 0x000fea0003800000 */
[C---:B------:R-:W-:Y:S01]  /*18670*/  ISETP.NE.AND P2, PT, R23.reuse, 0x2, PT ;  /* 0x000000021700780c */ /* 0x040fe20003f45270 */
[----:B------:R-:W-:Y:S02]  /*18680*/  IMAD.MOV.U32 R9, RZ, RZ, -0x7fffffe0 ;  /* 0x80000020ff097424 */ /* 0x000fe400078e00ff */
[----:B------:R-:W-:Y:S01]  /*18690*/  IMAD.MOV.U32 R25, RZ, RZ, -0x7fffffe0 ;  /* 0x80000020ff197424 */ /* 0x000fe200078e00ff */
[----:B------:R-:W-:Y:S01]  /*186a0*/  SEL R23, R23, RZ, P2 ;  /* 0x000000ff17177207 */ /* 0x000fe20001000000 */
[----:B------:R-:W-:Y:S01]  /*186b0*/  IMAD.MOV.U32 R21, RZ, RZ, -0x7fffffe0 ;  /* 0x80000020ff157424 */ /* 0x000fe200078e00ff */
[----:B------:R-:W-:Y:S01]  /*186c0*/  R2UR UR27, R9 ;  /* 0x00000000091b72ca */ /* 0x000fe200000e0000 */
[----:B------:R-:W-:Y:S01]  /*186d0*/  IMAD.MOV.U32 R11, RZ, RZ, -0x7fffffe0 ;  /* 0x80000020ff0b7424 */ /* 0x000fe200078e00ff */
[----:B------:R-:W-:Y:S01]  /*186e0*/  R2UR UR19, R25 ;  /* 0x00000000191372ca */ /* 0x000fe200000e0000 */
[----:B------:R-:W-:Y:S01]  /*186f0*/  IMAD R8, R23, 0x600, R7 ;  /* 0x0000060017087824 */ /* 0x000fe200078e0207 */
[----:B------:R-:W-:-:S02]  /*18700*/  R2UR UR7, R21 ;  /* 0x00000000150772ca */ /* 0x000fc400000e0000 */
[----:B------:R-:W-:Y:S01]  /*18710*/  R2UR UR11, R11 ;  /* 0x000000000b0b72ca */ /* 0x000fe200000e0000 */
[C---:B------:R-:W-:Y:S01]  /*18720*/  VIADD R24, R8.reuse, 0x400 ;  /* 0x0000040008187836 */ /* 0x040fe20000000000 */
[C---:B------:R-:W-:Y:S01]  /*18730*/  R2UR UR26, R8.reuse ;  /* 0x00000000081a72ca */ /* 0x040fe200000e0000 */
[C---:B------:R-:W-:Y:S01]  /*18740*/  VIADD R20, R8.reuse, 0x2 ;  /* 0x0000000208147836 */ /* 0x040fe20000000000 */
[----:B------:R-:W-:Y:S01]  /*18750*/  R2UR UR15, R21 ;  /* 0x00000000150f72ca */ /* 0x000fe200000e0000 */
[----:B------:R-:W-:Y:S01]  /*18760*/  VIADD R10, R8, 0x200 ;  /* 0x00000200080a7836 */ /* 0x000fe20000000000 */
[----:B------:R-:W-:Y:S02]  /*18770*/  R2UR UR18, R24 ;  /* 0x00000000181272ca */ /* 0x000fe400000e0000 */
[----:B------:R-:W-:Y:S01]  /*18780*/  R2UR UR6, R20 ;  /* 0x00000000140672ca */ /* 0x000fe200000e0000 */
[----:B------:R-:W-:Y:S01]  /*18790*/  VIADD R20, R8, 0x202 ;  /* 0x0000020208147836 */ /* 0x000fe20000000000 */
[----:B------:R-:W-:Y:S01]  /*187a0*/  R2UR UR10, R10 ;  /* 0x000000000a0a72ca */ /* 0x000fe200000e0000 */
[----:B------:R-:W-:Y:S01]  /*187b0*/  VIADD R8, R8, 0x402 ;  /* 0x0000040208087836 */ /* 0x000fe20000000000 */
[----:B------:R-:W-:-:S02]  /*187c0*/  R2UR UR23, R9 ;  /* 0x00000000091772ca */ /* 0x000fc400000e0000 */
[----:B0-----:R-:W-:Y:S02]  /*187d0*/  SHF.R.U32.HI R3, RZ, 0x7, R3 ;  /* 0x00000007ff037819 */ /* 0x001fe40000011603 */
[----:B------:R-:W-:Y:S02]  /*187e0*/  R2UR UR14, R20 ;  /* 0x00000000140e72ca */ /* 0x000fe400000e0000 */
[----:B------:R-:W-:Y:S01]  /*187f0*/  R2UR UR22, R8 ;  /* 0x00000000081672ca */ /* 0x000fe200000e0000 */
[----:B------:R-:W-:-:S05]  /*18800*/  VIADD R3, R3, 0x8 ;  /* 0x0000000803037836 */ /* 0x000fca0000000000 */
        /* <DEDUP_REMOVED lines=22> */
.L_x_1759:
[----:B------:R-:W-:Y:S01]  /*18970*/  SHF.L.U32 R3, R193, 0x1f, RZ ;  /* 0x0000001fc1037819 */ /* 0x000fe200000006ff */
[----:B------:R-:W-:-:S04]  /*18980*/  IMAD R5, R15, 0x8, R16 ;  /* 0x000000080f057824 */ /* 0x000fc800078e0210 */
[----:B------:R0:W1:Y:S01]  /*18990*/  SYNCS.PHASECHK.TRANS64.TRYWAIT P1, [R5+URZ+0x22850], R3 ;  /* 0x02285003050075a7 */ /* 0x000062000802017f */
[----:B------:R-:W-:Y:S05]  /*189a0*/  @!P0 BRA `(.L_x_1760) ;  /* 0x0000000000048947 */ /* 0x000fea0003800000 */
[----:B------:R-:W-:Y:S01]  /*189b0*/  BPT.TRAP 0x1 ;  /* 0x000000040000795c */ /* 0x000fe20000300000 */
.L_x_1760:
[----:B-1----:R-:W-:Y:S05]  /*189c0*/  @P1 BRA `(.L_x_1758) ;  /* 0x0000000000081947 */ /* 0x002fea0003800000 */
[----:B------:R-:W1:Y:S02]  /*189d0*/  SYNCS.PHASECHK.TRANS64.TRYWAIT P1, [R5+URZ+0x22850], R3 ;  /* 0x02285003050075a7 */ /* 0x000e64000802017f */
[----:B-1----:R-:W-:Y:S05]  /*189e0*/  @!P1 BRA `(.L_x_1761) ;  /* 0x0000012400fc9947 */ /* 0x002fea0003800000 */
.L_x_1758:
        /* <DEDUP_REMOVED lines=20> */
[----:B0-----:R-:W-:-:S04]  /*18b30*/  SHF.R.U32.HI R20, RZ, 0x7, R20 ;  /* 0x00000007ff147819 */ /* 0x001fc80000011614 */
[----:B------:R-:W-:Y:S01]  /*18b40*/  IADD3 R3, -R20, 0xb, RZ ;  /* 0x0000000b14037810 */ /* 0x000fe20007ffe1ff */
        /* <DEDUP_REMOVED lines=17> */
.L_x_1762:
[----:B0-----:R-:W-:Y:S02]  /*18c60*/  IMAD R3, R23, 0x8, R16 ;  /* 0x0000000817037824 */ /* 0x001fe400078e0210 */
[----:B------:R-:W-:Y:S02]  /*18c70*/  IMAD.U32 R5, RZ, RZ, UR38 ;  /* 0x00000026ff057e24 */ /* 0x000fe4000f8e00ff */
        /* <DEDUP_REMOVED lines=40> */
[----:B------:R-:W-:Y:S01]  /*18f00*/  FFMA.FTZ R9, R2, R3, -8 ;  /* 0xc100000002097423 */ /* 0x000fe20000010003 */
[----:B------:R-:W-:-:S03]  /*18f10*/  FMNMX.FTZ R5, R27, R5, !PT ;  /* 0x000000051b057209 */ /* 0x000fc60007810000 */
        /* <DEDUP_REMOVED lines=50> */
[----:B------:R-:W-:-:S03]  /*19240*/  FFMA.FTZ R9, R2, R85, -R9 ;  /* 0x0000005502097223 */ /* 0x000fc60000010809 */
[----:B------:R-:W-:Y:S01]  /*19250*/  FMNMX.FTZ R5, R55, R5, !PT ;  /* 0x0000000537057209 */ /* 0x000fe20007810000 */
[----:B------:R-:W-:Y:S03]  /*19260*/  MUFU.EX2 R36, R36 ;  /* 0x0000002400247308 */ /* 0x000fe60000000800 */
[----:B------:R-:W-:-:S04]  /*19270*/  FMNMX.FTZ R5, R58, R5, !PT ;  /* 0x000000053a057209 */ /* 0x000fc80007810000 */
        /* <DEDUP_REMOVED lines=22> */
[----:B------:R-:W-:Y:S04]  /*193e0*/  MUFU.EX2 R52, R52 ;  /* 0x0000003400347308 */ /* 0x000fe80000000800 */
[----:B------:R-:W0:Y:S04]  /*193f0*/  SHFL.BFLY PT, R8, R5, 0x2, 0x1f ;  /* 0x0c401f0005087f89 */ /* 0x000e2800000e0000 */
[----:B------:R-:W-:Y:S08]  /*19400*/  MUFU.EX2 R53, R53 ;  /* 0x0000003500357308 */ /* 0x000ff00000000800 */
[----:B------:R-:W-:Y:S08]  /*19410*/  MUFU.EX2 R56, R56 ;  /* 0x0000003800387308 */ /* 0x000ff00000000800 */
[----:B------:R-:W-:Y:S01]  /*19420*/  MUFU.EX2 R57, R57 ;  /* 0x0000003900397308 */ /* 0x000fe20000000800 */
[----:B0-----:R-:W-:-:S07]  /*19430*/  FMNMX.FTZ R5, R5, R8, !PT ;  /* 0x0000000805057209 */ /* 0x001fce0007810000 */
[----:B------:R-:W-:Y:S01]  /*19440*/  MUFU.EX2 R60, R60 ;  /* 0x0000003c003c7308 */ /* 0x000fe20000000800 */
[----:B------:R-:W0:Y:S07]  /*19450*/  SHFL.BFLY PT, R8, R5, 0x1, 0x1f ;  /* 0x0c201f0005087f89 */ /* 0x000e2e00000e0000 */
[----:B------:R-:W-:Y:S08]  /*19460*/  MUFU.EX2 R61, R61 ;  /* 0x0000003d003d7308 */ /* 0x000ff00000000800 */
[----:B------:R-:W-:Y:S08]  /*19470*/  MUFU.EX2 R64, R64 ;  /* 0x0000004000407308 */ /* 0x000ff00000000800 */
[----:B------:R-:W-:Y:S01]  /*19480*/  MUFU.EX2 R65, R65 ;  /* 0x0000004100417308 */ /* 0x000fe20000000800 */
[----:B0-----:R-:W-:Y:S01]  /*19490*/  FMNMX.FTZ R5, R5, R8, !PT ;  /* 0x0000000805057209 */ /* 0x001fe20007810000 */
[----:B------:R-:W-:-:S04]  /*194a0*/  FADD.FTZ R8, -R3, R14 ;  /* 0x0000000e03087221 */ /* 0x000fc80000010100 */
[----:B------:R-:W-:Y:S01]  /*194b0*/  FADD.FTZ R10, -R5, R13 ;  /* 0x0000000d050a7221 */ /* 0x000fe20000010100 */
[----:B------:R-:W-:-:S01]  /*194c0*/  FFMA.FTZ R11, R2, R5, -8 ;  /* 0xc1000000020b7423 */ /* 0x000fc20000010005 */
[C---:B------:R-:W-:Y:S01]  /*194d0*/  FMUL.FTZ R8, R2.reuse, R8 ;  /* 0x0000000802087220 */ /* 0x040fe20000410000 */
[----:B------:R-:W-:Y:S01]  /*194e0*/  MUFU.EX2 R68, R68 ;  /* 0x0000004400447308 */ /* 0x000fe20000000800 */
[C---:B------:R-:W-:Y:S01]  /*194f0*/  FMUL.FTZ R10, R2.reuse, R10 ;  /* 0x0000000a020a7220 */ /* 0x040fe20000410000 */
        /* <DEDUP_REMOVED lines=23> */
[----:B0-----:R-:W-:-:S01]  /*19670*/  FFMA.FTZ R4, R8, R4, R24 ;  /* 0x0000000408047223 */ /* 0x001fc20000010018 */
[C-C-:B------:R-:W-:Y:S01]  /*19680*/  FFMA.FTZ R66, R2.reuse, R66, -R11.reuse ;  /* 0x0000004202427223 */ /* 0x140fe2000001080b */
[----:B------:R-:W-:-:S01]  /*19690*/  FFMA.FTZ R67, R2, R67, -R11 ;  /* 0x0000004302437223 */ /* 0x000fc2000001080b */
[----:B------:R-:W-:Y:S01]  /*196a0*/  FFMA.FTZ R70, R2, R70, -R11 ;  /* 0x0000004602467223 */ /* 0x000fe2000001080b */
[----:B------:R-:W-:-:S01]  /*196b0*/  FADD.FTZ R4, R25, R4 ;  /* 0x0000000419047221 */ /* 0x000fc20000010000 */
        /* <DEDUP_REMOVED lines=11> */
[----:B-1----:R-:W-:-:S07]  /*19770*/  FFMA.FTZ R0, R10, R0, R26 ;  /* 0x000000000a007223 */ /* 0x002fce000001001a */
[----:B------:R-:W1:Y:S01]  /*19780*/  MUFU.EX2 R31, R31 ;  /* 0x0000001f001f7308 */ /* 0x000e620000000800 */
[----:B0-----:R-:W-:-:S01]  /*19790*/  FADD.FTZ R13, R27, R0 ;  /* 0x000000001b0d7221 */ /* 0x001fc20000010000 */
[----:B------:R-:W-:-:S04]  /*197a0*/  FADD.FTZ R0, R28, R4 ;  /* 0x000000041c007221 */ /* 0x000fc80000010000 */
[----:B------:R-:W-:Y:S02]  /*197b0*/  FADD.FTZ R0, R29, R0 ;  /* 0x000000001d007221 */ /* 0x000fe40000010000 */
[----:B------:R-:W0:Y:S01]  /*197c0*/  MUFU.EX2 R34, R34 ;  /* 0x0000002200227308 */ /* 0x000e220000000800 */
[----:B--2---:R-:W-:-:S01]  /*197d0*/  FADD.FTZ R4, R30, R13 ;  /* 0x0000000d1e047221 */ /* 0x004fc20000010000 */
[----:B------:R-:W-:-:S04]  /*197e0*/  FADD.FTZ R0, R32, R0 ;  /* 0x0000000020007221 */ /* 0x000fc80000010000 */
[----:B------:R-:W-:Y:S02]  /*197f0*/  FADD.FTZ R0, R33, R0 ;  /* 0x0000000021007221 */ /* 0x000fe40000010000 */
        /* <DEDUP_REMOVED lines=34> */
[----:B------:R-:W-:-:S06]  /*19a20*/  FADD.FTZ R0, R68, R0 ;  /* 0x0000000044007221 */ /* 0x000fcc0000010000 */
        /* <DEDUP_REMOVED lines=54> */
[----:B-1----:R-:W-:-:S03]  /*19d90*/  FADD.FTZ R4, R9, R0 ;  /* 0x0000000009047221 */ /* 0x002fc60000010000 */
[----:B0-----:R-:W-:Y:S01]  /*19da0*/  FADD.FTZ R0, R11, R13 ;  /* 0x0000000d0b007221 */ /* 0x001fe20000010000 */
[----:B------:R-:W-:Y:S06]  /*19db0*/  @!P0 BRA `(.L_x_1763) ;  /* 0x0000000000048947 */ /* 0x000fec0003800000 */
[----:B------:R-:W-:Y:S01]  /*19dc0*/  BPT.TRAP 0x1 ;  /* 0x000000040000795c */ /* 0x000fe20000300000 */
.L_x_1763:
[----:B------:R-:W-:Y:S01]  /*19dd0*/  IMAD R13, R15, 0x8, R16 ;  /* 0x000000080f0d7824 */ /* 0x000fe200078e0210 */
[----:B------:R-:W-:Y:S01]  /*19de0*/  ISETP.GT.AND P1, PT, R6, R12, PT ;  /* 0x0000000c0600720c */ /* 0x000fe20003f24270 */
[----:B------:R-:W-:Y:S01]  /*19df0*/  IMAD.U32 R14, RZ, RZ, UR38 ;  /* 0x00000026ff0e7e24 */ /* 0x000fe2000f8e00ff */
[----:B------:R-:W-:Y:S01]  /*19e00*/  F2FP.SATFINITE.E4M3.F32.PACK_AB_MERGE_C R28, R29, R28, RZ ;  /* 0x0000001c1d1c723e */ /* 0x000fe200048070ff */
        /* <DEDUP_REMOVED lines=99> */
[----:B0-----:R-:W-:Y:S02]  /*1a440*/  IMAD.MOV.U32 R13, RZ, RZ, R5 ;  /* 0x000000ffff0d7224 */ /* 0x001fe400078e0005 */
[----:B------:R-:W-:Y:S02]  /*1a450*/  IMAD.MOV.U32 R14, RZ, RZ, R3 ;  /* 0x000000ffff0e7224 */ /* 0x000fe400078e0003 */
[----:B------:R-:W-:Y:S02]  /*1a460*/  IMAD.MOV.U32 R193, RZ, RZ, R168 ;  /* 0x000000ffffc17224 */ /* 0x000fe400078e00a8 */
[----:B------:R-:W-:Y:S01]  /*1a470*/  IMAD.MOV.U32 R15, RZ, RZ, R23 ;  /* 0x000000ffff0f7224 */ /* 0x000fe200078e0017 */
[----:B------:R-:W-:Y:S06]  /*1a480*/  @P1 BRA `(.L_x_1764) ;  /* 0xffffffe000181947 */ /* 0x000fec000383ffff */
.L_x_1752:
[----:B------:R-:W-:-:S13]  /*1a490*/  ISETP.GE.AND P1, PT, R6, R192, PT ;  /* 0x000000c00600720c */ /* 0x000fda0003f26270 */
[----:B------:R-:W-:Y:S05]  /*1a4a0*/  @!P1 BRA `(.L_x_1765) ;  /* 0x0000003000349947 */ /* 0x000fea0003800000 */
[----:B------:R-:W-:Y:S02]  /*1a4b0*/  IMAD.MOV.U32 R12, RZ, RZ, R5 ;  /* 0x000000ffff0c7224 */ /* 0x000fe400078e0005 */
[----:B------:R-:W-:Y:S02]  /*1a4c0*/  IMAD.MOV.U32 R13, RZ, RZ, R3 ;  /* 0x000000ffff0d7224 */ /* 0x000fe400078e0003 */
[----:B------:R-:W-:Y:S02]  /*1a4d0*/  IMAD.MOV.U32 R15, RZ, RZ, R168 ;  /* 0x000000ffff0f7224 */ /* 0x000fe400078e00a8 */
[----:B------:R-:W-:-:S07]  /*1a4e0*/  IMAD.MOV.U32 R14, RZ, RZ, R23 ;  /* 0x000000ffff0e7224 */ /* 0x000fce00078e0017 */
.L_x_1785:
        /* <DEDUP_REMOVED lines=8> */
.L_x_1767:
        /* <DEDUP_REMOVED lines=8> */
.L_x_1768:
[----:B------:R-:W-:Y:S04]  /*1a5f0*/  BSSY B0, `(.L_x_1766) ;  /* 0x0000004000007945 */ /* 0x000fe80003800000 */
[----:B-1----:R-:W-:Y:S05]  /*1a600*/  @P2 BRA `(.L_x_1769) ;  /* 0x0000000000082947 */ /* 0x002fea0003800000 */
[----:B------:R-:W1:Y:S02]  /*1a610*/  SYNCS.PHASECHK.TRANS64.TRYWAIT P2, [R3+URZ+0x22830], R8 ;  /* 0x02283008030075a7 */ /* 0x000e64000804017f */
[----:B-1----:R-:W-:Y:S05]  /*1a620*/  @!P2 BRA `(.L_x_1770) ;  /* 0x0000010c0000a947 */ /* 0x002fea0003800000 */
.L_x_1769:
[----:B------:R-:W-:Y:S05]  /*1a630*/  BSYNC B0 ;  /* 0x0000000000007941 */ /* 0x000fea0003800000 */
.L_x_1766:
        /* <DEDUP_REMOVED lines=51> */
.L_x_1772:
[----:B------:R-:W-:Y:S01]  /*1a970*/  SHF.L.U32 R3, R15, 0x1f, RZ ;  /* 0x0000001f0f037819 */ /* 0x000fe200000006ff */
[----:B------:R-:W-:-:S04]  /*1a980*/  IMAD R5, R14, 0x8, R16 ;  /* 0x000000080e057824 */ /* 0x000fc800078e0210 */
[----:B------:R0:W1:Y:S01]  /*1a990*/  SYNCS.PHASECHK.TRANS64.TRYWAIT P1, [R5+URZ+0x22850], R3 ;  /* 0x02285003050075a7 */ /* 0x000062000802017f */
[----:B------:R-:W-:Y:S05]  /*1a9a0*/  @!P0 BRA `(.L_x_1773) ;  /* 0x0000000000048947 */ /* 0x000fea0003800000 */
[----:B------:R-:W-:Y:S01]  /*1a9b0*/  BPT.TRAP 0x1 ;  /* 0x000000040000795c */ /* 0x000fe20000300000 */
.L_x_1773:
[----:B-1----:R-:W-:Y:S05]  /*1a9c0*/  @P1 BRA `(.L_x_1771) ;  /* 0x0000000000081947 */ /* 0x002fea0003800000 */
[----:B------:R-:W1:Y:S02]  /*1a9d0*/  SYNCS.PHASECHK.TRANS64.TRYWAIT P1, [R5+URZ+0x22850], R3 ;  /* 0x02285003050075a7 */ /* 0x000e64000802017f */
[----:B-1----:R-:W-:Y:S05]  /*1a9e0*/  @!P1 BRA `(.L_x_1774) ;  /* 0x0000010800249947 */ /* 0x002fea0003800000 */
.L_x_1771:
        /* <DEDUP_REMOVED lines=39> */
.L_x_1775:
[----:B0-----:R-:W0:Y:S01]  /*1ac60*/  LDC R3, c[0x0][0x448] ;  /* 0x00011200ff037b82 */ /* 0x001e220000000800 */
[----:B------:R-:W-:Y:S01]  /*1ac70*/  IMAD.IADD R5, R198, 0x1, R178 ;  /* 0x00000001c6057824 */ /* 0x000fe200078e02b2 */
[----:B------:R-:W-:Y:S01]  /*1ac80*/  ISETP.GE.AND P3, PT, R194, 0x1, PT ;  /* 0x00000001c200780c */ /* 0x000fe20003f66270 */
[----:B------:R-:W-:Y:S01]  /*1ac90*/  ULOP3.LUT UR6, URZ, UR32, URZ, 0x33, !UPT ;  /* 0x000000203f067292 */ /* 0x000fe2000f8e333f */
[----:B0-----:R-:W-:-:S13]  /*1aca0*/  ISETP.NE.AND P1, PT, R3, 0x1, PT ;  /* 0x000000010300780c */ /* 0x001fda0003f25270 */
[----:B------:R-:W0:Y:S08]  /*1acb0*/  @P1 LDC R8, c[0x0][0x44c] ;  /* 0x00011300ff081b82 */ /* 0x000e300000000800 */
[----:B------:R-:W1:Y:S01]  /*1acc0*/  @P1 LDC R3, c[0x0][0x450] ;  /* 0x00011400ff031b82 */ /* 0x000e620000000800 */
[----:B0-----:R-:W-:-:S05]  /*1acd0*/  @P1 IMAD.HI.U32 R8, R5, R8, RZ ;  /* 0x0000000805081227 */ /* 0x001fca00078e00ff */
[----:B-1----:R-:W-:Y:S01]  /*1ace0*/  @P1 SHF.R.U32.HI R5, RZ, R3, R8 ;  /* 0x00000003ff051219 */ /* 0x002fe20000011608 */
[----:B------:R-:W-:Y:S02]  /*1acf0*/  IMAD R3, R23, 0x8, R16 ;  /* 0x0000000817037824 */ /* 0x000fe400078e0210 */
[----:B------:R-:W-:Y:S02]  /*1ad00*/  IMAD.U32 R8, RZ, RZ, UR38 ;  /* 0x00000026ff087e24 */ /* 0x000fe4000f8e00ff */
[----:B------:R-:W-:Y:S01]  /*1ad10*/  VIADD R3, R3, 0x22840 ;  /* 0x0002284003037836 */ /* 0x000fe20000000000 */
[----:B------:R-:W0:Y:S04]  /*1ad20*/  SHFL.IDX PT, R21, R5, RZ, 0x1c1f ;  /* 0x001c1fff05157589 */ /* 0x000e2800000e0000 */
[----:B------:R-:W-:-:S04]  /*1ad30*/  PRMT R3, R8, 0x654, R3 ;  /* 0x0000065408037816 */ /* 0x000fc80000000003 */
[----:B------:R1:W-:Y:S02]  /*1ad40*/  SYNCS.ARRIVE.TRANS64.RED.A1T0 RZ, [R3+URZ], RZ ;  /* 0x000000ff03ff79a7 */ /* 0x0003e4000810043f */
[----:B-1----:R-:W-:-:S05]  /*1ad50*/  IMAD.SHL.U32 R3, R6, 0x80, RZ ;  /* 0x0000008006037824 */ /* 0x002fca00078e00ff */
[----:B------:R-:W-:-:S04]  /*1ad60*/  IADD3 R11, -R171, 0x1, -R3 ;  /* 0x00000001ab0b7810 */ /* 0x000fc80007ffe903 */
[----:B------:R-:W-:-:S05]  /*1ad70*/  IADD3 R11, -R170, R11, R172 ;  /* 0x0000000baa0b7210 */ /* 0x000fca0007ffe1ac */
[C---:B------:R-:W-:Y:S02]  /*1ad80*/  VIADD R10, R11.reuse, UR31 ;  /* 0x0000001f0b0a7c36 */ /* 0x040fe40008000000 */
[----:B------:R-:W-:Y:S02]  /*1ad90*/  VIADD R11, R11, UR6 ;  /* 0x000000060b0b7c36 */ /* 0x000fe40008000000 */
[--C-:B0-----:R-:W-:Y:S02]  /*1ada0*/  IMAD.IADD R15, R10, 0x1, R21.reuse ;  /* 0x000000010a0f7824 */ /* 0x101fe400078e0215 */
[----:B------:R-:W-:Y:S01]  /*1adb0*/  IMAD.IADD R20, R11, 0x1, R21 ;  /* 0x000000010b147824 */ /* 0x000fe200078e0215 */
[----:B------:R-:W-:Y:S06]  /*1adc0*/  @!P3 BRA `(.L_x_1776) ;  /* 0x000000000058b947 */ /* 0x000fec0003800000 */
        /* <DEDUP_REMOVED lines=12> */
.L_x_1778:
[----:B------:R-:W-:-:S05]  /*1ae90*/  IMAD.U32 R152, RZ, RZ, UR28 ;  /* 0x0000001cff987e24 */ /* 0x000fca000f8e00ff */
[----:B------:R-:W-:-:S13]  /*1aea0*/  ISETP.NE.AND P1, PT, R152, 0x1, PT ;  /* 0x000000019800780c */ /* 0x000fda0003f25270 */
[----:B------:R-:W0:Y:S02]  /*1aeb0*/  @P1 LDC.64 R8, c[0x0][0x9e8] ;  /* 0x00027a00ff081b82 */ /* 0x000e240000000a00 */
[----:B0-----:R-:W-:-:S05]  /*1aec0*/  @P1 IMAD.HI.U32 R8, R21, R8, RZ ;  /* 0x0000000815081227 */ /* 0x001fca00078e00ff */
[----:B------:R-:W-:-:S07]  /*1aed0*/  @P1 SHF.R.U32.HI R21, RZ, R9, R8 ;  /* 0x00000009ff151219 */ /* 0x000fce0000011608 */
.L_x_1779:
[----:B------:R-:W-:Y:S05]  /*1aee0*/  BSYNC B0 ;  /* 0x0000000000007941 */ /* 0x000fea0003800000 */
.L_x_1777:
[----:B------:R-:W-:-:S04]  /*1aef0*/  IMAD R21, R21, R152, -R3 ;  /* 0x0000009815157224 */ /* 0x000fc800078e0a03 */
[----:B------:R-:W-:-:S05]  /*1af00*/  IMAD.IADD R21, R21, 0x1, -R171 ;  /* 0x0000000115157824 */ /* 0x000fca00078e0aab */
[----:B------:R-:W-:Y:S02]  /*1af10*/  VIMNMX R20, R20, R21, !PT ;  /* 0x0000001514147248 */ /* 0x000fe40007fe0100 */
[----:B------:R-:W-:-:S07]  /*1af20*/  VIADDMNMX R15, R21, R152, R15, PT ;  /* 0x00000098150f7246 */ /* 0x000fce000380010f */
.L_x_1776:
        /* <DEDUP_REMOVED lines=113> */
.L_x_1782:
[----:B------:R-:W-:-:S05]  /*1b640*/  IMAD.U32 R15, RZ, RZ, UR28 ;  /* 0x0000001cff0f7e24 */ /* 0x000fca000f8e00ff */
[----:B------:R-:W-:-:S13]  /*1b650*/  ISETP.NE.AND P1, PT, R15, 0x1, PT ;  /* 0x000000010f00780c */ /* 0x000fda0003f25270 */
[----:B------:R-:W0:Y:S02]  /*1b660*/  @P1 LDC.64 R8, c[0x0][0x9e8] ;  /* 0x00027a00ff081b82 */ /* 0x000e240000000a00 */
[----:B0-----:R-:W-:-:S05]  /*1b670*/  @P1 IMAD.HI.U32 R8, R5, R8, RZ ;  /* 0x0000000805081227 */ /* 0x001fca00078e00ff */
[----:B------:R-:W-:-:S07]  /*1b680*/  @P1 SHF.R.U32.HI R5, RZ, R9, R8 ;  /* 0x00000009ff051219 */ /* 0x000fce0000011608 */
.L_x_1783:
[----:B------:R-:W-:Y:S05]  /*1b690*/  BSYNC B0 ;  /* 0x0000000000007941 */ /* 0x000fea0003800000 */
.L_x_1781:
[----:B------:R-:W-:-:S04]  /*1b6a0*/  IMAD R3, R5, R15, -R3 ;  /* 0x0000000f05037224 */ /* 0x000fc800078e0a03 */
[----:B------:R-:W-:-:S05]  /*1b6b0*/  IMAD.IADD R3, R3, 0x1, -R171 ;  /* 0x0000000103037824 */ /* 0x000fca00078e0aab */
[----:B------:R-:W-:Y:S02]  /*1b6c0*/  VIMNMX R11, R11, R3, !PT ;  /* 0x000000030b0b7248 */ /* 0x000fe40007fe0100 */
[----:B------:R-:W-:-:S07]  /*1b6d0*/  VIADDMNMX R10, R3, R15, R10, PT ;  /* 0x0000000f030a7246 */ /* 0x000fce000380010a */
.L_x_1780:
[----:B------:R-:W-:Y:S02]  /*1b6e0*/  FMNMX.FTZ R3, R24, R13, !PT ;  /* 0x0000000d18037209 */ /* 0x000fe40007810000 */
[----:B------:R-:W-:Y:S02]  /*1b6f0*/  ISETP.GT.AND P4, PT, R11, 0x68, P5 ;  /* 0x000000680b00780c */ /* 0x000fe40002f84270 */
[----:B------:R-:W-:Y:S02]  /*1b700*/  FMNMX.FTZ R3, R25, R3, !PT ;  /* 0x0000000319037209 */ /* 0x000fe40007810000 */
[----:B------:R-:W-:Y:S02]  /*1b710*/  ISETP.LT.OR P4, PT, R10, 0x69, P4 ;  /* 0x000000690a00780c */ /* 0x000fe40002781670 */
[----:B------:R-:W-:Y:S02]  /*1b720*/  FMNMX.FTZ R3, R28, R3, !PT ;  /* 0x000000031c037209 */ /* 0x000fe40007810000 */
[----:B------:R-:W-:-:S02]  /*1b730*/  LOP3.LUT R17, R17, 0xbfffffff, RZ, 0xc0, !PT ;  /* 0xbfffffff11117812 */ /* 0x000fc400078ec0ff */
[----:B------:R-:W-:Y:S02]  /*1b740*/  FMNMX.FTZ R3, R29, R3, !PT ;  /* 0x000000031d037209 */ /* 0x000fe40007810000 */
[----:B------:R-:W-:Y:S02]  /*1b750*/  @P0 LOP3.LUT R17, R17, 0x40000000, RZ, 0xfc, !PT ;  /* 0x4000000011110812 */ /* 0x000fe400078efcff */
[----:B------:R-:W-:Y:S02]  /*1b760*/  FMNMX.FTZ R3, R32, R3, !PT ;  /* 0x0000000320037209 */ /* 0x000fe40007810000 */
[----:B------:R-:W-:Y:S02]  /*1b770*/  ISETP.GT.AND P1, PT, R11, 0x1, P5 ;  /* 0x000000010b00780c */ /* 0x000fe40002f24270 */
[----:B------:R-:W-:Y:S02]  /*1b780*/  FMNMX.FTZ R3, R33, R3, !PT ;  /* 0x0000000321037209 */ /* 0x000fe40007810000 */
[----:B------:R-:W-:-:S02]  /*1b790*/  ISETP.LT.OR P1, PT, R10, 0x2, P1 ;  /* 0x000000020a00780c */ /* 0x000fc40000f21670 */
[----:B------:R-:W-:Y:S02]  /*1b7a0*/  FMNMX.FTZ R3, R36, R3, !PT ;  /* 0x0000000324037209 */ /* 0x000fe40007810000 */
[----:B------:R-:W-:Y:S02]  /*1b7b0*/  LOP3.LUT R17, R17, 0xfffffffd, RZ, 0xc0, !PT ;  /* 0xfffffffd11117812 */ /* 0x000fe400078ec0ff */
[----:B------:R-:W-:Y:S02]  /*1b7c0*/  FMNMX.FTZ R3, R37, R3, !PT ;  /* 0x0000000325037209 */ /* 0x000fe40007810000 */
[C---:B------:R-:W-:Y:S02]  /*1b7d0*/  ISETP.GT.AND P2, PT, R11.reuse, 0x8, P5 ;  /* 0x000000080b00780c */ /* 0x040fe40002f44270 */
[----:B------:R-:W-:Y:S02]  /*1b7e0*/  FMNMX.FTZ R3, R40, R3, !PT ;  /* 0x0000000328037209 */ /* 0x000fe40007810000 */
[----:B------:R-:W-:-:S02]  /*1b7f0*/  ISETP.GT.AND P6, PT, R11, 0x69, P5 ;  /* 0x000000690b00780c */ /* 0x000fc40002fc4270 */
[----:B------:R-:W-:Y:S02]  /*1b800*/  FMNMX.FTZ R3, R41, R3, !PT ;  /* 0x0000000329037209 */ /* 0x000fe40007810000 */
[----:B------:R-:W-:Y:S02]  /*1b810*/  FSEL R27, R27, -INF , !P1 ;  /* 0xff8000001b1b7808 */ /* 0x000fe40004800000 */
[----:B------:R-:W-:Y:S02]  /*1b820*/  FMNMX.FTZ R3, R44, R3, !PT ;  /* 0x000000032c037209 */ /* 0x000fe40007810000 */
[----:B------:R-:W-:Y:S02]  /*1b830*/  ISETP.GT.AND P0, PT, R11, RZ, P5 ;  /* 0x000000ff0b00720c */ /* 0x000fe40002f04270 */
[----:B------:R-:W-:Y:S02]  /*1b840*/  FMNMX.FTZ R3, R45, R3, !PT ;  /* 0x000000032d037209 */ /* 0x000fe40007810000 */
[----:B------:R-:W-:-:S02]  /*1b850*/  @P4 LOP3.LUT R17, R17, 0x2, RZ, 0xfc, !PT ;  /* 0x0000000211114812 */ /* 0x000fc400078efcff */
[----:B------:R-:W-:Y:S02]  /*1b860*/  FMNMX.FTZ R3, R48, R3, !PT ;  /* 0x0000000330037209 */ /* 0x000fe40007810000 */
[----:B------:R-:W-:Y:S02]  /*1b870*/  ISETP.GT.AND P1, PT, R11, 0x9, P5 ;  /* 0x000000090b00780c */ /* 0x000fe40002f24270 */
[----:B------:R-:W-:Y:S02]  /*1b880*/  FMNMX.FTZ R3, R49, R3, !PT ;  /* 0x0000000331037209 */ /* 0x000fe40007810000 */
[----:B------:R-:W-:Y:S02]  /*1b890*/  ISETP.LT.OR P2, PT, R10, 0x9, P2 ;  /* 0x000000090a00780c */ /* 0x000fe40001741670 */
[----:B------:R-:W-:Y:S02]  /*1b8a0*/  FMNMX.FTZ R3, R52, R3, !PT ;  /* 0x0000000334037209 */ /* 0x000fe40007810000 */
[----:B------:R-:W-:-:S02]  /*1b8b0*/  ISETP.LT.OR P4, PT, R10, 0x6a, P6 ;  /* 0x0000006a0a00780c */ /* 0x000fc40003781670 */
[----:B------:R-:W-:Y:S02]  /*1b8c0*/  FMNMX.FTZ R3, R53, R3, !PT ;  /* 0x0000000335037209 */ /* 0x000fe40007810000 */
[----:B------:R-:W-:Y:S02]  /*1b8d0*/  ISETP.LT.OR P0, PT, R10, 0x1, P0 ;  /* 0x000000010a00780c */ /* 0x000fe40000701670 */
        /* <DEDUP_REMOVED lines=13> */
[C---:B------:R-:W-:Y:S02]  /*1b9b0*/  ISETP.LT.OR P2, PT, R10.reuse, 0x11, P2 ;  /* 0x000000110a00780c */ /* 0x040fe40001741670 */
[----:B------:R-:W-:Y:S02]  /*1b9c0*/  FMNMX.FTZ R3, R69, R3, !PT ;  /* 0x0000000345037209 */ /* 0x000fe40007810000 */
[----:B------:R-:W-:-:S02]  /*1b9d0*/  ISETP.LT.OR P1, PT, R10, 0x12, P1 ;  /* 0x000000120a00780c */ /* 0x000fc40000f21670 */
[----:B------:R-:W-:Y:S02]  /*1b9e0*/  FMNMX.FTZ R3, R72, R3, !PT ;  /* 0x0000000348037209 */ /* 0x000fe40007810000 */
[----:B------:R-:W-:Y:S02]  /*1b9f0*/  FSEL R34, R34, -INF , !P2 ;  /* 0xff80000022227808 */ /* 0x000fe40005000000 */
[----:B------:R-:W-:Y:S02]  /*1ba00*/  FMNMX.FTZ R3, R73, R3, !PT ;  /* 0x0000000349037209 */ /* 0x000fe40007810000 */
[----:B------:R-:W-:Y:S02]  /*1ba10*/  ISETP.GT.AND P2, PT, R11, 0x18, P5 ;  /* 0x000000180b00780c */ /* 0x000fe40002f44270 */
        /* <DEDUP_REMOVED lines=12> */
[----:B------:R-:W-:Y:S01]  /*1bae0*/  FSEL R39, R39, -INF , !P1 ;  /* 0xff80000027277808 */ /* 0x000fe20004800000 */
[----:B------:R-:W0:Y:S01]  /*1baf0*/  SHFL.BFLY PT, R5, R3, 0x2, 0x1f ;  /* 0x0c401f0003057f89 */ /* 0x000e2200000e0000 */
[----:B------:R-:W-:-:S02]  /*1bb00*/  ISETP.GT.AND P1, PT, R11, 0x21, P5 ;  /* 0x000000210b00780c */ /* 0x000fc40002f24270 */
[C---:B------:R-:W-:Y:S02]  /*1bb10*/  ISETP.LT.OR P2, PT, R10.reuse, 0x21, P2 ;  /* 0x000000210a00780c */ /* 0x040fe40001741670 */
[----:B------:R-:W-:Y:S02]  /*1bb20*/  ISETP.LT.OR P1, PT, R10, 0x22, P1 ;  /* 0x000000220a00780c */ /* 0x000fe40000f21670 */
[----:B------:R-:W-:Y:S02]  /*1bb30*/  FSEL R42, R42, -INF , !P2 ;  /* 0xff8000002a2a7808 */ /* 0x000fe40005000000 */
[----:B------:R-:W-:Y:S02]  /*1bb40*/  ISETP.GT.AND P2, PT, R11, 0x28, P5 ;  /* 0x000000280b00780c */ /* 0x000fe40002f44270 */
[----:B------:R-:W-:Y:S02]  /*1bb50*/  FSEL R43, R43, -INF , !P1 ;  /* 0xff8000002b2b7808 */ /* 0x000fe40004800000 */
[----:B------:R-:W-:-:S02]  /*1bb60*/  ISETP.GT.AND P1, PT, R11, 0x29, P5 ;  /* 0x000000290b00780c */ /* 0x000fc40002f24270 */
[C---:B------:R-:W-:Y:S02]  /*1bb70*/  ISETP.LT.OR P2, PT, R10.reuse, 0x29, P2 ;  /* 0x000000290a00780c */ /* 0x040fe40001741670 */
[----:B------:R-:W-:Y:S02]  /*1bb80*/  ISETP.LT.OR P1, PT, R10, 0x2a, P1 ;  /* 0x0000002a0a00780c */ /* 0x000fe40000f21670 */
[----:B------:R-:W-:Y:S02]  /*1bb90*/  FSEL R46, R46, -INF , !P2 ;  /* 0xff8000002e2e7808 */ /* 0x000fe40005000000 */
[----:B------:R-:W-:Y:S02]  /*1bba0*/  ISETP.GT.AND P2, PT, R11, 0x30, P5 ;  /* 0x000000300b00780c */ /* 0x000fe40002f44270 */
[----:B------:R-:W-:Y:S02]  /*1bbb0*/  FSEL R47, R47, -INF , !P1 ;  /* 0xff8000002f2f7808 */ /* 0x000fe40004800000 */
[----:B0-----:R-:W-:-:S02]  /*1bbc0*/  FMNMX.FTZ R3, R3, R5, !PT ;  /* 0x0000000503037209 */ /* 0x001fc40007810000 */
[C---:B------:R-:W-:Y:S02]  /*1bbd0*/  ISETP.GT.AND P1, PT, R11.reuse, 0x31, P5 ;  /* 0x000000310b00780c */ /* 0x040fe40002f24270 */
[C---:B------:R-:W-:Y:S01]  /*1bbe0*/  ISETP.LT.OR P2, PT, R10.reuse, 0x31, P2 ;  /* 0x000000310a00780c */ /* 0x040fe20001741670 */
[----:B------:R-:W0:Y:S01]  /*1bbf0*/  SHFL.BFLY PT, R5, R3, 0x1, 0x1f ;  /* 0x0c201f0003057f89 */ /* 0x000e2200000e0000 */
[----:B------:R-:W-:Y:S02]  /*1bc00*/  ISETP.LT.OR P1, PT, R10, 0x32, P1 ;  /* 0x000000320a00780c */ /* 0x000fe40000f21670 */
[----:B------:R-:W-:Y:S02]  /*1bc10*/  FSEL R50, R50, -INF , !P2 ;  /* 0xff80000032327808 */ /* 0x000fe40005000000 */
[----:B------:R-:W-:Y:S02]  /*1bc20*/  ISETP.GT.AND P2, PT, R11, 0x38, P5 ;  /* 0x000000380b00780c */ /* 0x000fe40002f44270 */
[----:B------:R-:W-:-:S02]  /*1bc30*/  FSEL R51, R51, -INF , !P1 ;  /* 0xff80000033337808 */ /* 0x000fc40004800000 */
[C---:B------:R-:W-:Y:S02]  /*1bc40*/  ISETP.GT.AND P1, PT, R11.reuse, 0x39, P5 ;  /* 0x000000390b00780c */ /* 0x040fe40002f24270 */
[C---:B------:R-:W-:Y:S02]  /*1bc50*/  ISETP.LT.OR P2, PT, R10.reuse, 0x39, P2 ;  /* 0x000000390a00780c */ /* 0x040fe40001741670 */
[----:B------:R-:W-:Y:S02]  /*1bc60*/  ISETP.LT.OR P1, PT, R10, 0x3a, P1 ;  /* 0x0000003a0a00780c */ /* 0x000fe40000f21670 */
[----:B------:R-:W-:Y:S02]  /*1bc70*/  FSEL R54, R54, -INF , !P2 ;  /* 0xff80000036367808 */ /* 0x000fe40005000000 */
[----:B------:R-:W-:Y:S02]  /*1bc80*/  ISETP.GT.AND P2, PT, R11, 0x40, P5 ;  /* 0x000000400b00780c */ /* 0x000fe40002f44270 */
[----:B------:R-:W-:-:S02]  /*1bc90*/  FSEL R55, R55, -INF , !P1 ;  /* 0xff80000037377808 */ /* 0x000fc40004800000 */
[----:B------:R-:W-:Y:S02]  /*1bca0*/  ISETP.GT.AND P1, PT, R11, 0x41, P5 ;  /* 0x000000410b00780c */ /* 0x000fe40002f24270 */
[C---:B------:R-:W-:Y:S02]  /*1bcb0*/  ISETP.LT.OR P2, PT, R10.reuse, 0x41, P2 ;  /* 0x000000410a00780c */ /* 0x040fe40001741670 */
[----:B0-----:R-:W-:Y:S02]  /*1bcc0*/  FMNMX.FTZ R3, R3, R5, !PT ;  /* 0x0000000503037209 */ /* 0x001fe40007810000 */
[----:B------:R-:W-:Y:S02]  /*1bcd0*/  ISETP.LT.OR P1, PT, R10, 0x42, P1 ;  /* 0x000000420a00780c */ /* 0x000fe40000f21670 */
[----:B------:R-:W-:Y:S01]  /*1bce0*/  FSETP.NEU.FTZ.AND P6, PT, R3, -INF , PT ;  /* 0xff8000000300780b */ /* 0x000fe20003fdd000 */
[----:B------:R-:W-:-:S01]  /*1bcf0*/  FFMA.FTZ R5, R2, R3, -8 ;  /* 0xc100000002057423 */ /* 0x000fc20000010003 */
[----:B------:R-:W-:-:S02]  /*1bd00*/  FSEL R58, R58, -INF , !P2 ;  /* 0xff8000003a3a7808 */ /* 0x000fc40005000000 */
[----:B------:R-:W-:Y:S02]  /*1bd10*/  ISETP.GT.AND P2, PT, R11, 0x48, P5 ;  /* 0x000000480b00780c */ /* 0x000fe40002f44270 */
[----:B------:R-:W-:Y:S02]  /*1bd20*/  FSEL R5, R5, RZ, P6 ;  /* 0x000000ff05057208 */ /* 0x000fe40003000000 */
[----:B------:R-:W-:Y:S02]  /*1bd30*/  FSEL R59, R59, -INF , !P1 ;  /* 0xff8000003b3b7808 */ /* 0x000fe40004800000 */
[----:B------:R-:W-:Y:S01]  /*1bd40*/  ISETP.GT.AND P1, PT, R11, 0x49, P5 ;  /* 0x000000490b00780c */ /* 0x000fe20002f24270 */
        /* <DEDUP_REMOVED lines=31> */
[----:B------:R-:W-:Y:S01]  /*1bf40*/  FFMA.FTZ R85, R2, R85, -R5 ;  /* 0x0000005502557223 */ /* 0x000fe20000010805 */
[----:B------:R-:W-:Y:S01]  /*1bf50*/  FMNMX.FTZ R5, R26, R12, !PT ;  /* 0x0000000c1a057209 */ /* 0x000fe20007810000 */
[----:B------:R-:W-:Y:S01]  /*1bf60*/  MUFU.EX2 R24, R24 ;  /* 0x0000001800187308 */ /* 0x000fe20000000800 */
[----:B------:R-:W-:-:S02]  /*1bf70*/  ISETP.LT.OR P2, PT, R10, 0x49, P2 ;  /* 0x000000490a00780c */ /* 0x000fc40001741670 */
[----:B------:R-:W-:Y:S02]  /*1bf80*/  FMNMX.FTZ R5, R27, R5, !PT ;  /* 0x000000051b057209 */ /* 0x000fe40007810000 */
[----:B------:R-:W-:Y:S02]  /*1bf90*/  ISETP.LT.OR P1, PT, R10, 0x4a, P1 ;  /* 0x0000004a0a00780c */ /* 0x000fe40000f21670 */
[----:B------:R-:W-:Y:S01]  /*1bfa0*/  FMNMX.FTZ R5, R30, R5, !PT ;  /* 0x000000051e057209 */ /* 0x000fe20007810000 */
[----:B------:R-:W-:Y:S01]  /*1bfb0*/  MUFU.EX2 R25, R25 ;  /* 0x0000001900197308 */ /* 0x000fe20000000800 */
[----:B------:R-:W-:Y:S02]  /*1bfc0*/  FSEL R62, R62, -INF , !P2 ;  /* 0xff8000003e3e7808 */ /* 0x000fe40005000000 */
[----:B------:R-:W-:Y:S02]  /*1bfd0*/  FMNMX.FTZ R5, R31, R5, !PT ;  /* 0x000000051f057209 */ /* 0x000fe40007810000 */
[----:B------:R-:W-:-:S02]  /*1bfe0*/  ISETP.GT.AND P2, PT, R11, 0x50, P5 ;  /* 0x000000500b00780c */ /* 0x000fc40002f44270 */
[----:B------:R-:W-:Y:S01]  /*1bff0*/  FMNMX.FTZ R5, R34, R5, !PT ;  /* 0x0000000522057209 */ /* 0x000fe20007810000 */
[----:B------:R-:W-:Y:S01]  /*1c000*/  MUFU.EX2 R28, R28 ;  /* 0x0000001c001c7308 */ /* 0x000fe20000000800 */
[----:B------:R-:W-:Y:S02]  /*1c010*/  FSEL R63, R63, -INF , !P1 ;  /* 0xff8000003f3f7808 */ /* 0x000fe40004800000 */
[----:B------:R-:W-:Y:S02]  /*1c020*/  FMNMX.FTZ R5, R35, R5, !PT ;  /* 0x0000000523057209 */ /* 0x000fe40007810000 */
[----:B------:R-:W-:Y:S02]  /*1c030*/  ISETP.GT.AND P1, PT, R11, 0x51, P5 ;  /* 0x000000510b00780c */ /* 0x000fe40002f24270 */
        /* <DEDUP_REMOVED lines=39> */
[----:B------:R-:W-:-:S02]  /*1c2b0*/  FSEL R8, R3, RZ, P6 ;  /* 0x000000ff03087208 */ /* 0x000fc40003000000 */
[----:B------:R-:W-:Y:S01]  /*1c2c0*/  FMNMX.FTZ R5, R70, R5, !PT ;  /* 0x0000000546057209 */ /* 0x000fe20007810000 */
[----:B------:R-:W-:Y:S01]  /*1c2d0*/  MUFU.EX2 R45, R45 ;  /* 0x0000002d002d7308 */ /* 0x000fe20000000800 */
[----:B------:R-:W-:Y:S01]  /*1c2e0*/  FSEL R75, R75, -INF , !P1 ;  /* 0xff8000004b4b7808 */ /* 0x000fe20004800000 */
[----:B------:R-:W-:Y:S01]  /*1c2f0*/  FADD.FTZ R8, -R8, R13 ;  /* 0x0000000d08087221 */ /* 0x000fe20000010100 */
[----:B------:R-:W-:Y:S02]  /*1c300*/  FMNMX.FTZ R5, R71, R5, !PT ;  /* 0x0000000547057209 */ /* 0x000fe40007810000 */
[----:B------:R-:W-:Y:S01]  /*1c310*/  LOP3.LUT P6, RZ, R17, 0x2, RZ, 0xc0, !PT ;  /* 0x0000000211ff7812 */ /* 0x000fe200078cc0ff */
[----:B------:R-:W-:Y:S01]  /*1c320*/  FMUL.FTZ R8, R2, R8 ;  /* 0x0000000802087220 */ /* 0x000fe20000410000 */
[----:B------:R-:W-:Y:S01]  /*1c330*/  FMNMX.FTZ R5, R74, R5, !PT ;  /* 0x000000054a057209 */ /* 0x000fe20007810000 */
[----:B------:R-:W-:Y:S01]  /*1c340*/  MUFU.EX2 R48, R48 ;  /* 0x0000003000307308 */ /* 0x000fe20000000800 */
[----:B------:R-:W-:-:S02]  /*1c350*/  ISETP.GT.AND P3, PT, R11, 0x70, P5 ;  /* 0x000000700b00780c */ /* 0x000fc40002f64270 */
[----:B------:R-:W-:Y:S02]  /*1c360*/  FSEL R78, R78, -INF , !P6 ;  /* 0xff8000004e4e7808 */ /* 0x000fe40007000000 */
[----:B------:R-:W-:Y:S02]  /*1c370*/  FMNMX.FTZ R5, R75, R5, !PT ;  /* 0x000000054b057209 */ /* 0x000fe40007810000 */
[----:B------:R-:W-:Y:S01]  /*1c380*/  ISETP.GT.AND P2, PT, R11, 0x71, P5 ;  /* 0x000000710b00780c */ /* 0x000fe20002f44270 */
[----:B------:R-:W0:Y:S01]  /*1c390*/  MUFU.EX2 R8, R8 ;  /* 0x0000000800087308 */ /* 0x000e220000000800 */
[----:B------:R-:W-:Y:S02]  /*1c3a0*/  ISETP.LT.OR P3, PT, R10, 0x71, P3 ;  /* 0x000000710a00780c */ /* 0x000fe40001f61670 */
[----:B------:R-:W-:Y:S02]  /*1c3b0*/  FSEL R79, R79, -INF , !P4 ;  /* 0xff8000004f4f7808 */ /* 0x000fe40006000000 */
[----:B------:R-:W-:-:S02]  /*1c3c0*/  FMNMX.FTZ R5, R78, R5, !PT ;  /* 0x000000054e057209 */ /* 0x000fc40007810000 */
[----:B------:R-:W-:Y:S01]  /*1c3d0*/  ISETP.GT.AND P1, PT, R11, 0x78, P5 ;  /* 0x000000780b00780c */ /* 0x000fe20002f24270 */
[----:B------:R-:W-:Y:S01]  /*1c3e0*/  MUFU.EX2 R49, R49 ;  /* 0x0000003100317308 */ /* 0x000fe20000000800 */
[----:B------:R-:W-:Y:S02]  /*1c3f0*/  ISETP.LT.OR P2, PT, R10, 0x72, P2 ;  /* 0x000000720a00780c */ /* 0x000fe40001741670 */
[----:B------:R-:W-:Y:S02]  /*1c400*/  FSEL R82, R82, -INF , !P3 ;  /* 0xff80000052527808 */ /* 0x000fe40005800000 */
[----:B------:R-:W-:Y:S02]  /*1c410*/  FMNMX.FTZ R5, R79, R5, !PT ;  /* 0x000000054f057209 */ /* 0x000fe40007810000 */
[----:B------:R-:W-:Y:S01]  /*1c420*/  ISETP.GT.AND P5, PT, R11, 0x79, P5 ;  /* 0x000000790b00780c */ /* 0x000fe20002fa4270 */
[----:B------:R-:W-:Y:S01]  /*1c430*/  MUFU.EX2 R52, R52 ;  /* 0x0000003400347308 */ /* 0x000fe20000000800 */
[----:B------:R-:W-:Y:S01]  /*1c440*/  ISETP.LT.OR P1, PT, R10, 0x79, P1 ;  /* 0x000000790a00780c */ /* 0x000fe20000f21670 */
[----:B0-----:R-:W-:Y:S01]  /*1c450*/  FFMA.FTZ R4, R8, R4, R24 ;  /* 0x0000000408047223 */ /* 0x001fe20000010018 */
[----:B------:R-:W-:-:S02]  /*1c460*/  FSEL R83, R83, -INF , !P2 ;  /* 0xff80000053537808 */ /* 0x000fc40005000000 */
[----:B------:R-:W-:Y:S01]  /*1c470*/  FMNMX.FTZ R5, R82, R5, !PT ;  /* 0x0000000552057209 */ /* 0x000fe20007810000 */
[----:B------:R-:W-:-:S01]  /*1c480*/  FADD.FTZ R4, R25, R4 ;  /* 0x0000000419047221 */ /* 0x000fc20000010000 */
[----:B------:R-:W-:Y:S01]  /*1c490*/  ISETP.LT.OR P5, PT, R10, 0x7a, P5 ;  /* 0x0000007a0a00780c */ /* 0x000fe20002fa1670 */
[----:B------:R-:W-:Y:S01]  /*1c4a0*/  MUFU.EX2 R53, R53 ;  /* 0x0000003500357308 */ /* 0x000fe20000000800 */
[----:B------:R-:W-:Y:S02]  /*1c4b0*/  FSEL R86, R86, -INF , !P1 ;  /* 0xff80000056567808 */ /* 0x000fe40004800000 */
[----:B------:R-:W-:Y:S02]  /*1c4c0*/  FMNMX.FTZ R5, R83, R5, !PT ;  /* 0x0000000553057209 */ /* 0x000fe40007810000 */
[----:B------:R-:W-:Y:S02]  /*1c4d0*/  FSEL R87, R87, -INF , !P5 ;  /* 0xff80000057577808 */ /* 0x000fe40006800000 */
[----:B------:R-:W-:Y:S01]  /*1c4e0*/  FMNMX.FTZ R5, R86, R5, !PT ;  /* 0x0000000556057209 */ /* 0x000fe20007810000 */
[----:B------:R-:W-:Y:S01]  /*1c4f0*/  MUFU.EX2 R56, R56 ;  /* 0x0000003800387308 */ /* 0x000fe20000000800 */
[----:B------:R-:W-:-:S02]  /*1c500*/  LOP3.LUT P0, RZ, R17, 0x40000000, RZ, 0xc0, !PT ;  /* 0x4000000011ff7812 */ /* 0x000fc4000780c0ff */
[----:B------:R-:W-:-:S05]  /*1c510*/  FMNMX.FTZ R5, R87, R5, !PT ;  /* 0x0000000557057209 */ /* 0x000fca0007810000 */
[----:B------:R-:W0:Y:S01]  /*1c520*/  SHFL.BFLY PT, R9, R5, 0x2, 0x1f ;  /* 0x0c401f0005097f89 */ /* 0x000e2200000e0000 */
        /* <DEDUP_REMOVED lines=10> */
[----:B------:R-:W-:Y:S01]  /*1c5d0*/  FSETP.NEU.FTZ.AND P1, PT, R5, -INF , PT ;  /* 0xff8000000500780b */ /* 0x000fe20003f3d000 */
[----:B------:R-:W-:-:S02]  /*1c5e0*/  FFMA.FTZ R10, R2, R5, -8 ;  /* 0xc1000000020a7423 */ /* 0x000fc40000010005 */
[----:B------:R-:W-:Y:S01]  /*1c5f0*/  MUFU.EX2 R72, R72 ;  /* 0x0000004800487308 */ /* 0x000fe20000000800 */
[----:B------:R-:W-:Y:S02]  /*1c600*/  FSEL R9, R5, RZ, P1 ;  /* 0x000000ff05097208 */ /* 0x000fe40000800000 */
[----:B------:R-:W-:-:S03]  /*1c610*/  FSEL R11, R10, RZ, P1 ;  /* 0x000000ff0a0b7208 */ /* 0x000fc60000800000 */
[----:B------:R-:W-:Y:S02]  /*1c620*/  FADD.FTZ R9, -R9, R12 ;  /* 0x0000000c09097221 */ /* 0x000fe40000010100 */
[----:B------:R-:W-:Y:S01]  /*1c630*/  MUFU.EX2 R73, R73 ;  /* 0x0000004900497308 */ /* 0x000fe20000000800 */
[----:B------:R-:W-:-:S01]  /*1c640*/  FFMA.FTZ R26, R2, R26, -R11 ;  /* 0x0000001a021a7223 */ /* 0x000fc2000001080b */
[C-C-:B------:R-:W-:Y:S01]  /*1c650*/  FFMA.FTZ R27, R2.reuse, R27, -R11.reuse ;  /* 0x0000001b021b7223 */ /* 0x140fe2000001080b */
[C---:B------:R-:W-:Y:S01]  /*1c660*/  FMUL.FTZ R9, R2.reuse, R9 ;  /* 0x0000000902097220 */ /* 0x040fe20000410000 */
        /* <DEDUP_REMOVED lines=34> */
[----:B------:R-:W-:-:S02]  /*1c890*/  FFMA.FTZ R11, R2, R87, -R11 ;  /* 0x00000057020b7223 */ /* 0x000fc4000001080b */
        /* <DEDUP_REMOVED lines=94> */
[----:B0-----:R-:W-:-:S03]  /*1ce80*/  FADD.FTZ R4, R85, R0 ;  /* 0x0000000055047221 */ /* 0x001fc60000010000 */
[----:B-1----:R-:W-:Y:S01]  /*1ce90*/  FADD.FTZ R0, R11, R10 ;  /* 0x0000000a0b007221 */ /* 0x002fe20000010000 */
[----:B------:R-:W-:Y:S06]  /*1cea0*/  @!P0 BRA `(.L_x_1784) ;  /* 0x0000000000048947 */ /* 0x000fec0003800000 */
[----:B------:R-:W-:Y:S01]  /*1ceb0*/  BPT.TRAP 0x1 ;  /* 0x000000040000795c */ /* 0x000fe20000300000 */
.L_x_1784:
        /* <DEDUP_REMOVED lines=105> */
[----:B------:R-:W-:Y:S02]  /*1d550*/  IMAD.MOV.U32 R15, RZ, RZ, R168 ;  /* 0x000000ffff0f7224 */ /* 0x000fe400078e00a8 */
[----:B------:R-:W-:Y:S01]  /*1d560*/  IMAD.MOV.U32 R14, RZ, RZ, R23 ;  /* 0x000000ffff0e7224 */ /* 0x000fe200078e0017 */
[----:B0-----:R-:W-:Y:S06]  /*1d570*/  @P1 BRA `(.L_x_1785) ;  /* 0xffffffcc00dc1947 */ /* 0x001fec000383ffff */
.L_x_1765:
[----:B------:R-:W-:Y:S05]  /*1d580*/  WARPSYNC.ALL ;  /* 0x0000000000007948 */ /* 0x000fea0003800000 */
[----:B------:R-:W-:Y:S06]  /*1d590*/  BAR.ARV 0x8, 0x180 ;  /* 0x0206000000007b1d */ /* 0x000fec0000002000 */
[----:B------:R-:W-:Y:S05]  /*1d5a0*/  @!P0 BRA `(.L_x_1786) ;  /* 0x0000000000048947 */ /* 0x000fea0003800000 */
[----:B------:R-:W-:Y:S01]  /*1d5b0*/  BPT.TRAP 0x1 ;  /* 0x000000040000795c */ /* 0x000fe20000300000 */
.L_x_1786:
[----:B------:R-:W-:Y:S01]  /*1d5c0*/  IMAD R14, R23, 0x8, R16 ;  /* 0x00000008170e7824 */ /* 0x000fe200078e0210 */
[----:B------:R-:W-:-:S04]  /*1d5d0*/  SHF.L.U32 R7, R168, 0x1f, RZ ;  /* 0x0000001fa8077819 */ /* 0x000fc800000006ff */
[----:B------:R0:W1:Y:S01]  /*1d5e0*/  SYNCS.PHASECHK.TRANS64.TRYWAIT P1, [R14+URZ+0x22850], R7 ;  /* 0x022850070e0075a7 */ /* 0x000062000802017f */
[----:B------:R-:W-:Y:S05]  /*1d5f0*/  @!P0 BRA `(.L_x_1787) ;  /* 0x0000000000048947 */ /* 0x000fea0003800000 */
[----:B------:R-:W-:Y:S01]  /*1d600*/  BPT.TRAP 0x1 ;  /* 0x000000040000795c */ /* 0x000fe20000300000 */
.L_x_1787:
[----:B------:R-:W-:-:S05]  /*1d610*/  VIADD R16, R16, 0x400 ;  /* 0x0000040010107836 */ /* 0x000fca0000000000 */
[----:B------:R-:W-:-:S04]  /*1d620*/  SHF.R.U32.HI R16, RZ, 0x4, R16 ;  /* 0x00000004ff107819 */ /* 0x000fc80000011610 */
[----:B------:R-:W-:-:S04]  /*1d630*/  LOP3.LUT R16, R16, 0x3fff, RZ, 0xc0, !PT ;  /* 0x00003fff10107812 */ /* 0x000fc800078ec0ff */
[----:B------:R-:W-:Y:S01]  /*1d640*/  LOP3.LUT R16, R16, 0x10000, RZ, 0xfc, !PT ;  /* 0x0001000010107812 */ /* 0x000fe200078efcff */
[----:B-1----:R-:W-:Y:S06]  /*1d650*/  @P1 BRA `(.L_x_1788) ;  /* 0x0000000000081947 */ /* 0x002fec0003800000 */
[----:B------:R-:W1:Y:S02]  /*1d660*/  SYNCS.PHASECHK.TRANS64.TRYWAIT P1, [R14+URZ+0x22850], R7 ;  /* 0x022850070e0075a7 */ /* 0x000e64000802017f */
[----:B-1----:R-:W-:Y:S05]  /*1d670*/  @!P1 BRA `(.L_x_1789) ;  /* 0x000000dc00149947 */ /* 0x002fea0003800000 */
.L_x_1788:
[----:B------:R-:W-:Y:S01]  /*1d680*/  IMAD R6, R23, 0x400, R16 ;  /* 0x0000040017067824 */ /* 0x000fe200078e0210 */
[----:B------:R-:W-:Y:S05]  /*1d690*/  WARPSYNC.ALL ;  /* 0x0000000000007948 */ /* 0x000fea0003800000 */
[----:B01----:R-:W-:Y:S01]  /*1d6a0*/  IMAD.MOV.U32 R7, RZ, RZ, 0x40000040 ;  /* 0x40000040ff077424 */ /* 0x003fe200078e00ff */
[----:B------:R-:W-:Y:S01]  /*1d6b0*/  R2UR UR6, R6 ;  /* 0x00000000060672ca */ /* 0x000fe200000e0000 */
[----:B------:R-:W-:Y:S01]  /*1d6c0*/  WARPGROUP.ARRIVE ;  /* 0x00000000000079c5 */ /* 0x000fe20000000000 */
[----:B------:R-:W-:Y:S01]  /*1d6d0*/  ULDC.64 UR4, c[0x0][0x9a0] ;  /* 0x0002680000047ab9 */ /* 0x000fe20000000a00 */
[----:B------:R-:W-:Y:S01]  /*1d6e0*/  IMAD.MOV.U32 R13, RZ, RZ, 0x40000040 ;  /* 0x40000040ff0d7424 */ /* 0x000fe200078e00ff */
[----:B------:R-:W-:-:S02]  /*1d6f0*/  R2UR UR7, R7 ;  /* 0x00000000070772ca */ /* 0x000fc400000e0000 */
[----:B------:R-:W-:-:S04]  /*1d700*/  ISETP.NE.U32.AND P1, PT, RZ, UR4, PT ;  /* 0x00000004ff007c0c */ /* 0x000fc8000bf25070 */
[----:B------:R-:W-:-:S07]  /*1d710*/  ISETP.NE.AND.EX P1, PT, RZ, UR5, PT, P1 ;  /* 0x00000005ff007c0c */ /* 0x000fce000bf25310 */
[----:B------:R-:W-:Y:S06]  /*1d720*/  QGMMA.64x128x32.F32.E4M3.E4M3 R88, R164, gdesc[UR4], R88, gsb0 ;  /* 0x01e00004a4587df3 */ /* 0x000fec0008000858 */
[----:B------:R-:W0:Y:S01]  /*1d730*/  @P1 LDC.64 R10, c[0x0][0x9c8] ;  /* 0x00027200ff0a1b82 */ /* 0x000e220000000a00 */
[----:B------:R-:W-:-:S07]  /*1d740*/  @P1 SHF.R.S32.HI R7, RZ, 0x1f, R195 ;  /* 0x0000001fff071819 */ /* 0x000fce00000114c3 */
[----:B------:R-:W1:Y:S01]  /*1d750*/  @P1 LDC.64 R8, c[0x0][0x9d0] ;  /* 0x00027400ff081b82 */ /* 0x000e620000000a00 */
[----:B------:R-:W-:Y:S01]  /*1d760*/  R2UR UR7, R13 ;  /* 0x000000000d0772ca */ /* 0x000fe200000e0000 */
[----:B0-----:R-:W-:-:S04]  /*1d770*/  @P1 IMAD R12, R7, R10, RZ ;  /* 0x0000000a070c1224 */ /* 0x001fc800078e02ff */
[C---:B------:R-:W-:Y:S02]  /*1d780*/  @P1 IMAD R7, R195.reuse, R11, R12 ;  /* 0x0000000bc3071224 */ /* 0x040fe400078e020c */
[----:B------:R-:W-:Y:S02]  /*1d790*/  VIADD R12, R6, 0x2 ;  /* 0x00000002060c7836 */ /* 0x000fe40000000000 */
[----:B------:R-:W-:-:S03]  /*1d7a0*/  @P1 IMAD.WIDE.U32 R10, R195, R10, RZ ;  /* 0x0000000ac30a1225 */ /* 0x000fc600078e00ff */
[----:B------:R-:W-:Y:S01]  /*1d7b0*/  R2UR UR6, R12 ;  /* 0x000000000c0672ca */ /* 0x000fe200000e0000 */
[----:B------:R-:W-:Y:S02]  /*1d7c0*/  @P1 IMAD.IADD R11, R11, 0x1, R7 ;  /* 0x000000010b0b1824 */ /* 0x000fe400078e0207 */
[----:B-1----:R-:W-:-:S04]  /*1d7d0*/  @P1 IMAD.WIDE.U32 R10, R169, R8, R10 ;  /* 0x00000008a90a1225 */ /* 0x002fc800078e000a */
[----:B------:R-:W-:Y:S01]  /*1d7e0*/  @P1 IMAD R9, R169, R9, R11 ;  /* 0x00000009a9091224 */ /* 0x000fe200078e020b */
[----:B------:R-:W-:-:S04]  /*1d7f0*/  @P1 LEA R8, P2, R10, UR4, 0x2 ;  /* 0x000000040a081c11 */ /* 0x000fc8000f8410ff */
[----:B------:R-:W-:Y:S01]  /*1d800*/  @P1 LEA.HI.X R9, R10, UR5, R9, 0x2, P2 ;  /* 0x000000050a091c11 */ /* 0x000fe200090f1409 */
[----:B------:R-:W-:-:S06]  /*1d810*/  IMAD.MOV.U32 R10, RZ, RZ, 0x3f800000 ;  /* 0x3f800000ff0a7424 */ /* 0x000fcc00078e00ff */
[----:B------:R0:W2:Y:S01]  /*1d820*/  @P1 LDG.E R10, desc[UR42][R8.64] ;  /* 0x0000002a080a1981 */ /* 0x0000a2000c1e1900 */
[----:B------:R-:W-:Y:S02]  /*1d830*/  WARPGROUP.DEPBAR.LE gsb0, 0x0 ;  /* 0x00008000000079c5 */ /* 0x000fe40000010000 */
[----:B------:R-:W-:-:S06]  /*1d840*/  WARPGROUP.ARRIVE ;  /* 0x00000000000079c5 */ /* 0x000fcc0000000000 */
[----:B------:R-:W-:Y:S01]  /*1d850*/  QGMMA.64x128x32.F32.E4M3.E4M3 R88, R160, gdesc[UR4], R88, gsb0 ;  /* 0x01e00004a0587df3 */ /* 0x000fe20008000858 */
[----:B0-----:R-:W-:Y:S02]  /*1d860*/  VIADD R8, R6, 0x4 ;  /* 0x0000000406087836 */ /* 0x001fe40000000000 */
[----:B------:R-:W-:-:S03]  /*1d870*/  IMAD.MOV.U32 R9, RZ, RZ, 0x40000040 ;  /* 0x40000040ff097424 */ /* 0x000fc600078e00ff */
[----:B------:R-:W-:Y:S02]  /*1d880*/  R2UR UR6, R8 ;  /* 0x00000000080672ca */ /* 0x000fe400000e0000 */
[----:B------:R-:W-:Y:S01]  /*1d890*/  R2UR UR7, R9 ;  /* 0x00000000090772ca */ /* 0x000fe200000e0000 */
[----:B------:R-:W-:Y:S02]  /*1d8a0*/  VIADD R6, R6, 0x6 ;  /* 0x0000000606067836 */ /* 0x000fe40000000000 */
[----:B------:R-:W-:Y:S01]  /*1d8b0*/  IMAD.MOV.U32 R7, RZ, RZ, 0x40000040 ;  /* 0x40000040ff077424 */ /* 0x000fe200078e00ff */
[----:B------:R-:W0:Y:S01]  /*1d8c0*/  SHFL.BFLY PT, R11, R4, 0x2, 0x1f ;  /* 0x0c401f00040b7f89 */ /* 0x000e2200000e0000 */
[----:B------:R-:W-:Y:S02]  /*1d8d0*/  WARPGROUP.DEPBAR.LE gsb0, 0x0 ;  /* 0x00008000000079c5 */ /* 0x000fe40000010000 */
[----:B------:R-:W-:-:S06]  /*1d8e0*/  WARPGROUP.ARRIVE ;  /* 0x00000000000079c5 */ /* 0x000fcc0000000000 */
[----:B------:R-:W-:Y:S01]  /*1d8f0*/  QGMMA.64x128x32.F32.E4M3.E4M3 R88, R156, gdesc[UR4], R88, gsb0 ;  /* 0x01e000049c587df3 */ /* 0x000fe20008000858 */
[----:B------:R-:W-:Y:S02]  /*1d900*/  R2UR UR6, R6 ;  /* 0x00000000060672ca */ /* 0x000fe400000e0000 */
[----:B------:R-:W-:Y:S02]  /*1d910*/  R2UR UR7, R7 ;  /* 0x00000000070772ca */ /* 0x000fe400000e0000 */
[----:B------:R-:W1:Y:S01]  /*1d920*/  SHFL.BFLY PT, R7, R0, 0x2, 0x1f ;  /* 0x0c401f0000077f89 */ /* 0x000e6200000e0000 */
[----:B0-----:R-:W-:-:S05]  /*1d930*/  FADD.FTZ R11, R11, R4 ;  /* 0x000000040b0b7221 */ /* 0x001fca0000010000 */
[----:B------:R-:W0:Y:S01]  /*1d940*/  SHFL.BFLY PT, R6, R11, 0x1, 0x1f ;  /* 0x0c201f000b067f89 */ /* 0x000e2200000e0000 */
[----:B-1----:R-:W-:-:S05]  /*1d950*/  FADD.FTZ R7, R7, R0 ;  /* 0x0000000007077221 */ /* 0x002fca0000010000 */
[----:B------:R-:W1:Y:S01]  /*1d960*/  SHFL.BFLY PT, R8, R7, 0x1, 0x1f ;  /* 0x0c201f0007087f89 */ /* 0x000e6200000e0000 */
[----:B0-----:R-:W-:-:S05]  /*1d970*/  FADD.FTZ R12, R11, R6 ;  /* 0x000000060b0c7221 */ /* 0x001fca0000010000 */
[C---:B------:R-:W-:Y:S01]  /*1d980*/  FSETP.NE.FTZ.AND P1, PT, R12.reuse, RZ, PT ;  /* 0x000000ff0c00720b */ /* 0x040fe20003f35000 */
[----:B------:R-:W-:Y:S01]  /*1d990*/  FMUL.FTZ R4, R12, 0.00390625 ;  /* 0x3b8000000c047820 */ /* 0x000fe20000410000 */
[----:B------:R-:W-:-:S04]  /*1d9a0*/  IMAD.MOV.U32 R9, RZ, RZ, RZ ;  /* 0x000000ffff097224 */ /* 0x000fc800078e00ff */
[----:B------:R-:W-:Y:S01]  /*1d9b0*/  FSETP.NE.FTZ.AND P2, PT, R4, RZ, PT ;  /* 0x000000ff0400720b */ /* 0x000fe20003f55000 */
[----:B-1----:R-:W-:-:S04]  /*1d9c0*/  FADD.FTZ R8, R7, R8 ;  /* 0x0000000807087221 */ /* 0x002fc80000010000 */
[----:B------:R-:W-:Y:S02]  /*1d9d0*/  FMUL.FTZ R13, R8, 0.00390625 ;  /* 0x3b800000080d7820 */ /* 0x000fe40000410000 */
[----:B------:R-:W-:Y:S03]  /*1d9e0*/  @P1 MUFU.RCP R9, R12 ;  /* 0x0000000c00091308 */ /* 0x000fe60000001000 */
[----:B------:R-:W-:Y:S01]  /*1d9f0*/  FSETP.NE.FTZ.AND P3, PT, R13, RZ, PT ;  /* 0x000000ff0d00720b */ /* 0x000fe20003f75000 */
[----:B------:R-:W-:Y:S02]  /*1da00*/  WARPGROUP.DEPBAR.LE gsb0, 0x0 ;  /* 0x00008000000079c5 */ /* 0x000fe40000010000 */
[----:B------:R-:W-:-:S06]  /*1da10*/  WARPGROUP.ARRIVE ;  /* 0x00000000000079c5 */ /* 0x000fcc0000000000 */
[----:B------:R-:W-:Y:S01]  /*1da20*/  QGMMA.64x128x32.F32.E4M3.E4M3 R88, R152, gdesc[UR4], R88, gsb0 ;  /* 0x01e0000498587df3 */ /* 0x000fe20008000858 */
[----:B------:R-:W-:Y:S01]  /*1da30*/  FSETP.NE.FTZ.AND P1, PT, R8, RZ, PT ;  /* 0x000000ff0800720b */ /* 0x000fe20003f35000 */
[----:B------:R-:W-:Y:S01]  /*1da40*/  IMAD.MOV.U32 R11, RZ, RZ, RZ ;  /* 0x000000ffff0b7224 */ /* 0x000fe200078e00ff */
[----:B------:R-:W0:Y:S08]  /*1da50*/  @P2 MUFU.LG2 R4, R4 ;  /* 0x0000000400042308 */ /* 0x000e300000000c00 */
[----:B------:R-:W1:Y:S08]  /*1da60*/  @P3 MUFU.LG2 R6, R13 ;  /* 0x0000000d00063308 */ /* 0x000e700000000c00 */
[----:B------:R-:W3:Y:S01]  /*1da70*/  @P1 MUFU.RCP R11, R8 ;  /* 0x00000008000b1308 */ /* 0x000ee20000001000 */
[C---:B------:R-:W-:Y:S01]  /*1da80*/  @P2 FMUL.FTZ R0, R2.reuse, 0.69314718246459960938 ;  /* 0x3f31721802002820 */ /* 0x040fe20000410000 */
[----:B------:R-:W-:Y:S01]  /*1da90*/  @P3 FMUL.FTZ R15, R2, 0.69314718246459960938 ;  /* 0x3f317218020f3820 */ /* 0x000fe20000410000 */
[----:B0-----:R-:W-:Y:S01]  /*1daa0*/  @P2 FMUL.FTZ R7, R4, 0.69314718246459960938 ;  /* 0x3f31721804072820 */ /* 0x001fe20000410000 */
        /* <DEDUP_REMOVED lines=10> */
.L_x_1790:
[----:B------:R-:W-:Y:S02]  /*1db50*/  VIADD R14, R14, 0x22860 ;  /* 0x000228600e0e7836 */ /* 0x000fe40000000000 */
[-C--:B------:R-:W-:Y:S01]  /*1db60*/  FMUL.FTZ R0, R88, R9.reuse ;  /* 0x0000000958007220 */ /* 0x080fe20000410000 */
[----:B------:R-:W-:Y:S02]  /*1db70*/  IMAD.U32 R3, RZ, RZ, UR38 ;  /* 0x00000026ff037e24 */ /* 0x000fe4000f8e00ff */
[-C--:B------:R-:W-:Y:S01]  /*1db80*/  FMUL.FTZ R93, R93, R9.reuse ;  /* 0x000000095d5d7220 */ /* 0x080fe20000410000 */
[----:B------:R-:W-:Y:S02]  /*1db90*/  VIADD R23, R23, 0x1 ;  /* 0x0000000117177836 */ /* 0x000fe40000000000 */
[-C--:B------:R-:W-:Y:S01]  /*1dba0*/  FMUL.FTZ R96, R96, R9.reuse ;  /* 0x0000000960607220 */ /* 0x080fe20000410000 */
[-C--:B------:R-:W-:Y:S01]  /*1dbb0*/  FMUL.FTZ R12, R101, R9.reuse ;  /* 0x00000009650c7220 */ /* 0x080fe20000410000 */
[----:B------:R-:W-:Y:S01]  /*1dbc0*/  PRMT R14, R3, 0x654, R14 ;  /* 0x00000654030e7816 */ /* 0x000fe2000000000e */
[-C--:B------:R-:W-:Y:S01]  /*1dbd0*/  FMUL.FTZ R29, R104, R9.reuse ;  /* 0x00000009681d7220 */ /* 0x080fe20000410000 */
[----:B------:R-:W-:Y:S01]  /*1dbe0*/  ISETP.NE.AND P1, PT, R23, 0x2, PT ;  /* 0x000000021700780c */ /* 0x000fe20003f25270 */
[-C--:B------:R-:W-:Y:S01]  /*1dbf0*/  FMUL.FTZ R33, R109, R9.reuse ;  /* 0x000000096d217220 */ /* 0x080fe20000410000 */
[----:B------:R0:W-:Y:S01]  /*1dc00*/  SYNCS.ARRIVE.TRANS64.RED.A1T0 RZ, [R14+URZ], RZ ;  /* 0x000000ff0eff79a7 */ /* 0x0001e2000810043f */
[-C--:B------:R-:W-:Y:S01]  /*1dc10*/  FMUL.FTZ R112, R112, R9.reuse ;  /* 0x0000000970707220 */ /* 0x080fe20000410000 */
        /* <DEDUP_REMOVED lines=62> */
.L_x_1674:
        /* <DEDUP_REMOVED lines=9> */
[----:B------:R0:W2:Y:S01]  /*1e090*/  LDS.128 R192, [R16+0x228d0] ;  /* 0x0228d00010c07984 */ /* 0x0000a20000000c00 */
        /* <DEDUP_REMOVED lines=13> */
[----:B------:R-:W-:Y:S01]  /*1e170*/  ISETP.EQ.OR P0, PT, R2, 0x3, !P0 ;  /* 0x000000030200780c */ /* 0x000fe20004702670 */
[----:B------:R0:W5:Y:S03]  /*1e180*/  LDG.E.CONSTANT R4, desc[UR42][R4.64] ;  /* 0x0000002a04047981 */ /* 0x000166000c1e9900 */
[----:B------:R-:W-:Y:S02]  /*1e190*/  SEL R3, R0, R7, P0 ;  /* 0x0000000700037207 */ /* 0x000fe40000000000 */
[----:B------:R-:W-:Y:S01]  /*1e1a0*/  SEL R0, R7, R0, P0 ;  /* 0x0000000007007207 */ /* 0x000fe20000000000 */
[----:B------:R-:W-:Y:S01]  /*1e1b0*/  UMOV UR4, 0xffffffff ;  /* 0xffffffff00047882 */ /* 0x000fe20000000000 */
[----:B------:R-:W-:Y:S02]  /*1e1c0*/  SEL R13, R92, R93, P0 ;  /* 0x0000005d5c0d7207 */ /* 0x000fe40000000000 */
[----:B------:R-:W-:Y:S01]  /*1e1d0*/  SEL R2, R93, R92, P0 ;  /* 0x0000005c5d027207 */ /* 0x000fe20000000000 */
[----:B---3--:R-:W-:-:S03]  /*1e1e0*/  IMAD.WIDE R26, R6, 0x2, R60 ;  /* 0x00000002061a7825 */ /* 0x008fc600078e023c */
[C---:B------:R-:W-:Y:S02]  /*1e1f0*/  IADD3 R103, P5, R26.reuse, 0x4060, RZ ;  /* 0x000040601a677810 */ /* 0x040fe40007fbe0ff */
[----:B------:R-:W-:Y:S02]  /*1e200*/  IADD3 R25, P1, R26, 0x4040, RZ ;  /* 0x000040401a197810 */ /* 0x000fe40007f3e0ff */
[----:B------:R-:W-:Y:S02]  /*1e210*/  LOP3.LUT R102, R103, 0x380, RZ, 0xc0, !PT ;  /* 0x0000038067667812 */ /* 0x000fe400078ec0ff */
[----:B-----5:R-:W-:Y:S02]  /*1e220*/  LOP3.LUT R24, R25, 0x380, RZ, 0xc0, !PT ;  /* 0x0000038019187812 */ /* 0x020fe400078ec0ff */
[----:B------:R-:W-:Y:S02]  /*1e230*/  SHF.R.U64 R102, R102, 0x3, RZ ;  /* 0x0000000366667819 */ /* 0x000fe400000012ff */
[----:B------:R-:W-:-:S02]  /*1e240*/  SHF.R.U64 R24, R24, 0x3, RZ ;  /* 0x0000000318187819 */ /* 0x000fc400000012ff */
[----:B------:R-:W-:Y:S01]  /*1e250*/  LOP3.LUT R102, R102, R103, RZ, 0x3c, !PT ;  /* 0x0000006766667212 */ /* 0x000fe200078e3cff */
[--C-:B------:R-:W-:Y:S01]  /*1e260*/  IMAD.X R103, RZ, RZ, R27.reuse, P5 ;  /* 0x000000ffff677224 */ /* 0x100fe200028e061b */
[----:B------:R-:W-:Y:S01]  /*1e270*/  LOP3.LUT R24, R24, R25, RZ, 0x3c, !PT ;  /* 0x0000001918187212 */ /* 0x000fe200078e3cff */
[----:B------:R-:W-:Y:S01]  /*1e280*/  IMAD.X R25, RZ, RZ, R27, P1 ;  /* 0x000000ffff197224 */ /* 0x000fe200008e061b */
[C---:B------:R-:W-:Y:S02]  /*1e290*/  IADD3 R21, P2, R26.reuse, 0x4020, RZ ;  /* 0x000040201a157810 */ /* 0x040fe40007f5e0ff */
[C---:B------:R-:W-:Y:S02]  /*1e2a0*/  IADD3 R15, P3, R26.reuse, 0x4000, RZ ;  /* 0x000040001a0f7810 */ /* 0x040fe40007f7e0ff */
[C---:B------:R-:W-:Y:S02]  /*1e2b0*/  IADD3 R11, P4, R26.reuse, 0x60, RZ ;  /* 0x000000601a0b7810 */ /* 0x040fe40007f9e0ff */
[----:B------:R-:W-:-:S02]  /*1e2c0*/  IADD3 R9, P5, R26, 0x40, RZ ;  /* 0x000000401a097810 */ /* 0x000fc40007fbe0ff */
[----:B------:R-:W-:Y:S02]  /*1e2d0*/  IADD3 R7, P1, R26, 0x20, RZ ;  /* 0x000000201a077810 */ /* 0x000fe40007f3e0ff */
[----:B------:R-:W-:Y:S02]  /*1e2e0*/  LOP3.LUT R20, R21, 0x380, RZ, 0xc0, !PT ;  /* 0x0000038015147812 */ /* 0x000fe400078ec0ff */
[----:B------:R-:W-:Y:S02]  /*1e2f0*/  LOP3.LUT R14, R15, 0x380, RZ, 0xc0, !PT ;  /* 0x000003800f0e7812 */ /* 0x000fe400078ec0ff */
[----:B------:R-:W-:Y:S02]  /*1e300*/  LOP3.LUT R10, R11, 0x380, RZ, 0xc0, !PT ;  /* 0x000003800b0a7812 */ /* 0x000fe400078ec0ff */
[----:B------:R-:W-:Y:S02]  /*1e310*/  LOP3.LUT R8, R9, 0x380, RZ, 0xc0, !PT ;  /* 0x0000038009087812 */ /* 0x000fe400078ec0ff */
[----:B------:R-:W-:-:S02]  /*1e320*/  LOP3.LUT R6, R7, 0x380, RZ, 0xc0, !PT ;  /* 0x0000038007067812 */ /* 0x000fc400078ec0ff */
[----:B0-----:R-:W-:Y:S02]  /*1e330*/  LOP3.LUT R5, R26, 0x380, RZ, 0xc0, !PT ;  /* 0x000003801a057812 */ /* 0x001fe400078ec0ff */
[----:B------:R-:W-:Y:S02]  /*1e340*/  SHF.R.U64 R20, R20, 0x3, RZ ;  /* 0x0000000314147819 */ /* 0x000fe400000012ff */
[----:B------:R-:W-:Y:S02]  /*1e350*/  SHF.R.U64 R14, R14, 0x3, RZ ;  /* 0x000000030e0e7819 */ /* 0x000fe400000012ff */
[----:B------:R-:W-:Y:S02]  /*1e360*/  SHF.R.U64 R10, R10, 0x3, RZ ;  /* 0x000000030a0a7819 */ /* 0x000fe400000012ff */
[----:B------:R-:W-:Y:S02]  /*1e370*/  SHF.R.U64 R8, R8, 0x3, RZ ;  /* 0x0000000308087819 */ /* 0x000fe400000012ff */
[----:B------:R-:W-:-:S02]  /*1e380*/  SHF.R.U64 R6, R6, 0x3, RZ ;  /* 0x0000000306067819 */ /* 0x000fc400000012ff */
        /* <DEDUP_REMOVED lines=12> */
[----:B------:R-:W-:Y:S02]  /*1e450*/  MOV R102, R102 ;  /* 0x0000006600667202 */ /* 0x000fe40000000f00 */
[----:B------:R-:W-:Y:S02]  /*1e460*/  MOV R107, R26 ;  /* 0x0000001a006b7202 */ /* 0x000fe40000000f00 */
[----:B------:R-:W-:Y:S02]  /*1e470*/  MOV R101, R24 ;  /* 0x0000001800657202 */ /* 0x000fe40000000f00 */
[----:B------:R-:W-:Y:S02]  /*1e480*/  MOV R100, R20 ;  /* 0x0000001400647202 */ /* 0x000fe40000000f00 */
[----:B------:R-:W-:Y:S02]  /*1e490*/  MOV R103, R14 ;  /* 0x0000000e00677202 */ /* 0x000fe40000000f00 */
[----:B------:R-:W-:-:S02]  /*1e4a0*/  MOV R106, R10 ;  /* 0x0000000a006a7202 */ /* 0x000fc40000000f00 */
[----:B------:R-:W-:Y:S02]  /*1e4b0*/  MOV R105, R8 ;  /* 0x0000000800697202 */ /* 0x000fe40000000f00 */
[----:B------:R-:W-:Y:S01]  /*1e4c0*/  MOV R104, R6 ;  /* 0x0000000600687202 */ /* 0x000fe20000000f00 */
[----:B------:R-:W-:Y:S06]  /*1e4d0*/  BRA.DIV UR4, `(.L_x_1793) ;  /* 0x000000ce04907947 */ /* 0x000fec000b800000 */
[----:B------:R-:W-:Y:S01]  /*1e4e0*/  SEL R76, R108, R33, P0 ;  /* 0x000000216c4c7207 */ /* 0x000fe20000000000 */
[----:B------:R-:W-:Y:S01]  /*1e4f0*/  SHFL.IDX PT, R95, R13, R4, 0x1c1f ;  /* 0x001c1f040d5f7589 */ /* 0x000fe200000e0000 */
[----:B------:R-:W-:Y:S02]  /*1e500*/  SEL R71, R49, R41, P0 ;  /* 0x0000002931477207 */ /* 0x000fe40000000000 */
[----:B------:R-:W-:Y:S02]  /*1e510*/  LOP3.LUT R25, R4, 0x2, RZ, 0x3c, !PT ;  /* 0x0000000204197812 */ /* 0x000fe400078e3cff */
        /* <DEDUP_REMOVED lines=47> */
[----:B------:R-:W3:Y:S01]  /*1e810*/  SHFL.IDX PT, R10, R10, R25, 0x1c1f ;  /* 0x001c1f190a0a7589 */ /* 0x000ee200000e0000 */
        /* <DEDUP_REMOVED lines=8> */
[----:B------:R-:W-:Y:S01]  /*1e8a0*/  SHFL.IDX PT, R47, R76, R4, 0x1c1f ;  /* 0x001c1f044c2f7589 */ /* 0x000fe200000e0000 */
[----:B------:R-:W-:-:S02]  /*1e8b0*/  SEL R53, R114, R115, P0 ;  /* 0x0000007372357207 */ /* 0x000fc40000000000 */
[----:B------:R-:W-:Y:S01]  /*1e8c0*/  SEL R56, R118, R119, P0 ;  /* 0x0000007776387207 */ /* 0x000fe20000000000 */
[----:B------:R-:W5:Y:S01]  /*1e8d0*/  SHFL.IDX PT, R114, R31, R25, 0x1c1f ;  /* 0x001c1f191f727589 */ /* 0x000f6200000e0000 */
        /* <DEDUP_REMOVED lines=30> */
[----:B------:R-:W-:Y:S02]  /*1eac0*/  SEL R98, R95, R2, P0 ;  /* 0x000000025f627207 */ /* 0x000fe40000000000 */
[----:B---3--:R-:W-:Y:S01]  /*1ead0*/  SEL R94, R78, R10, P0 ;  /* 0x0000000a4e5e7207 */ /* 0x008fe20000000000 */
[----:B------:R-:W3:Y:S01]  /*1eae0*/  SHFL.IDX PT, R115, R9, R25, 0x1c1f ;  /* 0x001c1f1909737589 */ /* 0x000ee200000e0000 */
[----:B------:R-:W-:-:S02]  /*1eaf0*/  SEL R95, R2, R95, P0 ;  /* 0x0000005f025f7207 */ /* 0x000fc40000000000 */
[----:B----4-:R-:W-:Y:S01]  /*1eb00*/  SEL R2, R3, R33, P0 ;  /* 0x0000002103027207 */ /* 0x010fe20000000000 */
[----:B------:R-:W-:Y:S01]  /*1eb10*/  SHFL.IDX PT, R43, R30, R25, 0x1c1f ;  /* 0x001c1f191e2b7589 */ /* 0x000fe200000e0000 */
[----:B------:R-:W-:-:S03]  /*1eb20*/  SEL R3, R33, R3, P0 ;  /* 0x0000000321037207 */ /* 0x000fc60000000000 */
[----:B------:R5:W4:Y:S04]  /*1eb30*/  SHFL.IDX PT, R31, R39, R25, 0x1c1f ;  /* 0x001c1f19271f7589 */ /* 0x000b2800000e0000 */
[----:B------:R3:W1:Y:S04]  /*1eb40*/  SHFL.IDX PT, R117, R40, R25, 0x1c1f ;  /* 0x001c1f1928757589 */ /* 0x00066800000e0000 */
[----:B------:R-:W2:Y:S01]  /*1eb50*/  SHFL.IDX PT, R118, R7, R25, 0x1c1f ;  /* 0x001c1f1907767589 */ /* 0x000ea200000e0000 */
[----:B-----5:R-:W-:-:S03]  /*1eb60*/  SEL R39, R114, R112, P0 ;  /* 0x0000007072277207 */ /* 0x020fc60000000000 */
[----:B------:R-:W5:Y:S01]  /*1eb70*/  SHFL.IDX PT, R28, R28, R25, 0x1c1f ;  /* 0x001c1f191c1c7589 */ /* 0x000f6200000e0000 */
[----:B0-----:R-:W-:Y:S02]  /*1eb80*/  SEL R93, R108, R20, P0 ;  /* 0x000000146c5d7207 */ /* 0x001fe40000000000 */
[----:B------:R-:W-:Y:S01]  /*1eb90*/  SEL R76, R20, R108, P0 ;  /* 0x0000006c144c7207 */ /* 0x000fe20000000000 */
[----:B------:R-:W-:Y:S01]  /*1eba0*/  SHFL.IDX PT, R27, R27, R25, 0x1c1f ;  /* 0x001c1f191b1b7589 */ /* 0x000fe200000e0000 */
[----:B---3--:R-:W-:-:S03]  /*1ebb0*/  SEL R40, R44, R115, P0 ;  /* 0x000000732c287207 */ /* 0x008fc60000000000 */
[----:B------:R-:W-:Y:S04]  /*1ebc0*/  SHFL.IDX PT, R26, R26, R25, 0x1c1f ;  /* 0x001c1f191a1a7589 */ /* 0x000fe800000e0000 */
[----:B------:R0:W3:Y:S01]  /*1ebd0*/  SHFL.IDX PT, R96, R77, R4, 0x1c1f ;  /* 0x001c1f044d607589 */ /* 0x0000e200000e0000 */
[----:B----4-:R-:W-:-:S03]  /*1ebe0*/  SEL R80, R84, R31, P0 ;  /* 0x0000001f54507207 */ /* 0x010fc60000000000 */
[----:B------:R4:W-:Y:S01]  /*1ebf0*/  SHFL.IDX PT, R85, R81, R4, 0x1c1f ;  /* 0x001c1f0451557589 */ /* 0x0009e200000e0000 */
[----:B-1----:R-:W-:Y:S02]  /*1ec00*/  SEL R49, R91, R117, P0 ;  /* 0x000000755b317207 */ /* 0x002fe40000000000 */
[----:B------:R-:W-:Y:S01]  /*1ec10*/  SEL R50, R117, R91, P0 ;  /* 0x0000005b75327207 */ /* 0x000fe20000000000 */
[----:B------:R1:W-:Y:S01]  /*1ec20*/  SHFL.IDX PT, R72, R55, R4, 0x1c1f ;  /* 0x001c1f0437487589 */ /* 0x0003e200000e0000 */
[----:B--2---:R-:W-:Y:S02]  /*1ec30*/  SEL R53, R89, R118, P0 ;  /* 0x0000007659357207 */ /* 0x004fe40000000000 */
[----:B0-----:R-:W-:Y:S01]  /*1ec40*/  SEL R77, R10, R78, P0 ;  /* 0x0000004e0a4d7207 */ /* 0x001fe20000000000 */
[----:B------:R0:W-:Y:S01]  /*1ec50*/  SHFL.IDX PT, R70, R58, R4, 0x1c1f ;  /* 0x001c1f043a467589 */ /* 0x0001e200000e0000 */
[----:B------:R-:W-:Y:S02]  /*1ec60*/  SEL R78, R47, R0, P0 ;  /* 0x000000002f4e7207 */ /* 0x000fe40000000000 */
[----:B----4-:R-:W-:Y:S01]  /*1ec70*/  SEL R81, R31, R84, P0 ;  /* 0x000000541f517207 */ /* 0x010fe20000000000 */
[----:B------:R2:W-:Y:S01]  /*1ec80*/  SHFL.IDX PT, R88, R57, R4, 0x1c1f ;  /* 0x001c1f0439587589 */ /* 0x0005e200000e0000 */
[----:B-----5:R-:W-:-:S02]  /*1ec90*/  SEL R56, R28, R87, P0 ;  /* 0x000000571c387207 */ /* 0x020fc40000000000 */
[----:B-1----:R-:W-:Y:S01]  /*1eca0*/  SEL R55, R87, R28, P0 ;  /* 0x0000001c57377207 */ /* 0x002fe20000000000 */
[----:B------:R1:W-:Y:S01]  /*1ecb0*/  SHFL.IDX PT, R86, R66, R4, 0x1c1f ;  /* 0x001c1f0442567589 */ /* 0x0003e200000e0000 */
[----:B------:R-:W-:Y:S02]  /*1ecc0*/  SEL R0, R0, R47, P0 ;  /* 0x0000002f00007207 */ /* 0x000fe40000000000 */
[----:B0-----:R-:W-:Y:S01]  /*1ecd0*/  SEL R58, R24, R73, P0 ;  /* 0x00000049183a7207 */ /* 0x001fe20000000000 */
[----:B------:R-:W-:Y:S01]  /*1ece0*/  SHFL.IDX PT, R92, R65, R4, 0x1c1f ;  /* 0x001c1f04415c7589 */ /* 0x000fe200000e0000 */
[----:B---3--:R-:W-:Y:S02]  /*1ecf0*/  SEL R20, R96, R29, P0 ;  /* 0x0000001d60147207 */ /* 0x008fe40000000000 */
[----:B--2---:R-:W-:Y:S01]  /*1ed00*/  SEL R57, R73, R24, P0 ;  /* 0x0000001849397207 */ /* 0x004fe20000000000 */
[----:B------:R0:W-:Y:S01]  /*1ed10*/  SHFL.IDX PT, R90, R67, R4, 0x1c1f ;  /* 0x001c1f04435a7589 */ /* 0x0001e200000e0000 */
[----:B-1----:R-:W-:-:S03]  /*1ed20*/  SEL R66, R27, R69, P0 ;  /* 0x000000451b427207 */ /* 0x002fc60000000000 */
[----:B------:R1:W2:Y:S04]  /*1ed30*/  SHFL.IDX PT, R45, R21, R25, 0x1c1f ;  /* 0x001c1f19152d7589 */ /* 0x0002a800000e0000 */
[----:B------:R3:W-:Y:S01]  /*1ed40*/  SHFL.IDX PT, R116, R38, R25, 0x1c1f ;  /* 0x001c1f1926747589 */ /* 0x0007e200000e0000 */
[----:B0-----:R-:W-:-:S03]  /*1ed50*/  SEL R67, R71, R26, P0 ;  /* 0x0000001a47437207 */ /* 0x001fc60000000000 */
[----:B------:R0:W4:Y:S01]  /*1ed60*/  SHFL.IDX PT, R30, R42, R25, 0x1c1f ;  /* 0x001c1f192a1e7589 */ /* 0x00012200000e0000 */
[----:B-1----:R-:W-:Y:S01]  /*1ed70*/  SEL R21, R29, R96, P0 ;  /* 0x000000601d157207 */ /* 0x002fe20000000000 */
[----:B------:R-:W-:Y:S02]  /*1ed80*/  IMAD.MOV.U32 R96, RZ, RZ, RZ ;  /* 0x000000ffff607224 */ /* 0x000fe400078e00ff */
[----:B------:R1:W5:Y:S01]  /*1ed90*/  SHFL.IDX PT, R9, R41, R25, 0x1c1f ;  /* 0x001c1f1929097589 */ /* 0x00036200000e0000 */
[----:B---3--:R-:W-:-:S03]  /*1eda0*/  SEL R38, R112, R114, P0 ;  /* 0x0000007270267207 */ /* 0x008fc60000000000 */
[----:B------:R-:W3:Y:S01]  /*1edb0*/  SHFL.IDX PT, R35, R35, R25, 0x1c1f ;  /* 0x001c1f1923237589 */ /* 0x000ee200000e0000 */
[----:B0-----:R-:W-:-:S03]  /*1edc0*/  SEL R42, R46, R43, P0 ;  /* 0x0000002b2e2a7207 */ /* 0x001fc60000000000 */
[----:B------:R-:W0:Y:S01]  /*1edd0*/  SHFL.IDX PT, R32, R32, R25, 0x1c1f ;  /* 0x001c1f1920207589 */ /* 0x000e2200000e0000 */
[----:B------:R-:W-:Y:S02]  /*1ede0*/  SEL R43, R43, R46, P0 ;  /* 0x0000002e2b2b7207 */ /* 0x000fe40000000000 */
[----:B-1----:R-:W-:Y:S01]  /*1edf0*/  SEL R41, R115, R44, P0 ;  /* 0x0000002c73297207 */ /* 0x002fe20000000000 */
[----:B------:R1:W0:Y:S01]  /*1ee00*/  SHFL.IDX PT, R8, R59, R25, 0x1c1f ;  /* 0x001c1f193b087589 */ /* 0x00022200000e0000 */
[----:B--2---:R-:W-:Y:S02]  /*1ee10*/  SEL R44, R111, R45, P0 ;  /* 0x0000002d6f2c7207 */ /* 0x004fe40000000000 */
[----:B------:R-:W-:Y:S01]  /*1ee20*/  SEL R45, R45, R111, P0 ;  /* 0x0000006f2d2d7207 */ /* 0x000fe20000000000 */
[----:B------:R2:W0:Y:S04]  /*1ee30*/  SHFL.IDX PT, R119, R54, R25, 0x1c1f ;  /* 0x001c1f1936777589 */ /* 0x00042800000e0000 */
[----:B------:R3:W-:Y:S01]  /*1ee40*/  SHFL.IDX PT, R7, R68, R25, 0x1c1f ;  /* 0x001c1f1944077589 */ /* 0x0007e200000e0000 */
[----:B----4-:R-:W-:-:S02]  /*1ee50*/  SEL R84, R85, R30, P0 ;  /* 0x0000001e55547207 */ /* 0x010fc40000000000 */
[----:B-1----:R-:W-:Y:S01]  /*1ee60*/  SEL R59, R69, R27, P0 ;  /* 0x0000001b453b7207 */ /* 0x002fe20000000000 */
[----:B------:R-:W1:Y:S01]  /*1ee70*/  SHFL.IDX PT, R62, R62, R25, 0x1c1f ;  /* 0x001c1f193e3e7589 */ /* 0x000e6200000e0000 */
[----:B-----5:R-:W-:Y:S02]  /*1ee80*/  SEL R51, R52, R9, P0 ;  /* 0x0000000934337207 */ /* 0x020fe40000000000 */
[----:B--2---:R-:W-:Y:S01]  /*1ee90*/  SEL R54, R118, R89, P0 ;  /* 0x0000005976367207 */ /* 0x004fe20000000000 */
[----:B------:R-:W-:Y:S01]  /*1eea0*/  SHFL.IDX PT, R109, R48, R4, 0x1c1f ;  /* 0x001c1f04306d7589 */ /* 0x000fe200000e0000 */
[----:B---3--:R-:W-:Y:S02]  /*1eeb0*/  SEL R69, R70, R35, P0 ;  /* 0x0000002346457207 */ /* 0x008fe40000000000 */
[----:B------:R-:W-:Y:S01]  /*1eec0*/  SEL R68, R26, R71, P0 ;  /* 0x000000471a447207 */ /* 0x000fe20000000000 */
[----:B------:R2:W3:Y:S01]  /*1eed0*/  SHFL.IDX PT, R113, R36, R25, 0x1c1f ;  /* 0x001c1f1924717589 */ /* 0x0004e200000e0000 */
[----:B0-----:R-:W-:-:S02]  /*1eee0*/  SEL R71, R72, R32, P0 ;  /* 0x0000002048477207 */ /* 0x001fc40000000000 */
[----:B------:R-:W-:Y:S01]  /*1eef0*/  SEL R85, R30, R85, P0 ;  /* 0x000000551e557207 */ /* 0x000fe20000000000 */
[----:B------:R-:W0:Y:S01]  /*1ef00*/  SHFL.IDX PT, R34, R34, R25, 0x1c1f ;  /* 0x001c1f1922227589 */ /* 0x000e2200000e0000 */
[----:B------:R-:W-:Y:S02]  /*1ef10*/  SEL R73, R86, R8, P0 ;  /* 0x0000000856497207 */ /* 0x000fe40000000000 */
[----:B------:R-:W-:Y:S01]  /*1ef20*/  SEL R52, R9, R52, P0 ;  /* 0x0000003409347207 */ /* 0x000fe20000000000 */
[----:B------:R4:W4:Y:S01]  /*1ef30*/  SHFL.IDX PT, R5, R5, R4, 0x1c1f ;  /* 0x001c1f0405057589 */ /* 0x00092200000e0000 */
[----:B------:R-:W-:Y:S02]  /*1ef40*/  SEL R87, R88, R119, P0 ;  /* 0x0000007758577207 */ /* 0x000fe40000000000 */
[----:B--2---:R-:W-:Y:S01]  /*1ef50*/  SEL R36, R82, R37, P0 ;  /* 0x0000002552247207 */ /* 0x004fe20000000000 */
[----:B------:R2:W2:Y:S01]  /*1ef60*/  SHFL.IDX PT, R65, R63, R4, 0x1c1f ;  /* 0x001c1f043f417589 */ /* 0x0004a200000e0000 */
[----:B------:R-:W-:-:S02]  /*1ef70*/  SEL R37, R37, R82, P0 ;  /* 0x0000005225257207 */ /* 0x000fc40000000000 */
[----:B------:R-:W-:Y:S01]  /*1ef80*/  SEL R82, R83, R116, P0 ;  /* 0x0000007453527207 */ /* 0x000fe20000000000 */
[----:B------:R0:W2:Y:S01]  /*1ef90*/  SHFL.IDX PT, R4, R64, R25, 0x1c1f ;  /* 0x001c1f1940047589 */ /* 0x0000a200000e0000 */
[----:B-1----:R-:W-:Y:S02]  /*1efa0*/  SEL R91, R92, R62, P0 ;  /* 0x0000003e5c5b7207 */ /* 0x002fe40000000000 */
[----:B------:R-:W-:Y:S01]  /*1efb0*/  SEL R89, R90, R7, P0 ;  /* 0x000000075a597207 */ /* 0x000fe20000000000 */
[----:B------:R1:W1:Y:S01]  /*1efc0*/  SHFL.IDX PT, R14, R6, R25, 0x1c1f ;  /* 0x001c1f19060e7589 */ /* 0x00026200000e0000 */
[----:B------:R-:W-:Y:S02]  /*1efd0*/  SEL R83, R116, R83, P0 ;  /* 0x0000005374537207 */ /* 0x000fe40000000000 */
[----:B------:R-:W-:Y:S02]  /*1efe0*/  SEL R72, R32, R72, P0 ;  /* 0x0000004820487207 */ /* 0x000fe40000000000 */
[----:B---3--:R-:W-:-:S02]  /*1eff0*/  SEL R46, R110, R113, P0 ;  /* 0x000000716e2e7207 */ /* 0x008fc40000000000 */
[----:B------:R-:W-:Y:S02]  /*1f000*/  SEL R47, R113, R110, P0 ;  /* 0x0000006e712f7207 */ /* 0x000fe40000000000 */
[----:B0-----:R-:W-:Y:S02]  /*1f010*/  SEL R48, R109, R34, P0 ;  /* 0x000000226d307207 */ /* 0x001fe40000000000 */
[----:B------:R-:W-:Y:S02]  /*1f020*/  SEL R79, R34, R109, P0 ;  /* 0x0000006d224f7207 */ /* 0x000fe40000000000 */
[----:B------:R-:W-:Y:S02]  /*1f030*/  SEL R70, R35, R70, P0 ;  /* 0x0000004623467207 */ /* 0x000fe40000000000 */
[----:B------:R-:W-:Y:S02]  /*1f040*/  SEL R88, R119, R88, P0 ;  /* 0x0000005877587207 */ /* 0x000fe40000000000 */
[----:B------:R-:W-:-:S02]  /*1f050*/  SEL R86, R8, R86, P0 ;  /* 0x0000005608567207 */ /* 0x000fc40000000000 */
[----:B------:R-:W-:Y:S02]  /*1f060*/  SEL R92, R62, R92, P0 ;  /* 0x0000005c3e5c7207 */ /* 0x000fe40000000000 */
[----:B--2-4-:R-:W-:-:S07]  /*1f070*/  SEL R90, R7, R90, P0 ;  /* 0x0000005a075a7207 */ /* 0x014fce0000000000 */
.L_x_2080:
[----:B------:R-:W-:Y:S05]  /*1f080*/  WARPSYNC.ALL ;  /* 0x0000000000007948 */ /* 0x000fea0003800000 */
[----:B------:R-:W-:Y:S01]  /*1f090*/  BAR.SYNC.DEFER_BLOCKING 0x1, 0x100 ;  /* 0x0044000000007b1d */ /* 0x000fe20000010000 */
[----:B------:R-:W-:Y:S02]  /*1f0a0*/  SEL R63, R65, R4, P0 ;  /* 0x00000004413f7207 */ /* 0x000fe40000000000 */
[----:B-1----:R-:W-:Y:S02]  /*1f0b0*/  SEL R62, R5, R14, P0 ;  /* 0x0000000e053e7207 */ /* 0x002fe40000000000 */
[----:B------:R-:W-:-:S03]  /*1f0c0*/  SEL R64, R14, R5, P0 ;  /* 0x000000050e407207 */ /* 0x000fc60000000000 */
[----:B------:R-:W0:Y:S01]  /*1f0d0*/  LDC.64 R108, c[0x0][0xc00] ;  /* 0x00030000ff6c7b82 */ /* 0x000e220000000a00 */
[----:B------:R-:W-:Y:S01]  /*1f0e0*/  SEL R65, R4, R65, P0 ;  /* 0x0000004104417207 */ /* 0x000fe20000000000 */
[----:B------:R-:W-:Y:S01]  /*1f0f0*/  ULDC.64 UR4, c[0x0][0xc00] ;  /* 0x0003000000047ab9 */ /* 0x000fe20000000a00 */
[----:B------:R-:W-:Y:S01]  /*1f100*/  F2FP.BF16.F32.PACK_AB R4, R98, R99 ;  /* 0x000000636204723e */ /* 0x000fe200000010ff */
[----:B------:R-:W-:Y:S01]  /*1f110*/  ULDC.64 UR6, c[0x0][0xc08] ;  /* 0x0003020000067ab9 */ /* 0x000fe20000000a00 */
[----:B------:R-:W-:Y:S02]  /*1f120*/  F2FP.BF16.F32.PACK_AB R5, R84, R49 ;  /* 0x000000315405723e */ /* 0x000fe400000010ff */
[----:B------:R-:W-:Y:S02]  /*1f130*/  F2FP.BF16.F32.PACK_AB R6, R95, R97 ;  /* 0x000000615f06723e */ /* 0x000fe400000010ff */
[----:B------:R-:W-:Y:S02]  /*1f140*/  F2FP.BF16.F32.PACK_AB R7, R85, R50 ;  /* 0x000000325507723e */ /* 0x000fe400000010ff */
[----:B------:R-:W-:-:S02]  /*1f150*/  F2FP.BF16.F32.PACK_AB R8, R93, R94 ;  /* 0x0000005e5d08723e */ /* 0x000fc400000010ff */
[----:B------:R-:W-:Y:S02]  /*1f160*/  F2FP.BF16.F32.PACK_AB R9, R51, R53 ;  /* 0x000000353309723e */ /* 0x000fe400000010ff */
[----:B------:R-:W-:Y:S02]  /*1f170*/  F2FP.BF16.F32.PACK_AB R10, R76, R77 ;  /* 0x0000004d4c0a723e */ /* 0x000fe400000010ff */
[----:B------:R-:W-:Y:S01]  /*1f180*/  F2FP.BF16.F32.PACK_AB R11, R52, R54 ;  /* 0x00000036340b723e */ /* 0x000fe200000010ff */
[----:B------:R-:W-:Y:S01]  /*1f190*/  STSM.16.M88.4 [R107], R4 ;  /* 0x000000046b007844 */ /* 0x000fe20000000200 */
[----:B------:R-:W-:Y:S02]  /*1f1a0*/  F2FP.BF16.F32.PACK_AB R12, R78, R2 ;  /* 0x000000024e0c723e */ /* 0x000fe400000010ff */
[----:B------:R-:W-:Y:S01]  /*1f1b0*/  F2FP.BF16.F32.PACK_AB R13, R55, R57 ;  /* 0x00000039370d723e */ /* 0x000fe200000010ff */
[----:B------:R-:W-:Y:S01]  /*1f1c0*/  STSM.16.M88.4 [R104], R8 ;  /* 0x0000000868007844 */ /* 0x000fe20000000200 */
[----:B------:R-:W-:-:S02]  /*1f1d0*/  F2FP.BF16.F32.PACK_AB R14, R0, R3 ;  /* 0x00000003000e723e */ /* 0x000fc400000010ff */
[----:B------:R-:W-:Y:S02]  /*1f1e0*/  F2FP.BF16.F32.PACK_AB R15, R56, R58 ;  /* 0x0000003a380f723e */ /* 0x000fe400000010ff */
[----:B------:R-:W-:Y:S02]  /*1f1f0*/  F2FP.BF16.F32.PACK_AB R24, R20, R36 ;  /* 0x000000241418723e */ /* 0x000fe400000010ff */
[----:B------:R-:W-:Y:S01]  /*1f200*/  F2FP.BF16.F32.PACK_AB R25, R59, R67 ;  /* 0x000000433b19723e */ /* 0x000fe200000010ff */
[----:B------:R0:W-:Y:S01]  /*1f210*/  STSM.16.M88.4 [R105], R12 ;  /* 0x0000000c69007844 */ /* 0x0001e20000000200 */
[----:B------:R-:W-:Y:S02]  /*1f220*/  F2FP.BF16.F32.PACK_AB R26, R21, R37 ;  /* 0x00000025151a723e */ /* 0x000fe400000010ff */
[----:B------:R-:W-:Y:S02]  /*1f230*/  F2FP.BF16.F32.PACK_AB R27, R66, R68 ;  /* 0x00000044421b723e */ /* 0x000fe400000010ff */
[----:B------:R-:W-:-:S02]  /*1f240*/  F2FP.BF16.F32.PACK_AB R28, R38, R40 ;  /* 0x00000028261c723e */ /* 0x000fc400000010ff */
[----:B------:R-:W-:Y:S01]  /*1f250*/  F2FP.BF16.F32.PACK_AB R29, R69, R71 ;  /* 0x00000047451d723e */ /* 0x000fe200000010ff */
[----:B------:R-:W-:Y:S01]  /*1f260*/  STSM.16.M88.4 [R106], R24 ;  /* 0x000000186a007844 */ /* 0x000fe20000000200 */
[----:B------:R-:W-:Y:S02]  /*1f270*/  F2FP.BF16.F32.PACK_AB R30, R39, R41 ;  /* 0x00000029271e723e */ /* 0x000fe400000010ff */
[----:B------:R-:W-:Y:S02]  /*1f280*/  F2FP.BF16.F32.PACK_AB R31, R70, R72 ;  /* 0x00000048461f723e */ /* 0x000fe400000010ff */
[----:B------:R-:W-:Y:S02]  /*1f290*/  F2FP.BF16.F32.PACK_AB R32, R42, R44 ;  /* 0x0000002c2a20723e */ /* 0x000fe400000010ff */
[----:B------:R-:W-:Y:S01]  /*1f2a0*/  F2FP.BF16.F32.PACK_AB R33, R73, R87 ;  /* 0x000000574921723e */ /* 0x000fe200000010ff */
[----:B------:R-:W-:Y:S01]  /*1f2b0*/  STSM.16.M88.4 [R103], R28 ;  /* 0x0000001c67007844 */ /* 0x000fe20000000200 */
[----:B------:R-:W-:Y:S01]  /*1f2c0*/  F2FP.BF16.F32.PACK_AB R34, R43, R45 ;  /* 0x0000002d2b22723e */ /* 0x000fe200000010ff */
[----:B0-----:R-:W-:Y:S01]  /*1f2d0*/  IMAD.WIDE R12, R208, 0x4, R108 ;  /* 0x00000004d00c7825 */ /* 0x001fe200078e026c */
[----:B------:R-:W-:Y:S01]  /*1f2e0*/  F2FP.BF16.F32.PACK_AB R35, R86, R88 ;  /* 0x000000585623723e */ /* 0x000fe200000010ff */
[----:B------:R-:W0:Y:S01]  /*1f2f0*/  LDC R14, c[0x0][0xbe8] ;  /* 0x0002fa00ff0e7b82 */ /* 0x000e220000000800 */
        /* <DEDUP_REMOVED lines=8> */
[----:B------:R-:W-:-:S02]  /*1f380*/  F2FP.BF16.F32.PACK_AB R9, R63, R62 ;  /* 0x0000003e3f09723e */ /* 0x000fc400000010ff */
[----:B------:R-:W-:Y:S02]  /*1f390*/  F2FP.BF16.F32.PACK_AB R11, R65, R64 ;  /* 0x00000040410b723e */ /* 0x000fe400000010ff */
[----:B------:R-:W-:-:S03]  /*1f3a0*/  ISETP.NE.U32.AND P3, PT, RZ, UR4, PT ;  /* 0x00000004ff007c0c */ /* 0x000fc6000bf65070 */
[----:B------:R1:W-:Y:S01]  /*1f3b0*/  STSM.16.M88.4 [R102], R8 ;  /* 0x0000000866007844 */ /* 0x0003e20000000200 */
[----:B------:R-:W-:Y:S01]  /*1f3c0*/  BAR.SYNC.DEFER_BLOCKING 0x1, 0x100 ;  /* 0x0044000000007b1d */ /* 0x000fe20000010000 */
[----:B------:R-:W-:-:S13]  /*1f3d0*/  ISETP.NE.AND.EX P3, PT, RZ, UR5, PT, P3 ;  /* 0x00000005ff007c0c */ /* 0x000fda000bf65330 */
[----:B------:R-:W5:Y:S01]  /*1f3e0*/  @P3 LDG.E R96, desc[UR42][R12.64] ;  /* 0x0000002a0c603981 */ /* 0x000f62000c1e1900 */
[----:B------:R-:W-:Y:S01]  /*1f3f0*/  ISETP.NE.U32.AND P0, PT, RZ, UR6, PT ;  /* 0x00000006ff007c0c */ /* 0x000fe2000bf05070 */
[----:B------:R-:W-:Y:S01]  /*1f400*/  ULDC UR6, c[0x0][0xa88] ;  /* 0x0002a20000067ab9 */ /* 0x000fe20000000800 */
[----:B-1----:R-:W-:Y:S02]  /*1f410*/  IMAD.MOV.U32 R10, RZ, RZ, 0x9b8 ;  /* 0x000009b8ff0a7424 */ /* 0x002fe400078e00ff */
[----:B------:R-:W-:Y:S01]  /*1f420*/  ISETP.NE.AND.EX P0, PT, RZ, UR7, PT, P0 ;  /* 0x00000007ff007c0c */ /* 0x000fe2000bf05300 */
[----:B------:R-:W-:-:S12]  /*1f430*/  IMAD.U32 R27, RZ, RZ, UR6 ;  /* 0x00000006ff1b7e24 */ /* 0x000fd8000f8e00ff */
[----:B------:R-:W1:Y:S01]  /*1f440*/  @P0 LDC.64 R4, c[0x0][0xc08] ;  /* 0x00030200ff040b82 */ /* 0x000e620000000a00 */
[----:B------:R-:W-:-:S04]  /*1f450*/  ISETP.GT.AND P1, PT, R207, 0x1, PT ;  /* 0x00000001cf00780c */ /* 0x000fc80003f24270 */
[----:B------:R-:W-:-:S04]  /*1f460*/  SEL R10, R10, 0x978, P1 ;  /* 0x000009780a0a7807 */ /* 0x000fc80000800000 */
[----:B------:R2:W3:Y:S08]  /*1f470*/  LDC.64 R6, c[0x0][R10+0x218] ;  /* 0x000086000a067b82 */ /* 0x0004f00000000a00 */
[----:B------:R2:W4:Y:S01]  /*1f480*/  LDC.64 R8, c[0x0][R10+0x228] ;  /* 0x00008a000a087b82 */ /* 0x0005220000000a00 */
[----:B-1----:R-:W-:-:S05]  /*1f490*/  @P0 IMAD.WIDE R4, R208, 0x4, R4 ;  /* 0x00000004d0040825 */ /* 0x002fca00078e0204 */
[----:B------:R1:W5:Y:S01]  /*1f4a0*/  @P0 LDG.E R27, desc[UR42][R4.64] ;  /* 0x0000002a041b0981 */ /* 0x000362000c1e1900 */
[----:B0-----:R-:W-:Y:S01]  /*1f4b0*/  ISETP.NE.AND P2, PT, R14, 0x1, PT ;  /* 0x000000010e00780c */ /* 0x001fe20003f45270 */
[----:B-1----:R2:W0:Y:S01]  /*1f4c0*/  LDC.64 R4, c[0x0][R10+0x220] ;  /* 0x000088000a047b82 */ /* 0x0024220000000a00 */
[----:B---3--:R-:W-:Y:S11]  /*1f4d0*/  @P0 BRA `(.L_x_1794) ;  /* 0x0000000000100947 */ /* 0x008ff60003800000 */
[----:B------:R-:W-:Y:S05]  /*1f4e0*/  @!P3 BRA `(.L_x_1794) ;  /* 0x00000000000cb947 */ /* 0x000fea0003800000 */
[----:B------:R-:W3:Y:S04]  /*1f4f0*/  LDG.E R24, desc[UR42][R12.64] ;  /* 0x0000002a0c187981 */ /* 0x000ee8000c1e1900 */
[----:B-----5:R-:W3:Y:S02]  /*1f500*/  LDG.E R27, desc[UR42][R12.64+0x4] ;  /* 0x0000042a0c1b7981 */ /* 0x020ee4000c1e1900 */
[----:B---3--:R-:W-:-:S07]  /*1f510*/  IMAD.IADD R27, R27, 0x1, -R24 ;  /* 0x000000011b1b7824 */ /* 0x008fce00078e0a18 */
.L_x_1794:
[----:B------:R-:W3:Y:S01]  /*1f520*/  LDL R26, [R1+0x54] ;  /* 0x00005400011a7983 */ /* 0x000ee20000100800 */
[----:B--2---:R-:W1:Y:S01]  /*1f530*/  LDC.64 R10, c[0x0][R10+0x210] ;  /* 0x000084000a0a7b82 */ /* 0x004e620000000a00 */
[----:B------:R-:W-:Y:S01]  /*1f540*/  ISETP.NE.U32.AND P0, PT, RZ, UR4, PT ;  /* 0x00000004ff007c0c */ /* 0x000fe2000bf05070 */
[-C--:B------:R-:W-:Y:S01]  /*1f550*/  IMAD R31, R7, R169.reuse, RZ ;  /* 0x000000a9071f7224 */ /* 0x080fe200078e02ff */
[----:B------:R-:W-:Y:S01]  /*1f560*/  SHF.R.S32.HI R25, RZ, 0x1f, R208 ;  /* 0x0000001fff197819 */ /* 0x000fe200000114d0 */
[----:B------:R-:W-:Y:S01]  /*1f570*/  IMAD.WIDE.U32 R6, R6, R169, RZ ;  /* 0x000000a906067225 */ /* 0x000fe200078e00ff */
[----:B------:R-:W-:Y:S02]  /*1f580*/  ISETP.NE.AND.EX P0, PT, RZ, UR5, PT, P0 ;  /* 0x00000005ff007c0c */ /* 0x000fe4000bf05300 */
[----:B------:R-:W-:Y:S01]  /*1f590*/  SEL R29, R209, RZ, P1 ;  /* 0x000000ffd11d7207 */ /* 0x000fe20000800000 */
[----:B------:R-:W2:Y:S01]  /*1f5a0*/  @P2 LDC R24, c[0x0][0xbec] ;  /* 0x0002fb00ff182b82 */ /* 0x000ea20000000800 */
[----:B------:R-:W-:Y:S01]  /*1f5b0*/  SEL R15, R208, RZ, !P0 ;  /* 0x000000ffd00f7207 */ /* 0x000fe20004000000 */
[----:B------:R-:W-:Y:S01]  /*1f5c0*/  IMAD.IADD R7, R7, 0x1, R31 ;  /* 0x0000000107077824 */ /* 0x000fe200078e021f */
[----:B------:R-:W-:Y:S01]  /*1f5d0*/  SEL R25, R25, RZ, !P0 ;  /* 0x000000ff19197207 */ /* 0x000fe20004000000 */
[----:B----4-:R-:W-:Y:S01]  /*1f5e0*/  IMAD R31, R9, R29, RZ ;  /* 0x0000001d091f7224 */ /* 0x010fe200078e02ff */
[----:B-----5:R-:W-:Y:S01]  /*1f5f0*/  SHF.R.S32.HI R100, RZ, 0x1f, R96 ;  /* 0x0000001fff647819 */ /* 0x020fe20000011460 */
[----:B0-----:R-:W-:-:S02]  /*1f600*/  IMAD R5, R5, R15, RZ ;  /* 0x0000000f05057224 */ /* 0x001fc400078e02ff */
[----:B------:R-:W0:Y:S01]  /*1f610*/  @P2 LDC R35, c[0x0][0xbf0] ;  /* 0x0002fc00ff232b82 */ /* 0x000e220000000800 */
[----:B------:R-:W-:-:S04]  /*1f620*/  IMAD.WIDE.U32 R8, R8, R29, RZ ;  /* 0x0000001d08087225 */ /* 0x000fc800078e00ff */
[C---:B------:R-:W-:Y:S02]  /*1f630*/  IMAD R33, R4.reuse, R25, R5 ;  /* 0x0000001904217224 */ /* 0x040fe400078e0205 */
[----:B------:R-:W-:Y:S01]  /*1f640*/  IMAD.WIDE.U32 R4, R4, R15, RZ ;  /* 0x0000000f04047225 */ /* 0x000fe200078e00ff */
[----:B------:R-:W4:Y:S03]  /*1f650*/  LDC.64 R12, c[0x0][0xba8] ;  /* 0x0002ea00ff0c7b82 */ /* 0x000f260000000a00 */
[----:B------:R-:W-:Y:S01]  /*1f660*/  IMAD.IADD R25, R198, 0x1, R178 ;  /* 0x00000001c6197824 */ /* 0x000fe200078e02b2 */
[----:B------:R-:W-:Y:S01]  /*1f670*/  IADD3 R6, P0, P3, R4, R6, R96 ;  /* 0x0000000604067210 */ /* 0x000fe20007b1e060 */
[----:B------:R-:W-:Y:S02]  /*1f680*/  IMAD.IADD R33, R5, 0x1, R33 ;  /* 0x0000000105217824 */ /* 0x000fe400078e0221 */
[----:B------:R-:W-:-:S02]  /*1f690*/  IMAD.MOV.U32 R5, RZ, RZ, R25 ;  /* 0x000000ffff057224 */ /* 0x000fc400078e0019 */
[----:B--2---:R-:W-:Y:S01]  /*1f6a0*/  @P2 IMAD.HI.U32 R4, R25, R24, RZ ;  /* 0x0000001819042227 */ /* 0x004fe200078e00ff */
[----:B------:R-:W-:-:S03]  /*1f6b0*/  IADD3.X R7, R33, R7, R100, P0, P3 ;  /* 0x0000000721077210 */ /* 0x000fc600007e6464 */
[----:B------:R-:W-:Y:S01]  /*1f6c0*/  IMAD.IADD R31, R9, 0x1, R31 ;  /* 0x00000001091f7824 */ /* 0x000fe200078e021f */
[----:B0-----:R-:W-:-:S04]  /*1f6d0*/  @P2 SHF.R.U32.HI R5, RZ, R35, R4 ;  /* 0x00000023ff052219 */ /* 0x001fc80000011604 */
[----:B------:R-:W-:Y:S01]  /*1f6e0*/  IADD3 R8, P0, P3, R5, R6, R8 ;  /* 0x0000000605087210 */ /* 0x000fe20007b1e008 */
[--C-:B------:R-:W-:Y:S01]  /*1f6f0*/  IMAD.MOV R24, RZ, RZ, -R5.reuse ;  /* 0x000000ffff187224 */ /* 0x100fe200078e0a05 */
[----:B------:R-:W-:Y:S01]  /*1f700*/  SHF.R.S32.HI R4, RZ, 0x1f, R5 ;  /* 0x0000001fff047819 */ /* 0x000fe20000011405 */
[----:B----4-:R-:W0:Y:S02]  /*1f710*/  @!P1 LDC R12, c[0x0][0xb50] ;  /* 0x0002d400ff0c9b82 */ /* 0x010e240000000800 */
[----:B------:R-:W-:Y:S01]  /*1f720*/  IMAD R5, R14, R24, R25 ;  /* 0x000000180e057224 */ /* 0x000fe200078e0219 */
[----:B------:R-:W-:-:S03]  /*1f730*/  IADD3.X R9, R4, R7, R31, P0, P3 ;  /* 0x0000000704097210 */ /* 0x000fc600007e641f */
[-C--:B-1----:R-:W-:Y:S01]  /*1f740*/  IMAD R4, R11, R5.reuse, RZ ;  /* 0x000000050b047224 */ /* 0x082fe200078e02ff */
[----:B------:R-:W-:Y:S01]  /*1f750*/  SHF.R.S32.HI R7, RZ, 0x1f, R5 ;  /* 0x0000001fff077819 */ /* 0x000fe20000011405 */
[C---:B------:R-:W-:Y:S01]  /*1f760*/  IMAD.WIDE.U32 R8, R10.reuse, R5, R8 ;  /* 0x000000050a087225 */ /* 0x040fe200078e0008 */
[----:B------:R-:W1:Y:S03]  /*1f770*/  @!P1 LDC R13, c[0x0][0xb54] ;  /* 0x0002d500ff0d9b82 */ /* 0x000e660000000800 */
[----:B------:R-:W-:Y:S02]  /*1f780*/  IMAD R7, R10, R7, R4 ;  /* 0x000000070a077224 */ /* 0x000fe400078e0204 */
[----:B------:R-:W-:Y:S02]  /*1f790*/  IMAD R10, R27, R14, RZ ;  /* 0x0000000e1b0a7224 */ /* 0x000fe400078e02ff */
[----:B------:R-:W-:Y:S01]  /*1f7a0*/  IMAD.IADD R4, R9, 0x1, R7 ;  /* 0x0000000109047824 */ /* 0x000fe200078e0207 */
[----:B0-----:R-:W-:-:S05]  /*1f7b0*/  LEA R12, P0, R8, R12, 0x2 ;  /* 0x0000000c080c7211 */ /* 0x001fca00078010ff */
[----:B------:R-:W-:Y:S01]  /*1f7c0*/  SHFL.IDX PT, R6, R12, 0x1, 0x1c1f ;  /* 0x003c1f000c067f89 */ /* 0x000fe200000e0000 */
[----:B-1----:R-:W-:-:S03]  /*1f7d0*/  LEA.HI.X R13, R8, R13, R4, 0x2, P0 ;  /* 0x0000000d080d7211 */ /* 0x002fc600000f1404 */
[----:B------:R-:W-:Y:S01]  /*1f7e0*/  SHFL.IDX PT, R4, R12, RZ, 0x1c1f ;  /* 0x001c1fff0c047589 */ /* 0x000fe200000e0000 */
[----:B------:R-:W-:-:S03]  /*1f7f0*/  LOP3.LUT P0, RZ, R228, 0x3, RZ, 0xc0, !PT ;  /* 0x00000003e4ff7812 */ /* 0x000fc6000780c0ff */
[----:B------:R-:W0:Y:S04]  /*1f800*/  SHFL.IDX PT, R5, R13, RZ, 0x1c1f ;  /* 0x001c1fff0d057589 */ /* 0x000e2800000e0000 */
[----:B------:R-:W1:Y:S01]  /*1f810*/  SHFL.IDX PT, R7, R13, 0x1, 0x1c1f ;  /* 0x003c1f000d077f89 */ /* 0x000e6200000e0000 */
[----:B---3--:R-:W-:-:S04]  /*1f820*/  IMAD.IADD R29, R26, 0x1, R178 ;  /* 0x000000011a1d7824 */ /* 0x008fc800078e02b2 */
[C---:B------:R-:W-:Y:S01]  /*1f830*/  VIADD R24, R29.reuse, 0x8 ;  /* 0x000000081d187836 */ /* 0x040fe20000000000 */
[----:B------:R-:W-:-:S04]  /*1f840*/  ISETP.GE.OR P3, PT, R29, R10, P0 ;  /* 0x0000000a1d00720c */ /* 0x000fc80000766670 */
[----:B------:R-:W-:-:S09]  /*1f850*/  ISETP.GE.OR P0, PT, R24, R10, P0 ;  /* 0x0000000a1800720c */ /* 0x000fd20000706670 */
[----:B0-----:R0:W-:Y:S04]  /*1f860*/  @!P3 ST.E desc[UR42][R4.64], R74 ;  /* 0x0000004a0400b985 */ /* 0x0011e8000c10192a */
[----:B-1----:R0:W-:Y:S01]  /*1f870*/  @!P0 ST.E desc[UR42][R6.64], R75 ;  /* 0x0000004b06008985 */ /* 0x0021e2000c10192a */
[----:B------:R-:W-:Y:S05]  /*1f880*/  @P1 BRA `(.L_x_1795) ;  /* 0x0000000800bc1947 */ /* 0x000fea0003800000 */
[----:B------:R-:W-:Y:S01]  /*1f890*/  IMAD R3, R226, 0x40, R201 ;  /* 0x00000040e2037824 */ /* 0x000fe200078e02c9 */
[----:B------:R-:W1:Y:S01]  /*1f8a0*/  @P2 LDC R11, c[0x0][0xbec] ;  /* 0x0002fb00ff0b2b82 */ /* 0x000e620000000800 */
[----:B------:R-:W-:Y:S02]  /*1f8b0*/  ULDC.64 UR4, c[0x0][0xaa0] ;  /* 0x0002a80000047ab9 */ /* 0x000fe40000000a00 */
[----:B------:R-:W-:-:S03]  /*1f8c0*/  IMAD.WIDE R60, R3, 0x2, R60 ;  /* 0x00000002033c7825 */ /* 0x000fc600078e023c */
[C---:B------:R-:W-:Y:S02]  /*1f8d0*/  IADD3 R29, P0, R60.reuse, 0x2000, RZ ;  /* 0x000020003c1d7810 */ /* 0x040fe40007f1e0ff */
[----:B------:R-:W2:Y:S01]  /*1f8e0*/  @P2 LDC R13, c[0x0][0xbf0] ;  /* 0x0002fc00ff0d2b82 */ /* 0x000ea20000000800 */
[----:B------:R-:W-:Y:S02]  /*1f8f0*/  IADD3 R25, P5, R60, 0x1000, RZ ;  /* 0x000010003c197810 */ /* 0x000fe40007fbe0ff */
[----:B------:R-:W-:Y:S02]  /*1f900*/  LOP3.LUT R28, R29, 0x380, RZ, 0xc0, !PT ;  /* 0x000003801d1c7812 */ /* 0x000fe400078ec0ff */
[----:B------:R-:W-:Y:S02]  /*1f910*/  LOP3.LUT R24, R25, 0x380, RZ, 0xc0, !PT ;  /* 0x0000038019187812 */ /* 0x000fe400078ec0ff */
[----:B------:R-:W-:Y:S02]  /*1f920*/  SHF.R.U64 R28, R28, 0x3, RZ ;  /* 0x000000031c1c7819 */ /* 0x000fe400000012ff */
[----:B------:R-:W-:-:S02]  /*1f930*/  SHF.R.U64 R24, R24, 0x3, RZ ;  /* 0x0000000318187819 */ /* 0x000fc400000012ff */
[----:B------:R-:W-:Y:S01]  /*1f940*/  LOP3.LUT R28, R28, R29, RZ, 0x3c, !PT ;  /* 0x0000001d1c1c7212 */ /* 0x000fe200078e3cff */
[--C-:B------:R-:W-:Y:S01]  /*1f950*/  IMAD.X R29, RZ, RZ, R61.reuse, P0 ;  /* 0x000000ffff1d7224 */ /* 0x100fe200000e063d */
[----:B------:R-:W-:Y:S02]  /*1f960*/  IADD3 R3, P0, R60, 0x7000, RZ ;  /* 0x000070003c037810 */ /* 0x000fe40007f1e0ff */
[----:B------:R-:W-:Y:S01]  /*1f970*/  LOP3.LUT R24, R24, R25, RZ, 0x3c, !PT ;  /* 0x0000001918187212 */ /* 0x000fe200078e3cff */
[--C-:B------:R-:W-:Y:S01]  /*1f980*/  IMAD.X R25, RZ, RZ, R61.reuse, P5 ;  /* 0x000000ffff197224 */ /* 0x100fe200028e063d */
[----:B------:R-:W-:Y:S01]  /*1f990*/  LOP3.LUT R0, R3, 0x380, RZ, 0xc0, !PT ;  /* 0x0000038003007812 */ /* 0x000fe200078ec0ff */
[----:B------:R-:W-:Y:S01]  /*1f9a0*/  IMAD.X R49, RZ, RZ, R61, P0 ;  /* 0x000000ffff317224 */ /* 0x000fe200000e063d */
[C---:B------:R-:W-:Y:S01]  /*1f9b0*/  IADD3 R33, P1, R60.reuse, 0x3000, RZ ;  /* 0x000030003c217810 */ /* 0x040fe20007f3e0ff */
[----:B------:R-:W5:Y:S01]  /*1f9c0*/  LD.E.128 R28, desc[UR42][R28.64] ;  /* 0x0000002a1c1c7980 */ /* 0x000f62000c101d00 */
[----:B------:R-:W-:-:S02]  /*1f9d0*/  IADD3 R37, P3, R60, 0x4000, RZ ;  /* 0x000040003c257810 */ /* 0x000fc40007f7e0ff */
[C---:B------:R-:W-:Y:S01]  /*1f9e0*/  IADD3 R41, P4, R60.reuse, 0x5000, RZ ;  /* 0x000050003c297810 */ /* 0x040fe20007f9e0ff */
[----:B------:R-:W5:Y:S01]  /*1f9f0*/  LD.E.128 R24, desc[UR42][R24.64] ;  /* 0x0000002a18187980 */ /* 0x000f62000c101d00 */
[----:B------:R-:W-:Y:S02]  /*1fa00*/  IADD3 R45, P5, R60, 0x6000, RZ ;  /* 0x000060003c2d7810 */ /* 0x000fe40007fbe0ff */
[----:B------:R-:W-:Y:S02]  /*1fa10*/  SHF.R.U64 R0, R0, 0x3, RZ ;  /* 0x0000000300007819 */ /* 0x000fe400000012ff */
[----:B------:R-:W-:Y:S02]  /*1fa20*/  LOP3.LUT R32, R33, 0x380, RZ, 0xc0, !PT ;  /* 0x0000038021207812 */ /* 0x000fe400078ec0ff */
[----:B------:R-:W-:Y:S02]  /*1fa30*/  LOP3.LUT R36, R37, 0x380, RZ, 0xc0, !PT ;  /* 0x0000038025247812 */ /* 0x000fe400078ec0ff */
[----:B------:R-:W-:-:S02]  /*1fa40*/  LOP3.LUT R40, R41, 0x380, RZ, 0xc0, !PT ;  /* 0x0000038029287812 */ /* 0x000fc400078ec0ff */
[----:B------:R-:W-:Y:S02]  /*1fa50*/  LOP3.LUT R44, R45, 0x380, RZ, 0xc0, !PT ;  /* 0x000003802d2c7812 */ /* 0x000fe400078ec0ff */
[----:B0-----:R-:W-:Y:S02]  /*1fa60*/  LOP3.LUT R5, R60, 0x380, RZ, 0xc0, !PT ;  /* 0x000003803c057812 */ /* 0x001fe400078ec0ff */
[----:B------:R-:W-:Y:S01]  /*1fa70*/  LOP3.LUT R48, R0, R3, RZ, 0x3c, !PT ;  /* 0x0000000300307212 */ /* 0x000fe200078e3cff */
[----:B------:R-:W-:Y:S01]  /*1fa80*/  IMAD R3, R100, UR4, RZ ;  /* 0x0000000464037c24 */ /* 0x000fe2000f8e02ff */
[----:B------:R-:W-:Y:S02]  /*1fa90*/  SHF.R.U64 R32, R32, 0x3, RZ ;  /* 0x0000000320207819 */ /* 0x000fe400000012ff */
[----:B------:R-:W-:Y:S02]  /*1faa0*/  SHF.R.U64 R36, R36, 0x3, RZ ;  /* 0x0000000324247819 */ /* 0x000fe400000012ff */
[----:B------:R-:W-:-:S02]  /*1fab0*/  SHF.R.U64 R40, R40, 0x3, RZ ;  /* 0x0000000328287819 */ /* 0x000fc400000012ff */
[----:B------:R-:W-:Y:S01]  /*1fac0*/  SHF.R.U64 R44, R44, 0x3, RZ ;  /* 0x000000032c2c7819 */ /* 0x000fe200000012ff */
[C---:B------:R-:W-:Y:S01]  /*1fad0*/  IMAD R9, R96.reuse, UR5, R3 ;  /* 0x0000000560097c24 */ /* 0x040fe2000f8e0203 */
[----:B------:R-:W-:Y:S01]  /*1fae0*/  SHF.R.U64 R5, R5, 0x3, RZ ;  /* 0x0000000305057819 */ /* 0x000fe200000012ff */
[----:B------:R-:W-:Y:S01]  /*1faf0*/  IMAD.WIDE.U32 R2, R96, UR4, RZ ;  /* 0x0000000460027c25 */ /* 0x000fe2000f8e00ff */
[----:B------:R-:W-:Y:S01]  /*1fb00*/  LOP3.LUT R32, R32, R33, RZ, 0x3c, !PT ;  /* 0x0000002120207212 */ /* 0x000fe200078e3cff */
[----:B------:R-:W-:Y:S01]  /*1fb10*/  ULDC.64 UR4, c[0x0][0xae8] ;  /* 0x0002ba0000047ab9 */ /* 0x000fe20000000a00 */
        /* <DEDUP_REMOVED lines=8> */
[----:B------:R-:W5:Y:S01]  /*1fba0*/  LD.E.128 R32, desc[UR42][R32.64] ;  /* 0x0000002a20207980 */ /* 0x000f62000c101d00 */
[----:B------:R-:W-:-:S02]  /*1fbb0*/  IMAD.IADD R3, R3, 0x1, R9 ;  /* 0x0000000103037824 */ /* 0x000fc400078e0209 */
[----:B------:R-:W-:Y:S01]  /*1fbc0*/  IMAD R9, R206, 0x20, R226 ;  /* 0x00000020ce097824 */ /* 0x000fe200078e02e2 */
[----:B------:R0:W5:Y:S01]  /*1fbd0*/  LD.E.128 R4, desc[UR42][R60.64] ;  /* 0x0000002a3c047980 */ /* 0x000162000c101d00 */
[----:B------:R-:W-:-:S03]  /*1fbe0*/  IMAD.WIDE.U32 R2, R169, UR4, R2 ;  /* 0x00000004a9027c25 */ /* 0x000fc6000f8e0002 */
[----:B------:R-:W5:Y:S01]  /*1fbf0*/  LD.E.128 R36, desc[UR42][R36.64] ;  /* 0x0000002a24247980 */ /* 0x000f62000c101d00 */
[----:B------:R-:W-:-:S03]  /*1fc00*/  SHF.R.S32.HI R8, RZ, 0x1f, R15 ;  /* 0x0000001fff087819 */ /* 0x000fc6000001140f */
[----:B------:R-:W5:Y:S01]  /*1fc10*/  LD.E.128 R40, desc[UR42][R40.64] ;  /* 0x0000002a28287980 */ /* 0x000f62000c101d00 */
[----:B------:R-:W-:-:S03]  /*1fc20*/  IMAD.IADD R12, R178, 0x1, R9 ;  /* 0x00000001b20c7824 */ /* 0x000fc600078e0209 */
[----:B------:R-:W5:Y:S04]  /*1fc30*/  LD.E.128 R44, desc[UR42][R44.64] ;  /* 0x0000002a2c2c7980 */ /* 0x000f68000c101d00 */
[----:B------:R-:W5:Y:S01]  /*1fc40*/  LD.E.128 R48, desc[UR42][R48.64] ;  /* 0x0000002a30307980 */ /* 0x000f62000c101d00 */
[----:B------:R-:W-:Y:S01]  /*1fc50*/  @!PT LDS RZ, [RZ] ;  /* 0x00000000fffff984 */ /* 0x000fe20000000800 */
[----:B------:R-:W-:Y:S01]  /*1fc60*/  @!PT LDS RZ, [RZ] ;  /* 0x00000000fffff984 */ /* 0x000fe20000000800 */
[----:B------:R-:W-:Y:S01]  /*1fc70*/  @!PT LDS RZ, [RZ] ;  /* 0x00000000fffff984 */ /* 0x000fe20000000800 */
[----:B------:R-:W-:Y:S01]  /*1fc80*/  @!PT LDS RZ, [RZ] ;  /* 0x00000000fffff984 */ /* 0x000fe20000000800 */
[----:B------:R3:W-:Y:S06]  /*1fc90*/  MEMBAR.ALL.CTA ;  /* 0x0000000000007992 */ /* 0x0007ec0000008000 */
[----:B---3--:R-:W3:Y:S01]  /*1fca0*/  FENCE.VIEW.ASYNC.S ;  /* 0x00000000000073c6 */ /* 0x008ee20000000000 */
[----:B------:R-:W-:Y:S01]  /*1fcb0*/  IMAD R3, R169, UR5, R3 ;  /* 0x00000005a9037c24 */ /* 0x000fe2000f8e0203 */
[----:B------:R-:W-:Y:S01]  /*1fcc0*/  ULDC.64 UR4, c[0x0][0xaf0] ;  /* 0x0002bc0000047ab9 */ /* 0x000fe20000000a00 */
[----:B-1----:R-:W-:-:S04]  /*1fcd0*/  @P2 IMAD.HI.U32 R0, R12, R11, RZ ;  /* 0x0000000b0c002227 */ /* 0x002fc800078e00ff */
[----:B------:R-:W-:Y:S02]  /*1fce0*/  IMAD R8, R8, UR4, RZ ;  /* 0x0000000408087c24 */ /* 0x000fe4000f8e02ff */
[----:B------:R-:W-:Y:S01]  /*1fcf0*/  IMAD.MOV.U32 R9, RZ, RZ, R12 ;  /* 0x000000ffff097224 */ /* 0x000fe200078e000c */
[----:B--2---:R-:W-:Y:S01]  /*1fd00*/  @P2 SHF.R.U32.HI R9, RZ, R13, R0 ;  /* 0x0000000dff092219 */ /* 0x004fe20000011600 */
[C---:B------:R-:W-:Y:S02]  /*1fd10*/  IMAD R11, R15.reuse, UR5, R8 ;  /* 0x000000050f0b7c24 */ /* 0x040fe4000f8e0208 */
[----:B------:R-:W-:Y:S01]  /*1fd20*/  IMAD.WIDE.U32 R2, R15, UR4, R2 ;  /* 0x000000040f027c25 */ /* 0x000fe2000f8e0002 */
[----:B------:R-:W-:Y:S01]  /*1fd30*/  SHF.R.S32.HI R8, RZ, 0x1f, R9 ;  /* 0x0000001fff087819 */ /* 0x000fe20000011409 */
[----:B------:R-:W-:Y:S02]  /*1fd40*/  ULDC.64 UR4, c[0x0][0xae0] ;  /* 0x0002b80000047ab9 */ /* 0x000fe40000000a00 */
[----:B------:R-:W-:-:S02]  /*1fd50*/  IMAD.IADD R3, R3, 0x1, R11 ;  /* 0x0000000103037824 */ /* 0x000fc400078e020b */
[----:B------:R-:W-:Y:S02]  /*1fd60*/  VIADD R0, R16, 0x22820 ;  /* 0x0002282010007836 */ /* 0x000fe40000000000 */
[----:B------:R-:W-:Y:S02]  /*1fd70*/  IMAD.MOV R11, RZ, RZ, -R9 ;  /* 0x000000ffff0b7224 */ /* 0x000fe400078e0a09 */
[----:B------:R-:W-:Y:S01]  /*1fd80*/  IMAD R8, R8, UR4, RZ ;  /* 0x0000000408087c24 */ /* 0x000fe2000f8e02ff */
[----:B------:R-:W-:Y:S01]  /*1fd90*/  PRMT R0, RZ, 0x654, R0 ;  /* 0x00000654ff007816 */ /* 0x000fe20000000000 */
[----:B------:R-:W-:Y:S02]  /*1fda0*/  IMAD R11, R14, R11, R12 ;  /* 0x0000000b0e0b7224 */ /* 0x000fe400078e020c */
[C---:B------:R-:W-:Y:S01]  /*1fdb0*/  IMAD R13, R9.reuse, UR5, R8 ;  /* 0x00000005090d7c24 */ /* 0x040fe2000f8e0208 */
[----:B---3--:R1:W-:Y:S01]  /*1fdc0*/  SYNCS.ARRIVE.TRANS64.RED.A1T0 RZ, [R0+URZ], RZ ;  /* 0x000000ff00ff79a7 */ /* 0x0083e2000810043f */
[----:B------:R-:W-:Y:S01]  /*1fdd0*/  IMAD.WIDE.U32 R2, R9, UR4, R2 ;  /* 0x0000000409027c25 */ /* 0x000fe2000f8e0002 */
[----:B------:R-:W-:Y:S01]  /*1fde0*/  ULDC.64 UR4, c[0x0][0xad8] ;  /* 0x0002b60000047ab9 */ /* 0x000fe20000000a00 */
[----:B-1----:R-:W-:-:S02]  /*1fdf0*/  SHF.R.S32.HI R0, RZ, 0x1f, R11 ;  /* 0x0000001fff007819 */ /* 0x002fc4000001140b */
[----:B------:R-:W-:-:S03]  /*1fe00*/  IMAD.IADD R3, R3, 0x1, R13 ;  /* 0x0000000103037824 */ /* 0x000fc600078e020d */
[----:B------:R-:W-:Y:S02]  /*1fe10*/  IMAD R0, R0, UR4, RZ ;  /* 0x0000000400007c24 */ /* 0x000fe4000f8e02ff */
        /* <DEDUP_REMOVED lines=8> */
[----:B------:R0:W1:Y:S04]  /*1fea0*/  SHFL.IDX PT, R0, R3, RZ, 0x181f ;  /* 0x00181fff03007589 */ /* 0x00006800000e0000 */
[----:B------:R0:W2:Y:S02]  /*1feb0*/  SHFL.IDX PT, R14, R2, RZ, 0x181f ;  /* 0x00181fff020e7589 */ /* 0x0000a400000e0000 */
.L_x_2083:
[----:B------:R-:W-:Y:S01]  /*1fec0*/  IMAD.IADD R21, R226, 0x1, R178 ;  /* 0x00000001e2157824 */ /* 0x000fe200078e02b2 */
[----:B------:R-:W-:Y:S04]  /*1fed0*/  BSSY B1, `(.L_x_1797) ;  /* 0x000000e000017945 */ /* 0x000fe80003800000 */
[----:B------:R-:W-:-:S13]  /*1fee0*/  ISETP.GE.AND P0, PT, R21, R10, PT ;  /* 0x0000000a1500720c */ /* 0x000fda0003f06270 */
[----:B------:R-:W-:Y:S05]  /*1fef0*/  @P0 BRA `(.L_x_1798) ;  /* 0x00000000002c0947 */ /* 0x000fea0003800000 */
[----:B------:R-:W-:Y:S01]  /*1ff00*/  ULDC UR4, c[0x0][0xac8] ;  /* 0x0002b20000047ab9 */ /* 0x000fe20000000800 */
[----:B------:R-:W-:Y:S02]  /*1ff10*/  SHF.R.S32.HI R12, RZ, 0x1f, R201 ;  /* 0x0000001fff0c7819 */ /* 0x000fe400000114c9 */
[----:B------:R-:W-:Y:S02]  /*1ff20*/  ISETP.GE.AND P0, PT, R201, UR4, PT ;  /* 0x00000004c9007c0c */ /* 0x000fe4000bf06270 */
[----:B------:R-:W-:Y:S02]  /*1ff30*/  ISETP.GE.AND P1, PT, R205, UR4, PT ;  /* 0x00000004cd007c0c */ /* 0x000fe4000bf26270 */
[----:B------:R-:W-:-:S09]  /*1ff40*/  SHF.R.S32.HI R11, RZ, 0x1f, R205 ;  /* 0x0000001fff0b7819 */ /* 0x000fd200000114cd */
[-C--:B--2---:R-:W-:Y:S02]  /*1ff50*/  @!P0 LEA R8, P2, R201, R14.reuse, 0x1 ;  /* 0x0000000ec9088211 */ /* 0x084fe400078408ff */
[----:B------:R-:W-:Y:S02]  /*1ff60*/  @!P1 LEA R14, P3, R205, R14, 0x1 ;  /* 0x0000000ecd0e9211 */ /* 0x000fe400078608ff */
[-C--:B-1----:R-:W-:Y:S02]  /*1ff70*/  @!P0 LEA.HI.X R9, R201, R0.reuse, R12, 0x1, P2 ;  /* 0x00000000c9098211 */ /* 0x082fe400010f0c0c */
[----:B------:R-:W-:-:S03]  /*1ff80*/  @!P1 LEA.HI.X R15, R205, R0, R11, 0x1, P3 ;  /* 0x00000000cd0f9211 */ /* 0x000fc600018f0c0b */
[----:B-----5:R3:W-:Y:S04]  /*1ff90*/  @!P0 ST.E.128 desc[UR42][R8.64], R4 ;  /* 0x0000000408008985 */ /* 0x0207e8000c101d2a */
[----:B------:R3:W-:Y:S02]  /*1ffa0*/  @!P1 ST.E.128 desc[UR42][R14.64], R36 ;  /* 0x000000240e009985 */ /* 0x0007e4000c101d2a */
.L_x_1798:
[----:B------:R-:W-:Y:S05]  /*1ffb0*/  BSYNC B1 ;  /* 0x0000000000017941 */ /* 0x000fea0003800000 */
.L_x_1797:
[----:B------:R-:W-:-:S03]  /*1ffc0*/  UMOV UR4, 0xffffffff ;  /* 0xffffffff00047882 */ /* 0x000fc60000000000 */
[----:B------:R-:W-:Y:S05]  /*1ffd0*/  BRA.DIV UR4, `(.L_x_1799) ;  /* 0x000000d204707947 */ /* 0x000fea000b800000 */
[----:B-1----:R1:W4:Y:S04]  /*1ffe0*/  SHFL.IDX PT, R0, R3, 0x1, 0x181f ;  /* 0x00381f0003007f89 */ /* 0x00232800000e0000 */
[----:B--23--:R1:W2:Y:S02]  /*1fff0*/  SHFL.IDX PT, R14, R2, 0x1, 0x181f ;  /* 0x00381f00020e7f89 */ /* 0x00c2a400000e0000 */
.L_x_2087:
[----:B-----5:R-:W-:Y:S01]  /*20000*/  VIADD R5, R21, 0x20 ;  /* 0x0000002015057836 */ /* 0x020fe20000000000 */
        /* <DEDUP_REMOVED lines=10> */
[-C--:B----4-:R-:W-:Y:S02]  /*200b0*/  @!P2 LEA.HI.X R5, R201, R0.reuse, R7, 0x1, P0 ;  /* 0x00000000c905a211 */ /* 0x090fe400000f0c07 */
[----:B------:R-:W-:-:S03]  /*200c0*/  @!P3 LEA.HI.X R15, R205, R0, R6, 0x1, P1 ;  /* 0x00000000cd0fb211 */ /* 0x000fc600008f0c06 */
[----:B------:R3:W-:Y:S04]  /*200d0*/  @!P2 ST.E.128 desc[UR42][R4.64], R24 ;  /* 0x000000180400a985 */ /* 0x0007e8000c101d2a */
[----:B------:R3:W-:Y:S02]  /*200e0*/  @!P3 ST.E.128 desc[UR42][R14.64], R40 ;  /* 0x000000280e00b985 */ /* 0x0007e4000c101d2a */
.L_x_1801:
[----:B------:R-:W-:Y:S05]  /*200f0*/  BSYNC B1 ;  /* 0x0000000000017941 */ /* 0x000fea0003800000 */
.L_x_1800:
[----:B------:R-:W-:-:S03]  /*20100*/  UMOV UR4, 0xffffffff ;  /* 0xffffffff00047882 */ /* 0x000fc60000000000 */
[----:B------:R-:W-:Y:S05]  /*20110*/  BRA.DIV UR4, `(.L_x_1802) ;  /* 0x000000d204687947 */ /* 0x000fea000b800000 */
[----:B----4-:R4:W0:Y:S04]  /*20120*/  SHFL.IDX PT, R0, R3, 0x2, 0x181f ;  /* 0x00581f0003007f89 */ /* 0x01082800000e0000 */
[----:B--23--:R4:W2:Y:S02]  /*20130*/  SHFL.IDX PT, R14, R2, 0x2, 0x181f ;  /* 0x00581f00020e7f89 */ /* 0x00c8a400000e0000 */
.L_x_2091:
[----:B------:R-:W-:Y:S01]  /*20140*/  VIADD R5, R21, 0x40 ;  /* 0x0000004015057836 */ /* 0x000fe20000000000 */
        /* <DEDUP_REMOVED lines=10> */
[-C--:B0-----:R-:W-:Y:S02]  /*201f0*/  @!P2 LEA.HI.X R5, R201, R0.reuse, R7, 0x1, P0 ;  /* 0x00000000c905a211 */ /* 0x081fe400000f0c07 */
[----:B------:R-:W-:-:S03]  /*20200*/  @!P3 LEA.HI.X R15, R205, R0, R6, 0x1, P1 ;  /* 0x00000000cd0fb211 */ /* 0x000fc600008f0c06 */
[----:B------:R3:W-:Y:S04]  /*20210*/  @!P2 ST.E.128 desc[UR42][R4.64], R28 ;  /* 0x0000001c0400a985 */ /* 0x0007e8000c101d2a */
[----:B------:R3:W-:Y:S02]  /*20220*/  @!P3 ST.E.128 desc[UR42][R14.64], R44 ;  /* 0x0000002c0e00b985 */ /* 0x0007e4000c101d2a */
.L_x_1804:
[----:B------:R-:W-:Y:S05]  /*20230*/  BSYNC B1 ;  /* 0x0000000000017941 */ /* 0x000fea0003800000 */
.L_x_1803:
[----:B------:R-:W-:-:S03]  /*20240*/  UMOV UR4, 0xffffffff ;  /* 0xffffffff00047882 */ /* 0x000fc60000000000 */
[----:B------:R-:W-:Y:S05]  /*20250*/  BRA.DIV UR4, `(.L_x_1805) ;  /* 0x000000d204607947 */ /* 0x000fea000b800000 */
[----:B0-----:R0:W0:Y:S04]  /*20260*/  SHFL.IDX PT, R0, R3, 0x3, 0x181f ;  /* 0x00781f0003007f89 */ /* 0x00102800000e0000 */
[----:B--23--:R2:W3:Y:S02]  /*20270*/  SHFL.IDX PT, R14, R2, 0x3, 0x181f ;  /* 0x00781f00020e7f89 */ /* 0x00c4e400000e0000 */
.L_x_2095:
[----:B01--4-:R-:W-:-:S05]  /*20280*/  VIADD R3, R21, 0x60 ;  /* 0x0000006015037836 */ /* 0x013fca0000000000 */
[----:B------:R-:W-:-:S13]  /*20290*/  ISETP.GE.AND P0, PT, R3, R10, PT ;  /* 0x0000000a0300720c */ /* 0x000fda0003f06270 */
[----:B------:R-:W-:Y:S05]  /*202a0*/  @P0 BRA `(.L_x_1806) ;  /* 0x0000001c00900947 */ /* 0x000fea0003800000 */
[----:B------:R-:W-:Y:S01]  /*202b0*/  ULDC UR4, c[0x0][0xac8] ;  /* 0x0002b20000047ab9 */ /* 0x000fe20000000800 */
[----:B------:R-:W-:Y:S02]  /*202c0*/  SHF.R.S32.HI R4, RZ, 0x1f, R201 ;  /* 0x0000001fff047819 */ /* 0x000fe400000114c9 */
[----:B------:R-:W-:-:S13]  /*202d0*/  ISETP.GE.AND P1, PT, R201, UR4, PT ;  /* 0x00000004c9007c0c */ /* 0x000fda000bf26270 */
[----:B--23--:R-:W-:-:S04]  /*202e0*/  @!P1 LEA R2, P0, R201, R14, 0x1 ;  /* 0x0000000ec9029211 */ /* 0x00cfc800078008ff */
[----:B------:R-:W-:Y:S02]  /*202f0*/  @!P1 LEA.HI.X R3, R201, R0, R4, 0x1, P0 ;  /* 0x00000000c9039211 */ /* 0x000fe400000f0c04 */
[----:B------:R-:W-:-:S03]  /*20300*/  ISETP.GE.AND P0, PT, R205, UR4, PT ;  /* 0x00000004cd007c0c */ /* 0x000fc6000bf06270 */
[----:B------:R0:W-:Y:S10]  /*20310*/  @!P1 ST.E.128 desc[UR42][R2.64], R32 ;  /* 0x0000002002009985 */ /* 0x0001f4000c101d2a */
[----:B------:R-:W-:Y:S05]  /*20320*/  @P0 BRA `(.L_x_1806) ;  /* 0x0000001c00700947 */ /* 0x000fea0003800000 */
[----:B------:R-:W-:Y:S02]  /*20330*/  SHF.R.S32.HI R4, RZ, 0x1f, R205 ;  /* 0x0000001fff047819 */ /* 0x000fe400000114cd */
[----:B------:R-:W-:-:S04]  /*20340*/  LEA R14, P0, R205, R14, 0x1 ;  /* 0x0000000ecd0e7211 */ /* 0x000fc800078008ff */
[----:B------:R-:W-:-:S05]  /*20350*/  LEA.HI.X R15, R205, R0, R4, 0x1, P0 ;  /* 0x00000000cd0f7211 */ /* 0x000fca00000f0c04 */
[----:B------:R1:W-:Y:S01]  /*20360*/  ST.E.128 desc[UR42][R14.64], R48 ;  /* 0x000000300e007985 */ /* 0x0003e2000c101d2a */
[----:B------:R-:W-:Y:S05]  /*20370*/  BRA `(.L_x_1806) ;  /* 0x0000001c005c7947 */ /* 0x000fea0003800000 */
.L_x_1795:
[----:B------:R-:W-:Y:S01]  /*20380*/  ULDC.64 UR4, c[0x0][0xb08] ;  /* 0x0002c20000047ab9 */ /* 0x000fe20000000a00 */
[----:B------:R-:W1:Y:S01]  /*20390*/  @P2 LDC R8, c[0x0][0xbec] ;  /* 0x0002fb00ff082b82 */ /* 0x000e620000000800 */
[----:B0-----:R-:W-:Y:S01]  /*203a0*/  IMAD R7, R100, UR4, RZ ;  /* 0x0000000464077c24 */ /* 0x001fe2000f8e02ff */
[----:B------:R-:W-:Y:S01]  /*203b0*/  SHF.R.S32.HI R6, RZ, 0x1f, R15 ;  /* 0x0000001fff067819 */ /* 0x000fe2000001140f */
[----:B------:R-:W-:-:S04]  /*203c0*/  IMAD.WIDE.U32 R4, R96, UR4, RZ ;  /* 0x0000000460047c25 */ /* 0x000fc8000f8e00ff */
[----:B------:R-:W-:Y:S01]  /*203d0*/  IMAD R7, R96, UR5, R7 ;  /* 0x0000000560077c24 */ /* 0x000fe2000f8e0207 */
[----:B------:R-:W0:Y:S01]  /*203e0*/  @P2 LDC R11, c[0x0][0xbf0] ;  /* 0x0002fc00ff0b2b82 */ /* 0x000e220000000800 */
[----:B------:R-:W-:Y:S02]  /*203f0*/  ULDC.64 UR4, c[0x0][0xb38] ;  /* 0x0002ce0000047ab9 */ /* 0x000fe40000000a00 */
[----:B------:R-:W-:Y:S02]  /*20400*/  IMAD.IADD R5, R5, 0x1, R7 ;  /* 0x0000000105057824 */ /* 0x000fe400078e0207 */
[----:B------:R-:W-:Y:S02]  /*20410*/  IMAD.MOV.U32 R7, RZ, RZ, R25 ;  /* 0x000000ffff077224 */ /* 0x000fe400078e0019 */
        /* <DEDUP_REMOVED lines=11> */
[C---:B------:R-:W-:Y:S01]  /*204d0*/  IMAD.WIDE.U32 R4, R209.reuse, UR4, R4 ;  /* 0x00000004d1047c25 */ /* 0x040fe2000f8e0004 */
[--C-:B------:R-:W-:Y:S02]  /*204e0*/  SHF.R.S32.HI R6, RZ, 0x1f, R7.reuse ;  /* 0x0000001fff067819 */ /* 0x100fe40000011407 */
[----:B------:R-:W-:Y:S01]  /*204f0*/  PRMT R8, RZ, 0x654, R8 ;  /* 0x00000654ff087816 */ /* 0x000fe20000000008 */
[----:B------:R-:W-:Y:S02]  /*20500*/  IMAD.MOV R9, RZ, RZ, -R7 ;  /* 0x000000ffff097224 */ /* 0x000fe400078e0a07 */
[----:B------:R-:W-:Y:S01]  /*20510*/  IMAD R5, R209, UR5, R5 ;  /* 0x00000005d1057c24 */ /* 0x000fe2000f8e0205 */
[----:B------:R-:W-:Y:S01]  /*20520*/  ULDC.64 UR4, c[0x0][0xb30] ;  /* 0x0002cc0000047ab9 */ /* 0x000fe20000000a00 */
[----:B------:R-:W-:Y:S01]  /*20530*/  IMAD R9, R14, R9, R25 ;  /* 0x000000090e097224 */ /* 0x000fe200078e0219 */
[----:B------:R0:W-:Y:S01]  /*20540*/  SYNCS.ARRIVE.TRANS64.RED.A1T0 RZ, [R8+URZ], RZ ;  /* 0x000000ff08ff79a7 */ /* 0x0001e2000810043f */
[----:B------:R-:W-:-:S02]  /*20550*/  IMAD R6, R6, UR4, RZ ;  /* 0x0000000406067c24 */ /* 0x000fc4000f8e02ff */
        /* <DEDUP_REMOVED lines=16> */
.L_x_2098:
[----:B------:R-:W-:Y:S01]  /*20660*/  ISETP.GE.AND P0, PT, R29, R10, PT ;  /* 0x0000000a1d00720c */ /* 0x000fe20003f06270 */
[----:B------:R-:W-:-:S12]  /*20670*/  BSSY B1, `(.L_x_1808) ;  /* 0x0000073000017945 */ /* 0x000fd80003800000 */
[----:B------:R-:W-:Y:S05]  /*20680*/  @P0 BRA `(.L_x_1809) ;  /* 0x0000000400c40947 */ /* 0x000fea0003800000 */
[----:B------:R-:W-:Y:S01]  /*20690*/  ULDC UR4, c[0x0][0xac8] ;  /* 0x0002b20000047ab9 */ /* 0x000fe20000000800 */
[----:B------:R-:W-:Y:S02]  /*206a0*/  SHF.R.S32.HI R8, RZ, 0x1f, R171 ;  /* 0x0000001fff087819 */ /* 0x000fe400000114ab */
[----:B------:R-:W-:Y:S02]  /*206b0*/  ISETP.GE.AND P0, PT, R171, UR4, PT ;  /* 0x00000004ab007c0c */ /* 0x000fe4000bf06270 */
[----:B------:R-:W-:Y:S02]  /*206c0*/  ISETP.GE.AND P3, PT, R224, UR4, PT ;  /* 0x00000004e0007c0c */ /* 0x000fe4000bf66270 */
[----:B------:R-:W-:Y:S02]  /*206d0*/  ISETP.GE.AND P2, PT, R223, UR4, PT ;  /* 0x00000004df007c0c */ /* 0x000fe4000bf46270 */
[----:B------:R-:W-:Y:S02]  /*206e0*/  ISETP.GE.AND P1, PT, R222, UR4, PT ;  /* 0x00000004de007c0c */ /* 0x000fe4000bf26270 */
[----:B------:R-:W-:-:S02]  /*206f0*/  SHF.R.S32.HI R11, RZ, 0x1f, R224 ;  /* 0x0000001fff0b7819 */ /* 0x000fc400000114e0 */
[----:B------:R-:W-:-:S03]  /*20700*/  SHF.R.S32.HI R12, RZ, 0x1f, R223 ;  /* 0x0000001fff0c7819 */ /* 0x000fc600000114df */
[CC--:B--2---:R-:W-:Y:S01]  /*20710*/  @!P0 LEA R6, P4, R171.reuse, R14.reuse, 0x2 ;  /* 0x0000000eab068211 */ /* 0x0c4fe200078810ff */
[----:B------:R-:W-:Y:S01]  /*20720*/  @!P0 IMAD.MOV.U32 R9, RZ, RZ, R98 ;  /* 0x000000ffff098224 */ /* 0x000fe200078e0062 */
[C---:B------:R-:W-:Y:S02]  /*20730*/  @!P3 LEA R4, P5, R224.reuse, R14, 0x2 ;  /* 0x0000000ee004b211 */ /* 0x040fe400078a10ff */
[-C--:B-1----:R-:W-:Y:S01]  /*20740*/  @!P0 LEA.HI.X R7, R171, R28.reuse, R8, 0x2, P4 ;  /* 0x0000001cab078211 */ /* 0x082fe200020f1408 */
[----:B------:R-:W-:Y:S01]  /*20750*/  @!P0 IMAD.MOV.U32 R8, RZ, RZ, R99 ;  /* 0x000000ffff088224 */ /* 0x000fe200078e0063 */
[----:B------:R-:W-:Y:S02]  /*20760*/  @!P3 LEA.HI.X R5, R224, R28, R11, 0x2, P5 ;  /* 0x0000001ce005b211 */ /* 0x000fe400028f140b */
[----:B------:R-:W-:Y:S02]  /*20770*/  @!P1 LOP3.LUT R77, R77, R76, RZ, 0x3c, !PT ;  /* 0x0000004c4d4d9212 */ /* 0x000fe400078e3cff */
[----:B------:R1:W-:Y:S01]  /*20780*/  @!P0 ST.E.64 desc[UR42][R6.64], R8 ;  /* 0x0000000806008985 */ /* 0x0003e2000c101b2a */
[----:B------:R-:W-:-:S02]  /*20790*/  ISETP.GE.AND P0, PT, R221, UR4, PT ;  /* 0x00000004dd007c0c */ /* 0x000fc4000bf06270 */
[----:B------:R-:W-:Y:S02]  /*207a0*/  SHF.R.S32.HI R11, RZ, 0x1f, R222 ;  /* 0x0000001fff0b7819 */ /* 0x000fe400000114de */
[----:B------:R-:W-:-:S04]  /*207b0*/  @!P1 LOP3.LUT R76, R77, R76, RZ, 0x3c, !PT ;  /* 0x0000004c4d4c9212 */ /* 0x000fc800078e3cff */
[----:B------:R-:W-:Y:S01]  /*207c0*/  @!P1 LOP3.LUT R77, R77, R76, RZ, 0x3c, !PT ;  /* 0x0000004c4d4d9212 */ /* 0x000fe200078e3cff */
[----:B-1----:R-:W-:Y:S01]  /*207d0*/  @!P3 IMAD.MOV.U32 R8, RZ, RZ, R97 ;  /* 0x000000ffff08b224 */ /* 0x002fe200078e0061 */
[----:B------:R-:W-:Y:S01]  /*207e0*/  @!P2 LEA R6, P4, R223, R14, 0x2 ;  /* 0x0000000edf06a211 */ /* 0x000fe200078810ff */
[----:B------:R-:W-:-:S03]  /*207f0*/  @!P3 IMAD.MOV.U32 R9, RZ, RZ, R95 ;  /* 0x000000ffff09b224 */ /* 0x000fc600078e005f */
[----:B------:R-:W-:Y:S02]  /*20800*/  @!P2 LEA.HI.X R7, R223, R28, R12, 0x2, P4 ;  /* 0x0000001cdf07a211 */ /* 0x000fe400020f140c */
[----:B------:R1:W-:Y:S01]  /*20810*/  @!P3 ST.E.64 desc[UR42][R4.64], R8 ;  /* 0x000000080400b985 */ /* 0x0003e2000c101b2a */
[----:B------:R-:W-:Y:S02]  /*20820*/  ISETP.GE.AND P3, PT, R220, UR4, PT ;  /* 0x00000004dc007c0c */ /* 0x000fe4000bf66270 */
[----:B------:R-:W-:Y:S01]  /*20830*/  SHF.R.S32.HI R12, RZ, 0x1f, R221 ;  /* 0x0000001fff0c7819 */ /* 0x000fe200000114dd */
[----:B-1----:R-:W-:Y:S01]  /*20840*/  @!P2 IMAD.MOV.U32 R8, RZ, RZ, R94 ;  /* 0x000000ffff08a224 */ /* 0x002fe200078e005e */
[----:B------:R-:W-:Y:S01]  /*20850*/  @!P1 LEA R4, P5, R222, R14, 0x2 ;  /* 0x0000000ede049211 */ /* 0x000fe200078a10ff */
[----:B------:R-:W-:-:S03]  /*20860*/  @!P2 IMAD.MOV.U32 R9, RZ, RZ, R93 ;  /* 0x000000ffff09a224 */ /* 0x000fc600078e005d */
[----:B------:R-:W-:Y:S02]  /*20870*/  @!P1 LEA.HI.X R5, R222, R28, R11, 0x2, P5 ;  /* 0x0000001cde059211 */ /* 0x000fe400028f140b */
[----:B------:R1:W-:Y:S01]  /*20880*/  @!P2 ST.E.64 desc[UR42][R6.64], R8 ;  /* 0x000000080600a985 */ /* 0x0003e2000c101b2a */
[----:B------:R-:W-:Y:S02]  /*20890*/  ISETP.GE.AND P2, PT, R219, UR4, PT ;  /* 0x00000004db007c0c */ /* 0x000fe4000bf46270 */
[----:B------:R-:W-:Y:S01]  /*208a0*/  SHF.R.S32.HI R11, RZ, 0x1f, R220 ;  /* 0x0000001fff0b7819 */ /* 0x000fe200000114dc */
[----:B------:R2:W-:Y:S01]  /*208b0*/  @!P1 ST.E.64 desc[UR42][R4.64], R76 ;  /* 0x0000004c04009985 */ /* 0x0005e2000c101b2a */
[----:B------:R-:W-:Y:S02]  /*208c0*/  ISETP.GE.AND P1, PT, R218, UR4, PT ;  /* 0x00000004da007c0c */ /* 0x000fe4000bf26270 */
[----:B-1----:R-:W-:Y:S01]  /*208d0*/  @!P0 LEA R6, P4, R221, R14, 0x2 ;  /* 0x0000000edd068211 */ /* 0x002fe200078810ff */
[----:B------:R-:W-:-:S02]  /*208e0*/  @!P0 IMAD.MOV.U32 R8, RZ, RZ, R2 ;  /* 0x000000ffff088224 */ /* 0x000fc400078e0002 */
[----:B------:R-:W-:Y:S01]  /*208f0*/  @!P0 IMAD.MOV.U32 R9, RZ, RZ, R78 ;  /* 0x000000ffff098224 */ /* 0x000fe200078e004e */
[----:B------:R-:W-:Y:S01]  /*20900*/  @!P0 LEA.HI.X R7, R221, R28, R12, 0x2, P4 ;  /* 0x0000001cdd078211 */ /* 0x000fe200020f140c */
[----:B------:R-:W-:Y:S01]  /*20910*/  @!P3 IMAD.MOV.U32 R2, RZ, RZ, R3 ;  /* 0x000000ffff02b224 */ /* 0x000fe200078e0003 */
[C---:B--2---:R-:W-:Y:S01]  /*20920*/  @!P3 LEA R4, P5, R220.reuse, R14, 0x2 ;  /* 0x0000000edc04b211 */ /* 0x044fe200078a10ff */
[----:B------:R-:W-:Y:S01]  /*20930*/  @!P3 IMAD.MOV.U32 R3, RZ, RZ, R0 ;  /* 0x000000ffff03b224 */ /* 0x000fe200078e0000 */
[----:B------:R-:W-:Y:S01]  /*20940*/  SHF.R.S32.HI R12, RZ, 0x1f, R219 ;  /* 0x0000001fff0c7819 */ /* 0x000fe200000114db */
[----:B------:R1:W-:Y:S01]  /*20950*/  @!P0 ST.E.64 desc[UR42][R6.64], R8 ;  /* 0x0000000806008985 */ /* 0x0003e2000c101b2a */
[----:B------:R-:W-:Y:S02]  /*20960*/  @!P3 LEA.HI.X R5, R220, R28, R11, 0x2, P5 ;  /* 0x0000001cdc05b211 */ /* 0x000fe400028f140b */
[----:B------:R-:W-:Y:S02]  /*20970*/  ISETP.GE.AND P0, PT, R217, UR4, PT ;  /* 0x00000004d9007c0c */ /* 0x000fe4000bf06270 */
[----:B------:R-:W-:Y:S01]  /*20980*/  SHF.R.S32.HI R11, RZ, 0x1f, R218 ;  /* 0x0000001fff0b7819 */ /* 0x000fe200000114da */
[----:B------:R2:W-:Y:S01]  /*20990*/  @!P3 ST.E.64 desc[UR42][R4.64], R2 ;  /* 0x000000020400b985 */ /* 0x0005e2000c101b2a */
[----:B------:R-:W-:-:S02]  /*209a0*/  ISETP.GE.AND P3, PT, R216, UR4, PT ;  /* 0x00000004d8007c0c */ /* 0x000fc4000bf66270 */
[----:B------:R-:W-:Y:S02]  /*209b0*/  SHF.R.S32.HI R0, RZ, 0x1f, R211 ;  /* 0x0000001fff007819 */ /* 0x000fe400000114d3 */
[----:B-1----:R-:W-:-:S04]  /*209c0*/  @!P2 LEA R6, P5, R219, R14, 0x2 ;  /* 0x0000000edb06a211 */ /* 0x002fc800078a10ff */
[----:B------:R-:W-:Y:S01]  /*209d0*/  @!P2 LEA.HI.X R7, R219, R28, R12, 0x2, P5 ;  /* 0x0000001cdb07a211 */ /* 0x000fe200028f140c */
[----:B--2---:R-:W-:Y:S01]  /*209e0*/  @!P2 IMAD.MOV.U32 R4, RZ, RZ, R36 ;  /* 0x000000ffff04a224 */ /* 0x004fe200078e0024 */
[C---:B------:R-:W-:Y:S01]  /*209f0*/  @!P1 LEA R2, P4, R218.reuse, R14, 0x2 ;  /* 0x0000000eda029211 */ /* 0x040fe200078810ff */
[----:B------:R-:W-:Y:S01]  /*20a00*/  @!P2 IMAD.MOV.U32 R5, RZ, RZ, R20 ;  /* 0x000000ffff05a224 */ /* 0x000fe200078e0014 */
[----:B------:R-:W-:Y:S02]  /*20a10*/  ISETP.GE.AND P5, PT, R215, UR4, PT ;  /* 0x00000004d7007c0c */ /* 0x000fe4000bfa6270 */
[----:B------:R-:W-:Y:S02]  /*20a20*/  @!P1 LEA.HI.X R3, R218, R28, R11, 0x2, P4 ;  /* 0x0000001cda039211 */ /* 0x000fe400020f140b */
[----:B------:R1:W-:Y:S01]  /*20a30*/  @!P2 ST.E.64 desc[UR42][R6.64], R4 ;  /* 0x000000040600a985 */ /* 0x0003e2000c101b2a */
[----:B------:R-:W-:Y:S02]  /*20a40*/  SHF.R.S32.HI R11, RZ, 0x1f, R217 ;  /* 0x0000001fff0b7819 */ /* 0x000fe400000114d9 */
[----:B------:R-:W-:Y:S01]  /*20a50*/  SHF.R.S32.HI R12, RZ, 0x1f, R214 ;  /* 0x0000001fff0c7819 */ /* 0x000fe200000114d6 */
[----:B-1----:R-:W-:Y:S01]  /*20a60*/  @!P1 IMAD.MOV.U32 R4, RZ, RZ, R37 ;  /* 0x000000ffff049224 */ /* 0x002fe200078e0025 */
[----:B------:R-:W-:Y:S01]  /*20a70*/  @!P0 LEA R6, P2, R217, R14, 0x2 ;  /* 0x0000000ed9068211 */ /* 0x000fe200078410ff */
[----:B------:R-:W-:-:S03]  /*20a80*/  @!P1 IMAD.MOV.U32 R5, RZ, RZ, R21 ;  /* 0x000000ffff059224 */ /* 0x000fc600078e0015 */
[----:B------:R-:W-:Y:S02]  /*20a90*/  @!P0 LEA.HI.X R7, R217, R28, R11, 0x2, P2 ;  /* 0x0000001cd9078211 */ /* 0x000fe400010f140b */
[----:B------:R1:W-:Y:S01]  /*20aa0*/  @!P1 ST.E.64 desc[UR42][R2.64], R4 ;  /* 0x0000000402009985 */ /* 0x0003e2000c101b2a */
[----:B------:R-:W-:Y:S02]  /*20ab0*/  SHF.R.S32.HI R11, RZ, 0x1f, R216 ;  /* 0x0000001fff0b7819 */ /* 0x000fe400000114d8 */
[----:B------:R-:W-:Y:S02]  /*20ac0*/  ISETP.GE.AND P1, PT, R214, UR4, PT ;  /* 0x00000004d6007c0c */ /* 0x000fe4000bf26270 */
[-C--:B------:R-:W-:Y:S01]  /*20ad0*/  @!P5 LEA R8, P2, R215, R14.reuse, 0x2 ;  /* 0x0000000ed708d211 */ /* 0x080fe200078410ff */
[----:B-1----:R-:W-:Y:S01]  /*20ae0*/  @!P0 IMAD.MOV.U32 R4, RZ, RZ, R40 ;  /* 0x000000ffff048224 */ /* 0x002fe200078e0028 */
[----:B------:R-:W-:Y:S01]  /*20af0*/  @!P3 LEA R2, P4, R216, R14, 0x2 ;  /* 0x0000000ed802b211 */ /* 0x000fe200078810ff */
[----:B------:R-:W-:-:S03]  /*20b00*/  @!P0 IMAD.MOV.U32 R5, RZ, RZ, R38 ;  /* 0x000000ffff058224 */ /* 0x000fc600078e0026 */
[-C--:B------:R-:W-:Y:S02]  /*20b10*/  @!P3 LEA.HI.X R3, R216, R28.reuse, R11, 0x2, P4 ;  /* 0x0000001cd803b211 */ /* 0x080fe400020f140b */
[----:B------:R1:W-:Y:S01]  /*20b20*/  @!P0 ST.E.64 desc[UR42][R6.64], R4 ;  /* 0x0000000406008985 */ /* 0x0003e2000c101b2a */
[----:B------:R-:W-:Y:S02]  /*20b30*/  ISETP.GE.AND P0, PT, R213, UR4, PT ;  /* 0x00000004d5007c0c */ /* 0x000fe4000bf06270 */
[----:B------:R-:W-:Y:S02]  /*20b40*/  SHF.R.S32.HI R11, RZ, 0x1f, R215 ;  /* 0x0000001fff0b7819 */ /* 0x000fe400000114d7 */
[----:B------:R-:W-:Y:S02]  /*20b50*/  ISETP.GE.AND P4, PT, R210, UR4, PT ;  /* 0x00000004d2007c0c */ /* 0x000fe4000bf86270 */
[----:B------:R-:W-:Y:S02]  /*20b60*/  @!P5 LEA.HI.X R9, R215, R28, R11, 0x2, P2 ;  /* 0x0000001cd709d211 */ /* 0x000fe400010f140b */
[----:B------:R-:W-:Y:S01]  /*20b70*/  SHF.R.S32.HI R11, RZ, 0x1f, R213 ;  /* 0x0000001fff0b7819 */ /* 0x000fe200000114d5 */
[----:B-1----:R-:W-:-:S02]  /*20b80*/  @!P3 IMAD.MOV.U32 R4, RZ, RZ, R41 ;  /* 0x000000ffff04b224 */ /* 0x002fc400078e0029 */
[----:B------:R-:W-:Y:S02]  /*20b90*/  @!P3 IMAD.MOV.U32 R5, RZ, RZ, R39 ;  /* 0x000000ffff05b224 */ /* 0x000fe400078e0027 */
[----:B------:R-:W-:Y:S02]  /*20ba0*/  @!P1 IMAD.MOV.U32 R6, RZ, RZ, R45 ;  /* 0x000000ffff069224 */ /* 0x000fe400078e002d */
[----:B------:R-:W-:Y:S01]  /*20bb0*/  @!P1 IMAD.MOV.U32 R7, RZ, RZ, R43 ;  /* 0x000000ffff079224 */ /* 0x000fe200078e002b */
[----:B------:R1:W-:Y:S01]  /*20bc0*/  @!P3 ST.E.64 desc[UR42][R2.64], R4 ;  /* 0x000000040200b985 */ /* 0x0003e2000c101b2a */
[----:B------:R-:W-:Y:S01]  /*20bd0*/  ISETP.GE.AND P3, PT, R212, UR4, PT ;  /* 0x00000004d4007c0c */ /* 0x000fe2000bf66270 */
[----:B-1----:R-:W-:Y:S01]  /*20be0*/  @!P5 IMAD.MOV.U32 R2, RZ, RZ, R44 ;  /* 0x000000ffff02d224 */ /* 0x002fe200078e002c */
[----:B------:R-:W-:Y:S01]  /*20bf0*/  @!P1 LEA R4, P2, R214, R14, 0x2 ;  /* 0x0000000ed6049211 */ /* 0x000fe200078410ff */
[----:B------:R-:W-:-:S03]  /*20c00*/  @!P5 IMAD.MOV.U32 R3, RZ, RZ, R42 ;  /* 0x000000ffff03d224 */ /* 0x000fc600078e002a */
[----:B------:R-:W-:Y:S02]  /*20c10*/  @!P1 LEA.HI.X R5, R214, R28, R12, 0x2, P2 ;  /* 0x0000001cd6059211 */ /* 0x000fe400010f140c */
[----:B------:R1:W-:Y:S01]  /*20c20*/  @!P5 ST.E.64 desc[UR42][R8.64], R2 ;  /* 0x000000020800d985 */ /* 0x0003e2000c101b2a */
[----:B------:R-:W-:-:S03]  /*20c30*/  ISETP.GE.AND P5, PT, R211, UR4, PT ;  /* 0x00000004d3007c0c */ /* 0x000fc6000bfa6270 */
[----:B------:R2:W-:Y:S01]  /*20c40*/  @!P1 ST.E.64 desc[UR42][R4.64], R6 ;  /* 0x0000000604009985 */ /* 0x0005e2000c101b2a */
[C---:B-1----:R-:W-:Y:S01]  /*20c50*/  @!P0 LEA R2, P2, R213.reuse, R14, 0x2 ;  /* 0x0000000ed5028211 */ /* 0x042fe200078410ff */
[----:B------:R-:W-:Y:S02]  /*20c60*/  @!P3 IMAD.MOV.U32 R8, RZ, RZ, R79 ;  /* 0x000000ffff08b224 */ /* 0x000fe400078e004f */
[----:B------:R-:W-:Y:S01]  /*20c70*/  @!P3 IMAD.MOV.U32 R9, RZ, RZ, R47 ;  /* 0x000000ffff09b224 */ /* 0x000fe200078e002f */
[----:B------:R-:W-:Y:S01]  /*20c80*/  @!P0 LEA.HI.X R3, R213, R28, R11, 0x2, P2 ;  /* 0x0000001cd5038211 */ /* 0x000fe200010f140b */
[----:B--2---:R-:W-:Y:S01]  /*20c90*/  @!P0 IMAD.MOV.U32 R6, RZ, RZ, R48 ;  /* 0x000000ffff068224 */ /* 0x004fe200078e0030 */
[----:B------:R-:W-:Y:S01]  /*20ca0*/  @!P3 LEA R4, P1, R212, R14, 0x2 ;  /* 0x0000000ed404b211 */ /* 0x000fe200078210ff */
[----:B------:R-:W-:Y:S01]  /*20cb0*/  @!P0 IMAD.MOV.U32 R7, RZ, RZ, R46 ;  /* 0x000000ffff078224 */ /* 0x000fe200078e002e */
[----:B------:R-:W-:-:S04]  /*20cc0*/  SHF.R.S32.HI R11, RZ, 0x1f, R212 ;  /* 0x0000001fff0b7819 */ /* 0x000fc800000114d4 */
[----:B------:R-:W-:Y:S01]  /*20cd0*/  @!P3 LEA.HI.X R5, R212, R28, R11, 0x2, P1 ;  /* 0x0000001cd405b211 */ /* 0x000fe200008f140b */
[----:B------:R1:W-:Y:S04]  /*20ce0*/  @!P0 ST.E.64 desc[UR42][R2.64], R6 ;  /* 0x0000000602008985 */ /* 0x0003e8000c101b2a */
[----:B------:R2:W-:Y:S01]  /*20cf0*/  @!P3 ST.E.64 desc[UR42][R4.64], R8 ;  /* 0x000000080400b985 */ /* 0x0005e2000c101b2a */
[CC--:B-1----:R-:W-:Y:S02]  /*20d00*/  @!P5 LEA R2, P0, R211.reuse, R14.reuse, 0x2 ;  /* 0x0000000ed302d211 */ /* 0x0c2fe400078010ff */
[C---:B------:R-:W-:Y:S02]  /*20d10*/  @!P4 LEA R6, P2, R210.reuse, R14, 0x2 ;  /* 0x0000000ed206c211 */ /* 0x040fe400078410ff */
[-C--:B------:R-:W-:Y:S01]  /*20d20*/  @!P5 LEA.HI.X R3, R211, R28.reuse, R0, 0x2, P0 ;  /* 0x0000001cd303d211 */ /* 0x080fe200000f1400 */
[----:B--2---:R-:W-:Y:S01]  /*20d30*/  @!P5 IMAD.MOV.U32 R4, RZ, RZ, R82 ;  /* 0x000000ffff04d224 */ /* 0x004fe200078e0052 */
[----:B------:R-:W-:Y:S01]  /*20d40*/  @!P4 LEA.HI.X R7, R210, R28, R229, 0x2, P2 ;  /* 0x0000001cd207c211 */ /* 0x000fe200010f14e5 */
[----:B------:R-:W-:-:S02]  /*20d50*/  @!P5 IMAD.MOV.U32 R5, RZ, RZ, R80 ;  /* 0x000000ffff05d224 */ /* 0x000fc400078e0050 */
[----:B------:R-:W-:Y:S02]  /*20d60*/  @!P4 IMAD.MOV.U32 R8, RZ, RZ, R83 ;  /* 0x000000ffff08c224 */ /* 0x000fe400078e0053 */
[----:B------:R-:W-:Y:S01]  /*20d70*/  @!P4 IMAD.MOV.U32 R9, RZ, RZ, R81 ;  /* 0x000000ffff09c224 */ /* 0x000fe200078e0051 */
[----:B------:R3:W-:Y:S04]  /*20d80*/  @!P5 ST.E.64 desc[UR42][R2.64], R4 ;  /* 0x000000040200d985 */ /* 0x0007e8000c101b2a */
[----:B------:R3:W-:Y:S02]  /*20d90*/  @!P4 ST.E.64 desc[UR42][R6.64], R8 ;  /* 0x000000080600c985 */ /* 0x0007e4000c101b2a */
.L_x_1809:
[----:B------:R-:W-:Y:S05]  /*20da0*/  BSYNC B1 ;  /* 0x0000000000017941 */ /* 0x000fea0003800000 */
.L_x_1808:
[----:B------:R-:W-:-:S03]  /*20db0*/  UMOV UR4, 0xffffffff ;  /* 0xffffffff00047882 */ /* 0x000fc60000000000 */
[----:B------:R-:W-:Y:S05]  /*20dc0*/  BRA.DIV UR4, `(.L_x_1810) ;  /* 0x000000ca04007947 */ /* 0x000fea000b800000 */
[----:B0-----:R-:W0:Y:S04]  /*20dd0*/  SHFL.IDX PT, R26, R26, 0x1, 0x1c1f ;  /* 0x003c1f001a1a7f89 */ /* 0x001e2800000e0000 */
[----:B--2---:R2:W4:Y:S02]  /*20de0*/  SHFL.IDX PT, R14, R25, 0x1, 0x1c1f ;  /* 0x003c1f00190e7f89 */ /* 0x00452400000e0000 */
.L_x_2102:
[----:B------:R-:W-:-:S13]  /*20df0*/  ISETP.GE.AND P0, PT, R24, R10, PT ;  /* 0x0000000a1800720c */ /* 0x000fda0003f06270 */
[----:B------:R-:W-:Y:S05]  /*20e00*/  @P0 BRA `(.L_x_1806) ;  /* 0x0000001000b80947 */ /* 0x000fea0003800000 */
[----:B------:R-:W-:Y:S01]  /*20e10*/  ULDC UR4, c[0x0][0xac8] ;  /* 0x0002b20000047ab9 */ /* 0x000fe20000000800 */
[----:B------:R-:W-:Y:S02]  /*20e20*/  SHF.R.S32.HI R0, RZ, 0x1f, R171 ;  /* 0x0000001fff007819 */ /* 0x000fe400000114ab */
[----:B------:R-:W-:Y:S02]  /*20e30*/  ISETP.GE.AND P1, PT, R171, UR4, PT ;  /* 0x00000004ab007c0c */ /* 0x000fe4000bf26270 */
[----:B------:R-:W-:Y:S02]  /*20e40*/  ISETP.GE.AND P3, PT, R224, UR4, PT ;  /* 0x00000004e0007c0c */ /* 0x000fe4000bf66270 */
[----:B------:R-:W-:Y:S02]  /*20e50*/  ISETP.GE.AND P2, PT, R223, UR4, PT ;  /* 0x00000004df007c0c */ /* 0x000fe4000bf46270 */
[----:B---3--:R-:W-:Y:S02]  /*20e60*/  SHF.R.S32.HI R8, RZ, 0x1f, R224 ;  /* 0x0000001fff087819 */ /* 0x008fe400000114e0 */
[----:B------:R-:W-:-:S02]  /*20e70*/  SHF.R.S32.HI R12, RZ, 0x1f, R222 ;  /* 0x0000001fff0c7819 */ /* 0x000fc400000114de */
[----:B------:R-:W-:-:S03]  /*20e80*/  SHF.R.S32.HI R13, RZ, 0x1f, R213 ;  /* 0x0000001fff0d7819 */ /* 0x000fc600000114d5 */
[CC--:B----4-:R-:W-:Y:S01]  /*20e90*/  @!P1 LEA R2, P0, R171.reuse, R14.reuse, 0x2 ;  /* 0x0000000eab029211 */ /* 0x0d0fe200078010ff */
[----:B------:R-:W-:Y:S01]  /*20ea0*/  @!P1 IMAD.MOV.U32 R4, RZ, RZ, R49 ;  /* 0x000000ffff049224 */ /* 0x000fe200078e0031 */
[----:B------:R-:W-:Y:S01]  /*20eb0*/  @!P3 LEA R6, P4, R224, R14, 0x2 ;  /* 0x0000000ee006b211 */ /* 0x000fe200078810ff */
[----:B------:R-:W-:Y:S01]  /*20ec0*/  @!P1 IMAD.MOV.U32 R5, RZ, RZ, R84 ;  /* 0x000000ffff059224 */ /* 0x000fe200078e0054 */
[----:B0-----:R-:W-:Y:S02]  /*20ed0*/  @!P1 LEA.HI.X R3, R171, R26, R0, 0x2, P0 ;  /* 0x0000001aab039211 */ /* 0x001fe400000f1400 */
[----:B------:R-:W-:Y:S02]  /*20ee0*/  ISETP.GE.AND P0, PT, R222, UR4, PT ;  /* 0x00000004de007c0c */ /* 0x000fe4000bf06270 */
[----:B------:R-:W-:Y:S01]  /*20ef0*/  SHF.R.S32.HI R0, RZ, 0x1f, R223 ;  /* 0x0000001fff007819 */ /* 0x000fe200000114df */
[----:B------:R0:W-:Y:S01]  /*20f00*/  @!P1 ST.E.64 desc[UR42][R2.64], R4 ;  /* 0x0000000402009985 */ /* 0x0001e2000c101b2a */
[----:B------:R-:W-:-:S02]  /*20f10*/  ISETP.GE.AND P1, PT, R221, UR4, PT ;  /* 0x00000004dd007c0c */ /* 0x000fc4000bf26270 */
[----:B------:R-:W-:Y:S02]  /*20f20*/  @!P3 LEA.HI.X R7, R224, R26, R8, 0x2, P4 ;  /* 0x0000001ae007b211 */ /* 0x000fe400020f1408 */
[----:B------:R-:W-:Y:S02]  /*20f30*/  ISETP.GE.AND P4, PT, R220, UR4, PT ;  /* 0x00000004dc007c0c */ /* 0x000fe4000bf86270 */
[C---:B0-----:R-:W-:Y:S01]  /*20f40*/  @!P2 LEA R2, P5, R223.reuse, R14, 0x2 ;  /* 0x0000000edf02a211 */ /* 0x041fe200078a10ff */
[----:B------:R-:W-:Y:S02]  /*20f50*/  @!P3 IMAD.MOV.U32 R4, RZ, RZ, R50 ;  /* 0x000000ffff04b224 */ /* 0x000fe400078e0032 */
[----:B------:R-:W-:Y:S01]  /*20f60*/  @!P3 IMAD.MOV.U32 R5, RZ, RZ, R85 ;  /* 0x000000ffff05b224 */ /* 0x000fe200078e0055 */
[----:B------:R-:W-:Y:S01]  /*20f70*/  @!P2 LEA.HI.X R3, R223, R26, R0, 0x2, P5 ;  /* 0x0000001adf03a211 */ /* 0x000fe200028f1400 */
[----:B------:R-:W-:Y:S01]  /*20f80*/  @!P2 IMAD.MOV.U32 R50, RZ, RZ, R53 ;  /* 0x000000ffff32a224 */ /* 0x000fe200078e0035 */
[CC--:B------:R-:W-:Y:S01]  /*20f90*/  @!P0 LEA R8, P5, R222.reuse, R14.reuse, 0x2 ;  /* 0x0000000ede088211 */ /* 0x0c0fe200078a10ff */
[----:B------:R-:W-:Y:S01]  /*20fa0*/  @!P0 IMAD.MOV.U32 R53, RZ, RZ, R52 ;  /* 0x000000ffff358224 */ /* 0x000fe200078e0034 */
[----:B------:R0:W-:Y:S01]  /*20fb0*/  @!P3 ST.E.64 desc[UR42][R6.64], R4 ;  /* 0x000000040600b985 */ /* 0x0001e2000c101b2a */
[----:B------:R-:W-:Y:S01]  /*20fc0*/  ISETP.GE.AND P3, PT, R219, UR4, PT ;  /* 0x00000004db007c0c */ /* 0x000fe2000bf66270 */
[----:B------:R-:W-:Y:S01]  /*20fd0*/  @!P0 IMAD.MOV.U32 R52, RZ, RZ, R54 ;  /* 0x000000ffff348224 */ /* 0x000fe200078e0036 */
[----:B------:R-:W-:Y:S01]  /*20fe0*/  SHF.R.S32.HI R0, RZ, 0x1f, R221 ;  /* 0x0000001fff007819 */ /* 0x000fe200000114dd */
[----:B------:R3:W-:Y:S01]  /*20ff0*/  @!P2 ST.E.64 desc[UR42][R2.64], R50 ;  /* 0x000000320200a985 */ /* 0x0007e2000c101b2a */
[C---:B------:R-:W-:Y:S01]  /*21000*/  @!P1 LEA R10, P2, R221.reuse, R14, 0x2 ;  /* 0x0000000edd0a9211 */ /* 0x040fe200078410ff */
[----:B------:R-:W-:Y:S01]  /*21010*/  @!P1 IMAD.MOV.U32 R54, RZ, RZ, R57 ;  /* 0x000000ffff369224 */ /* 0x000fe200078e0039 */
[-C--:B------:R-:W-:Y:S01]  /*21020*/  @!P0 LEA.HI.X R9, R222, R26.reuse, R12, 0x2, P5 ;  /* 0x0000001ade098211 */ /* 0x080fe200028f140c */
[----:B------:R-:W-:Y:S01]  /*21030*/  @!P4 IMAD.MOV.U32 R57, RZ, RZ, R56 ;  /* 0x000000ffff39c224 */ /* 0x000fe200078e0038 */
[----:B------:R-:W-:Y:S01]  /*21040*/  @!P1 LEA.HI.X R11, R221, R26, R0, 0x2, P2 ;  /* 0x0000001add0b9211 */ /* 0x000fe200010f1400 */
[----:B------:R-:W-:Y:S01]  /*21050*/  @!P4 IMAD.MOV.U32 R56, RZ, RZ, R58 ;  /* 0x000000ffff38c224 */ /* 0x000fe200078e003a */
[----:B------:R-:W-:Y:S01]  /*21060*/  ISETP.GE.AND P2, PT, R218, UR4, PT ;  /* 0x00000004da007c0c */ /* 0x000fe2000bf46270 */
[----:B------:R4:W-:Y:S01]  /*21070*/  @!P0 ST.E.64 desc[UR42][R8.64], R52 ;  /* 0x0000003408008985 */ /* 0x0009e2000c101b2a */
[----:B------:R-:W-:Y:S01]  /*21080*/  SHF.R.S32.HI R12, RZ, 0x1f, R220 ;  /* 0x0000001fff0c7819 */ /* 0x000fe200000114dc */
[----:B------:R-:W-:Y:S01]  /*21090*/  @!P3 IMAD.MOV.U32 R58, RZ, RZ, R67 ;  /* 0x000000ffff3ab224 */ /* 0x000fe200078e0043 */
[----:B0-----:R-:W-:Y:S01]  /*210a0*/  @!P4 LEA R4, P0, R220, R14, 0x2 ;  /* 0x0000000edc04c211 */ /* 0x001fe200078010ff */
[----:B------:R0:W-:Y:S01]  /*210b0*/  @!P1 ST.E.64 desc[UR42][R10.64], R54 ;  /* 0x000000360a009985 */ /* 0x0001e2000c101b2a */
[----:B------:R-:W-:-:S02]  /*210c0*/  ISETP.GE.AND P1, PT, R217, UR4, PT ;  /* 0x00000004d9007c0c */ /* 0x000fc4000bf26270 */
[----:B------:R-:W-:Y:S02]  /*210d0*/  @!P4 LEA.HI.X R5, R220, R26, R12, 0x2, P0 ;  /* 0x0000001adc05c211 */ /* 0x000fe400000f140c */
[C---:B---3--:R-:W-:Y:S02]  /*210e0*/  @!P3 LEA R2, P5, R219.reuse, R14, 0x2 ;  /* 0x0000000edb02b211 */ /* 0x048fe400078a10ff */
[----:B------:R-:W-:Y:S01]  /*210f0*/  SHF.R.S32.HI R0, RZ, 0x1f, R219 ;  /* 0x0000001fff007819 */ /* 0x000fe200000114db */
[----:B------:R-:W-:Y:S01]  /*21100*/  @!P4 ST.E.64 desc[UR42][R4.64], R56 ;  /* 0x000000380400c985 */ /* 0x000fe2000c101b2a */
[----:B------:R-:W-:Y:S01]  /*21110*/  ISETP.GE.AND P0, PT, R216, UR4, PT ;  /* 0x00000004d8007c0c */ /* 0x000fe2000bf06270 */
[----:B------:R-:W-:Y:S01]  /*21120*/  @!P2 IMAD.MOV.U32 R67, RZ, RZ, R66 ;  /* 0x000000ffff43a224 */ /* 0x000fe200078e0042 */
[----:B------:R-:W-:Y:S01]  /*21130*/  @!P3 LEA.HI.X R3, R219, R26, R0, 0x2, P5 ;  /* 0x0000001adb03b211 */ /* 0x000fe200028f1400 */
[----:B------:R-:W-:Y:S01]  /*21140*/  @!P2 IMAD.MOV.U32 R66, RZ, RZ, R68 ;  /* 0x000000ffff42a224 */ /* 0x000fe200078e0044 */
[----:B------:R-:W-:Y:S01]  /*21150*/  SHF.R.S32.HI R0, RZ, 0x1f, R218 ;  /* 0x0000001fff007819 */ /* 0x000fe200000114da */
[----:B------:R-:W-:Y:S01]  /*21160*/  @!P1 IMAD.MOV.U32 R68, RZ, RZ, R71 ;  /* 0x000000ffff449224 */ /* 0x000fe200078e0047 */
[----:B------:R-:W-:Y:S01]  /*21170*/  @!P2 LEA R6, P4, R218, R14, 0x2 ;  /* 0x0000000eda06a211 */ /* 0x000fe200078810ff */
[----:B------:R3:W-:Y:S01]  /*21180*/  @!P3 ST.E.64 desc[UR42][R2.64], R58 ;  /* 0x0000003a0200b985 */ /* 0x0007e2000c101b2a */
[----:B------:R-:W-:-:S02]  /*21190*/  ISETP.GE.AND P3, PT, R215, UR4, PT ;  /* 0x00000004d7007c0c */ /* 0x000fc4000bf66270 */
[----:B------:R-:W-:Y:S02]  /*211a0*/  @!P2 LEA.HI.X R7, R218, R26, R0, 0x2, P4 ;  /* 0x0000001ada07a211 */ /* 0x000fe400020f1400 */
[C---:B----4-:R-:W-:Y:S01]  /*211b0*/  @!P1 LEA R8, P5, R217.reuse, R14, 0x2 ;  /* 0x0000000ed9089211 */ /* 0x050fe200078a10ff */
[----:B------:R-:W-:Y:S01]  /*211c0*/  @!P0 IMAD.MOV.U32 R71, RZ, RZ, R70 ;  /* 0x000000ffff478224 */ /* 0x000fe200078e0046 */
[----:B------:R-:W-:Y:S01]  /*211d0*/  SHF.R.S32.HI R0, RZ, 0x1f, R217 ;  /* 0x0000001fff007819 */ /* 0x000fe200000114d9 */
[----:B------:R4:W-:Y:S01]  /*211e0*/  @!P2 ST.E.64 desc[UR42][R6.64], R66 ;  /* 0x000000420600a985 */ /* 0x0009e2000c101b2a */
[----:B------:R-:W-:Y:S01]  /*211f0*/  ISETP.GE.AND P2, PT, R214, UR4, PT ;  /* 0x00000004d6007c0c */ /* 0x000fe2000bf46270 */
[----:B------:R-:W-:Y:S01]  /*21200*/  @!P0 IMAD.MOV.U32 R70, RZ, RZ, R72 ;  /* 0x000000ffff468224 */ /* 0x000fe200078e0048 */
[----:B------:R-:W-:Y:S02]  /*21210*/  @!P1 LEA.HI.X R9, R217, R26, R0, 0x2, P5 ;  /* 0x0000001ad9099211 */ /* 0x000fe400028f1400 */
[-C--:B0-----:R-:W-:Y:S01]  /*21220*/  @!P0 LEA R10, P4, R216, R14.reuse, 0x2 ;  /* 0x0000000ed80a8211 */ /* 0x081fe200078810ff */
[----:B------:R-:W-:Y:S01]  /*21230*/  @!P3 IMAD.MOV.U32 R72, RZ, RZ, R87 ;  /* 0x000000ffff48b224 */ /* 0x000fe200078e0057 */
[----:B------:R-:W-:Y:S01]  /*21240*/  SHF.R.S32.HI R0, RZ, 0x1f, R216 ;  /* 0x0000001fff007819 */ /* 0x000fe200000114d8 */
[----:B------:R-:W-:Y:S01]  /*21250*/  @!P1 ST.E.64 desc[UR42][R8.64], R68 ;  /* 0x0000004408009985 */ /* 0x000fe2000c101b2a */
[----:B---3--:R-:W-:-:S02]  /*21260*/  @!P3 LEA R2, P1, R215, R14, 0x2 ;  /* 0x0000000ed702b211 */ /* 0x008fc400078210ff */
[-C--:B------:R-:W-:Y:S02]  /*21270*/  @!P0 LEA.HI.X R11, R216, R26.reuse, R0, 0x2, P4 ;  /* 0x0000001ad80b8211 */ /* 0x080fe400020f1400 */
[----:B------:R-:W-:Y:S01]  /*21280*/  SHF.R.S32.HI R12, RZ, 0x1f, R215 ;  /* 0x0000001fff0c7819 */ /* 0x000fe200000114d7 */
[----:B------:R-:W-:Y:S01]  /*21290*/  @!P2 IMAD.MOV.U32 R87, RZ, RZ, R86 ;  /* 0x000000ffff57a224 */ /* 0x000fe200078e0056 */
[----:B------:R-:W-:Y:S01]  /*212a0*/  ISETP.GE.AND P4, PT, R213, UR4, PT ;  /* 0x00000004d5007c0c */ /* 0x000fe2000bf86270 */
[----:B------:R0:W-:Y:S01]  /*212b0*/  @!P0 ST.E.64 desc[UR42][R10.64], R70 ;  /* 0x000000460a008985 */ /* 0x0001e2000c101b2a */
[----:B------:R-:W-:Y:S01]  /*212c0*/  ISETP.GE.AND P5, PT, R212, UR4, PT ;  /* 0x00000004d4007c0c */ /* 0x000fe2000bfa6270 */
[----:B------:R-:W-:Y:S01]  /*212d0*/  @!P2 IMAD.MOV.U32 R86, RZ, RZ, R88 ;  /* 0x000000ffff56a224 */ /* 0x000fe200078e0058 */
[----:B------:R-:W-:Y:S02]  /*212e0*/  ISETP.GE.AND P0, PT, R211, UR4, PT ;  /* 0x00000004d3007c0c */ /* 0x000fe4000bf06270 */
[----:B------:R-:W-:-:S02]  /*212f0*/  @!P3 LEA.HI.X R3, R215, R26, R12, 0x2, P1 ;  /* 0x0000001ad703b211 */ /* 0x000fc400008f140c */
[----:B------:R-:W-:Y:S02]  /*21300*/  SHF.R.S32.HI R0, RZ, 0x1f, R214 ;  /* 0x0000001fff007819 */ /* 0x000fe400000114d6 */
[C---:B------:R-:W-:Y:S01]  /*21310*/  @!P2 LEA R4, P1, R214.reuse, R14, 0x2 ;  /* 0x0000000ed604a211 */ /* 0x040fe200078210ff */
[----:B------:R3:W-:Y:S01]  /*21320*/  @!P3 ST.E.64 desc[UR42][R2.64], R72 ;  /* 0x000000480200b985 */ /* 0x0007e2000c101b2a */
[----:B------:R-:W-:Y:S01]  /*21330*/  SHF.R.S32.HI R12, RZ, 0x1f, R212 ;  /* 0x0000001fff0c7819 */ /* 0x000fe200000114d4 */
[----:B------:R-:W-:Y:S01]  /*21340*/  @!P4 IMAD.MOV.U32 R88, RZ, RZ, R91 ;  /* 0x000000ffff58c224 */ /* 0x000fe200078e005b */
[----:B------:R-:W-:Y:S01]  /*21350*/  @!P2 LEA.HI.X R5, R214, R26, R0, 0x2, P1 ;  /* 0x0000001ad605a211 */ /* 0x000fe200008f1400 */
[----:B------:R-:W-:Y:S01]  /*21360*/  @!P5 IMAD.MOV.U32 R93, RZ, RZ, R90 ;  /* 0x000000ffff5dd224 */ /* 0x000fe200078e005a */
[-C--:B----4-:R-:W-:Y:S02]  /*21370*/  @!P4 LEA R6, P1, R213, R14.reuse, 0x2 ;  /* 0x0000000ed506c211 */ /* 0x090fe400078210ff */
[-C--:B0-----:R-:W-:Y:S01]  /*21380*/  @!P0 LEA R10, P3, R211, R14.reuse, 0x2 ;  /* 0x0000000ed30a8211 */ /* 0x081fe200078610ff */
[----:B------:R3:W-:Y:S01]  /*21390*/  @!P2 ST.E.64 desc[UR42][R4.64], R86 ;  /* 0x000000560400a985 */ /* 0x0007e2000c101b2a */
[----:B------:R-:W-:-:S02]  /*213a0*/  @!P5 LEA R8, P2, R212, R14, 0x2 ;  /* 0x0000000ed408d211 */ /* 0x000fc400078410ff */
[----:B------:R-:W-:Y:S02]  /*213b0*/  SHF.R.S32.HI R0, RZ, 0x1f, R211 ;  /* 0x0000001fff007819 */ /* 0x000fe400000114d3 */
[-C--:B------:R-:W-:Y:S02]  /*213c0*/  @!P4 LEA.HI.X R7, R213, R26.reuse, R13, 0x2, P1 ;  /* 0x0000001ad507c211 */ /* 0x080fe400008f140d */
[-C--:B------:R-:W-:Y:S02]  /*213d0*/  @!P5 LEA.HI.X R9, R212, R26.reuse, R12, 0x2, P2 ;  /* 0x0000001ad409d211 */ /* 0x080fe400010f140c */
[----:B------:R-:W-:Y:S01]  /*213e0*/  @!P0 LEA.HI.X R11, R211, R26, R0, 0x2, P3 ;  /* 0x0000001ad30b8211 */ /* 0x000fe200018f1400 */
[----:B------:R3:W-:Y:S04]  /*213f0*/  @!P4 ST.E.64 desc[UR42][R6.64], R88 ;  /* 0x000000580600c985 */ /* 0x0007e8000c101b2a */
[----:B------:R3:W-:Y:S04]  /*21400*/  @!P5 ST.E.64 desc[UR42][R8.64], R92 ;  /* 0x0000005c0800d985 */ /* 0x0007e8000c101b2a */
[----:B------:R3:W-:Y:S01]  /*21410*/  @!P0 ST.E.64 desc[UR42][R10.64], R62 ;  /* 0x0000003e0a008985 */ /* 0x0007e2000c101b2a */
[----:B------:R-:W-:-:S13]  /*21420*/  ISETP.GE.AND P0, PT, R210, UR4, PT ;  /* 0x00000004d2007c0c */ /* 0x000fda000bf06270 */
[----:B---3--:R-:W-:Y:S05]  /*21430*/  @P0 BRA `(.L_x_1806) ;  /* 0x0000000c002c0947 */ /* 0x008fea0003800000 */
[----:B------:R-:W-:-:S04]  /*21440*/  LEA R14, P0, R210, R14, 0x2 ;  /* 0x0000000ed20e7211 */ /* 0x000fc800078010ff */
[----:B------:R-:W-:-:S05]  /*21450*/  LEA.HI.X R15, R210, R26, R229, 0x2, P0 ;  /* 0x0000001ad20f7211 */ /* 0x000fca00000f14e5 */
[----:B------:R0:W-:Y:S01]  /*21460*/  ST.E.64 desc[UR42][R14.64], R64 ;  /* 0x000000400e007985 */ /* 0x0001e2000c101b2a */
[----:B------:R-:W-:Y:S05]  /*21470*/  BRA `(.L_x_1806) ;  /* 0x0000000c001c7947 */ /* 0x000fea0003800000 */
.L_x_1792:
[----:B------:R-:W-:Y:S01]  /*21480*/  ULDC.64 UR4, c[0x0][0xc08] ;  /* 0x0003020000047ab9 */ /* 0x000fe20000000a00 */
[----:B------:R-:W3:Y:S01]  /*21490*/  LDC.64 R2, c[0x0][0xc00] ;  /* 0x00030000ff027b82 */ /* 0x000ee20000000a00 */
[----:B------:R-:W-:Y:S01]  /*214a0*/  ISETP.NE.U32.AND P0, PT, RZ, UR4, PT ;  /* 0x00000004ff007c0c */ /* 0x000fe2000bf05070 */
[----:B------:R-:W-:Y:S01]  /*214b0*/  IMAD.MOV.U32 R15, RZ, RZ, RZ ;  /* 0x000000ffff0f7224 */ /* 0x000fe200078e00ff */
[----:B------:R-:W4:Y:S02]  /*214c0*/  S2R R0, SR_TID.X ;  /* 0x0000000000007919 */ /* 0x000f240000002100 */
[----:B------:R-:W-:Y:S01]  /*214d0*/  ISETP.NE.AND.EX P1, PT, RZ, UR5, PT, P0 ;  /* 0x00000005ff007c0c */ /* 0x000fe2000bf25300 */
[----:B------:R-:W-:Y:S02]  /*214e0*/  ULDC.64 UR4, c[0x0][0xc00] ;  /* 0x0003000000047ab9 */ /* 0x000fe40000000a00 */
[----:B------:R-:W-:-:S04]  /*214f0*/  ISETP.NE.U32.AND P0, PT, RZ, UR4, PT ;  /* 0x00000004ff007c0c */ /* 0x000fc8000bf05070 */
[----:B------:R-:W-:-:S06]  /*21500*/  ISETP.NE.AND.EX P0, PT, RZ, UR5, PT, P0 ;  /* 0x00000005ff007c0c */ /* 0x000fcc000bf05300 */
[----:B------:R-:W0:Y:S01]  /*21510*/  @P1 LDC.64 R4, c[0x0][0xc08] ;  /* 0x00030200ff041b82 */ /* 0x000e220000000a00 */
[----:B------:R-:W-:Y:S02]  /*21520*/  ULDC UR4, c[0x0][0xa88] ;  /* 0x0002a20000047ab9 */ /* 0x000fe40000000800 */
[----:B------:R-:W-:Y:S02]  /*21530*/  IMAD.U32 R20, RZ, RZ, UR4 ;  /* 0x00000004ff147e24 */ /* 0x000fe4000f8e00ff */
[----:B---3--:R-:W-:-:S05]  /*21540*/  IMAD.WIDE R2, R208, 0x4, R2 ;  /* 0x00000004d0027825 */ /* 0x008fca00078e0202 */
[----:B------:R3:W5:Y:S01]  /*21550*/  @P0 LDG.E R15, desc[UR42][R2.64] ;  /* 0x0000002a020f0981 */ /* 0x000762000c1e1900 */
[----:B-1----:R-:W-:Y:S01]  /*21560*/  ISETP.GT.AND P2, PT, R207, 0x1, PT ;  /* 0x00000001cf00780c */ /* 0x002fe20003f44270 */
[----:B----4-:R-:W-:Y:S02]  /*21570*/  VIADD R0, R0, 0xffffff80 ;  /* 0xffffff8000007836 */ /* 0x010fe40000000000 */
[----:B0-----:R-:W-:-:S05]  /*21580*/  @P1 IMAD.WIDE R4, R208, 0x4, R4 ;  /* 0x00000004d0041825 */ /* 0x001fca00078e0204 */
[----:B------:R3:W5:Y:S01]  /*21590*/  @P1 LDG.E R20, desc[UR42][R4.64] ;  /* 0x0000002a04141981 */ /* 0x000762000c1e1900 */
[----:B------:R-:W-:Y:S02]  /*215a0*/  ISETP.GT.AND P3, PT, R0, 0x7f, PT ;  /* 0x0000007f0000780c */ /* 0x000fe40003f64270 */
[----:B-----5:R-:W-:Y:S01]  /*215b0*/  SHF.R.S32.HI R24, RZ, 0x1f, R208 ;  /* 0x0000001fff187819 */ /* 0x020fe200000114d0 */
[----:B------:R-:W-:Y:S10]  /*215c0*/  @P1 BRA `(.L_x_1811) ;  /* 0x0000000000101947 */ /* 0x000ff40003800000 */
[----:B------:R-:W-:Y:S05]  /*215d0*/  @!P0 BRA `(.L_x_1811) ;  /* 0x00000000000c8947 */ /* 0x000fea0003800000 */
[----:B---3--:R-:W3:Y:S04]  /*215e0*/  LDG.E R5, desc[UR42][R2.64] ;  /* 0x0000002a02057981 */ /* 0x008ee8000c1e1900 */
[----:B------:R-:W3:Y:S02]  /*215f0*/  LDG.E R20, desc[UR42][R2.64+0x4] ;  /* 0x0000042a02147981 */ /* 0x000ee4000c1e1900 */
[----:B---3--:R-:W-:-:S07]  /*21600*/  IMAD.IADD R20, R20, 0x1, -R5 ;  /* 0x0000000114147824 */ /* 0x008fce00078e0a05 */
.L_x_1811:
[----:B------:R-:W-:Y:S01]  /*21610*/  BSSY B1, `(.L_x_1812) ;  /* 0x0000036000017945 */ /* 0x000fe20003800000 */
[----:B------:R-:W-:Y:S02]  /*21620*/  SEL R25, R208, RZ, !P0 ;  /* 0x000000ffd0197207 */ /* 0x000fe40004000000 */
[----:B------:R-:W-:Y:S02]  /*21630*/  SEL R24, R24, RZ, !P0 ;  /* 0x000000ff18187207 */ /* 0x000fe40004000000 */
[----:B------:R-:W-:Y:S01]  /*21640*/  SHF.R.S32.HI R14, RZ, 0x1f, R15 ;  /* 0x0000001fff0e7819 */ /* 0x000fe2000001140f */
[----:B------:R-:W-:Y:S06]  /*21650*/  @P3 BRA `(.L_x_1813) ;  /* 0x0000000000c43947 */ /* 0x000fec0003800000 */
[----:B---3--:R-:W0:Y:S01]  /*21660*/  S2R R2, SR_TID.X ;  /* 0x0000000000027919 */ /* 0x008e220000002100 */
[----:B------:R-:W1:Y:S02]  /*21670*/  LDC R29, c[0x0][0xbe8] ;  /* 0x0002fa00ff1d7b82 */ /* 0x000e640000000800 */
[----:B-1----:R-:W-:Y:S01]  /*21680*/  IMAD R0, R20, R29, RZ ;  /* 0x0000001d14007224 */ /* 0x002fe200078e02ff */
[----:B0-----:R-:W-:-:S04]  /*21690*/  IADD3 R27, R178, -0x80, R2 ;  /* 0xffffff80b21b7810 */ /* 0x001fc80007ffe002 */
[----:B------:R-:W-:-:S13]  /*216a0*/  ISETP.GE.AND P0, PT, R27, R0, PT ;  /* 0x000000001b00720c */ /* 0x000fda0003f06270 */
[----:B------:R-:W-:Y:S05]  /*216b0*/  @P0 BRA `(.L_x_1813) ;  /* 0x0000000000ac0947 */ /* 0x000fea0003800000 */
[----:B------:R-:W-:Y:S01]  /*216c0*/  IMAD.MOV.U32 R0, RZ, RZ, 0x9b8 ;  /* 0x000009b8ff007424 */ /* 0x000fe200078e00ff */
[----:B------:R-:W-:Y:S01]  /*216d0*/  ISETP.GT.AND P3, PT, R207, 0x1, PT ;  /* 0x00000001cf00780c */ /* 0x000fe20003f64270 */
[----:B------:R-:W0:Y:S01]  /*216e0*/  LDC.64 R2, c[0x0][0xba8] ;  /* 0x0002ea00ff027b82 */ /* 0x000e220000000a00 */
[----:B------:R-:W-:Y:S01]  /*216f0*/  ISETP.NE.AND P0, PT, R29, 0x1, PT ;  /* 0x000000011d00780c */ /* 0x000fe20003f05270 */
[----:B------:R-:W-:Y:S01]  /*21700*/  IMAD.MOV.U32 R21, RZ, RZ, R27 ;  /* 0x000000ffff157224 */ /* 0x000fe200078e001b */
[----:B------:R-:W-:Y:S02]  /*21710*/  SEL R26, R0, 0x978, P3 ;  /* 0x00000978001a7807 */ /* 0x000fe40001800000 */
[----:B------:R-:W-:-:S03]  /*21720*/  SEL R209, R209, RZ, P3 ;  /* 0x000000ffd1d17207 */ /* 0x000fc60001800000 */
[----:B------:R-:W1:Y:S08]  /*21730*/  LDC.64 R10, c[0x0][R26+0x220] ;  /* 0x000088001a0a7b82 */ /* 0x000e700000000a00 */
[----:B------:R-:W3:Y:S08]  /*21740*/  LDC.64 R8, c[0x0][R26+0x218] ;  /* 0x000086001a087b82 */ /* 0x000ef00000000a00 */
[----:B------:R-:W4:Y:S08]  /*21750*/  LDC.64 R6, c[0x0][R26+0x228] ;  /* 0x00008a001a067b82 */ /* 0x000f300000000a00 */
[----:B------:R-:W5:Y:S08]  /*21760*/  LDC.64 R4, c[0x0][R26+0x210] ;  /* 0x000084001a047b82 */ /* 0x000f700000000a00 */
[----:B------:R-:W2:Y:S08]  /*21770*/  @P0 LDC R0, c[0x0][0xbec] ;  /* 0x0002fb00ff000b82 */ /* 0x000eb00000000800 */
[----:B------:R-:W4:Y:S01]  /*21780*/  @P0 LDC R33, c[0x0][0xbf0] ;  /* 0x0002fc00ff210b82 */ /* 0x000f220000000800 */
[----:B-1----:R-:W-:-:S07]  /*21790*/  IMAD R11, R11, R25, RZ ;  /* 0x000000190b0b7224 */ /* 0x002fce00078e02ff */
[----:B0-----:R-:W0:Y:S01]  /*217a0*/  @!P3 LDC R2, c[0x0][0xb50] ;  /* 0x0002d400ff02bb82 */ /* 0x001e220000000800 */
[----:B------:R-:W-:Y:S02]  /*217b0*/  IMAD R11, R10, R24, R11 ;  /* 0x000000180a0b7224 */ /* 0x000fe400078e020b */
[----:B--2---:R-:W-:-:S05]  /*217c0*/  @P0 IMAD.HI.U32 R0, R27, R0, RZ ;  /* 0x000000001b000227 */ /* 0x004fca00078e00ff */
[----:B------:R-:W1:Y:S01]  /*217d0*/  @!P3 LDC R3, c[0x0][0xb54] ;  /* 0x0002d500ff03bb82 */ /* 0x000e620000000800 */
[-C--:B---3--:R-:W-:Y:S02]  /*217e0*/  IMAD R31, R9, R169.reuse, RZ ;  /* 0x000000a9091f7224 */ /* 0x088fe400078e02ff */
[----:B------:R-:W-:Y:S01]  /*217f0*/  IMAD.WIDE.U32 R12, R8, R169, RZ ;  /* 0x000000a9080c7225 */ /* 0x000fe200078e00ff */
[----:B----4-:R-:W-:-:S03]  /*21800*/  @P0 SHF.R.U32.HI R21, RZ, R33, R0 ;  /* 0x00000021ff150219 */ /* 0x010fc60000011600 */
[----:B------:R-:W-:-:S04]  /*21810*/  IMAD.WIDE.U32 R8, R10, R25, RZ ;  /* 0x000000190a087225 */ /* 0x000fc800078e00ff */
[----:B------:R-:W-:Y:S01]  /*21820*/  IMAD.IADD R13, R31, 0x1, R13 ;  /* 0x000000011f0d7824 */ /* 0x000fe200078e020d */
[----:B------:R-:W-:Y:S01]  /*21830*/  IADD3 R12, P0, P1, R8, R12, R15 ;  /* 0x0000000c080c7210 */ /* 0x000fe2000791e00f */
[----:B------:R-:W-:Y:S02]  /*21840*/  IMAD.MOV R0, RZ, RZ, -R21 ;  /* 0x000000ffff007224 */ /* 0x000fe400078e0a15 */
[----:B------:R-:W-:Y:S02]  /*21850*/  IMAD.IADD R11, R9, 0x1, R11 ;  /* 0x00000001090b7824 */ /* 0x000fe400078e020b */
[-C--:B------:R-:W-:Y:S02]  /*21860*/  IMAD R31, R7, R209.reuse, RZ ;  /* 0x000000d1071f7224 */ /* 0x080fe400078e02ff */
[----:B------:R-:W-:-:S04]  /*21870*/  IMAD.WIDE.U32 R6, R6, R209, RZ ;  /* 0x000000d106067225 */ /* 0x000fc800078e00ff */
[----:B------:R-:W-:Y:S01]  /*21880*/  IMAD R9, R29, R0, R27 ;  /* 0x000000001d097224 */ /* 0x000fe200078e021b */
[----:B------:R-:W-:Y:S01]  /*21890*/  IADD3.X R0, R11, R13, R14, P0, P1 ;  /* 0x0000000d0b007210 */ /* 0x000fe200007e240e */
[----:B------:R-:W-:Y:S01]  /*218a0*/  IMAD.IADD R7, R31, 0x1, R7 ;  /* 0x000000011f077824 */ /* 0x000fe200078e0207 */
[----:B------:R-:W-:Y:S02]  /*218b0*/  IADD3 R6, P0, P1, R21, R12, R6 ;  /* 0x0000000c15067210 */ /* 0x000fe4000791e006 */
[----:B------:R-:W-:Y:S02]  /*218c0*/  SHF.R.S32.HI R21, RZ, 0x1f, R21 ;  /* 0x0000001fff157819 */ /* 0x000fe40000011415 */
[----:B------:R-:W-:Y:S02]  /*218d0*/  SHF.R.S32.HI R11, RZ, 0x1f, R9 ;  /* 0x0000001fff0b7819 */ /* 0x000fe40000011409 */
[----:B------:R-:W-:Y:S01]  /*218e0*/  IADD3.X R7, R21, R0, R7, P0, P1 ;  /* 0x0000000015077210 */ /* 0x000fe200007e2407 */
[----:B-----5:R-:W-:-:S04]  /*218f0*/  IMAD R0, R5, R9, RZ ;  /* 0x0000000905007224 */ /* 0x020fc800078e02ff */
[C---:B------:R-:W-:Y:S02]  /*21900*/  IMAD R11, R4.reuse, R11, R0 ;  /* 0x0000000b040b7224 */ /* 0x040fe400078e0200 */
[----:B------:R-:W-:-:S04]  /*21910*/  IMAD.WIDE.U32 R4, R4, R9, R6 ;  /* 0x0000000904047225 */ /* 0x000fc800078e0006 */
[----:B------:R-:W-:Y:S01]  /*21920*/  IMAD.IADD R0, R5, 0x1, R11 ;  /* 0x0000000105007824 */ /* 0x000fe200078e020b */
[----:B0-----:R-:W-:Y:S01]  /*21930*/  LEA R2, P0, R4, R2, 0x2 ;  /* 0x0000000204027211 */ /* 0x001fe200078010ff */
[----:B------:R-:W-:-:S03]  /*21940*/  IMAD.MOV.U32 R5, RZ, RZ, -0x800000 ;  /* 0xff800000ff057424 */ /* 0x000fc600078e00ff */
[----:B-1----:R-:W-:-:S05]  /*21950*/  LEA.HI.X R3, R4, R3, R0, 0x2, P0 ;  /* 0x0000000304037211 */ /* 0x002fca00000f1400 */
[----:B------:R0:W-:Y:S04]  /*21960*/  STG.E desc[UR42][R2.64], R5 ;  /* 0x0000000502007986 */ /* 0x0001e8000c10192a */
.L_x_1813:
[----:B------:R-:W-:Y:S05]  /*21970*/  BSYNC B1 ;  /* 0x0000000000017941 */ /* 0x000fea0003800000 */
.L_x_1812:
[----:B------:R-:W-:Y:S05]  /*21980*/  @P2 BRA `(.L_x_1806) ;  /* 0x0000000400d82947 */ /* 0x000fea0003800000 */
[----:B------:R-:W1:Y:S01]  /*21990*/  LDC R21, c[0x0][0xbe8] ;  /* 0x0002fa00ff157b82 */ /* 0x000e620000000800 */
[----:B------:R-:W-:Y:S01]  /*219a0*/  ULDC.64 UR4, c[0x0][0xaa0] ;  /* 0x0002a80000047ab9 */ /* 0x000fe20000000a00 */
[----:B------:R-:W-:Y:S01]  /*219b0*/  IMAD R7, R206, 0x20, R226 ;  /* 0x00000020ce077824 */ /* 0x000fe200078e02e2 */
[----:B------:R-:W-:Y:S01]  /*219c0*/  ULDC.64 UR6, c[0x0][0xaf0] ;  /* 0x0002bc0000067ab9 */ /* 0x000fe20000000a00 */
[----:B------:R-:W-:Y:S02]  /*219d0*/  IMAD R0, R14, UR4, RZ ;  /* 0x000000040e007c24 */ /* 0x000fe4000f8e02ff */
[----:B0--3--:R-:W-:-:S04]  /*219e0*/  IMAD.WIDE.U32 R2, R15, UR4, RZ ;  /* 0x000000040f027c25 */ /* 0x009fc8000f8e00ff */
[----:B------:R-:W-:Y:S01]  /*219f0*/  IMAD R5, R15, UR5, R0 ;  /* 0x000000050f057c24 */ /* 0x000fe2000f8e0200 */
[----:B------:R-:W-:Y:S01]  /*21a00*/  ULDC.64 UR4, c[0x0][0xae8] ;  /* 0x0002ba0000047ab9 */ /* 0x000fe20000000a00 */
[----:B------:R-:W-:Y:S02]  /*21a10*/  IMAD.IADD R9, R178, 0x1, R7 ;  /* 0x00000001b2097824 */ /* 0x000fe400078e0207 */
[----:B------:R-:W-:Y:S02]  /*21a20*/  IMAD.IADD R3, R3, 0x1, R5 ;  /* 0x0000000103037824 */ /* 0x000fe400078e0205 */
[----:B------:R-:W-:Y:S02]  /*21a30*/  IMAD.MOV.U32 R5, RZ, RZ, R9 ;  /* 0x000000ffff057224 */ /* 0x000fe400078e0009 */
[----:B------:R-:W-:-:S04]  /*21a40*/  IMAD.WIDE.U32 R2, R169, UR4, R2 ;  /* 0x00000004a9027c25 */ /* 0x000fc8000f8e0002 */
[----:B------:R-:W-:Y:S01]  /*21a50*/  IMAD R3, R169, UR5, R3 ;  /* 0x00000005a9037c24 */ /* 0x000fe2000f8e0203 */
[----:B------:R-:W-:Y:S01]  /*21a60*/  ULDC.64 UR4, c[0x0][0xae0] ;  /* 0x0002b80000047ab9 */ /* 0x000fe20000000a00 */
[----:B-1----:R-:W-:Y:S01]  /*21a70*/  ISETP.NE.AND P0, PT, R21, 0x1, PT ;  /* 0x000000011500780c */ /* 0x002fe20003f05270 */
[----:B------:R-:W-:-:S12]  /*21a80*/  IMAD.WIDE.U32 R2, R25, UR6, R2 ;  /* 0x0000000619027c25 */ /* 0x000fd8000f8e0002 */
[----:B------:R-:W0:Y:S08]  /*21a90*/  @P0 LDC R4, c[0x0][0xbec] ;  /* 0x0002fb00ff040b82 */ /* 0x000e300000000800 */
[----:B------:R-:W1:Y:S01]  /*21aa0*/  @P0 LDC R11, c[0x0][0xbf0] ;  /* 0x0002fc00ff0b0b82 */ /* 0x000e620000000800 */
[----:B0-----:R-:W-:-:S04]  /*21ab0*/  @P0 IMAD.HI.U32 R0, R9, R4, RZ ;  /* 0x0000000409000227 */ /* 0x001fc800078e00ff */
[----:B------:R-:W-:Y:S01]  /*21ac0*/  IMAD R4, R24, UR6, RZ ;  /* 0x0000000618047c24 */ /* 0x000fe2000f8e02ff */
[----:B-1----:R-:W-:-:S03]  /*21ad0*/  @P0 SHF.R.U32.HI R5, RZ, R11, R0 ;  /* 0x0000000bff050219 */ /* 0x002fc60000011600 */
        /* <DEDUP_REMOVED lines=19> */
[----:B------:R-:W-:Y:S06]  /*21c10*/  BRA.DIV UR4, `(.L_x_1814) ;  /* 0x000000ba04b47947 */ /* 0x000fec000b800000 */
[----:B------:R0:W1:Y:S04]  /*21c20*/  SHFL.IDX PT, R0, R3, RZ, 0x181f ;  /* 0x00181fff03007589 */ /* 0x00006800000e0000 */
[----:B------:R0:W3:Y:S02]  /*21c30*/  SHFL.IDX PT, R14, R2, RZ, 0x181f ;  /* 0x00181fff020e7589 */ /* 0x0000e400000e0000 */
.L_x_2105:
[----:B------:R-:W-:Y:S01]  /*21c40*/  IMAD R21, R20, R21, RZ ;  /* 0x0000001514157224 */ /* 0x000fe200078e02ff */
[----:B------:R-:W-:Y:S01]  /*21c50*/  BSSY B1, `(.L_x_1815) ;  /* 0x000000f000017945 */ /* 0x000fe20003800000 */
[----:B------:R-:W-:-:S05]  /*21c60*/  IMAD.IADD R178, R226, 0x1, R178 ;  /* 0x00000001e2b27824 */ /* 0x000fca00078e02b2 */
[----:B------:R-:W-:-:S13]  /*21c70*/  ISETP.GE.AND P0, PT, R178, R21, PT ;  /* 0x00000015b200720c */ /* 0x000fda0003f06270 */
[----:B------:R-:W-:Y:S05]  /*21c80*/  @P0 BRA `(.L_x_1816) ;  /* 0x00000000002c0947 */ /* 0x000fea0003800000 */
[----:B------:R-:W-:Y:S01]  /*21c90*/  ULDC UR4, c[0x0][0xac8] ;  /* 0x0002b20000047ab9 */ /* 0x000fe20000000800 */
[----:B------:R-:W-:Y:S02]  /*21ca0*/  SHF.R.S32.HI R7, RZ, 0x1f, R201 ;  /* 0x0000001fff077819 */ /* 0x000fe400000114c9 */
[----:B------:R-:W-:Y:S02]  /*21cb0*/  ISETP.GE.AND P2, PT, R201, UR4, PT ;  /* 0x00000004c9007c0c */ /* 0x000fe4000bf46270 */
[----:B------:R-:W-:Y:S02]  /*21cc0*/  ISETP.GE.AND P3, PT, R205, UR4, PT ;  /* 0x00000004cd007c0c */ /* 0x000fe4000bf66270 */
[----:B------:R-:W-:-:S09]  /*21cd0*/  SHF.R.S32.HI R6, RZ, 0x1f, R205 ;  /* 0x0000001fff067819 */ /* 0x000fd200000114cd */
[-C--:B---3--:R-:W-:Y:S02]  /*21ce0*/  @!P2 LEA R4, P0, R201, R14.reuse, 0x1 ;  /* 0x0000000ec904a211 */ /* 0x088fe400078008ff */
[----:B------:R-:W-:Y:S02]  /*21cf0*/  @!P3 LEA R14, P1, R205, R14, 0x1 ;  /* 0x0000000ecd0eb211 */ /* 0x000fe400078208ff */
[-C--:B-1----:R-:W-:Y:S02]  /*21d00*/  @!P2 LEA.HI.X R5, R201, R0.reuse, R7, 0x1, P0 ;  /* 0x00000000c905a211 */ /* 0x082fe400000f0c07 */
[----:B------:R-:W-:-:S03]  /*21d10*/  @!P3 LEA.HI.X R15, R205, R0, R6, 0x1, P1 ;  /* 0x00000000cd0fb211 */ /* 0x000fc600008f0c06 */
[----:B------:R4:W-:Y:S04]  /*21d20*/  @!P2 ST.E.128 desc[UR42][R4.64], RZ ;  /* 0x000000ff0400a985 */ /* 0x0009e8000c101d2a */
[----:B------:R4:W-:Y:S02]  /*21d30*/  @!P3 ST.E.128 desc[UR42][R14.64], RZ ;  /* 0x000000ff0e00b985 */ /* 0x0009e4000c101d2a */
.L_x_1816:
[----:B------:R-:W-:Y:S05]  /*21d40*/  BSYNC B1 ;  /* 0x0000000000017941 */ /* 0x000fea0003800000 */
.L_x_1815:
[----:B------:R-:W-:-:S03]  /*21d50*/  UMOV UR4, 0xffffffff ;  /* 0xffffffff00047882 */ /* 0x000fc60000000000 */
[----:B------:R-:W-:Y:S05]  /*21d60*/  BRA.DIV UR4, `(.L_x_1817) ;  /* 0x000000ba04947947 */ /* 0x000fea000b800000 */
[----:B-1----:R1:W0:Y:S04]  /*21d70*/  SHFL.IDX PT, R0, R3, 0x1, 0x181f ;  /* 0x00381f0003007f89 */ /* 0x00222800000e0000 */
[----:B---34-:R1:W3:Y:S02]  /*21d80*/  SHFL.IDX PT, R14, R2, 0x1, 0x181f ;  /* 0x00381f00020e7f89 */ /* 0x0182e400000e0000 */
.L_x_2109:
        /* <DEDUP_REMOVED lines=11> */
[-C--:B0-----:R-:W-:Y:S02]  /*21e40*/  @!P2 LEA.HI.X R5, R201, R0.reuse, R7, 0x1, P0 ;  /* 0x00000000c905a211 */ /* 0x081fe400000f0c07 */
[----:B------:R-:W-:-:S03]  /*21e50*/  @!P3 LEA.HI.X R15, R205, R0, R6, 0x1, P1 ;  /* 0x00000000cd0fb211 */ /* 0x000fc600008f0c06 */
[----:B------:R4:W-:Y:S04]  /*21e60*/  @!P2 ST.E.128 desc[UR42][R4.64], RZ ;  /* 0x000000ff0400a985 */ /* 0x0009e8000c101d2a */
[----:B------:R4:W-:Y:S02]  /*21e70*/  @!P3 ST.E.128 desc[UR42][R14.64], RZ ;  /* 0x000000ff0e00b985 */ /* 0x0009e4000c101d2a */
.L_x_1819:
[----:B------:R-:W-:Y:S05]  /*21e80*/  BSYNC B1 ;  /* 0x0000000000017941 */ /* 0x000fea0003800000 */
.L_x_1818:
[----:B------:R-:W-:-:S03]  /*21e90*/  UMOV UR4, 0xffffffff ;  /* 0xffffffff00047882 */ /* 0x000fc60000000000 */
[----:B------:R-:W-:Y:S05]  /*21ea0*/  BRA.DIV UR4, `(.L_x_1820) ;  /* 0x000000ba048c7947 */ /* 0x000fea000b800000 */
[----:B0-----:R0:W0:Y:S04]  /*21eb0*/  SHFL.IDX PT, R0, R3, 0x2, 0x181f ;  /* 0x00581f0003007f89 */ /* 0x00102800000e0000 */
[----:B---34-:R3:W4:Y:S02]  /*21ec0*/  SHFL.IDX PT, R14, R2, 0x2, 0x181f ;  /* 0x00581f00020e7f89 */ /* 0x01872400000e0000 */
.L_x_2113:
        /* <DEDUP_REMOVED lines=9> */
[-C--:B----4-:R-:W-:Y:S02]  /*21f60*/  @!P2 LEA R4, P0, R201, R14.reuse, 0x1 ;  /* 0x0000000ec904a211 */ /* 0x090fe400078008ff */
[----:B------:R-:W-:Y:S02]  /*21f70*/  @!P3 LEA R14, P1, R205, R14, 0x1 ;  /* 0x0000000ecd0eb211 */ /* 0x000fe400078208ff */
[-C--:B0-----:R-:W-:Y:S02]  /*21f80*/  @!P2 LEA.HI.X R5, R201, R0.reuse, R7, 0x1, P0 ;  /* 0x00000000c905a211 */ /* 0x081fe400000f0c07 */
[----:B------:R-:W-:-:S03]  /*21f90*/  @!P3 LEA.HI.X R15, R205, R0, R6, 0x1, P1 ;  /* 0x00000000cd0fb211 */ /* 0x000fc600008f0c06 */
[----:B------:R0:W-:Y:S04]  /*21fa0*/  @!P2 ST.E.128 desc[UR42][R4.64], RZ ;  /* 0x000000ff0400a985 */ /* 0x0001e8000c101d2a */
[----:B------:R0:W-:Y:S02]  /*21fb0*/  @!P3 ST.E.128 desc[UR42][R14.64], RZ ;  /* 0x000000ff0e00b985 */ /* 0x0001e4000c101d2a */
.L_x_1822:
[----:B------:R-:W-:Y:S05]  /*21fc0*/  BSYNC B1 ;  /* 0x0000000000017941 */ /* 0x000fea0003800000 */
.L_x_1821:
[----:B------:R-:W-:-:S03]  /*21fd0*/  UMOV UR4, 0xffffffff ;  /* 0xffffffff00047882 */ /* 0x000fc60000000000 */
[----:B------:R-:W-:Y:S05]  /*21fe0*/  BRA.DIV UR4, `(.L_x_1823) ;  /* 0x000000ba04847947 */ /* 0x000fea000b800000 */
[----:B0-----:R0:W0:Y:S04]  /*21ff0*/  SHFL.IDX PT, R0, R3, 0x3, 0x181f ;  /* 0x00781f0003007f89 */ /* 0x00102800000e0000 */
[----:B----4-:R4:W0:Y:S02]  /*22000*/  SHFL.IDX PT, R14, R2, 0x3, 0x181f ;  /* 0x00781f00020e7f89 */ /* 0x01082400000e0000 */
.L_x_2117:
[----:B-1-34-:R-:W-:-:S05]  /*22010*/  VIADD R2, R178, 0x60 ;  /* 0x00000060b2027836 */ /* 0x01afca0000000000 */
[----:B------:R-:W-:-:S13]  /*22020*/  ISETP.GE.AND P0, PT, R2, R21, PT ;  /* 0x000000150200720c */ /* 0x000fda0003f06270 */
[----:B------:R-:W-:Y:S05]  /*22030*/  @P0 BRA `(.L_x_1806) ;  /* 0x00000000002c0947 */ /* 0x000fea0003800000 */
[----:B------:R-:W-:Y:S01]  /*22040*/  ULDC UR4, c[0x0][0xac8] ;  /* 0x0002b20000047ab9 */ /* 0x000fe20000000800 */
[----:B------:R-:W-:Y:S02]  /*22050*/  SHF.R.S32.HI R5, RZ, 0x1f, R201 ;  /* 0x0000001fff057819 */ /* 0x000fe400000114c9 */
[----:B------:R-:W-:Y:S02]  /*22060*/  ISETP.GE.AND P2, PT, R201, UR4, PT ;  /* 0x00000004c9007c0c */ /* 0x000fe4000bf46270 */
[----:B------:R-:W-:Y:S02]  /*22070*/  ISETP.GE.AND P3, PT, R205, UR4, PT ;  /* 0x00000004cd007c0c */ /* 0x000fe4000bf66270 */
[----:B------:R-:W-:-:S09]  /*22080*/  SHF.R.S32.HI R4, RZ, 0x1f, R205 ;  /* 0x0000001fff047819 */ /* 0x000fd200000114cd */
[-C--:B0-----:R-:W-:Y:S02]  /*22090*/  @!P2 LEA R2, P0, R201, R14.reuse, 0x1 ;  /* 0x0000000ec902a211 */ /* 0x081fe400078008ff */
[----:B------:R-:W-:Y:S02]  /*220a0*/  @!P3 LEA R14, P1, R205, R14, 0x1 ;  /* 0x0000000ecd0eb211 */ /* 0x000fe400078208ff */
[-C--:B------:R-:W-:Y:S02]  /*220b0*/  @!P2 LEA.HI.X R3, R201, R0.reuse, R5, 0x1, P0 ;  /* 0x00000000c903a211 */ /* 0x080fe400000f0c05 */
[----:B------:R-:W-:-:S03]  /*220c0*/  @!P3 LEA.HI.X R15, R205, R0, R4, 0x1, P1 ;  /* 0x00000000cd0fb211 */ /* 0x000fc600008f0c04 */
[----:B------:R0:W-:Y:S04]  /*220d0*/  @!P2 ST.E.128 desc[UR42][R2.64], RZ ;  /* 0x000000ff0200a985 */ /* 0x0001e8000c101d2a */
[----:B------:R0:W-:Y:S02]  /*220e0*/  @!P3 ST.E.128 desc[UR42][R14.64], RZ ;  /* 0x000000ff0e00b985 */ /* 0x0001e4000c101d2a */
.L_x_1806:
[----:B------:R-:W-:Y:S05]  /*220f0*/  BSYNC B0 ;  /* 0x0000000000007941 */ /* 0x000fea0003800000 */
.L_x_1791:
[----:B------:R-:W-:Y:S02]  /*22100*/  ULDC UR4, c[0x0][0xc3c] ;  /* 0x00030f0000047ab9 */ /* 0x000fe40000000800 */
[----:B--2---:R-:W-:-:S13]  /*22110*/  ISETP.GE.AND P0, PT, R195, UR4, PT ;  /* 0x00000004c3007c0c */ /* 0x004fda000bf06270 */
[----:B------:R-:W-:Y:S05]  /*22120*/  @!P0 BRA `(.L_x_1824) ;  /* 0xfffffdf400308947 */ /* 0x000fea000383ffff */
[----:B------:R-:W-:Y:S05]  /*22130*/  BRA `(.L_x_1581) ;  /* 0x00000084005c7947 */ /* 0x000fea0003800000 */
.L_x_1579:
        /* <DEDUP_REMOVED lines=58> */
.L_x_1828:
[----:B------:R-:W0:Y:S01]  /*224e0*/  LDC R0, c[0x0][0xc3c] ;  /* 0x00030f00ff007b82 */ /* 0x000e220000000800 */
[----:B------:R-:W-:Y:S01]  /*224f0*/  UIADD3 UR4, UR4, 0x1f, URZ ;  /* 0x0000001f04047890 */ /* 0x000fe2000fffe03f */
[----:B------:R-:W-:Y:S02]  /*22500*/  ULDC UR7, c[0x0][0xc3c] ;  /* 0x00030f0000077ab9 */ /* 0x000fe40000000800 */
[----:B-1----:R-:W-:-:S03]  /*22510*/  IMAD.U32 R27, RZ, RZ, UR7 ;  /* 0x00000007ff1b7e24 */ /* 0x002fc6000f8e00ff */
        /* <DEDUP_REMOVED lines=33> */
.L_x_1826:
[----:B------:R-:W-:Y:S02]  /*22730*/  IMAD.IADD R3, R6, 0x1, -R3 ;  /* 0x0000000106037824 */ /* 0x000fe400078e0a03 */
[----:B-1----:R-:W-:Y:S02]  /*22740*/  IMAD.MOV.U32 R24, RZ, RZ, RZ ;  /* 0x000000ffff187224 */ /* 0x002fe400078e00ff */
[----:B------:R-:W-:-:S05]  /*22750*/  IMAD R2, R5, UR5, R3 ;  /* 0x0000000505027c24 */ /* 0x000fca000f8e0203 */
[----:B------:R-:W-:-:S13]  /*22760*/  ISETP.GT.AND P0, PT, R2, UR6, PT ;  /* 0x0000000602007c0c */ /* 0x000fda000bf04270 */
[----:B------:R-:W-:-:S04]  /*22770*/  VOTE.ANY R2, PT, !P0 ;  /* 0x0000000000027806 */ /* 0x000fc800040e0100 */
[----:B------:R-:W0:Y:S01]  /*22780*/  POPC R27, R2 ;  /* 0x00000002001b7309 */ /* 0x000e220000000000 */
[----:B------:R-:W-:Y:S01]  /*22790*/  ISETP.NE.AND P0, PT, R2, RZ, PT ;  /* 0x000000ff0200720c */ /* 0x000fe20003f05270 */
[----:B0-----:R-:W0:Y:S04]  /*227a0*/  SHFL.IDX PT, R9, R9, R27, 0x1f ;  /* 0x00001f1b09097589 */ /* 0x001e2800000e0000 */
[----:B------:R1:W2:Y:S01]  /*227b0*/  SHFL.IDX PT, R0, R0, R27, 0x1f ;  /* 0x00001f1b00007589 */ /* 0x0002a200000e0000 */
[----:B0-----:R-:W-:-:S07]  /*227c0*/  ISETP.NE.AND P1, PT, R9, 0x1, PT ;  /* 0x000000010900780c */ /* 0x001fce0003f25270 */
[----:B-1----:R-:W-:Y:S06]  /*227d0*/  @!P0 BRA `(.L_x_1829) ;  /* 0x0000000000088947 */ /* 0x002fec0003800000 */
[----:B------:R-:W-:-:S06]  /*227e0*/  VIADD R24, R27, 0xffffffff ;  /* 0xffffffff1b187836 */ /* 0x000fcc0000000000 */
[----:B------:R0:W1:Y:S02]  /*227f0*/  SHFL.IDX PT, R24, R5, R24, 0x1f ;  /* 0x00001f1805187589 */ /* 0x00006400000e0000 */
.L_x_1829:
[----:B-1----:R-:W-:Y:S02]  /*22800*/  IMAD R24, R24, UR5, R3 ;  /* 0x0000000518187c24 */ /* 0x002fe4000f8e0203 */
[----:B------:R-:W-:-:S03]  /*22810*/  VIADD R27, R27, UR4 ;  /* 0x000000041b1b7c36 */ /* 0x000fc60008000000 */
[----:B0-----:R-:W-:Y:S01]  /*22820*/  IADD3 R5, -R24, UR6, RZ ;  /* 0x0000000618057c10 */ /* 0x001fe2000fffe1ff */
[----:B------:R-:W-:Y:S06]  /*22830*/  @!P1 BRA `(.L_x_1830) ;  /* 0x0000000000e89947 */ /* 0x000fec0003800000 */
[-C--:B--2---:R-:W-:Y:S02]  /*22840*/  IABS R12, R0.reuse ;  /* 0x00000000000c7213 */ /* 0x084fe40000000000 */
[----:B------:R-:W-:Y:S02]  /*22850*/  IABS R4, R9 ;  /* 0x0000000900047213 */ /* 0x000fe40000000000 */
[----:B------:R-:W0:Y:S01]  /*22860*/  I2F.RP R6, R12 ;  /* 0x0000000c00067306 */ /* 0x000e220000209400 */
[----:B------:R-:W-:-:S07]  /*22870*/  IABS R10, R0 ;  /* 0x00000000000a7213 */ /* 0x000fce0000000000 */
[----:B------:R-:W1:Y:S08]  /*22880*/  I2F.RP R8, R4 ;  /* 0x0000000400087306 */ /* 0x000e700000209400 */
[----:B0-----:R-:W0:Y:S08]  /*22890*/  MUFU.RCP R6, R6 ;  /* 0x0000000600067308 */ /* 0x001e300000001000 */
[----:B-1----:R-:W-:Y:S01]  /*228a0*/  MUFU.RCP R8, R8 ;  /* 0x0000000800087308 */ /* 0x002fe20000001000 */
        /* <DEDUP_REMOVED lines=51> */
.L_x_1830:
[----:B------:R-:W0:Y:S02]  /*22be0*/  LDC.64 R2, c[0x0][0xc90] ;  /* 0x00032400ff027b82 */ /* 0x000e240000000a00 */
[----:B0-----:R-:W-:-:S05]  /*22bf0*/  IMAD.WIDE R2, R27, 0x4, R2 ;  /* 0x000000041b027825 */ /* 0x001fca00078e0202 */
        /* <DEDUP_REMOVED lines=31> */
[----:B------:R-:W-:-:S04]  /*22df0*/  VIADDMNMX R11, R3, UR5, R11, PT ;  /* 0x00000005030b7c46 */ /* 0x000fc8000b80010b */
        /* <DEDUP_REMOVED lines=27> */
.L_x_1831:
[----:B------:R-:W-:-:S05]  /*22fb0*/  LOP3.LUT R25, RZ, R2, RZ, 0x33, !PT ;  /* 0x00000002ff197212 */ /* 0x000fca00078e33ff */
[----:B------:R-:W-:Y:S01]  /*22fc0*/  IMAD.IADD R25, R0, 0x1, R25 ;  /* 0x0000000100197824 */ /* 0x000fe200078e0219 */
[----:B------:R-:W-:Y:S06]  /*22fd0*/  BRA `(.L_x_1832) ;  /* 0x00000000000c7947 */ /* 0x000fec0003800000 */
.L_x_1827:
[----:B------:R-:W-:Y:S02]  /*22fe0*/  IMAD.MOV.U32 R25, RZ, RZ, RZ ;  /* 0x000000ffff197224 */ /* 0x000fe400078e00ff */
[----:B------:R-:W-:Y:S02]  /*22ff0*/  IMAD.U32 R24, RZ, RZ, UR6 ;  /* 0x00000006ff187e24 */ /* 0x000fe4000f8e00ff */
[----:B------:R-:W-:-:S07]  /*23000*/  IMAD.MOV.U32 R26, RZ, RZ, RZ ;  /* 0x000000ffff1a7224 */ /* 0x000fce00078e00ff */
.L_x_1832:
[----:B------:R-:W-:-:S13]  /*23010*/  ISETP.NE.AND P0, PT, R7, RZ, PT ;  /* 0x000000ff0700720c */ /* 0x000fda0003f05270 */
[----:B------:R-:W0:Y:S01]  /*23020*/  @!P0 S2R R3, SR_CgaCtaId ;  /* 0x0000000000038919 */ /* 0x000e220000008800 */
[----:B------:R-:W-:-:S04]  /*23030*/  @!P0 MOV R0, 0x400 ;  /* 0x0000040000008802 */ /* 0x000fc80000000f00 */
[----:B0-----:R-:W-:-:S05]  /*23040*/  @!P0 LEA R0, R3, R0, 0x18 ;  /* 0x0000000003008211 */ /* 0x001fca00078ec0ff */
[----:B------:R2:W-:Y:S01]  /*23050*/  @!P0 STS.128 [R0+0x228d0], R24 ;  /* 0x0228d01800008388 */ /* 0x0005e20000000c00 */
[----:B------:R-:W-:Y:S06]  /*23060*/  BAR.ARV 0x5, 0x180 ;  /* 0x0146000000007b1d */ /* 0x000fec0000002000 */
.L_x_1825:
        /* <DEDUP_REMOVED lines=9> */
[----:B------:R-:W-:Y:S01]  /*23100*/  IMAD.MOV.U32 R33, RZ, RZ, 0x40 ;  /* 0x00000040ff217424 */ /* 0x000fe200078e00ff */
[----:B------:R-:W-:Y:S01]  /*23110*/  BSSY B7, `(.L_x_1833) ;  /* 0x000071a000077945 */ /* 0x000fe20003800000 */
[----:B------:R-:W-:Y:S01]  /*23120*/  IMAD.MOV.U32 R31, RZ, RZ, 0x20 ;  /* 0x00000020ff1f7424 */ /* 0x000fe200078e00ff */
[----:B------:R-:W-:Y:S01]  /*23130*/  ULDC.64 UR40, c[0x0][0x198] ;  /* 0x0000660000287ab9 */ /* 0x000fe20000000a00 */
[----:B------:R-:W-:Y:S01]  /*23140*/  IMAD.MOV.U32 R29, RZ, RZ, 0x1 ;  /* 0x00000001ff1d7424 */ /* 0x000fe200078e00ff */
[----:B------:R-:W-:Y:S01]  /*23150*/  ULOP3.LUT UR39, UR36, 0x2, URZ, 0xfc, !UPT ;  /* 0x0000000224277892 */ /* 0x000fe2000f8efc3f */
[----:B------:R-:W-:Y:S01]  /*23160*/  IMAD.MOV.U32 R22, RZ, RZ, RZ ;  /* 0x000000ffff167224 */ /* 0x000fe200078e00ff */
[----:B------:R-:W-:Y:S01]  /*23170*/  ULOP3.LUT UR37, UR36, 0x1, URZ, 0xfc, !UPT ;  /* 0x0000000124257892 */ /* 0x000fe2000f8efc3f */
[----:B------:R-:W-:Y:S01]  /*23180*/  IMAD.MOV.U32 R19, RZ, RZ, RZ ;  /* 0x000000ffff137224 */ /* 0x000fe200078e00ff */
[----:B------:R-:W-:Y:S01]  /*23190*/  ULDC UR38, c[0x0][0xc] ;  /* 0x0000030000267ab9 */ /* 0x000fe20000000800 */
[----:B------:R-:W-:-:S02]  /*231a0*/  IMAD.MOV.U32 R28, RZ, RZ, 0x1 ;  /* 0x00000001ff1c7424 */ /* 0x000fc400078e00ff */
[C---:B-1----:R-:W-:Y:S01]  /*231b0*/  IMAD.SHL.U32 R35, R12.reuse, 0x10, RZ ;  /* 0x000000100c237824 */ /* 0x042fe200078e00ff */
[C---:B------:R-:W-:Y:S01]  /*231c0*/  LOP3.LUT R11, R12.reuse, 0x7f, RZ, 0xc0, !PT ;  /* 0x0000007f0c0b7812 */ /* 0x040fe200078ec0ff */
[C---:B------:R-:W-:Y:S01]  /*231d0*/  IMAD.SHL.U32 R5, R12.reuse, 0x2, RZ ;  /* 0x000000020c057824 */ /* 0x040fe200078e00ff */
[----:B------:R-:W-:Y:S01]  /*231e0*/  SHF.R.U32.HI R4, RZ, 0x1, R12 ;  /* 0x00000001ff047819 */ /* 0x000fe2000001160c */
[C---:B0-----:R-:W-:Y:S01]  /*231f0*/  IMAD.SHL.U32 R2, R12.reuse, 0x80, RZ ;  /* 0x000000800c027824 */ /* 0x041fe200078e00ff */
[----:B------:R-:W-:Y:S01]  /*23200*/  SHF.R.U32.HI R8, RZ, 0x5, R11 ;  /* 0x00000005ff087819 */ /* 0x000fe2000001160b */
[----:B------:R-:W-:Y:S01]  /*23210*/  IMAD.SHL.U32 R7, R12, 0x4, RZ ;  /* 0x000000040c077824 */ /* 0x000fe200078e00ff */
[C---:B--2---:R-:W-:Y:S02]  /*23220*/  LOP3.LUT R0, R35.reuse, 0x1b0, RZ, 0xc0, !PT ;  /* 0x000001b023007812 */ /* 0x044fe400078ec0ff */
[----:B------:R-:W-:Y:S02]  /*23230*/  LOP3.LUT R3, R35, 0x40, RZ, 0xc0, !PT ;  /* 0x0000004023037812 */ /* 0x000fe400078ec0ff */
[----:B------:R-:W-:-:S02]  /*23240*/  LOP3.LUT R0, R0, 0x30, R5, 0x78, !PT ;  /* 0x0000003000007812 */ /* 0x000fc400078e7805 */
[----:B------:R-:W-:Y:S01]  /*23250*/  LOP3.LUT R5, R2, 0x400, RZ, 0xc0, !PT ;  /* 0x0000040002057812 */ /* 0x000fe200078ec0ff */
[----:B------:R-:W-:Y:S01]  /*23260*/  IMAD R3, R8, 0x200, R3 ;  /* 0x0000020008037824 */ /* 0x000fe200078e0203 */
[----:B------:R-:W-:-:S03]  /*23270*/  R2P PR, R12, 0x16 ;  /* 0x000000160c007804 */ /* 0x000fc60000000000 */
[----:B------:R-:W-:Y:S01]  /*23280*/  IMAD.IADD R9, R0, 0x1, R3 ;  /* 0x0000000100097824 */ /* 0x000fe200078e0203 */
[----:B------:R-:W-:Y:S01]  /*23290*/  LOP3.LUT R3, R2, 0x380, RZ, 0xc0, !PT ;  /* 0x0000038002037812 */ /* 0x000fe200078ec0ff */
[----:B------:R-:W-:Y:S01]  /*232a0*/  IMAD R5, R8, 0x800, R5 ;  /* 0x0000080008057824 */ /* 0x000fe200078e0205 */
[----:B------:R-:W-:Y:S01]  /*232b0*/  SEL R34, R33, 0xffffffc0, !P2 ;  /* 0xffffffc021227807 */ /* 0x000fe20005000000 */
[----:B------:R-:W-:Y:S01]  /*232c0*/  IMAD.SHL.U32 R0, R12, 0x20, RZ ;  /* 0x000000200c007824 */ /* 0x000fe200078e00ff */
[C---:B------:R-:W-:Y:S01]  /*232d0*/  LOP3.LUT R4, R3.reuse, 0x30, R4, 0xf8, !PT ;  /* 0x0000003003047812 */ /* 0x040fe200078ef804 */
[----:B------:R-:W-:Y:S01]  /*232e0*/  STL [R1+0x8], R9 ;  /* 0x0000080901007387 */ /* 0x000fe20000100800 */
[----:B------:R-:W-:Y:S02]  /*232f0*/  LOP3.LUT R6, R3, 0x10, R12, 0xf8, !PT ;  /* 0x0000001003067812 */ /* 0x000fe400078ef80c */
[--C-:B------:R-:W-:Y:S02]  /*23300*/  LOP3.LUT R3, R4, 0x70, R35.reuse, 0x78, !PT ;  /* 0x0000007004037812 */ /* 0x100fe400078e7823 */
[----:B------:R-:W-:-:S02]  /*23310*/  LOP3.LUT R6, R6, 0x70, R35, 0x78, !PT ;  /* 0x0000007006067812 */ /* 0x000fc400078e7823 */
[----:B------:R-:W-:Y:S02]  /*23320*/  LOP3.LUT R3, R3, 0xc00, R2, 0xf8, !PT ;  /* 0x00000c0003037812 */ /* 0x000fe400078ef802 */
[----:B------:R-:W-:Y:S01]  /*23330*/  LOP3.LUT R10, R0, 0x380, RZ, 0xc0, !PT ;  /* 0x00000380000a7812 */ /* 0x000fe200078ec0ff */
[----:B------:R-:W-:Y:S01]  /*23340*/  IMAD.IADD R2, R5, 0x1, R6 ;  /* 0x0000000105027824 */ /* 0x000fe200078e0206 */
[----:B------:R-:W-:Y:S01]  /*23350*/  SEL R33, R33, 0xffffffc0, !P4 ;  /* 0xffffffc021217807 */ /* 0x000fe20006000000 */
[----:B------:R0:W-:Y:S01]  /*23360*/  STL [R1+0x10], R3 ;  /* 0x0000100301007387 */ /* 0x0001e20000100800 */
[----:B------:R-:W-:Y:S02]  /*23370*/  LOP3.LUT R10, R10, 0x30, R35, 0xf8, !PT ;  /* 0x000000300a0a7812 */ /* 0x000fe400078ef823 */
[----:B------:R-:W-:Y:S01]  /*23380*/  LOP3.LUT R35, R35, 0x30, RZ, 0xc0, !PT ;  /* 0x0000003023237812 */ /* 0x000fe200078ec0ff */
[----:B------:R1:W-:Y:S01]  /*23390*/  STL [R1+0xc], R2 ;  /* 0x00000c0201007387 */ /* 0x0003e20000100800 */
[----:B------:R-:W-:-:S02]  /*233a0*/  LOP3.LUT R32, R10, 0x70, R7, 0x78, !PT ;  /* 0x000000700a207812 */ /* 0x000fc400078e7807 */
[----:B------:R-:W-:Y:S02]  /*233b0*/  SEL R31, R31, 0xffffffe0, !P1 ;  /* 0xffffffe01f1f7807 */ /* 0x000fe40004800000 */
[----:B0-----:R-:W-:Y:S01]  /*233c0*/  SHF.R.U32.HI R3, RZ, 0x2, R11 ;  /* 0x00000002ff037819 */ /* 0x001fe2000001160b */
[----:B-1----:R-:W-:-:S03]  /*233d0*/  IMAD.SHL.U32 R2, R8, 0x400, RZ ;  /* 0x0000040008027824 */ /* 0x002fc600078e00ff */
[----:B------:R-:W-:Y:S01]  /*233e0*/  LOP3.LUT R0, R3, 0x60, R0, 0xf8, !PT ;  /* 0x0000006003007812 */ /* 0x000fe200078ef800 */
[----:B---3--:R-:W-:Y:S01]  /*233f0*/  IMAD.U32 R2, RZ, RZ, UR4 ;  /* 0x00000004ff027e24 */ /* 0x008fe2000f8e00ff */
[----:B------:R-:W-:-:S04]  /*23400*/  LOP3.LUT R3, R35, 0x40, RZ, 0xfc, !PT ;  /* 0x0000004023037812 */ /* 0x000fc800078efcff */
[----:B------:R-:W-:Y:S01]  /*23410*/  LEA R16, R2, R16, 0x18 ;  /* 0x0000001002107211 */ /* 0x000fe200078ec0ff */
[----:B------:R0:W-:Y:S04]  /*23420*/  STL [R1+0x4], R2 ;  /* 0x0000040201007387 */ /* 0x0001e80000100800 */
[----:B------:R-:W-:Y:S01]  /*23430*/  IMAD.IADD R0, R16, 0x1, R9 ;  /* 0x0000000110007824 */ /* 0x000fe200078e0209 */
[----:B------:R1:W-:Y:S04]  /*23440*/  STL [R1+0x30], RZ ;  /* 0x000030ff01007387 */ /* 0x0003e80000100800 */
[----:B------:R1:W-:Y:S01]  /*23450*/  STL [R1+0x14], R0 ;  /* 0x0000140001007387 */ /* 0x0003e20000100800 */
[----:B0-----:R-:W-:-:S07]  /*23460*/  LOP3.LUT R2, R35, 0x80, RZ, 0xfc, !PT ;  /* 0x0000008023027812 */ /* 0x001fce00078efcff */
.L_x_1967:
[----:B------:R-:W-:Y:S05]  /*23470*/  YIELD ;  /* 0x0000000000007946 */ /* 0x000fea0003800000 */
[----:B------:R-:W-:Y:S01]  /*23480*/  ULDC.64 UR4, c[0x0][0xa28] ;  /* 0x00028a0000047ab9 */ /* 0x000fe20000000a00 */
[----:B------:R-:W-:Y:S01]  /*23490*/  IMAD.MOV.U32 R37, RZ, RZ, RZ ;  /* 0x000000ffff257224 */ /* 0x000fe200078e00ff */
[----:B------:R-:W-:Y:S01]  /*234a0*/  ISETP.NE.U32.AND P0, PT, RZ, UR4, PT ;  /* 0x00000004ff007c0c */ /* 0x000fe2000bf05070 */
[----:B0-----:R-:W0:Y:S01]  /*234b0*/  LDC.64 R4, c[0x0][0xa00] ;  /* 0x00028000ff047b82 */ /* 0x001e220000000a00 */
[----:B-12---:R-:W-:Y:S01]  /*234c0*/  IMAD.MOV.U32 R0, RZ, RZ, RZ ;  /* 0x000000ffff007224 */ /* 0x006fe200078e00ff */
[----:B------:R-:W-:Y:S01]  /*234d0*/  ULDC.64 UR6, c[0x0][0xa10] ;  /* 0x0002840000067ab9 */ /* 0x000fe20000000a00 */
[----:B------:R-:W-:Y:S01]  /*234e0*/  ISETP.NE.AND.EX P0, PT, RZ, UR5, PT, P0 ;  /* 0x00000005ff007c0c */ /* 0x000fe2000bf05300 */
[----:B------:R-:W-:-:S12]  /*234f0*/  ULDC.64 UR4, c[0x0][0xa18] ;  /* 0x0002860000047ab9 */ /* 0x000fd80000000a00 */
[----:B------:R-:W1:Y:S02]  /*23500*/  @P0 LDC.64 R2, c[0x0][0xa28] ;  /* 0x00028a00ff020b82 */ /* 0x000e640000000a00 */
[----:B-1----:R-:W-:-:S05]  /*23510*/  @P0 IMAD.WIDE R2, R27, 0x4, R2 ;  /* 0x000000041b020825 */ /* 0x002fca00078e0202 */
[----:B------:R1:W5:Y:S01]  /*23520*/  @P0 LDG.E R37, desc[UR42][R2.64] ;  /* 0x0000002a02250981 */ /* 0x000362000c1e1900 */
[----:B------:R-:W-:Y:S01]  /*23530*/  ISETP.NE.U32.AND P0, PT, RZ, UR4, PT ;  /* 0x00000004ff007c0c */ /* 0x000fe2000bf05070 */
[----:B0-----:R-:W-:Y:S01]  /*23540*/  IMAD.WIDE R4, R27, 0x4, R4 ;  /* 0x000000041b047825 */ /* 0x001fe200078e0204 */
[----:B------:R-:W-:Y:S02]  /*23550*/  ISETP.NE.U32.AND P1, PT, RZ, UR6, PT ;  /* 0x00000006ff007c0c */ /* 0x000fe4000bf25070 */
[----:B------:R-:W-:Y:S01]  /*23560*/  ISETP.NE.AND.EX P2, PT, RZ, UR5, PT, P0 ;  /* 0x00000005ff007c0c */ /* 0x000fe2000bf45300 */
[----:B------:R-:W-:Y:S01]  /*23570*/  ULDC.64 UR4, c[0x0][0xa00] ;  /* 0x0002800000047ab9 */ /* 0x000fe20000000a00 */
[----:B------:R-:W-:Y:S01]  /*23580*/  ISETP.NE.AND.EX P1, PT, RZ, UR7, PT, P1 ;  /* 0x00000007ff007c0c */ /* 0x000fe2000bf25310 */
[----:B------:R-:W-:Y:S01]  /*23590*/  IMAD.MOV.U32 R6, RZ, RZ, RZ ;  /* 0x000000ffff067224 */ /* 0x000fe200078e00ff */
[----:B------:R-:W-:Y:S01]  /*235a0*/  ISETP.NE.U32.AND P0, PT, RZ, UR4, PT ;  /* 0x00000004ff007c0c */ /* 0x000fe2000bf05070 */
[----:B-1----:R-:W0:Y:S03]  /*235b0*/  LDC.64 R2, c[0x0][0xa10] ;  /* 0x00028400ff027b82 */ /* 0x002e260000000a00 */
[----:B------:R-:W-:-:S05]  /*235c0*/  ISETP.NE.AND.EX P0, PT, RZ, UR5, PT, P0 ;  /* 0x00000005ff007c0c */ /* 0x000fca000bf05300 */
[----:B------:R-:W1:Y:S08]  /*235d0*/  @P2 LDC.64 R8, c[0x0][0xa18] ;  /* 0x00028600ff082b82 */ /* 0x000e700000000a00 */
[----:B------:R-:W2:Y:S01]  /*235e0*/  @P0 LDG.E R0, desc[UR42][R4.64] ;  /* 0x0000002a04000981 */ /* 0x000ea2000c1e1900 */
[----:B0-----:R-:W-:-:S05]  /*235f0*/  IMAD.WIDE R2, R27, 0x4, R2 ;  /* 0x000000041b027825 */ /* 0x001fca00078e0202 */
[----:B------:R-:W5:Y:S01]  /*23600*/  @P1 LDG.E R6, desc[UR42][R2.64] ;  /* 0x0000002a02061981 */ /* 0x000f62000c1e1900 */
[----:B------:R-:W-:Y:S02]  /*23610*/  ULDC UR4, c[0x0][0x288] ;  /* 0x0000a20000047ab9 */ /* 0x000fe40000000800 */
[----:B------:R-:W-:Y:S01]  /*23620*/  IMAD.U32 R23, RZ, RZ, UR4 ;  /* 0x00000004ff177e24 */ /* 0x000fe2000f8e00ff */
[----:B------:R-:W-:Y:S02]  /*23630*/  ULDC.64 UR4, c[0x0][0x418] ;  /* 0x0001060000047ab9 */ /* 0x000fe40000000a00 */
[----:B------:R-:W-:-:S03]  /*23640*/  UISETP.NE.U32.AND UP0, UPT, UR4, URZ, UPT ;  /* 0x0000003f0400728c */ /* 0x000fc6000bf05070 */
[----:B------:R-:W-:Y:S01]  /*23650*/  ULDC UR4, c[0x0][0x424] ;  /* 0x0001090000047ab9 */ /* 0x000fe20000000800 */
[----:B------:R-:W-:Y:S01]  /*23660*/  UISETP.NE.AND.EX UP0, UPT, UR5, URZ, UPT, UP0 ;  /* 0x0000003f0500728c */ /* 0x000fe2000bf05300 */
[----:B-1----:R-:W-:Y:S02]  /*23670*/  @P2 IMAD.WIDE R8, R27, 0x4, R8 ;  /* 0x000000041b082825 */ /* 0x002fe400078e0208 */
[----:B------:R-:W-:Y:S01]  /*23680*/  ULDC UR5, c[0x0][0x2f0] ;  /* 0x0000bc0000057ab9 */ /* 0x000fe20000000800 */
[----:B------:R-:W-:Y:S02]  /*23690*/  USEL UR4, UR4, 0x1, UP0 ;  /* 0x0000000104047887 */ /* 0x000fe40008000000 */
[----:B------:R0:W5:Y:S02]  /*236a0*/  @P2 LDG.E R23, desc[UR42][R8.64] ;  /* 0x0000002a08172981 */ /* 0x000164000c1e1900 */
[----:B------:R-:W-:-:S03]  /*236b0*/  UIMAD UR4, UR4, UR5, URZ ;  /* 0x00000005040472a4 */ /* 0x000fc6000f8e023f */
[----:B------:R-:W-:-:S03]  /*236c0*/  ULDC UR5, c[0x0][0x348] ;  /* 0x0000d20000057ab9 */ /* 0x000fc60000000800 */
[----:B------:R-:W-:Y:S02]  /*236d0*/  IMAD.U32 R7, RZ, RZ, UR4 ;  /* 0x00000004ff077e24 */ /* 0x000fe4000f8e00ff */
[----:B0-----:R-:W-:Y:S01]  /*236e0*/  IMAD.U32 R8, RZ, RZ, UR5 ;  /* 0x00000005ff087e24 */ /* 0x001fe2000f8e00ff */
[----:B--2---:R0:W-:Y:S01]  /*236f0*/  STL [R1+0x18], R0 ;  /* 0x0000180001007387 */ /* 0x0041e20000100800 */
[----:B------:R-:W-:Y:S05]  /*23700*/  @P2 BRA `(.L_x_1834) ;  /* 0x0000000000102947 */ /* 0x000fea0003800000 */
[----:B------:R-:W-:Y:S05]  /*23710*/  @!P0 BRA `(.L_x_1834) ;  /* 0x00000000000c8947 */ /* 0x000fea0003800000 */
[----:B-----5:R-:W2:Y:S04]  /*23720*/  LDG.E R23, desc[UR42][R4.64] ;  /* 0x0000002a04177981 */ /* 0x020ea8000c1e1900 */
[----:B------:R-:W2:Y:S02]  /*23730*/  LDG.E R4, desc[UR42][R4.64+0x4] ;  /* 0x0000042a04047981 */ /* 0x000ea4000c1e1900 */
[----:B--2---:R-:W-:-:S07]  /*23740*/  IMAD.IADD R23, R4, 0x1, -R23 ;  /* 0x0000000104177824 */ /* 0x004fce00078e0a17 */
.L_x_1834:
[----:B------:R-:W-:Y:S01]  /*23750*/  ULDC.64 UR4, c[0x0][0xa20] ;  /* 0x0002880000047ab9 */ /* 0x000fe20000000a00 */
[C---:B0-----:R-:W-:Y:S02]  /*23760*/  LOP3.LUT R0, R26.reuse, 0xff000000, RZ, 0xc0, !PT ;  /* 0xff0000001a007812 */ /* 0x041fe400078ec0ff */
[----:B------:R-:W-:Y:S02]  /*23770*/  ISETP.NE.U32.AND P0, PT, RZ, UR4, PT ;  /* 0x00000004ff007c0c */ /* 0x000fe4000bf05070 */
[----:B------:R-:W-:Y:S02]  /*23780*/  SHF.R.U32.HI R0, RZ, 0x8, R0 ;  /* 0x00000008ff007819 */ /* 0x000fe40000011600 */
[----:B------:R-:W-:Y:S02]  /*23790*/  ISETP.NE.AND.EX P0, PT, RZ, UR5, PT, P0 ;  /* 0x00000005ff007c0c */ /* 0x000fe4000bf05300 */
[C---:B------:R-:W-:Y:S02]  /*237a0*/  LOP3.LUT R4, R26.reuse, 0xff0000, RZ, 0xc0, !PT ;  /* 0x00ff00001a047812 */ /* 0x040fe400078ec0ff */
[----:B------:R-:W-:-:S02]  /*237b0*/  LOP3.LUT R26, R26, 0xffff, RZ, 0xc0, !PT ;  /* 0x0000ffff1a1a7812 */ /* 0x000fc400078ec0ff */
[----:B------:R-:W-:-:S07]  /*237c0*/  LEA.HI R0, R4, R0, RZ, 0x10 ;  /* 0x0000000004007211 */ /* 0x000fce00078f80ff */
[----:B------:R-:W-:Y:S05]  /*237d0*/  @!P0 BRA `(.L_x_1835) ;  /* 0x0000000000108947 */ /* 0x000fea0003800000 */
[----:B------:R-:W0:Y:S02]  /*237e0*/  LDC.64 R4, c[0x0][0xa20] ;  /* 0x00028800ff047b82 */ /* 0x000e240000000a00 */
[----:B0-----:R-:W-:-:S05]  /*237f0*/  IMAD.WIDE R4, R27, 0x4, R4 ;  /* 0x000000041b047825 */ /* 0x001fca00078e0204 */
[----:B------:R0:W5:Y:S01]  /*23800*/  LDG.E R7, desc[UR42][R4.64] ;  /* 0x0000002a04077981 */ /* 0x000162000c1e1900 */
[----:B------:R-:W-:Y:S05]  /*23810*/  BRA `(.L_x_1836) ;  /* 0x0000000000247947 */ /* 0x000fea0003800000 */
.L_x_1835:
        /* <DEDUP_REMOVED lines=9> */
.L_x_1836:
[----:B0-----:R-:W2:Y:S04]  /*238b0*/  @P1 LDG.E R4, desc[UR42][R2.64] ;  /* 0x0000002a02041981 */ /* 0x001ea8000c1e1900 */
[----:B------:R0:W2:Y:S01]  /*238c0*/  @P1 LDG.E R5, desc[UR42][R2.64+0x4] ;  /* 0x0000042a02051981 */ /* 0x0000a2000c1e1900 */
[----:B------:R-:W-:Y:S02]  /*238d0*/  IMAD.SHL.U32 R25, R25, 0x80, RZ ;  /* 0x0000008019197824 */ /* 0x000fe400078e00ff */
[----:B-----5:R-:W-:Y:S02]  /*238e0*/  IMAD.IADD R7, R7, 0x1, -R37 ;  /* 0x0000000107077824 */ /* 0x020fe400078e0a25 */
[----:B------:R-:W-:Y:S01]  /*238f0*/  VIADD R9, R25, 0x7f ;  /* 0x0000007f19097836 */ /* 0x000fe20000000000 */
[----:B0-----:R-:W0:Y:S02]  /*23900*/  LDC R2, c[0x0][0x448] ;  /* 0x00011200ff027b82 */ /* 0x001e240000000800 */
[----:B0-----:R-:W-:-:S13]  /*23910*/  ISETP.NE.AND P2, PT, R2, 0x1, PT ;  /* 0x000000010200780c */ /* 0x001fda0003f45270 */
[----:B------:R-:W0:Y:S08]  /*23920*/  @P2 LDC R3, c[0x0][0x44c] ;  /* 0x00011300ff032b82 */ /* 0x000e300000000800 */
[----:B------:R-:W1:Y:S01]  /*23930*/  @P2 LDC R2, c[0x0][0x450] ;  /* 0x00011400ff022b82 */ /* 0x000e620000000800 */
[----:B0-----:R-:W-:-:S05]  /*23940*/  @P2 IMAD.HI.U32 R3, R9, R3, RZ ;  /* 0x0000000309032227 */ /* 0x001fca00078e00ff */
[----:B-1----:R-:W-:Y:S01]  /*23950*/  @P2 SHF.R.U32.HI R9, RZ, R2, R3 ;  /* 0x00000002ff092219 */ /* 0x002fe20000011603 */
[----:B--2---:R-:W-:-:S04]  /*23960*/  @P1 IMAD.IADD R8, R5, 0x1, -R4 ;  /* 0x0000000105081824 */ /* 0x004fc800078e0a04 */
[----:B------:R-:W-:-:S04]  /*23970*/  IMAD.IADD R18, R7, 0x1, R8 ;  /* 0x0000000107127824 */ /* 0x000fc800078e0208 */
[C---:B------:R-:W-:Y:S01]  /*23980*/  VIADD R30, R18.reuse, 0x7f ;  /* 0x0000007f121e7836 */ /* 0x040fe20000000000 */
[----:B------:R-:W-:-:S04]  /*23990*/  IADD3 R20, R18, 0x1, -R23 ;  /* 0x0000000112147810 */ /* 0x000fc80007ffe817 */
[----:B------:R-:W-:Y:S01]  /*239a0*/  SHF.R.S32.HI R2, RZ, 0x1f, R30 ;  /* 0x0000001fff027819 */ /* 0x000fe2000001141e */
[----:B------:R-:W-:-:S03]  /*239b0*/  IMAD.IADD R9, R20, 0x1, R9 ;  /* 0x0000000114097824 */ /* 0x000fc600078e0209 */
[----:B------:R-:W-:Y:S02]  /*239c0*/  LEA.HI R30, R2, R30, RZ, 0x7 ;  /* 0x0000001e021e7211 */ /* 0x000fe400078f38ff */
[----:B------:R-:W0:Y:S02]  /*239d0*/  LDC.64 R2, c[0x0][0x9e0] ;  /* 0x00027800ff027b82 */ /* 0x000e240000000a00 */
[----:B------:R-:W-:Y:S02]  /*239e0*/  SHF.R.S32.HI R30, RZ, 0x7, R30 ;  /* 0x00000007ff1e7819 */ /* 0x000fe4000001141e */
[----:B0-----:R-:W-:Y:S01]  /*239f0*/  ISETP.GE.AND P3, PT, R3, 0x1, PT ;  /* 0x000000010300780c */ /* 0x001fe20003f66270 */
[----:B------:R-:W-:-:S12]  /*23a00*/  IMAD.IADD R2, R9, 0x1, R2 ;  /* 0x0000000109027824 */ /* 0x000fd800078e0202 */
[----:B------:R-:W-:Y:S05]  /*23a10*/  @!P3 BRA `(.L_x_1837) ;  /* 0x000000000048b947 */ /* 0x000fea0003800000 */
        /* <DEDUP_REMOVED lines=11> */
.L_x_1839:
[----:B------:R-:W-:-:S13]  /*23ad0*/  ISETP.NE.AND P0, PT, R3, 0x1, PT ;  /* 0x000000010300780c */ /* 0x000fda0003f05270 */
[----:B------:R-:W0:Y:S02]  /*23ae0*/  @P0 LDC.64 R4, c[0x0][0x9e8] ;  /* 0x00027a00ff040b82 */ /* 0x000e240000000a00 */
[----:B0-----:R-:W-:-:S05]  /*23af0*/  @P0 IMAD.HI.U32 R4, R10, R4, RZ ;  /* 0x000000040a040227 */ /* 0x001fca00078e00ff */
[----:B------:R-:W-:-:S07]  /*23b00*/  @P0 SHF.R.U32.HI R10, RZ, R5, R4 ;  /* 0x00000005ff0a0219 */ /* 0x000fce0000011604 */
.L_x_1840:
[----:B------:R-:W-:Y:S05]  /*23b10*/  BSYNC B0 ;  /* 0x0000000000007941 */ /* 0x000fea0003800000 */
.L_x_1838:
[----:B------:R-:W-:-:S05]  /*23b20*/  IMAD R10, R10, R3, R3 ;  /* 0x000000030a0a7224 */ /* 0x000fca00078e0203 */
[----:B------:R-:W-:-:S07]  /*23b30*/  VIMNMX R2, R2, R10, PT ;  /* 0x0000000a02027248 */ /* 0x000fce0003fe0100 */
.L_x_1837:
[----:B------:R-:W0:Y:S01]  /*23b40*/  @P2 LDC R5, c[0x0][0x44c] ;  /* 0x00011300ff052b82 */ /* 0x000e220000000800 */
[----:B------:R-:W-:Y:S01]  /*23b50*/  VIADD R2, R2, 0x7f ;  /* 0x0000007f02027836 */ /* 0x000fe20000000000 */
[----:B------:R-:W-:Y:S01]  /*23b60*/  ULDC UR4, c[0x0][0x9dc] ;  /* 0x0002770000047ab9 */ /* 0x000fe20000000800 */
[----:B------:R-:W-:Y:S02]  /*23b70*/  IMAD.MOV.U32 R4, RZ, RZ, R25 ;  /* 0x000000ffff047224 */ /* 0x000fe400078e0019 */
[----:B------:R-:W-:-:S03]  /*23b80*/  IMAD.IADD R21, R18, 0x1, -R23 ;  /* 0x0000000112157824 */ /* 0x000fc600078e0a17 */
[----:B------:R-:W1:Y:S01]  /*23b90*/  @P2 LDC R9, c[0x0][0x450] ;  /* 0x00011400ff092b82 */ /* 0x000e620000000800 */
[----:B0-----:R-:W-:-:S05]  /*23ba0*/  @P2 IMAD.HI.U32 R5, R25, R5, RZ ;  /* 0x0000000519052227 */ /* 0x001fca00078e00ff */
[----:B-1----:R-:W-:Y:S02]  /*23bb0*/  @P2 SHF.R.U32.HI R4, RZ, R9, R5 ;  /* 0x00000009ff042219 */ /* 0x002fe40000011605 */
[----:B------:R-:W-:-:S03]  /*23bc0*/  SHF.R.S32.HI R5, RZ, 0x1f, R2 ;  /* 0x0000001fff057819 */ /* 0x000fc60000011402 */
[----:B------:R-:W-:Y:S01]  /*23bd0*/  IMAD.IADD R10, R21, 0x1, R4 ;  /* 0x00000001150a7824 */ /* 0x000fe200078e0204 */
[----:B------:R-:W-:-:S03]  /*23be0*/  LEA.HI R5, R5, R2, RZ, 0x7 ;  /* 0x0000000205057211 */ /* 0x000fc600078f38ff */
[----:B------:R-:W-:Y:S01]  /*23bf0*/  VIADD R2, R10, -UR4 ;  /* 0x800000040a027c36 */ /* 0x000fe20008000000 */
[----:B------:R-:W-:-:S04]  /*23c00*/  SHF.R.S32.HI R9, RZ, 0x7, R5 ;  /* 0x00000007ff097819 */ /* 0x000fc80000011405 */
[----:B------:R-:W-:Y:S01]  /*23c10*/  VIMNMX R9, R30, R9, PT ;  /* 0x000000091e097248 */ /* 0x000fe20003fe0100 */
        /* <DEDUP_REMOVED lines=11> */
.L_x_1843:
[----:B------:R-:W-:-:S13]  /*23cd0*/  ISETP.NE.AND P0, PT, R3, 0x1, PT ;  /* 0x000000010300780c */ /* 0x000fda0003f05270 */
[----:B------:R-:W0:Y:S02]  /*23ce0*/  @P0 LDC.64 R4, c[0x0][0x9e8] ;  /* 0x00027a00ff040b82 */ /* 0x000e240000000a00 */
[----:B0-----:R-:W-:-:S05]  /*23cf0*/  @P0 IMAD.HI.U32 R4, R10, R4, RZ ;  /* 0x000000040a040227 */ /* 0x001fca00078e00ff */
[----:B------:R-:W-:-:S07]  /*23d00*/  @P0 SHF.R.U32.HI R10, RZ, R5, R4 ;  /* 0x00000005ff0a0219 */ /* 0x000fce0000011604 */
.L_x_1844:
[----:B------:R-:W-:Y:S05]  /*23d10*/  BSYNC B0 ;  /* 0x0000000000007941 */ /* 0x000fea0003800000 */
.L_x_1842:
[----:B------:R-:W-:-:S05]  /*23d20*/  IMAD R3, R10, R3, RZ ;  /* 0x000000030a037224 */ /* 0x000fca00078e02ff */
[----:B------:R-:W-:-:S07]  /*23d30*/  VIMNMX R2, R2, R3, !PT ;  /* 0x0000000302027248 */ /* 0x000fce0007fe0100 */
.L_x_1841:
        /* <DEDUP_REMOVED lines=13> */
[----:B------:R-:W-:Y:S02]  /*23e10*/  IABS R10, R5 ;  /* 0x00000005000a7213 */ /* 0x000fe40000000000 */
[----:B------:R-:W-:Y:S02]  /*23e20*/  IADD3 R11, R5, -0x1, R9 ;  /* 0xffffffff050b7810 */ /* 0x000fe40007ffe009 */
[----:B------:R-:W0:Y:S03]  /*23e30*/  I2F.RP R2, R10 ;  /* 0x0000000a00027306 */ /* 0x000e260000209400 */
[----:B------:R-:W-:-:S05]  /*23e40*/  IMAD.IADD R11, R11, 0x1, -R4 ;  /* 0x000000010b0b7824 */ /* 0x000fca00078e0a04 */
[----:B0-----:R-:W0:Y:S02]  /*23e50*/  MUFU.RCP R2, R2 ;  /* 0x0000000200027308 */ /* 0x001e240000001000 */
[----:B0-----:R-:W-:-:S06]  /*23e60*/  VIADD R2, R2, 0xffffffe ;  /* 0x0ffffffe02027836 */ /* 0x001fcc0000000000 */
[----:B------:R0:W1:Y:S02]  /*23e70*/  F2I.FTZ.U32.TRUNC.NTZ R3, R2 ;  /* 0x0000000200037305 */ /* 0x000064000021f000 */
[----:B0-----:R-:W-:-:S04]  /*23e80*/  LOP3.LUT R2, R11, R5, RZ, 0x3c, !PT ;  /* 0x000000050b027212 */ /* 0x001fc800078e3cff */
[----:B------:R-:W-:Y:S01]  /*23e90*/  ISETP.GE.AND P3, PT, R2, RZ, PT ;  /* 0x000000ff0200720c */ /* 0x000fe20003f66270 */
[----:B-1----:R-:W-:-:S04]  /*23ea0*/  IMAD.MOV R2, RZ, RZ, -R3 ;  /* 0x000000ffff027224 */ /* 0x002fc800078e0a03 */
[----:B------:R-:W-:Y:S02]  /*23eb0*/  IMAD R12, R2, R10, RZ ;  /* 0x0000000a020c7224 */ /* 0x000fe400078e02ff */
[----:B------:R-:W-:-:S04]  /*23ec0*/  IMAD.MOV.U32 R2, RZ, RZ, RZ ;  /* 0x000000ffff027224 */ /* 0x000fc800078e00ff */
        /* <DEDUP_REMOVED lines=14> */
[----:B------:R-:W-:-:S07]  /*23fb0*/  @!P2 LOP3.LUT R2, RZ, R5, RZ, 0x33, !PT ;  /* 0x00000005ff02a212 */ /* 0x000fce00078e33ff */
.L_x_1846:
[----:B------:R-:W-:Y:S05]  /*23fc0*/  BSYNC B0 ;  /* 0x0000000000007941 */ /* 0x000fea0003800000 */
.L_x_1845:
[-C--:B------:R-:W-:Y:S01]  /*23fd0*/  IMAD R4, R36, R2.reuse, R4 ;  /* 0x0000000224047224 */ /* 0x080fe200078e0204 */
[----:B------:R-:W-:Y:S04]  /*23fe0*/  BSSY B0, `(.L_x_1847) ;  /* 0x0000112000007945 */ /* 0x000fe80003800000 */
[C---:B------:R-:W-:Y:S01]  /*23ff0*/  VIADDMNMX R2, R4.reuse, R2, R9, PT ;  /* 0x0000000204027246 */ /* 0x040fe20003800109 */
[----:B------:R-:W-:-:S04]  /*24000*/  IMAD R4, R4, 0x80, -R7 ;  /* 0x0000008004047824 */ /* 0x000fc800078e0a07 */
[----:B------:R-:W-:Y:S01]  /*24010*/  IMAD R2, R2, 0x80, -R7 ;  /* 0x0000008002027824 */ /* 0x000fe200078e0a07 */
[----:B------:R-:W-:-:S04]  /*24020*/  VIMNMX R4, RZ, R4, !PT ;  /* 0x00000004ff047248 */ /* 0x000fc80007fe0100 */
[----:B------:R-:W-:-:S04]  /*24030*/  VIMNMX R2, R2, R8, PT ;  /* 0x0000000802027248 */ /* 0x000fc80003fe0100 */
[----:B------:R-:W-:Y:S02]  /*24040*/  ISETP.GT.AND P0, PT, R2, R4, PT ;  /* 0x000000040200720c */ /* 0x000fe40003f04270 */
[----:B------:R-:W-:-:S11]  /*24050*/  SHF.R.U32.HI R4, RZ, 0x7, R4 ;  /* 0x00000007ff047819 */ /* 0x000fd60000011604 */
[----:B------:R-:W-:-:S05]  /*24060*/  @P0 VIADD R2, R2, 0x7f ;  /* 0x0000007f02020836 */ /* 0x000fca0000000000 */
[----:B------:R-:W-:-:S04]  /*24070*/  @P0 SHF.R.S32.HI R3, RZ, 0x1f, R2 ;  /* 0x0000001fff030819 */ /* 0x000fc80000011402 */
[----:B------:R-:W-:Y:S01]  /*24080*/  @P0 LEA.HI R2, R3, R2, RZ, 0x7 ;  /* 0x0000000203020211 */ /* 0x000fe200078f38ff */
[----:B------:R-:W-:-:S03]  /*24090*/  IMAD.MOV.U32 R3, RZ, RZ, R4 ;  /* 0x000000ffff037224 */ /* 0x000fc600078e0004 */
[----:B------:R-:W-:Y:S02]  /*240a0*/  @P0 SHF.R.S32.HI R3, RZ, 0x7, R2 ;  /* 0x00000007ff030819 */ /* 0x000fe40000011402 */
        /* <DEDUP_REMOVED lines=10> */
.L_x_2120:
[----:B-1----:R-:W-:Y:S02]  /*24150*/  ISETP.NE.AND P0, PT, R14, RZ, PT ;  /* 0x000000ff0e00720c */ /* 0x002fe40003f05270 */
[----:B------:R-:W-:-:S11]  /*24160*/  PLOP3.LUT P6, PT, PT, PT, PT, 0x8, 0x0 ;  /* 0x000000000000781c */ /* 0x000fd60003fce170 */
[----:B------:R-:W-:Y:S05]  /*24170*/  @P0 BRA `(.L_x_1850) ;  /* 0x00000000000c0947 */ /* 0x000fea0003800000 */
[----:B------:R-:W-:-:S03]  /*24180*/  UMOV UR4, 0xffffffff ;  /* 0xffffffff00047882 */ /* 0x000fc60000000000 */
[----:B------:R-:W-:Y:S05]  /*24190*/  BRA.DIV UR4, `(.L_x_1851) ;  /* 0x0000009a04947947 */ /* 0x000fea000b800000 */
[----:B------:R-:W-:-:S13]  /*241a0*/  ELECT P6, URZ, PT ;  /* 0x00000000003f782f */ /* 0x000fda00038c0000 */
.L_x_1850:
[----:B0-----:R-:W2:Y:S01]  /*241b0*/  LDL R5, [R1+0x30] ;  /* 0x0000300001057983 */ /* 0x001ea20000100800 */
[----:B------:R-:W-:Y:S01]  /*241c0*/  BSSY B1, `(.L_x_1852) ;  /* 0x0000008000017945 */ /* 0x000fe20003800000 */
[----:B--2---:R-:W-:-:S05]  /*241d0*/  VIADD R5, R5, 0x1 ;  /* 0x0000000105057836 */ /* 0x004fca0000000000 */
[----:B------:R-:W-:-:S04]  /*241e0*/  LEA.HI R7, R5, R5, RZ, 0x1 ;  /* 0x0000000505077211 */ /* 0x000fc800078f08ff */
[----:B------:R-:W-:-:S05]  /*241f0*/  LOP3.LUT R7, R7, 0xfffffffe, RZ, 0xc0, !PT ;  /* 0xfffffffe07077812 */ /* 0x000fca00078ec0ff */
[----:B------:R-:W-:-:S05]  /*24200*/  IMAD.IADD R5, R5, 0x1, -R7 ;  /* 0x0000000105057824 */ /* 0x000fca00078e0a07 */
[----:B------:R-:W-:-:S04]  /*24210*/  SHF.L.U32 R5, R5, 0x1f, RZ ;  /* 0x0000001f05057819 */ /* 0x000fc800000006ff */
[----:B------:R-:W0:Y:S02]  /*24220*/  SYNCS.PHASECHK.TRANS64.TRYWAIT P0, [R16+URZ+0x22820], R5 ;  /* 0x02282005100075a7 */ /* 0x000e24000800017f */
[----:B0-----:R-:W-:Y:S05]  /*24230*/  @!P0 BRA `(.L_x_1853) ;  /* 0x00000098008c8947 */ /* 0x001fea0003800000 */
.L_x_2123:
[----:B------:R-:W-:Y:S05]  /*24240*/  BSYNC B1 ;  /* 0x0000000000017941 */ /* 0x000fea0003800000 */
.L_x_1852:
        /* <DEDUP_REMOVED lines=10> */
.L_x_2124:
[----:B------:R-:W-:Y:S05]  /*242f0*/  BSYNC B2 ;  /* 0x0000000000027941 */ /* 0x000fea0003800000 */
.L_x_1856:
        /* <DEDUP_REMOVED lines=9> */
.L_x_1859:
[----:B------:R-:W-:Y:S05]  /*24390*/  BSYNC B2 ;  /* 0x0000000000027941 */ /* 0x000fea0003800000 */
.L_x_1858:
[----:B------:R-:W-:Y:S01]  /*243a0*/  IMAD.MOV.U32 R12, RZ, RZ, RZ ;  /* 0x000000ffff0c7224 */ /* 0x000fe200078e00ff */
[----:B------:R-:W-:Y:S01]  /*243b0*/  UIADD3 UR4, UP0, UR40, 0x570, URZ ;  /* 0x0000057028047890 */ /* 0x000fe2000ff1e03f */
[----:B------:R-:W-:Y:S01]  /*243c0*/  IMAD R7, R3, 0x80, R6 ;  /* 0x0000008003077824 */ /* 0x000fe200078e0206 */
[----:B------:R-:W-:Y:S01]  /*243d0*/  PLOP3.LUT P0, PT, PT, PT, PT, 0x80, 0x0 ;  /* 0x000000000000781c */ /* 0x000fe20003f0f070 */
[----:B------:R-:W-:Y:S01]  /*243e0*/  IMAD R8, R22, 0x6000, R16 ;  /* 0x0000600016087824 */ /* 0x000fe200078e0210 */
[----:B------:R-:W-:Y:S01]  /*243f0*/  R2UR UR10, R12 ;  /* 0x000000000c0a72ca */ /* 0x000fe200000e0000 */
[----:B------:R-:W-:Y:S01]  /*24400*/  VIADD R7, R7, 0xffffff80 ;  /* 0xffffff8007077836 */ /* 0x000fe20000000000 */
[----:B------:R-:W-:Y:S01]  /*24410*/  UIADD3.X UR5, URZ, UR41, URZ, UP0, !UPT ;  /* 0x000000293f057290 */ /* 0x000fe200087fe43f */
[----:B0-----:R-:W-:Y:S01]  /*24420*/  VIADD R5, R10, 0x22890 ;  /* 0x000228900a057836 */ /* 0x001fe20000000000 */
[----:B------:R-:W-:Y:S01]  /*24430*/  UMOV UR6, 0x0 ;  /* 0x0000000000067882 */ /* 0x000fe20000000000 */
[----:B------:R-:W-:Y:S01]  /*24440*/  VIADD R11, R8, 0x16400 ;  /* 0x00016400080b7836 */ /* 0x000fe20000000000 */
[----:B------:R-:W-:-:S09]  /*24450*/  UMOV UR7, 0x12f00000 ;  /* 0x12f0000000077882 */ /* 0x000fd20000000000 */
.L_x_1860:
        /* <DEDUP_REMOVED lines=15> */
.L_x_1861:
        /* <DEDUP_REMOVED lines=15> */
.L_x_1862:
        /* <DEDUP_REMOVED lines=13> */
.L_x_2125:
[----:B------:R-:W-:Y:S05]  /*24710*/  BSYNC B2 ;  /* 0x0000000000027941 */ /* 0x000fea0003800000 */
.L_x_1863:
[----:B------:R-:W-:Y:S01]  /*24720*/  BSSY B2, `(.L_x_1865) ;  /* 0x000000b000027945 */ /* 0x000fe20003800000 */
[----:B------:R-:W-:Y:S02]  /*24730*/  IMAD.MOV.U32 R8, RZ, RZ, 0x0 ;  /* 0x00000000ff087424 */ /* 0x000fe400078e00ff */
[----:B01----:R-:W-:Y:S01]  /*24740*/  IMAD.MOV.U32 R9, RZ, RZ, 0x12f00000 ;  /* 0x12f00000ff097424 */ /* 0x003fe200078e00ff */
[----:B------:R-:W-:Y:S06]  /*24750*/  @P1 BRA `(.L_x_1866) ;  /* 0x00000000001c1947 */ /* 0x000fec0003800000 */
[----:B------:R-:W0:Y:S02]  /*24760*/  S2R R5, SR_TID.X ;  /* 0x0000000000057919 */ /* 0x000e240000002100 */
[----:B0-----:R-:W-:Y:S01]  /*24770*/  LOP3.LUT R11, R5, 0x1f, RZ, 0xc0, !PT ;  /* 0x0000001f050b7812 */ /* 0x001fe200078ec0ff */
[----:B------:R-:W-:-:S03]  /*24780*/  IMAD.MOV.U32 R5, RZ, RZ, 0x4000 ;  /* 0x00004000ff057424 */ /* 0x000fc600078e00ff */
[----:B------:R-:W-:Y:S01]  /*24790*/  ISETP.NE.AND P0, PT, R11, RZ, PT ;  /* 0x000000ff0b00720c */ /* 0x000fe20003f05270 */
[----:B------:R0:W-:-:S12]  /*247a0*/  SYNCS.ARRIVE.TRANS64 RZ, [R10+URZ+0x228b0], R5 ;  /* 0x0228b0050aff79a7 */ /* 0x0001d8000800003f */
[----:B0-----:R-:W-:Y:S05]  /*247b0*/  @!P0 BRA `(.L_x_1866) ;  /* 0x0000000000048947 */ /* 0x001fea0003800000 */
[----:B------:R-:W-:Y:S01]  /*247c0*/  BPT.TRAP 0x1 ;  /* 0x000000040000795c */ /* 0x000fe20000300000 */
.L_x_1866:
[----:B------:R-:W-:Y:S05]  /*247d0*/  BSYNC B2 ;  /* 0x0000000000027941 */ /* 0x000fea0003800000 */
.L_x_1865:
        /* <DEDUP_REMOVED lines=9> */
.L_x_1867:
        /* <DEDUP_REMOVED lines=10> */
.L_x_1855:
[----:B------:R-:W-:Y:S05]  /*24910*/  BSYNC B1 ;  /* 0x0000000000017941 */ /* 0x000fea0003800000 */
.L_x_1854:
[----:B------:R-:W-:Y:S01]  /*24920*/  VIADD R10, R3, 0xfffffffe ;  /* 0xfffffffe030a7836 */ /* 0x000fe20000000000 */
[----:B------:R-:W-:Y:S01]  /*24930*/  PLOP3.LUT P0, PT, PT, PT, PT, 0x8, 0x0 ;  /* 0x000000000000781c */ /* 0x000fe20003f0e170 */
[----:B------:R-:W-:-:S03]  /*24940*/  VIADD R22, R22, 0x1 ;  /* 0x0000000116167836 */ /* 0x000fc60000000000 */
[----:B------:R-:W-:Y:S02]  /*24950*/  ISETP.GE.AND P2, PT, R10, R4, PT ;  /* 0x000000040a00720c */ /* 0x000fe40003f46270 */
[----:B------:R-:W-:-:S04]  /*24960*/  ISETP.NE.AND P1, PT, R22, 0x2, PT ;  /* 0x000000021600780c */ /* 0x000fc80003f25270 */
[----:B------:R-:W-:Y:S02]  /*24970*/  SEL R3, RZ, 0x1, P1 ;  /* 0x00000001ff037807 */ /* 0x000fe40000800000 */
[----:B------:R-:W-:Y:S02]  /*24980*/  SEL R22, R22, RZ, P1 ;  /* 0x000000ff16167207 */ /* 0x000fe40000800000 */
[----:B------:R-:W-:-:S03]  /*24990*/  LOP3.LUT R29, R29, R3, RZ, 0x3c, !PT ;  /* 0x000000031d1d7212 */ /* 0x000fc600078e3cff */
[----:B------:R-:W-:Y:S05]  /*249a0*/  @!P2 BRA `(.L_x_1848) ;  /* 0x0000000400d4a947 */ /* 0x000fea0003800000 */
.L_x_1882:
        /* <DEDUP_REMOVED lines=11> */
.L_x_2126:
[----:B------:R-:W-:Y:S05]  /*24a60*/  BSYNC B2 ;  /* 0x0000000000027941 */ /* 0x000fea0003800000 */
.L_x_1870:
        /* <DEDUP_REMOVED lines=9> */
.L_x_1873:
[----:B------:R-:W-:Y:S05]  /*24b00*/  BSYNC B2 ;  /* 0x0000000000027941 */ /* 0x000fea0003800000 */
.L_x_1872:
[----:B------:R-:W-:Y:S01]  /*24b10*/  IMAD.MOV.U32 R12, RZ, RZ, RZ ;  /* 0x000000ffff0c7224 */ /* 0x000fe200078e00ff */
[----:B------:R-:W-:Y:S01]  /*24b20*/  UIADD3 UR4, UP0, UR40, 0x570, URZ ;  /* 0x0000057028047890 */ /* 0x000fe2000ff1e03f */
[----:B------:R-:W-:Y:S01]  /*24b30*/  IMAD R7, R22, 0x6000, R16 ;  /* 0x0000600016077824 */ /* 0x000fe200078e0210 */
[----:B------:R-:W-:Y:S01]  /*24b40*/  PLOP3.LUT P1, PT, PT, PT, PT, 0x80, 0x0 ;  /* 0x000000000000781c */ /* 0x000fe20003f2f070 */
[----:B0-----:R-:W-:Y:S01]  /*24b50*/  IMAD R5, R10, 0x80, R6 ;  /* 0x000000800a057824 */ /* 0x001fe200078e0206 */
[----:B------:R-:W-:Y:S01]  /*24b60*/  R2UR UR10, R12 ;  /* 0x000000000c0a72ca */ /* 0x000fe200000e0000 */
[----:B------:R-:W-:Y:S01]  /*24b70*/  VIADD R3, R9, 0x22890 ;  /* 0x0002289009037836 */ /* 0x000fe20000000000 */
[----:B------:R-:W-:Y:S01]  /*24b80*/  UIADD3.X UR5, URZ, UR41, URZ, UP0, !UPT ;  /* 0x000000293f057290 */ /* 0x000fe200087fe43f */
[----:B------:R-:W-:Y:S01]  /*24b90*/  VIADD R11, R7, 0x16400 ;  /* 0x00016400070b7836 */ /* 0x000fe20000000000 */
[----:B------:R-:W-:Y:S01]  /*24ba0*/  UMOV UR6, 0x0 ;  /* 0x0000000000067882 */ /* 0x000fe20000000000 */
[----:B------:R-:W-:-:S10]  /*24bb0*/  UMOV UR7, 0x12f00000 ;  /* 0x12f0000000077882 */ /* 0x000fd40000000000 */
.L_x_1874:
        /* <DEDUP_REMOVED lines=15> */
.L_x_1875:
        /* <DEDUP_REMOVED lines=15> */
.L_x_1876:
        /* <DEDUP_REMOVED lines=13> */
.L_x_2127:
[----:B------:R-:W-:Y:S05]  /*24e70*/  BSYNC B2 ;  /* 0x0000000000027941 */ /* 0x000fea0003800000 */
.L_x_1877:
[----:B------:R-:W-:Y:S01]  /*24e80*/  BSSY B2, `(.L_x_1879) ;  /* 0x000000b000027945 */ /* 0x000fe20003800000 */
[----:B------:R-:W-:Y:S02]  /*24e90*/  IMAD.MOV.U32 R14, RZ, RZ, 0x0 ;  /* 0x00000000ff0e7424 */ /* 0x000fe400078e00ff */
[----:B------:R-:W-:Y:S01]  /*24ea0*/  IMAD.MOV.U32 R15, RZ, RZ, 0x12f00000 ;  /* 0x12f00000ff0f7424 */ /* 0x000fe200078e00ff */
[----:B------:R-:W-:Y:S06]  /*24eb0*/  @P2 BRA `(.L_x_1880) ;  /* 0x00000000001c2947 */ /* 0x000fec0003800000 */
[----:B------:R-:W2:Y:S02]  /*24ec0*/  S2R R3, SR_TID.X ;  /* 0x0000000000037919 */ /* 0x000ea40000002100 */
[----:B--2---:R-:W-:Y:S01]  /*24ed0*/  LOP3.LUT R7, R3, 0x1f, RZ, 0xc0, !PT ;  /* 0x0000001f03077812 */ /* 0x004fe200078ec0ff */
[----:B------:R-:W-:-:S03]  /*24ee0*/  IMAD.MOV.U32 R3, RZ, RZ, 0x4000 ;  /* 0x00004000ff037424 */ /* 0x000fc600078e00ff */
[----:B------:R-:W-:Y:S01]  /*24ef0*/  ISETP.NE.AND P1, PT, R7, RZ, PT ;  /* 0x000000ff0700720c */ /* 0x000fe20003f25270 */
[----:B------:R2:W-:-:S12]  /*24f00*/  SYNCS.ARRIVE.TRANS64 RZ, [R9+URZ+0x228b0], R3 ;  /* 0x0228b00309ff79a7 */ /* 0x0005d8000800003f */
[----:B--2---:R-:W-:Y:S05]  /*24f10*/  @!P1 BRA `(.L_x_1880) ;  /* 0x0000000000049947 */ /* 0x004fea0003800000 */
[----:B------:R-:W-:Y:S01]  /*24f20*/  BPT.TRAP 0x1 ;  /* 0x000000040000795c */ /* 0x000fe20000300000 */
.L_x_1880:
[----:B------:R-:W-:Y:S05]  /*24f30*/  BSYNC B2 ;  /* 0x0000000000027941 */ /* 0x000fea0003800000 */
.L_x_1879:
        /* <DEDUP_REMOVED lines=9> */
.L_x_1881:
        /* <DEDUP_REMOVED lines=10> */
.L_x_1869:
[----:B------:R-:W-:Y:S05]  /*25070*/  BSYNC B1 ;  /* 0x0000000000017941 */ /* 0x000fea0003800000 */
.L_x_1868:
[----:B------:R-:W-:Y:S01]  /*25080*/  ISETP.GT.AND P2, PT, R10, R4, PT ;  /* 0x000000040a00720c */ /* 0x000fe20003f44270 */
[----:B------:R-:W-:Y:S02]  /*25090*/  VIADD R22, R22, 0x1 ;  /* 0x0000000116167836 */ /* 0x000fe40000000000 */
[----:B------:R-:W-:-:S03]  /*250a0*/  VIADD R10, R10, 0xffffffff ;  /* 0xffffffff0a0a7836 */ /* 0x000fc60000000000 */
[----:B------:R-:W-:-:S04]  /*250b0*/  ISETP.NE.AND P1, PT, R22, 0x2, PT ;  /* 0x000000021600780c */ /* 0x000fc80003f25270 */
[----:B------:R-:W-:Y:S02]  /*250c0*/  SEL R3, RZ, 0x1, P1 ;  /* 0x00000001ff037807 */ /* 0x000fe40000800000 */
[----:B------:R-:W-:Y:S02]  /*250d0*/  SEL R22, R22, RZ, P1 ;  /* 0x000000ff16167207 */ /* 0x000fe40000800000 */
[----:B------:R-:W-:Y:S01]  /*250e0*/  LOP3.LUT R29, R29, R3, RZ, 0x3c, !PT ;  /* 0x000000031d1d7212 */ /* 0x000fe200078e3cff */
[----:B------:R-:W-:Y:S06]  /*250f0*/  @P2 BRA `(.L_x_1882) ;  /* 0xfffffff8002c2947 */ /* 0x000fec000383ffff */
.L_x_1848:
[----:B------:R-:W-:Y:S05]  /*25100*/  BSYNC B0 ;  /* 0x0000000000007941 */ /* 0x000fea0003800000 */
.L_x_1847:
[----:B------:R-:W1:Y:S01]  /*25110*/  LDC R2, c[0x0][0x448] ;  /* 0x00011200ff027b82 */ /* 0x000e620000000800 */
[----:B------:R-:W-:Y:S01]  /*25120*/  VIADD R3, R25, 0x7f ;  /* 0x0000007f19037836 */ /* 0x000fe20000000000 */
[----:B------:R-:W-:Y:S06]  /*25130*/  @!P0 WARPSYNC.ALL ;  /* 0x0000000000008948 */ /* 0x000fec0003800000 */
[----:B------:R-:W-:Y:S01]  /*25140*/  @!P0 BAR.SYNC.DEFER_BLOCKING 0xc, 0x180 ;  /* 0x0306000000008b1d */ /* 0x000fe20000010000 */
[----:B-1----:R-:W-:-:S13]  /*25150*/  ISETP.NE.AND P1, PT, R2, 0x1, PT ;  /* 0x000000010200780c */ /* 0x002fda0003f25270 */
[----:B------:R-:W1:Y:S08]  /*25160*/  @P1 LDC R4, c[0x0][0x44c] ;  /* 0x00011300ff041b82 */ /* 0x000e700000000800 */
[----:B------:R-:W2:Y:S01]  /*25170*/  @P1 LDC R2, c[0x0][0x450] ;  /* 0x00011400ff021b82 */ /* 0x000ea20000000800 */
[----:B-1----:R-:W-:-:S05]  /*25180*/  @P1 IMAD.HI.U32 R4, R3, R4, RZ ;  /* 0x0000000403041227 */ /* 0x002fca00078e00ff */
[----:B--2---:R-:W-:-:S05]  /*25190*/  @P1 SHF.R.U32.HI R3, RZ, R2, R4 ;  /* 0x00000002ff031219 */ /* 0x004fca0000011604 */
[----:B------:R-:W-:Y:S02]  /*251a0*/  IMAD.IADD R20, R20, 0x1, R3 ;  /* 0x0000000114147824 */ /* 0x000fe400078e0203 */
[----:B------:R-:W1:Y:S02]  /*251b0*/  LDC.64 R2, c[0x0][0x9e0] ;  /* 0x00027800ff027b82 */ /* 0x000e640000000a00 */
[----:B-1----:R-:W-:Y:S01]  /*251c0*/  ISETP.GE.AND P2, PT, R3, 0x1, PT ;  /* 0x000000010300780c */ /* 0x002fe20003f46270 */
        /* <DEDUP_REMOVED lines=8> */
[----:B0-----:R-:W0:Y:S02]  /*25250*/  @P0 LDC.64 R4, c[0x0][0x9e8] ;  /* 0x00027a00ff040b82 */ /* 0x001e240000000a00 */
[----:B0-----:R-:W-:-:S05]  /*25260*/  @P0 IMAD.HI.U32 R4, R6, R4, RZ ;  /* 0x0000000406040227 */ /* 0x001fca00078e00ff */
[----:B------:R-:W-:-:S04]  /*25270*/  @P0 SHF.R.U32.HI R6, RZ, R5, R4 ;  /* 0x00000005ff060219 */ /* 0x000fc80000011604 */
[----:B------:R-:W-:Y:S01]  /*25280*/  LOP3.LUT R6, RZ, R6, RZ, 0x33, !PT ;  /* 0x00000006ff067212 */ /* 0x000fe200078e33ff */
[----:B------:R-:W-:Y:S06]  /*25290*/  BRA `(.L_x_1886) ;  /* 0x0000000000107947 */ /* 0x000fec0003800000 */
.L_x_1885:
[----:B------:R-:W-:-:S13]  /*252a0*/  ISETP.NE.AND P0, PT, R3, 0x1, PT ;  /* 0x000000010300780c */ /* 0x000fda0003f05270 */
[----:B0-----:R-:W0:Y:S02]  /*252b0*/  @P0 LDC.64 R4, c[0x0][0x9e8] ;  /* 0x00027a00ff040b82 */ /* 0x001e240000000a00 */
[----:B0-----:R-:W-:-:S05]  /*252c0*/  @P0 IMAD.HI.U32 R4, R6, R4, RZ ;  /* 0x0000000406040227 */ /* 0x001fca00078e00ff */
[----:B------:R-:W-:-:S07]  /*252d0*/  @P0 SHF.R.U32.HI R6, RZ, R5, R4 ;  /* 0x00000005ff060219 */ /* 0x000fce0000011604 */
.L_x_1886:
[----:B------:R-:W-:Y:S05]  /*252e0*/  BSYNC B0 ;  /* 0x0000000000007941 */ /* 0x000fea0003800000 */
.L_x_1884:
[----:B------:R-:W-:-:S05]  /*252f0*/  IMAD R6, R6, R3, R3 ;  /* 0x0000000306067224 */ /* 0x000fca00078e0203 */
[----:B------:R-:W-:-:S07]  /*25300*/  VIMNMX R2, R2, R6, PT ;  /* 0x0000000602027248 */ /* 0x000fce0003fe0100 */
.L_x_1883:
[----:B------:R-:W-:Y:S01]  /*25310*/  VIADD R2, R2, 0x7f ;  /* 0x0000007f02027836 */ /* 0x000fe20000000000 */
[----:B------:R-:W-:Y:S01]  /*25320*/  ULDC UR4, c[0x0][0x9dc] ;  /* 0x0002770000047ab9 */ /* 0x000fe20000000800 */
[----:B0-----:R-:W-:-:S03]  /*25330*/  IMAD.MOV.U32 R5, RZ, RZ, R25 ;  /* 0x000000ffff057224 */ /* 0x001fc600078e0019 */
[----:B------:R-:W-:-:S04]  /*25340*/  SHF.R.S32.HI R4, RZ, 0x1f, R2 ;  /* 0x0000001fff047819 */ /* 0x000fc80000011402 */
[----:B------:R-:W-:Y:S02]  /*25350*/  LEA.HI R4, R4, R2, RZ, 0x7 ;  /* 0x0000000204047211 */ /* 0x000fe400078f38ff */
[----:B------:R-:W0:Y:S02]  /*25360*/  @P1 LDC R2, c[0x0][0x450] ;  /* 0x00011400ff021b82 */ /* 0x000e240000000800 */
[----:B------:R-:W-:-:S04]  /*25370*/  SHF.R.S32.HI R4, RZ, 0x7, R4 ;  /* 0x00000007ff047819 */ /* 0x000fc80000011404 */
[----:B------:R-:W-:Y:S02]  /*25380*/  VIMNMX R30, R30, R4, PT ;  /* 0x000000041e1e7248 */ /* 0x000fe40003fe0100 */
[----:B------:R-:W1:Y:S02]  /*25390*/  @P1 LDC R4, c[0x0][0x44c] ;  /* 0x00011300ff041b82 */ /* 0x000e640000000800 */
[----:B-1----:R-:W-:-:S05]  /*253a0*/  @P1 IMAD.HI.U32 R4, R25, R4, RZ ;  /* 0x0000000419041227 */ /* 0x002fca00078e00ff */
[----:B0-----:R-:W-:-:S05]  /*253b0*/  @P1 SHF.R.U32.HI R5, RZ, R2, R4 ;  /* 0x00000002ff051219 */ /* 0x001fca0000011604 */
[----:B------:R-:W-:-:S04]  /*253c0*/  IMAD.IADD R6, R21, 0x1, R5 ;  /* 0x0000000115067824 */ /* 0x000fc800078e0205 */
        /* <DEDUP_REMOVED lines=12> */
.L_x_1889:
[----:B------:R-:W-:-:S13]  /*25490*/  ISETP.NE.AND P0, PT, R3, 0x1, PT ;  /* 0x000000010300780c */ /* 0x000fda0003f05270 */
[----:B------:R-:W0:Y:S02]  /*254a0*/  @P0 LDC.64 R4, c[0x0][0x9e8] ;  /* 0x00027a00ff040b82 */ /* 0x000e240000000a00 */
[----:B0-----:R-:W-:-:S05]  /*254b0*/  @P0 IMAD.HI.U32 R4, R6, R4, RZ ;  /* 0x0000000406040227 */ /* 0x001fca00078e00ff */
[----:B------:R-:W-:-:S07]  /*254c0*/  @P0 SHF.R.U32.HI R6, RZ, R5, R4 ;  /* 0x00000005ff060219 */ /* 0x000fce0000011604 */
.L_x_1890:
[----:B------:R-:W-:Y:S05]  /*254d0*/  BSYNC B0 ;  /* 0x0000000000007941 */ /* 0x000fea0003800000 */
.L_x_1888:
[----:B------:R-:W-:-:S05]  /*254e0*/  IMAD R3, R6, R3, RZ ;  /* 0x0000000306037224 */ /* 0x000fca00078e02ff */
[----:B------:R-:W-:-:S07]  /*254f0*/  VIMNMX R2, R2, R3, !PT ;  /* 0x0000000302027248 */ /* 0x000fce0007fe0100 */
.L_x_1887:
[----:B------:R-:W-:Y:S01]  /*25500*/  ISETP.NE.AND P1, PT, R0, RZ, PT ;  /* 0x000000ff0000720c */ /* 0x000fe20003f25270 */
[----:B------:R-:W-:Y:S01]  /*25510*/  BSSY B0, `(.L_x_1891) ;  /* 0x0000024000007945 */ /* 0x000fe20003800000 */
[----:B------:R-:W-:-:S04]  /*25520*/  SHF.R.S32.HI R3, RZ, 0x1f, R2 ;  /* 0x0000001fff037819 */ /* 0x000fc80000011402 */
[----:B------:R-:W-:Y:S01]  /*25530*/  LEA.HI R3, R3, R2, RZ, 0x7 ;  /* 0x0000000203037211 */ /* 0x000fe200078f38ff */
[----:B------:R-:W-:-:S03]  /*25540*/  IMAD.MOV.U32 R2, RZ, RZ, RZ ;  /* 0x000000ffff027224 */ /* 0x000fc600078e00ff */
[----:B------:R-:W-:-:S03]  /*25550*/  SHF.R.S32.HI R3, RZ, 0x7, R3 ;  /* 0x00000007ff037819 */ /* 0x000fc60000011403 */
[----:B------:R-:W0:Y:S01]  /*25560*/  @!P1 LDC R0, c[0x0][0x9f0] ;  /* 0x00027c00ff009b82 */ /* 0x000e220000000800 */
[----:B------:R-:W-:-:S04]  /*25570*/  VIMNMX R4, RZ, R3, !PT ;  /* 0x00000003ff047248 */ /* 0x000fc80007fe0100 */
[----:B------:R-:W-:-:S13]  /*25580*/  ISETP.GT.AND P0, PT, R30, R4, PT ;  /* 0x000000041e00720c */ /* 0x000fda0003f04270 */
[----:B------:R-:W-:Y:S05]  /*25590*/  @!P0 BRA `(.L_x_1892) ;  /* 0x00000000006c8947 */ /* 0x000fea0003800000 */
[-C--:B0-----:R-:W-:Y:S02]  /*255a0*/  IABS R5, R0.reuse ;  /* 0x0000000000057213 */ /* 0x081fe40000000000 */
[----:B------:R-:W-:Y:S02]  /*255b0*/  IABS R7, R0 ;  /* 0x0000000000077213 */ /* 0x000fe40000000000 */
[----:B------:R-:W0:Y:S03]  /*255c0*/  I2F.RP R2, R5 ;  /* 0x0000000500027306 */ /* 0x000e260000209400 */
[----:B------:R-:W-:-:S05]  /*255d0*/  IMAD.MOV R7, RZ, RZ, -R7 ;  /* 0x000000ffff077224 */ /* 0x000fca00078e0a07 */
[----:B0-----:R-:W0:Y:S02]  /*255e0*/  MUFU.RCP R2, R2 ;  /* 0x0000000200027308 */ /* 0x001e240000001000 */
[----:B0-----:R-:W-:-:S06]  /*255f0*/  VIADD R2, R2, 0xffffffe ;  /* 0x0ffffffe02027836 */ /* 0x001fcc0000000000 */
[----:B------:R-:W0:Y:S02]  /*25600*/  F2I.FTZ.U32.TRUNC.NTZ R3, R2 ;  /* 0x0000000200037305 */ /* 0x000e24000021f000 */
[----:B0-----:R-:W-:-:S04]  /*25610*/  IMAD.MOV R2, RZ, RZ, -R3 ;  /* 0x000000ffff027224 */ /* 0x001fc800078e0a03 */
[----:B------:R-:W-:Y:S02]  /*25620*/  IMAD R6, R2, R5, RZ ;  /* 0x0000000502067224 */ /* 0x000fe400078e02ff */
[----:B------:R-:W-:-:S04]  /*25630*/  IMAD.MOV.U32 R2, RZ, RZ, RZ ;  /* 0x000000ffff027224 */ /* 0x000fc800078e00ff */
[----:B------:R-:W-:Y:S01]  /*25640*/  IMAD.HI.U32 R6, R3, R6, R2 ;  /* 0x0000000603067227 */ /* 0x000fe200078e0002 */
[----:B------:R-:W-:-:S05]  /*25650*/  IADD3 R3, R0, -0x1, R30 ;  /* 0xffffffff00037810 */ /* 0x000fca0007ffe01e */
[----:B------:R-:W-:-:S05]  /*25660*/  IMAD.IADD R3, R3, 0x1, -R4 ;  /* 0x0000000103037824 */ /* 0x000fca00078e0a04 */
        /* <DEDUP_REMOVED lines=14> */
.L_x_1892:
[----:B------:R-:W-:Y:S05]  /*25750*/  BSYNC B0 ;  /* 0x0000000000007941 */ /* 0x000fea0003800000 */
.L_x_1891:
[----:B------:R-:W-:-:S05]  /*25760*/  IMAD R36, R36, R2, R4 ;  /* 0x0000000224247224 */ /* 0x000fca00078e0204 */
[----:B------:R-:W-:-:S04]  /*25770*/  VIADDMNMX R30, R36, R2, R30, PT ;  /* 0x00000002241e7246 */ /* 0x000fc8000380011e */
[----:B------:R-:W-:Y:S01]  /*25780*/  ISETP.GT.AND P0, PT, R30, R36, PT ;  /* 0x000000241e00720c */ /* 0x000fe20003f04270 */
[----:B------:R1:W-:-:S12]  /*25790*/  STL [R1+0x28], R30 ;  /* 0x0000281e01007387 */ /* 0x0003d80000100800 */
[----:B-1----:R-:W-:Y:S05]  /*257a0*/  @P0 BRA `(.L_x_1893) ;  /* 0x0000000000440947 */ /* 0x002fea0003800000 */
[----:B0-----:R-:W0:Y:S02]  /*257b0*/  S2R R0, SR_TID.X ;  /* 0x0000000000007919 */ /* 0x001e240000002100 */
        /* <DEDUP_REMOVED lines=16> */
.L_x_1893:
[----:B0-----:R-:W-:Y:S01]  /*258c0*/  VIADD R0, R16, 0x16400 ;  /* 0x0001640010007836 */ /* 0x001fe20000000000 */
        /* <DEDUP_REMOVED lines=19> */
.L_x_1896:
[----:B------:R-:W-:Y:S05]  /*25a00*/  BSYNC B6 ;  /* 0x0000000000067941 */ /* 0x000fea0003800000 */
.L_x_1895:
        /* <DEDUP_REMOVED lines=22> */
.L_x_1898:
[----:B------:R-:W-:Y:S05]  /*25b70*/  BSYNC B6 ;  /* 0x0000000000067941 */ /* 0x000fea0003800000 */
.L_x_1897:
        /* <DEDUP_REMOVED lines=20> */
.L_x_1900:
[----:B------:R-:W-:Y:S05]  /*25cc0*/  BSYNC B6 ;  /* 0x0000000000067941 */ /* 0x000fea0003800000 */
.L_x_1899:
        /* <DEDUP_REMOVED lines=19> */
.L_x_1902:
[----:B------:R-:W-:Y:S05]  /*25e00*/  BSYNC B6 ;  /* 0x0000000000067941 */ /* 0x000fea0003800000 */
.L_x_1901:
[----:B------:R-:W0:Y:S01]  /*25e10*/  S2R R2, SR_TID.X ;  /* 0x0000000000027919 */ /* 0x000e220000002100 */
[----:B------:R-:W-:Y:S01]  /*25e20*/  ULDC.64 UR4, c[0x0][0x9f8] ;  /* 0x00027e0000047ab9 */ /* 0x000fe20000000a00 */
[----:B------:R-:W-:Y:S01]  /*25e30*/  IMAD.MOV.U32 R21, RZ, RZ, R30 ;  /* 0x000000ffff157224 */ /* 0x000fe200078e001e */
[----:B------:R-:W-:Y:S01]  /*25e40*/  ISETP.NE.U32.AND P0, PT, RZ, UR4, PT ;  /* 0x00000004ff007c0c */ /* 0x000fe2000bf05070 */
[----:B------:R-:W1:Y:S01]  /*25e50*/  S2R R20, SR_TID.X ;  /* 0x0000000000147919 */ /* 0x000e620000002100 */
[----:B------:R-:W2:Y:S01]  /*25e60*/  LDC R9, c[0x0][0x430] ;  /* 0x00010c00ff097b82 */ /* 0x000ea20000000800 */
[----:B------:R-:W-:Y:S01]  /*25e70*/  IMAD.U32 R10, RZ, RZ, UR39 ;  /* 0x00000027ff0a7e24 */ /* 0x000fe2000f8e00ff */
[----:B------:R-:W-:Y:S01]  /*25e80*/  ISETP.NE.AND.EX P0, PT, RZ, UR5, PT, P0 ;  /* 0x00000005ff007c0c */ /* 0x000fe2000bf05300 */
[----:B------:R-:W-:Y:S01]  /*25e90*/  ULDC UR4, c[0x0][0x2f4] ;  /* 0x0000bd0000047ab9 */ /* 0x000fe20000000800 */
[----:B0-----:R-:W-:Y:S01]  /*25ea0*/  LOP3.LUT R30, R2, 0x7f, RZ, 0xc0, !PT ;  /* 0x0000007f021e7812 */ /* 0x001fe200078ec0ff */
[----:B------:R-:W-:-:S10]  /*25eb0*/  ULDC UR5, c[0x0][0x320] ;  /* 0x0000c80000057ab9 */ /* 0x000fd40000000800 */
[----:B------:R-:W0:Y:S01]  /*25ec0*/  @P0 LDC.64 R2, c[0x0][0x9f8] ;  /* 0x00027e00ff020b82 */ /* 0x000e220000000a00 */
[----:B------:R-:W-:Y:S01]  /*25ed0*/  SHF.R.U32.HI R0, RZ, 0x2, R30 ;  /* 0x00000002ff007819 */ /* 0x000fe2000001161e */
[----:B------:R-:W-:Y:S02]  /*25ee0*/  IMAD.MOV.U32 R30, RZ, RZ, R27 ;  /* 0x000000ffff1e7224 */ /* 0x000fe400078e001b */
[----:B0-----:R-:W-:-:S05]  /*25ef0*/  @P0 IMAD.WIDE R2, R27, 0x4, R2 ;  /* 0x000000041b020825 */ /* 0x001fca00078e0202 */
[----:B------:R0:W3:Y:S01]  /*25f00*/  @P0 LDG.E R30, desc[UR42][R2.64] ;  /* 0x0000002a021e0981 */ /* 0x0000e2000c1e1900 */
[----:B-1----:R-:W-:Y:S01]  /*25f10*/  IMAD.SHL.U32 R20, R20, 0x20, RZ ;  /* 0x0000002014147824 */ /* 0x002fe200078e00ff */
[----:B--2---:R-:W-:Y:S02]  /*25f20*/  ISETP.NE.AND P1, PT, R9, 0x1, PT ;  /* 0x000000010900780c */ /* 0x004fe40003f25270 */
[----:B------:R-:W-:Y:S02]  /*25f30*/  LEA R8, R21, 0xffffff80, 0x7 ;  /* 0xffffff8015087811 */ /* 0x000fe400078e38ff */
[----:B------:R-:W-:-:S04]  /*25f40*/  LOP3.LUT R20, R0, 0x60, R20, 0xf8, !PT ;  /* 0x0000006000147812 */ /* 0x000fc800078ef814 */
[----:B------:R-:W-:-:S04]  /*25f50*/  LOP3.LUT R7, R20, R8, RZ, 0xfc, !PT ;  /* 0x0000000814077212 */ /* 0x000fc800078efcff */
[C---:B------:R-:W-:Y:S01]  /*25f60*/  ISETP.GE.AND P0, PT, R7.reuse, R18, PT ;  /* 0x000000120700720c */ /* 0x040fe20003f06270 */
[----:B------:R-:W1:Y:S01]  /*25f70*/  @P1 LDC R5, c[0x0][0x434] ;  /* 0x00010d00ff051b82 */ /* 0x000e620000000800 */
[----:B------:R-:W-:-:S04]  /*25f80*/  IMAD.IADD R7, R7, 0x1, R37 ;  /* 0x0000000107077824 */ /* 0x000fc800078e0225 */
[----:B------:R-:W-:-:S03]  /*25f90*/  IMAD.MOV.U32 R0, RZ, RZ, R7 ;  /* 0x000000ffff007224 */ /* 0x000fc600078e0007 */
[----:B------:R-:W2:Y:S08]  /*25fa0*/  @P1 LDC R4, c[0x0][0x438] ;  /* 0x00010e00ff041b82 */ /* 0x000eb00000000800 */
[----:B0-----:R-:W0:Y:S01]  /*25fb0*/  @!P0 LDC.64 R2, c[0x0][0x428] ;  /* 0x00010a00ff028b82 */ /* 0x001e220000000a00 */
[----:B-1----:R-:W-:-:S05]  /*25fc0*/  @P1 IMAD.HI.U32 R5, R7, R5, RZ ;  /* 0x0000000507051227 */ /* 0x002fca00078e00ff */
[----:B--2---:R-:W-:-:S04]  /*25fd0*/  @P1 SHF.R.U32.HI R0, RZ, R4, R5 ;  /* 0x00000004ff001219 */ /* 0x004fc80000011605 */
[--C-:B------:R-:W-:Y:S01]  /*25fe0*/  @!P0 SHF.R.S32.HI R5, RZ, 0x1f, R0.reuse ;  /* 0x0000001fff058819 */ /* 0x100fe20000011400 */
[----:B------:R-:W-:Y:S01]  /*25ff0*/  @!P0 IMAD.MOV.U32 R4, RZ, RZ, R0 ;  /* 0x000000ffff048224 */ /* 0x000fe200078e0000 */
[----:B------:R-:W-:Y:S02]  /*26000*/  ISETP.NE.AND P2, PT, R10, 0x3, PT ;  /* 0x000000030a00780c */ /* 0x000fe40003f45270 */
[----:B------:R-:W-:Y:S02]  /*26010*/  LOP3.LUT R17, R17, 0xffffffdf, RZ, 0xc0, !PT ;  /* 0xffffffdf11117812 */ /* 0x000fe400078ec0ff */
[C---:B------:R-:W-:Y:S02]  /*26020*/  LOP3.LUT R10, R35.reuse, 0x40, RZ, 0xfc, !PT ;  /* 0x00000040230a7812 */ /* 0x040fe400078efcff */
[----:B------:R-:W-:-:S07]  /*26030*/  LOP3.LUT R11, R35, 0x80, RZ, 0xfc, !PT ;  /* 0x00000080230b7812 */ /* 0x000fce00078efcff */
[----:B------:R-:W-:-:S04]  /*26040*/  @P2 LOP3.LUT R17, R17, 0x20, RZ, 0xfc, !PT ;  /* 0x0000002011112812 */ /* 0x000fc800078efcff */
[----:B------:R-:W-:Y:S02]  /*26050*/  LOP3.LUT R17, R17, 0xffffffef, RZ, 0xc0, !PT ;  /* 0xffffffef11117812 */ /* 0x000fe400078ec0ff */
[----:B------:R-:W-:Y:S01]  /*26060*/  ISETP.GE.AND P3, PT, R11, UR4, PT ;  /* 0x000000040b007c0c */ /* 0x000fe2000bf66270 */
[----:B------:R-:W-:Y:S01]  /*26070*/  UMOV UR6, 0xffffffff ;  /* 0xffffffff00067882 */ /* 0x000fe20000000000 */
[----:B------:R-:W-:-:S04]  /*26080*/  IMAD.MOV R0, RZ, RZ, -R0 ;  /* 0x000000ffff007224 */ /* 0x000fc800078e0a00 */
[----:B------:R-:W-:Y:S01]  /*26090*/  IMAD R7, R9, R0, R7 ;  /* 0x0000000009077224 */ /* 0x000fe200078e0207 */
[----:B---3--:R-:W-:Y:S01]  /*260a0*/  SHF.R.S32.HI R6, RZ, 0x1f, R30 ;  /* 0x0000001fff067819 */ /* 0x008fe2000001141e */
[----:B0-----:R-:W-:-:S04]  /*260b0*/  @!P0 IMAD.WIDE.U32 R4, R30, R2, R4 ;  /* 0x000000021e048225 */ /* 0x001fc800078e0004 */
[----:B------:R0:W-:Y:S02]  /*260c0*/  STL [R1], R6 ;  /* 0x0000000601007387 */ /* 0x0001e40000100800 */
[----:B0-----:R-:W-:-:S04]  /*260d0*/  @!P0 IMAD R6, R6, R2, RZ ;  /* 0x0000000206068224 */ /* 0x001fc800078e02ff */
[----:B------:R-:W-:Y:S02]  /*260e0*/  @!P0 IMAD R6, R30, R3, R6 ;  /* 0x000000031e068224 */ /* 0x000fe400078e0206 */
[----:B------:R-:W0:Y:S02]  /*260f0*/  @!P0 LDC.64 R2, c[0x0][0x418] ;  /* 0x00010600ff028b82 */ /* 0x000e240000000a00 */
[----:B------:R-:W-:Y:S02]  /*26100*/  @!P0 IMAD.IADD R5, R5, 0x1, R6 ;  /* 0x0000000105058824 */ /* 0x000fe400078e0206 */
[----:B------:R-:W-:Y:S01]  /*26110*/  IMAD.MOV.U32 R6, RZ, RZ, RZ ;  /* 0x000000ffff067224 */ /* 0x000fe200078e00ff */
[----:B0-----:R-:W-:-:S04]  /*26120*/  @!P0 LEA R2, P1, R4, R2, 0x2 ;  /* 0x0000000204028211 */ /* 0x001fc800078210ff */
[----:B------:R-:W-:Y:S02]  /*26130*/  @!P0 LEA.HI.X R3, R4, R3, R5, 0x2, P1 ;  /* 0x0000000304038211 */ /* 0x000fe400008f1405 */
[----:B------:R-:W-:-:S03]  /*26140*/  ISETP.GE.AND P1, PT, R35, UR4, PT ;  /* 0x0000000423007c0c */ /* 0x000fc6000bf26270 */
[----:B------:R0:W5:Y:S01]  /*26150*/  @!P0 LDG.E R6, desc[UR42][R2.64] ;  /* 0x0000002a02068981 */ /* 0x000162000c1e1900 */
[----:B------:R-:W-:-:S09]  /*26160*/  ISETP.GE.AND P0, PT, R10, UR4, PT ;  /* 0x000000040a007c0c */ /* 0x000fd2000bf06270 */
[----:B------:R-:W-:Y:S02]  /*26170*/  @P1 LOP3.LUT R17, R17, 0x10, RZ, 0xfc, !PT ;  /* 0x0000001011111812 */ /* 0x000fe400078efcff */
[----:B------:R-:W-:Y:S02]  /*26180*/  ISETP.GE.AND P1, PT, R35, UR5, PT ;  /* 0x0000000523007c0c */ /* 0x000fe4000bf26270 */
        /* <DEDUP_REMOVED lines=10> */
.L_x_2130:
[----:B------:R-:W-:Y:S05]  /*26230*/  @!P2 BRA `(.L_x_1904) ;  /* 0x000000000004a947 */ /* 0x000fea0003800000 */
[----:B------:R-:W-:Y:S01]  /*26240*/  BPT.TRAP 0x1 ;  /* 0x000000040000795c */ /* 0x000fe20000300000 */
.L_x_1904:
[----:B------:R-:W0:Y:S01]  /*26250*/  S2R R0, SR_TID.X ;  /* 0x0000000000007919 */ /* 0x000e220000002100 */
[----:B------:R-:W-:Y:S01]  /*26260*/  IMAD R4, R19, 0x8, R16 ;  /* 0x0000000813047824 */ /* 0x000fe200078e0210 */
[----:B------:R-:W-:Y:S01]  /*26270*/  BSSY B0, `(.L_x_1905) ;  /* 0x0000009000007945 */ /* 0x000fe20003800000 */
[----:B0-----:R-:W-:-:S04]  /*26280*/  LOP3.LUT R0, R0, 0x7f, RZ, 0xc0, !PT ;  /* 0x0000007f00007812 */ /* 0x001fc800078ec0ff */
[----:B------:R-:W-:-:S04]  /*26290*/  SHF.R.U32.HI R0, RZ, 0x2, R0 ;  /* 0x00000002ff007819 */ /* 0x000fc80000011600 */
[----:B------:R-:W-:Y:S02]  /*262a0*/  IADD3 R8, -R0, R18, -R8 ;  /* 0x0000001200087210 */ /* 0x000fe40007ffe908 */
[----:B------:R-:W-:Y:S02]  /*262b0*/  SHF.L.U32 R0, R28, 0x1f, RZ ;  /* 0x0000001f1c007819 */ /* 0x000fe400000006ff */
[----:B------:R-:W-:Y:S02]  /*262c0*/  SHF.R.S32.HI R18, RZ, 0x1f, R7 ;  /* 0x0000001fff127819 */ /* 0x000fe40000011407 */
[----:B------:R-:W0:Y:S01]  /*262d0*/  SYNCS.PHASECHK.TRANS64.TRYWAIT P0, [R4+URZ+0x22880], R0 ;  /* 0x02288000040075a7 */ /* 0x000e22000800017f */
[----:B------:R1:W-:Y:S02]  /*262e0*/  STL [R1+0x24], R0 ;  /* 0x0000240001007387 */ /* 0x0003e40000100800 */
[----:B01----:R-:W-:Y:S05]  /*262f0*/  @!P0 BRA `(.L_x_1906) ;  /* 0x0000007800f48947 */ /* 0x003fea0003800000 */
.L_x_2131:
[----:B------:R-:W-:Y:S05]  /*26300*/  BSYNC B0 ;  /* 0x0000000000007941 */ /* 0x000fea0003800000 */
.L_x_1905:
[----:B------:R-:W-:Y:S01]  /*26310*/  ULDC.64 UR4, c[0x0][0x328] ;  /* 0x0000ca0000047ab9 */ /* 0x000fe20000000a00 */
[----:B-----5:R-:W-:Y:S01]  /*26320*/  SHF.R.S32.HI R5, RZ, 0x1f, R6 ;  /* 0x0000001fff057819 */ /* 0x020fe20000011406 */
[----:B0-----:R-:W-:Y:S01]  /*26330*/  IMAD R0, R18, UR4, RZ ;  /* 0x0000000412007c24 */ /* 0x001fe2000f8e02ff */
[----:B------:R-:W-:Y:S01]  /*26340*/  ULDC.64 UR6, c[0x0][0x318] ;  /* 0x0000c60000067ab9 */ /* 0x000fe20000000a00 */
[----:B------:R-:W-:Y:S01]  /*26350*/  IMAD.WIDE.U32 R2, R7, UR4, RZ ;  /* 0x0000000407027c25 */ /* 0x000fe2000f8e00ff */
[----:B------:R-:W-:Y:S01]  /*26360*/  LOP3.LUT P1, RZ, R17, 0x1, RZ, 0xc0, !PT ;  /* 0x0000000111ff7812 */ /* 0x000fe2000782c0ff */
[----:B------:R0:W-:Y:S01]  /*26370*/  STL [R1+0x20], R5 ;  /* 0x0000200501007387 */ /* 0x0001e20000100800 */
[----:B------:R-:W-:Y:S01]  /*26380*/  ISETP.GE.AND P4, PT, R8, 0x1, PT ;  /* 0x000000010800780c */ /* 0x000fe20003f86270 */
[----:B------:R-:W-:Y:S01]  /*26390*/  IMAD R0, R7, UR5, R0 ;  /* 0x0000000507007c24 */ /* 0x000fe2000f8e0200 */
[----:B------:R-:W-:-:S03]  /*263a0*/  ULDC.64 UR4, c[0x0][0x338] ;  /* 0x0000ce0000047ab9 */ /* 0x000fc60000000a00 */
[----:B------:R-:W-:Y:S02]  /*263b0*/  IMAD.IADD R3, R3, 0x1, R0 ;  /* 0x0000000103037824 */ /* 0x000fe400078e0200 */
[----:B------:R-:W-:Y:S02]  /*263c0*/  IMAD R0, R5, UR4, RZ ;  /* 0x0000000405007c24 */ /* 0x000fe4000f8e02ff */
[----:B0-----:R-:W0:Y:S01]  /*263d0*/  S2R R5, SR_TID.X ;  /* 0x0000000000057919 */ /* 0x001e220000002100 */
[----:B------:R-:W-:-:S04]  /*263e0*/  IMAD.WIDE.U32 R2, R6, UR4, R2 ;  /* 0x0000000406027c25 */ /* 0x000fc8000f8e0002 */
[----:B------:R-:W-:Y:S01]  /*263f0*/  IMAD R0, R6, UR5, R0 ;  /* 0x0000000506007c24 */ /* 0x000fe2000f8e0200 */
[----:B------:R-:W-:-:S03]  /*26400*/  ULDC.64 UR4, c[0x0][0x330] ;  /* 0x0000cc0000047ab9 */ /* 0x000fc60000000a00 */
[----:B------:R-:W-:Y:S02]  /*26410*/  IMAD.IADD R3, R3, 0x1, R0 ;  /* 0x0000000103037824 */ /* 0x000fe400078e0200 */
[----:B------:R-:W-:Y:S01]  /*26420*/  IMAD.WIDE.U32 R2, R26, UR4, R2 ;  /* 0x000000041a027c25 */ /* 0x000fe2000f8e0002 */
[----:B------:R-:W-:-:S03]  /*26430*/  UMOV UR4, 0xffffffff ;  /* 0xffffffff00047882 */ /* 0x000fc60000000000 */
[----:B------:R-:W-:Y:S01]  /*26440*/  IMAD R3, R26, UR5, R3 ;  /* 0x000000051a037c24 */ /* 0x000fe2000f8e0203 */
[----:B------:R-:W-:-:S04]  /*26450*/  IADD3 R0, P0, R2, UR6, RZ ;  /* 0x0000000602007c10 */ /* 0x000fc8000ff1e0ff */
[----:B------:R-:W-:Y:S02]  /*26460*/  IADD3.X R2, R3, UR7, RZ, P0, !PT ;  /* 0x0000000703027c10 */ /* 0x000fe400087fe4ff */
[----:B0-----:R-:W-:-:S04]  /*26470*/  LOP3.LUT R5, R5, 0x7f, RZ, 0xc0, !PT ;  /* 0x0000007f05057812 */ /* 0x001fc800078ec0ff */
[----:B------:R-:W-:-:S05]  /*26480*/  SHF.R.U32.HI R5, RZ, 0x5, R5 ;  /* 0x00000005ff057819 */ /* 0x000fca0000011605 */
[----:B------:R-:W-:-:S04]  /*26490*/  IMAD.SHL.U32 R5, R5, 0x400, RZ ;  /* 0x0000040005057824 */ /* 0x000fc800078e00ff */
[----:B------:R-:W-:Y:S01]  /*264a0*/  IMAD R5, R19, 0x4000, R5 ;  /* 0x0000400013057824 */ /* 0x000fe200078e0205 */
[----:B------:R-:W-:Y:S06]  /*264b0*/  BRA.DIV UR4, `(.L_x_1907) ;  /* 0x0000007a049c7947 */ /* 0x000fec000b800000 */
[----:B------:R-:W0:Y:S01]  /*264c0*/  SHFL.IDX PT, R10, R0, RZ, 0x1c1f ;  /* 0x001c1fff000a7589 */ /* 0x000e2200000e0000 */
[----:B------:R-:W-:Y:S02]  /*264d0*/  LOP3.LUT P6, RZ, R17, 0x2, RZ, 0xc0, !PT ;  /* 0x0000000211ff7812 */ /* 0x000fe400078cc0ff */
[C---:B------:R-:W-:Y:S01]  /*264e0*/  ISETP.GE.AND P3, PT, R8.reuse, 0x21, PT ;  /* 0x000000210800780c */ /* 0x040fe20003f66270 */
[----:B------:R-:W1:Y:S01]  /*264f0*/  SHFL.IDX PT, R3, R2, RZ, 0x1c1f ;  /* 0x001c1fff02037589 */ /* 0x000e6200000e0000 */
[C---:B------:R-:W-:Y:S02]  /*26500*/  ISETP.GE.AND P2, PT, R8.reuse, 0x41, PT ;  /* 0x000000410800780c */ /* 0x040fe40003f46270 */
[----:B------:R-:W-:Y:S01]  /*26510*/  ISETP.GE.AND P5, PT, R8, 0x61, PT ;  /* 0x000000610800780c */ /* 0x000fe20003fa6270 */
[----:B------:R-:W-:Y:S01]  /*26520*/  SHFL.IDX PT, R9, R2, 0x1, 0x1c1f ;  /* 0x003c1f0002097f89 */ /* 0x000fe200000e0000 */
[----:B0-----:R-:W-:-:S05]  /*26530*/  IADD3 R10, P0, R35, R10, RZ ;  /* 0x0000000a230a7210 */ /* 0x001fca0007f1e0ff */
[----:B-1----:R-:W-:Y:S01]  /*26540*/  IMAD.X R11, RZ, RZ, R3, P0 ;  /* 0x000000ffff0b7224 */ /* 0x002fe200000e0603 */
[----:B------:R-:W-:Y:S02]  /*26550*/  ISETP.LT.OR P0, PT, R8, 0x1, P6 ;  /* 0x000000010800780c */ /* 0x000fe40003701670 */
[----:B------:R-:W-:-:S05]  /*26560*/  IADD3 R3, R16, R5, R32 ;  /* 0x0000000510037210 */ /* 0x000fca0007ffe020 */
[----:B------:R-:W-:-:S06]  /*26570*/  IMAD.IADD R5, R33, 0x1, R3 ;  /* 0x0000000121057824 */ /* 0x000fcc00078e0203 */
[----:B------:R-:W-:Y:S01]  /*26580*/  LDGSTS.E.BYPASS.LTC128B.128 [R3+0x8400], desc[UR42][R10.64], !P0 ;  /* 0x084000000a037fae */ /* 0x000fe2000c101d6a */
[----:B------:R-:W-:-:S13]  /*26590*/  ISETP.LT.OR P0, PT, R8, 0x1, P1 ;  /* 0x000000010800780c */ /* 0x000fda0000f01670 */
[----:B------:R0:W-:Y:S04]  /*265a0*/  LDGSTS.E.BYPASS.LTC128B.128 [R5+0x8400], desc[UR42][R10.64+0x40], !P0 ;  /* 0x084000400a057fae */ /* 0x0001e8000c101d6a */
[----:B0-----:R-:W0:Y:S02]  /*265b0*/  SHFL.IDX PT, R10, R0, 0x1, 0x1c1f ;  /* 0x003c1f00000a7f89 */ /* 0x001e2400000e0000 */
[----:B0-----:R-:W-:-:S05]  /*265c0*/  IADD3 R10, P0, R35, R10, RZ ;  /* 0x0000000a230a7210 */ /* 0x001fca0007f1e0ff */
[----:B------:R-:W-:Y:S01]  /*265d0*/  IMAD.X R11, RZ, RZ, R9, P0 ;  /* 0x000000ffff0b7224 */ /* 0x000fe200000e0609 */
[C---:B------:R-:W-:Y:S01]  /*265e0*/  ISETP.LT.OR P0, PT, R8.reuse, 0x21, P6 ;  /* 0x000000210800780c */ /* 0x040fe20003701670 */
[----:B------:R-:W-:Y:S04]  /*265f0*/  SHFL.IDX PT, R9, R2, 0x2, 0x1c1f ;  /* 0x005c1f0002097f89 */ /* 0x000fe800000e0000 */
[----:B------:R-:W-:Y:S08]  /*26600*/  SHFL.IDX PT, R2, R2, 0x3, 0x1c1f ;  /* 0x007c1f0002027f89 */ /* 0x000ff000000e0000 */
[----:B------:R-:W-:Y:S01]  /*26610*/  LDGSTS.E.BYPASS.LTC128B.128 [R3+0x9400], desc[UR42][R10.64], !P0 ;  /* 0x094000000a037fae */ /* 0x000fe2000c101d6a */
[----:B------:R-:W-:-:S13]  /*26620*/  ISETP.LT.OR P0, PT, R8, 0x21, P1 ;  /* 0x000000210800780c */ /* 0x000fda0000f01670 */
[----:B------:R0:W-:Y:S04]  /*26630*/  LDGSTS.E.BYPASS.LTC128B.128 [R5+0x9400], desc[UR42][R10.64+0x40], !P0 ;  /* 0x094000400a057fae */ /* 0x0001e8000c101d6a */
[----:B0-----:R-:W0:Y:S04]  /*26640*/  SHFL.IDX PT, R10, R0, 0x2, 0x1c1f ;  /* 0x005c1f00000a7f89 */ /* 0x001e2800000e0000 */
[----:B------:R-:W1:Y:S01]  /*26650*/  SHFL.IDX PT, R0, R0, 0x3, 0x1c1f ;  /* 0x007c1f0000007f89 */ /* 0x000e6200000e0000 */
[----:B0-----:R-:W-:-:S05]  /*26660*/  IADD3 R10, P0, R35, R10, RZ ;  /* 0x0000000a230a7210 */ /* 0x001fca0007f1e0ff */
[----:B------:R-:W-:Y:S01]  /*26670*/  IMAD.X R11, RZ, RZ, R9, P0 ;  /* 0x000000ffff0b7224 */ /* 0x000fe200000e0609 */
[----:B------:R-:W-:-:S13]  /*26680*/  ISETP.LT.OR P0, PT, R8, 0x41, P6 ;  /* 0x000000410800780c */ /* 0x000fda0003701670 */
[----:B------:R0:W-:Y:S01]  /*26690*/  LDGSTS.E.BYPASS.LTC128B.128 [R3+0xa400], desc[UR42][R10.64], !P0 ;  /* 0x0a4000000a037fae */ /* 0x0001e2000c101d6a */
[----:B------:R-:W-:-:S13]  /*266a0*/  ISETP.LT.OR P0, PT, R8, 0x41, P1 ;  /* 0x000000410800780c */ /* 0x000fda0000f01670 */
[----:B-1----:R0:W-:Y:S02]  /*266b0*/  LDGSTS.E.BYPASS.LTC128B.128 [R5+0xa400], desc[UR42][R10.64+0x40], !P0 ;  /* 0x0a4000400a057fae */ /* 0x0021e4000c101d6a */
.L_x_2141:
[----:B0-----:R-:W-:Y:S02]  /*266c0*/  IADD3 R10, P0, R35, R0, RZ ;  /* 0x00000000230a7210 */ /* 0x001fe40007f1e0ff */
        /* <DEDUP_REMOVED lines=11> */
.L_x_1908:
[----:B------:R-:W-:Y:S02]  /*26780*/  PLOP3.LUT P1, PT, P1, P0, PT, 0xa2, 0x0 ;  /* 0x000000000000781c */ /* 0x000fe40000f21472 */
[----:B------:R-:W-:-:S08]  /*26790*/  @P0 R2UR P1, UR4, R4 ;  /* 0x00000000040402ca */ /* 0x000fd00000020000 */
[----:B------:R-:W-:-:S05]  /*267a0*/  @P0 PLOP3.LUT P0, PT, P1, PT, PT, 0x80, 0x0 ;  /* 0x000000000000081c */ /* 0x000fca0000f0f070 */
[----:B------:R-:W-:Y:S01]  /*267b0*/  @!P1 SYNCS.ARRIVE.TRANS64.RED.A0T1 RZ, [UR4+0x22870], RZ ;  /* 0x022870ffffff99a7 */ /* 0x000fe20008200404 */
[----:B------:R-:W-:Y:S07]  /*267c0*/  @!P1 ARRIVES.LDGSTSBAR.64.TRANSCNT [UR4+0x22870] ;  /* 0x02287000ff0099b0 */ /* 0x000fee0008000a84 */
[----:B------:R-:W-:Y:S05]  /*267d0*/  @P0 BRA.U.ANY `(.L_x_1908) ;  /* 0xfffffffd00e80947 */ /* 0x000fea000393ffff */
[----:B------:R-:W-:Y:S01]  /*267e0*/  NOP ;  /* 0x0000000000007918 */ /* 0x000fe20000000000 */
[----:B------:R-:W-:-:S05]  /*267f0*/  IMAD.U32 R0, RZ, RZ, UR39 ;  /* 0x00000027ff007e24 */ /* 0x000fca000f8e00ff */
[----:B------:R-:W-:-:S13]  /*26800*/  ISETP.NE.AND P6, PT, R0, 0x3, PT ;  /* 0x000000030000780c */ /* 0x000fda0003fc5270 */
[----:B------:R-:W-:Y:S05]  /*26810*/  @!P6 BRA `(.L_x_1909) ;  /* 0x000000000004e947 */ /* 0x000fea0003800000 */
[----:B------:R-:W-:Y:S01]  /*26820*/  BPT.TRAP 0x1 ;  /* 0x000000040000795c */ /* 0x000fe20000300000 */
.L_x_1909:
[----:B------:R2:W-:Y:S01]  /*26830*/  SYNCS.ARRIVE.TRANS64.A1T0 RZ, [R4+URZ+0x22870], RZ ;  /* 0x022870ff04ff79a7 */ /* 0x0005e2000810003f */
[----:B------:R-:W-:Y:S05]  /*26840*/  @!P6 BRA `(.L_x_1910) ;  /* 0x000000000004e947 */ /* 0x000fea0003800000 */
[----:B------:R-:W-:Y:S01]  /*26850*/  BPT.TRAP 0x1 ;  /* 0x000000040000795c */ /* 0x000fe20000300000 */
.L_x_1910:
[----:B------:R-:W3:Y:S01]  /*26860*/  LDL R0, [R1+0x24] ;  /* 0x0000240001007983 */ /* 0x000ee20000100800 */
[----:B------:R-:W-:Y:S01]  /*26870*/  BSSY B0, `(.L_x_1911) ;  /* 0x0000003000007945 */ /* 0x000fe20003800000 */
[----:B---3--:R-:W3:Y:S03]  /*26880*/  SYNCS.PHASECHK.TRANS64.TRYWAIT P0, [R4+URZ+0x22840], R0 ;  /* 0x02284000040075a7 */ /* 0x008ee6000800017f */
[----:B---3--:R-:W-:Y:S05]  /*26890*/  @!P0 BRA `(.L_x_1912) ;  /* 0x0000007c001c8947 */ /* 0x008fea0003800000 */
.L_x_2142:
[----:B------:R-:W-:Y:S05]  /*268a0*/  BSYNC B0 ;  /* 0x0000000000007941 */ /* 0x000fea0003800000 */
.L_x_1911:
[----:B01----:R-:W4:Y:S01]  /*268b0*/  LDL.LU R5, [R1+0x20] ;  /* 0x0000200001057983 */ /* 0x003f220000300800 */
[----:B------:R-:W-:Y:S01]  /*268c0*/  ULDC.64 UR4, c[0x0][0x300] ;  /* 0x0000c00000047ab9 */ /* 0x000fe20000000a00 */
[----:B------:R-:W-:Y:S02]  /*268d0*/  ULDC.64 UR6, c[0x0][0x2e8] ;  /* 0x0000ba0000067ab9 */ /* 0x000fe40000000a00 */
[----:B------:R-:W5:Y:S01]  /*268e0*/  LDL R8, [R1+0x8] ;  /* 0x0000080001087983 */ /* 0x000f620000100800 */
[----:B---3--:R-:W-:Y:S01]  /*268f0*/  IMAD R0, R18, UR4, RZ ;  /* 0x0000000412007c24 */ /* 0x008fe2000f8e02ff */
[----:B------:R-:W-:Y:S01]  /*26900*/  LOP3.LUT P1, RZ, R17, 0x4, RZ, 0xc0, !PT ;  /* 0x0000000411ff7812 */ /* 0x000fe2000782c0ff */
[----:B------:R-:W-:-:S04]  /*26910*/  IMAD.WIDE.U32 R2, R7, UR4, RZ ;  /* 0x0000000407027c25 */ /* 0x000fc8000f8e00ff */
[----:B------:R-:W-:Y:S01]  /*26920*/  IMAD R0, R7, UR5, R0 ;  /* 0x0000000507007c24 */ /* 0x000fe2000f8e0200 */
[----:B------:R-:W-:-:S03]  /*26930*/  ULDC.64 UR4, c[0x0][0x310] ;  /* 0x0000c40000047ab9 */ /* 0x000fc60000000a00 */
[----:B------:R-:W-:Y:S02]  /*26940*/  IMAD.IADD R3, R3, 0x1, R0 ;  /* 0x0000000103037824 */ /* 0x000fe400078e0200 */
[----:B------:R-:W-:-:S04]  /*26950*/  IMAD.WIDE.U32 R2, R6, UR4, R2 ;  /* 0x0000000406027c25 */ /* 0x000fc8000f8e0002 */
[----:B----4-:R-:W-:-:S04]  /*26960*/  IMAD R0, R5, UR4, RZ ;  /* 0x0000000405007c24 */ /* 0x010fc8000f8e02ff */
[----:B------:R-:W-:Y:S01]  /*26970*/  IMAD R0, R6, UR5, R0 ;  /* 0x0000000506007c24 */ /* 0x000fe2000f8e0200 */
[----:B------:R-:W-:Y:S01]  /*26980*/  ULDC.64 UR4, c[0x0][0x308] ;  /* 0x0000c20000047ab9 */ /* 0x000fe20000000a00 */
[----:B-----5:R-:W-:Y:S02]  /*26990*/  IMAD R6, R19, 0x6000, R8 ;  /* 0x0000600013067824 */ /* 0x020fe400078e0208 */
[----:B------:R-:W-:Y:S02]  /*269a0*/  IMAD.IADD R3, R3, 0x1, R0 ;  /* 0x0000000103037824 */ /* 0x000fe400078e0200 */
[----:B------:R-:W-:Y:S01]  /*269b0*/  IMAD.WIDE.U32 R2, R26, UR4, R2 ;  /* 0x000000041a027c25 */ /* 0x000fe2000f8e0002 */
[----:B------:R-:W-:-:S03]  /*269c0*/  UMOV UR4, 0xffffffff ;  /* 0xffffffff00047882 */ /* 0x000fc60000000000 */
[----:B------:R-:W-:Y:S01]  /*269d0*/  IMAD R5, R26, UR5, R3 ;  /* 0x000000051a057c24 */ /* 0x000fe2000f8e0203 */
[----:B------:R-:W-:-:S04]  /*269e0*/  IADD3 R0, P0, R2, UR6, RZ ;  /* 0x0000000602007c10 */ /* 0x000fc8000ff1e0ff */
[----:B------:R-:W-:Y:S01]  /*269f0*/  IADD3.X R5, R5, UR7, RZ, P0, !PT ;  /* 0x0000000705057c10 */ /* 0x000fe200087fe4ff */
[----:B------:R-:W-:Y:S08]  /*26a00*/  BRA.DIV UR4, `(.L_x_1913) ;  /* 0x0000007a04d87947 */ /* 0x000ff0000b800000 */
[----:B------:R-:W0:Y:S01]  /*26a10*/  SHFL.IDX PT, R3, R0, RZ, 0x1c1f ;  /* 0x001c1fff00037589 */ /* 0x000e2200000e0000 */
[----:B------:R-:W-:Y:S01]  /*26a20*/  LOP3.LUT P6, RZ, R17, 0x8, RZ, 0xc0, !PT ;  /* 0x0000000811ff7812 */ /* 0x000fe200078cc0ff */
[C-C-:B------:R-:W-:Y:S02]  /*26a30*/  @P4 IMAD.IADD R7, R16.reuse, 0x1, R6.reuse ;  /* 0x0000000110074824 */ /* 0x140fe400078e0206 */
[----:B------:R-:W1:Y:S01]  /*26a40*/  SHFL.IDX PT, R2, R5, RZ, 0x1c1f ;  /* 0x001c1fff05027589 */ /* 0x000e6200000e0000 */
[----:B------:R-:W-:Y:S01]  /*26a50*/  @P3 IMAD.IADD R9, R16, 0x1, R6 ;  /* 0x0000000110093824 */ /* 0x000fe200078e0206 */
[----:B0-----:R-:W-:-:S05]  /*26a60*/  @P4 IADD3 R3, P0, R35, R3, RZ ;  /* 0x0000000323034210 */ /* 0x001fca0007f1e0ff */
[----:B-1----:R-:W-:Y:S01]  /*26a70*/  @P4 IMAD.X R2, RZ, RZ, R2, P0 ;  /* 0x000000ffff024224 */ /* 0x002fe200000e0602 */
[----:B------:R-:W-:-:S04]  /*26a80*/  LOP3.LUT P0, RZ, R17, 0x10, RZ, 0xc0, !PT ;  /* 0x0000001011ff7812 */ /* 0x000fc8000780c0ff */
[----:B------:R-:W-:-:S04]  /*26a90*/  @P4 LOP3.LUT R3, R3, R2, RZ, 0x3c, !PT ;  /* 0x0000000203034212 */ /* 0x000fc800078e3cff */
[----:B------:R-:W-:-:S04]  /*26aa0*/  @P4 LOP3.LUT R2, R3, R2, RZ, 0x3c, !PT ;  /* 0x0000000203024212 */ /* 0x000fc800078e3cff */
[----:B------:R-:W-:-:S05]  /*26ab0*/  @P4 LOP3.LUT R3, R3, R2, RZ, 0x3c, !PT ;  /* 0x0000000203034212 */ /* 0x000fca00078e3cff */
[----:B------:R-:W-:Y:S01]  /*26ac0*/  @!PT LDS RZ, [RZ] ;  /* 0x00000000fffff984 */ /* 0x000fe20000000800 */
[----:B------:R-:W-:Y:S04]  /*26ad0*/  @P4 LDGSTS.E.BYPASS.LTC128B.128 [R7+0x16400], desc[UR42][R2.64], !P0 ;  /* 0x1640000002074fae */ /* 0x000fe8000c101d6a */
[----:B------:R-:W-:Y:S04]  /*26ae0*/  @P4 LDGSTS.E.BYPASS.LTC128B.128 [R7+0x18400], desc[UR42][R2.64+0x40], !P6 ;  /* 0x1840004002074fae */ /* 0x000fe8000f101d6a */
[----:B------:R0:W-:Y:S01]  /*26af0*/  @P4 LDGSTS.E.BYPASS.LTC128B.128 [R7+0x1a400], desc[UR42][R2.64+0x80], !P1 ;  /* 0x1a40008002074fae */ /* 0x0001e2000c901d6a */
[----:B------:R-:W-:-:S03]  /*26b00*/  LOP3.LUT P4, RZ, R17, 0x10, RZ, 0xc0, !PT ;  /* 0x0000001011ff7812 */ /* 0x000fc6000788c0ff */
[----:B0-----:R-:W0:Y:S01]  /*26b10*/  SHFL.IDX PT, R3, R0, 0x1, 0x1c1f ;  /* 0x003c1f0000037f89 */ /* 0x001e2200000e0000 */
[----:B------:R-:W-:-:S03]  /*26b20*/  @P2 IMAD.IADD R7, R16, 0x1, R6 ;  /* 0x0000000110072824 */ /* 0x000fc600078e0206 */
[----:B------:R-:W1:Y:S01]  /*26b30*/  SHFL.IDX PT, R2, R5, 0x1, 0x1c1f ;  /* 0x003c1f0005027f89 */ /* 0x000e6200000e0000 */
        /* <DEDUP_REMOVED lines=8> */
[----:B0-----:R-:W0:Y:S04]  /*26bc0*/  SHFL.IDX PT, R3, R0, 0x2, 0x1c1f ;  /* 0x005c1f0000037f89 */ /* 0x001e2800000e0000 */
[----:B------:R-:W1:Y:S04]  /*26bd0*/  SHFL.IDX PT, R2, R5, 0x2, 0x1c1f ;  /* 0x005c1f0005027f89 */ /* 0x000e6800000e0000 */
[----:B------:R-:W3:Y:S01]  /*26be0*/  SHFL.IDX PT, R5, R5, 0x3, 0x1c1f ;  /* 0x007c1f0005057f89 */ /* 0x000ee200000e0000 */
        /* <DEDUP_REMOVED lines=8> */
[----:B0--3--:R0:W1:Y:S02]  /*26c70*/  SHFL.IDX PT, R2, R0, 0x3, 0x1c1f ;  /* 0x007c1f0000027f89 */ /* 0x00906400000e0000 */
.L_x_2152:
[C---:B------:R-:W-:Y:S01]  /*26c80*/  LOP3.LUT P3, RZ, R17.reuse, 0x10, RZ, 0xc0, !PT ;  /* 0x0000001011ff7812 */ /* 0x040fe2000786c0ff */
[----:B------:R-:W-:Y:S01]  /*26c90*/  @P5 IMAD.IADD R6, R16, 0x1, R6 ;  /* 0x0000000110065824 */ /* 0x000fe200078e0206 */
[----:B------:R-:W-:Y:S02]  /*26ca0*/  LOP3.LUT P2, RZ, R17, 0x8, RZ, 0xc0, !PT ;  /* 0x0000000811ff7812 */ /* 0x000fe4000784c0ff */
[----:B-1----:R-:W-:-:S05]  /*26cb0*/  @P5 IADD3 R2, P0, R35, R2, RZ ;  /* 0x0000000223025210 */ /* 0x002fca0007f1e0ff */
[----:B------:R-:W-:Y:S01]  /*26cc0*/  @P5 IMAD.X R3, RZ, RZ, R5, P0 ;  /* 0x000000ffff035224 */ /* 0x000fe200000e0605 */
[----:B------:R-:W-:-:S04]  /*26cd0*/  PLOP3.LUT P0, PT, PT, PT, PT, 0x80, 0x0 ;  /* 0x000000000000781c */ /* 0x000fc80003f0f070 */
[----:B------:R-:W-:Y:S01]  /*26ce0*/  @!PT LDS RZ, [RZ] ;  /* 0x00000000fffff984 */ /* 0x000fe20000000800 */
[----:B------:R-:W-:Y:S01]  /*26cf0*/  @!PT LDS RZ, [RZ] ;  /* 0x00000000fffff984 */ /* 0x000fe20000000800 */
[----:B------:R-:W-:Y:S01]  /*26d00*/  @!PT LDS RZ, [RZ] ;  /* 0x00000000fffff984 */ /* 0x000fe20000000800 */
[----:B------:R1:W-:Y:S04]  /*26d10*/  @P5 LDGSTS.E.BYPASS.LTC128B.128 [R6+0x17c00], desc[UR42][R2.64], !P3 ;  /* 0x17c0000002065fae */ /* 0x0003e8000d901d6a */
[----:B------:R1:W-:Y:S04]  /*26d20*/  @P5 LDGSTS.E.BYPASS.LTC128B.128 [R6+0x19c00], desc[UR42][R2.64+0x40], !P2 ;  /* 0x19c0004002065fae */ /* 0x0003e8000d101d6a */
[----:B------:R1:W-:Y:S01]  /*26d30*/  @P5 LDGSTS.E.BYPASS.LTC128B.128 [R6+0x1bc00], desc[UR42][R2.64+0x80], !P1 ;  /* 0x1bc0008002065fae */ /* 0x0003e2000c901d6a */
[----:B------:R-:W-:Y:S01]  /*26d40*/  NOP ;  /* 0x0000000000007918 */ /* 0x000fe20000000000 */
.L_x_1914:
        /* <DEDUP_REMOVED lines=11> */
.L_x_1915:
[----:B-1----:R0:W5:Y:S01]  /*26e00*/  LDL.LU R2, [R1+0x18] ;  /* 0x0000180001027983 */ /* 0x0021620000300800 */
[----:B------:R0:W-:Y:S02]  /*26e10*/  SYNCS.ARRIVE.TRANS64.A1T0 RZ, [R4+URZ+0x22830], RZ ;  /* 0x022830ff04ff79a7 */ /* 0x0001e4000810003f */
[----:B------:R-:W-:Y:S05]  /*26e20*/  WARPSYNC.ALL ;  /* 0x0000000000007948 */ /* 0x000fea0003800000 */
[----:B------:R-:W-:Y:S01]  /*26e30*/  ULDC.64 UR4, c[0x0][0xa00] ;  /* 0x0002800000047ab9 */ /* 0x000fe20000000a00 */
[----:B------:R-:W-:Y:S01]  /*26e40*/  VIADD R0, R16, 0x10400 ;  /* 0x0001040010007836 */ /* 0x000fe20000000000 */
[----:B------:R-:W-:Y:S01]  /*26e50*/  BAR.SYNC.DEFER_BLOCKING 0x8, 0x180 ;  /* 0x0206000000007b1d */ /* 0x000fe20000010000 */
[----:B------:R-:W-:-:S03]  /*26e60*/  ISETP.NE.U32.AND P0, PT, RZ, UR4, PT ;  /* 0x00000004ff007c0c */ /* 0x000fc6000bf05070 */
[----:B------:R-:W-:Y:S02]  /*26e70*/  LOP3.LUT P1, RZ, R0, 0x1bf, RZ, 0xc0, !PT ;  /* 0x000001bf00ff7812 */ /* 0x000fe4000782c0ff */
[----:B------:R-:W-:Y:S01]  /*26e80*/  ISETP.NE.AND.EX P0, PT, RZ, UR5, PT, P0 ;  /* 0x00000005ff007c0c */ /* 0x000fe2000bf05300 */
[----:B------:R-:W-:Y:S01]  /*26e90*/  ULDC.64 UR4, c[0x0][0x298] ;  /* 0x0000a60000047ab9 */ /* 0x000fe20000000a00 */
[----:B------:R-:W-:Y:S01]  /*26ea0*/  SHF.R.S32.HI R0, RZ, 0x1f, R27 ;  /* 0x0000001fff007819 */ /* 0x000fe2000001141b */
[----:B------:R-:W-:Y:S01]  /*26eb0*/  BSSY B6, `(.L_x_1916) ;  /* 0x000001c000067945 */ /* 0x000fe20003800000 */
[----:B------:R-:W-:Y:S02]  /*26ec0*/  SEL R18, R27, RZ, !P0 ;  /* 0x000000ff1b127207 */ /* 0x000fe40004000000 */
[----:B------:R-:W-:-:S05]  /*26ed0*/  SEL R0, R0, RZ, !P0 ;  /* 0x000000ff00007207 */ /* 0x000fca0004000000 */
[----:B------:R1:W-:Y:S02]  /*26ee0*/  STL [R1+0x2c], R0 ;  /* 0x00002c0001007387 */ /* 0x0003e40000100800 */
[----:B-1---5:R-:W-:-:S05]  /*26ef0*/  SHF.R.S32.HI R0, RZ, 0x1f, R2 ;  /* 0x0000001fff007819 */ /* 0x022fca0000011402 */
[----:B------:R-:W-:-:S04]  /*26f00*/  IMAD R0, R0, UR4, RZ ;  /* 0x0000000400007c24 */ /* 0x000fc8000f8e02ff */
[C---:B------:R-:W-:Y:S02]  /*26f10*/  IMAD R0, R2.reuse, UR5, R0 ;  /* 0x0000000502007c24 */ /* 0x040fe4000f8e0200 */
[----:B------:R-:W-:-:S04]  /*26f20*/  IMAD.WIDE.U32 R2, R2, UR4, RZ ;  /* 0x0000000402027c25 */ /* 0x000fc8000f8e00ff */
[----:B------:R-:W-:Y:S01]  /*26f30*/  IMAD.IADD R0, R3, 0x1, R0 ;  /* 0x0000000103007824 */ /* 0x000fe200078e0200 */
[----:B------:R1:W-:Y:S04]  /*26f40*/  STL.64 [R1+0x20], R2 ;  /* 0x0000200201007387 */ /* 0x0003e80000100a00 */
[----:B------:R1:W-:Y:S01]  /*26f50*/  STL [R1+0x18], R0 ;  /* 0x0000180001007387 */ /* 0x0003e20000100800 */
[----:B------:R-:W-:Y:S05]  /*26f60*/  @!P1 BRA `(.L_x_1917) ;  /* 0x0000000000409947 */ /* 0x000fea0003800000 */
[----:B-1----:R-:W-:Y:S01]  /*26f70*/  MOV R2, 0x0 ;  /* 0x0000000000027802 */ /* 0x002fe20000000f00 */
[----:B------:R-:W-:Y:S01]  /*26f80*/  ULDC.64 UR4, c[0x4][0xc8] ;  /* 0x0100320000047ab9 */ /* 0x000fe20000000a00 */
[----:B------:R-:W-:Y:S01]  /*26f90*/  ULDC.64 UR6, c[0x4][0xd0] ;  /* 0x0100340000067ab9 */ /* 0x000fe20000000a00 */
[----:B------:R-:W-:Y:S01]  /*26fa0*/  ULDC.64 UR8, c[0x4][0x28] ;  /* 0x01000a0000087ab9 */ /* 0x000fe20000000a00 */
[----:B0-2---:R-:W-:Y:S02]  /*26fb0*/  IMAD.U32 R4, RZ, RZ, UR4 ;  /* 0x00000004ff047e24 */ /* 0x005fe4000f8e00ff */
        /* <DEDUP_REMOVED lines=11> */
.L_x_1917:
[----:B------:R-:W-:Y:S05]  /*27070*/  BSYNC B6 ;  /* 0x0000000000067941 */ /* 0x000fea0003800000 */
.L_x_1916:
[----:B------:R-:W3:Y:S01]  /*27080*/  LDL.LU R21, [R1+0x2c] ;  /* 0x00002c0001157983 */ /* 0x000ee20000300800 */
[----:B------:R-:W4:Y:S01]  /*27090*/  LDC R7, c[0x0][0x448] ;  /* 0x00011200ff077b82 */ /* 0x000f220000000800 */
[----:B------:R-:W-:Y:S02]  /*270a0*/  ULDC.64 UR4, c[0x0][0x2d8] ;  /* 0x0000b60000047ab9 */ /* 0x000fe40000000a00 */
[----:B------:R-:W2:Y:S04]  /*270b0*/  LDL.LU R20, [R1+0x18] ;  /* 0x0000180001147983 */ /* 0x000ea80000300800 */
[----:B-1----:R-:W2:Y:S04]  /*270c0*/  LDL.LU.64 R2, [R1+0x20] ;  /* 0x0000200001027983 */ /* 0x002ea80000300a00 */
[----:B------:R1:W5:Y:S01]  /*270d0*/  LDL R8, [R1+0x14] ;  /* 0x0000140001087983 */ /* 0x0003620000100800 */
[----:B----4-:R-:W-:-:S13]  /*270e0*/  ISETP.NE.AND P0, PT, R7, 0x1, PT ;  /* 0x000000010700780c */ /* 0x010fda0003f05270 */
[----:B------:R-:W4:Y:S01]  /*270f0*/  @P0 LDC R6, c[0x0][0x44c] ;  /* 0x00011300ff060b82 */ /* 0x000f220000000800 */
[C---:B------:R-:W-:Y:S02]  /*27100*/  LOP3.LUT R9, R35.reuse, 0x40, RZ, 0xfc, !PT ;  /* 0x0000004023097812 */ /* 0x040fe400078efcff */
[----:B------:R-:W-:Y:S01]  /*27110*/  LOP3.LUT R10, R35, 0x80, RZ, 0xfc, !PT ;  /* 0x00000080230a7812 */ /* 0x000fe200078efcff */
[----:B--2---:R-:W-:Y:S02]  /*27120*/  IMAD.MOV.U32 R3, RZ, RZ, R20 ;  /* 0x000000ffff037224 */ /* 0x004fe400078e0014 */
[----:B------:R-:W2:Y:S01]  /*27130*/  S2R R20, SR_TID.X ;  /* 0x0000000000147919 */ /* 0x000ea20000002100 */
[----:B------:R-:W-:-:S04]  /*27140*/  IMAD.WIDE.U32 R2, R26, UR4, R2 ;  /* 0x000000041a027c25 */ /* 0x000fc8000f8e0002 */
[----:B------:R-:W-:Y:S01]  /*27150*/  IMAD R3, R26, UR5, R3 ;  /* 0x000000051a037c24 */ /* 0x000fe2000f8e0203 */
[----:B------:R-:W-:Y:S02]  /*27160*/  ULDC.64 UR4, c[0x0][0x2e0] ;  /* 0x0000b80000047ab9 */ /* 0x000fe40000000a00 */
[----:B---3--:R-:W-:Y:S02]  /*27170*/  IMAD R0, R21, UR4, RZ ;  /* 0x0000000415007c24 */ /* 0x008fe4000f8e02ff */
[----:B------:R-:W-:-:S04]  /*27180*/  IMAD.WIDE.U32 R2, R18, UR4, R2 ;  /* 0x0000000412027c25 */ /* 0x000fc8000f8e0002 */
[----:B------:R-:W-:Y:S01]  /*27190*/  IMAD R0, R18, UR5, R0 ;  /* 0x0000000512007c24 */ /* 0x000fe2000f8e0200 */
[----:B------:R-:W-:-:S03]  /*271a0*/  ULDC.64 UR4, c[0x0][0x2d0] ;  /* 0x0000b40000047ab9 */ /* 0x000fc60000000a00 */
[----:B------:R-:W-:Y:S02]  /*271b0*/  IMAD.IADD R3, R3, 0x1, R0 ;  /* 0x0000000103037824 */ /* 0x000fe400078e0200 */
[----:B------:R-:W3:Y:S01]  /*271c0*/  @P0 LDC R0, c[0x0][0x450] ;  /* 0x00011400ff000b82 */ /* 0x000ee20000000800 */
[C---:B--2---:R-:W-:Y:S01]  /*271d0*/  LOP3.LUT R21, R20.reuse, 0x7f, RZ, 0xc0, !PT ;  /* 0x0000007f14157812 */ /* 0x044fe200078ec0ff */
[----:B------:R-:W-:-:S03]  /*271e0*/  IMAD.SHL.U32 R20, R20, 0x20, RZ ;  /* 0x0000002014147824 */ /* 0x000fc600078e00ff */
[----:B------:R-:W-:-:S04]  /*271f0*/  SHF.R.U32.HI R21, RZ, 0x2, R21 ;  /* 0x00000002ff157819 */ /* 0x000fc80000011615 */
[----:B------:R-:W-:-:S05]  /*27200*/  LOP3.LUT R20, R21, 0x60, R20, 0xf8, !PT ;  /* 0x0000006015147812 */ /* 0x000fca00078ef814 */
[----:B------:R-:W-:-:S04]  /*27210*/  IMAD.IADD R5, R20, 0x1, R25 ;  /* 0x0000000114057824 */ /* 0x000fc800078e0219 */
[----:B----4-:R-:W-:-:S04]  /*27220*/  @P0 IMAD.HI.U32 R6, R5, R6, RZ ;  /* 0x0000000605060227 */ /* 0x010fc800078e00ff */
[----:B0-----:R-:W-:Y:S01]  /*27230*/  IMAD.MOV.U32 R4, RZ, RZ, R5 ;  /* 0x000000ffff047224 */ /* 0x001fe200078e0005 */
[----:B---3--:R-:W-:Y:S01]  /*27240*/  @P0 SHF.R.U32.HI R4, RZ, R0, R6 ;  /* 0x00000000ff040219 */ /* 0x008fe20000011606 */
[----:B------:R-:W0:Y:S04]  /*27250*/  S2R R20, SR_TID.X ;  /* 0x0000000000147919 */ /* 0x000e280000002100 */
        /* <DEDUP_REMOVED lines=22> */
[----:B-1----:R-:W-:Y:S10]  /*273c0*/  BRA.DIV UR5, `(.L_x_1918) ;  /* 0x0000007605ec7947 */ /* 0x002ff4000b800000 */
[----:B------:R-:W0:Y:S01]  /*273d0*/  SHFL.IDX PT, R3, R4, RZ, 0x1c1f ;  /* 0x001c1fff04037589 */ /* 0x000e2200000e0000 */
[----:B------:R-:W-:Y:S02]  /*273e0*/  IMAD R23, R23, R7, RZ ;  /* 0x0000000717177224 */ /* 0x000fe400078e02ff */
        /* <DEDUP_REMOVED lines=9> */
[----:B-----5:R-:W-:Y:S04]  /*27480*/  @!P1 LDGSTS.E.BYPASS.LTC128B.128 [R8+0x10400], desc[UR42][R2.64], !P3 ;  /* 0x1040000002089fae */ /* 0x020fe8000d901d6a */
        /* <DEDUP_REMOVED lines=14> */
[----:B0-----:R-:W-:-:S02]  /*27570*/  VIADD R2, R25, 0x40 ;  /* 0x0000004019027836 */ /* 0x001fc40000000000 */
[----:B------:R-:W0:Y:S03]  /*27580*/  SHFL.IDX PT, R3, R4, 0x2, 0x1c1f ;  /* 0x005c1f0004037f89 */ /* 0x000e2600000e0000 */
[----:B------:R-:W-:Y:S02]  /*27590*/  ISETP.GE.AND P1, PT, R2, R23, PT ;  /* 0x000000170200720c */ /* 0x000fe40003f26270 */
[----:B------:R-:W1:Y:S04]  /*275a0*/  SHFL.IDX PT, R2, R0, 0x2, 0x1c1f ;  /* 0x005c1f0000027f89 */ /* 0x000e6800000e0000 */
[----:B------:R-:W2:Y:S07]  /*275b0*/  SHFL.IDX PT, R0, R0, 0x3, 0x1c1f ;  /* 0x007c1f0000007f89 */ /* 0x000eae00000e0000 */
[----:B0-----:R-:W-:-:S05]  /*275c0*/  @!P1 IADD3 R3, P4, R35, R3, RZ ;  /* 0x0000000323039210 */ /* 0x001fca0007f9e0ff */
[----:B-1----:R-:W-:-:S05]  /*275d0*/  @!P1 IMAD.X R2, RZ, RZ, R2, P4 ;  /* 0x000000ffff029224 */ /* 0x002fca00020e0602 */
[----:B------:R-:W-:-:S04]  /*275e0*/  @!P1 LOP3.LUT R3, R3, R2, RZ, 0x3c, !PT ;  /* 0x0000000203039212 */ /* 0x000fc800078e3cff */
[----:B------:R-:W-:-:S04]  /*275f0*/  @!P1 LOP3.LUT R2, R3, R2, RZ, 0x3c, !PT ;  /* 0x0000000203029212 */ /* 0x000fc800078e3cff */
[----:B------:R-:W-:-:S05]  /*27600*/  @!P1 LOP3.LUT R3, R3, R2, RZ, 0x3c, !PT ;  /* 0x0000000203039212 */ /* 0x000fca00078e3cff */
[----:B------:R-:W-:Y:S04]  /*27610*/  @!P1 LDGSTS.E.BYPASS.LTC128B.128 [R8+0x11400], desc[UR42][R2.64], !P3 ;  /* 0x1140000002089fae */ /* 0x000fe8000d901d6a */
[----:B------:R-:W-:Y:S04]  /*27620*/  @!P1 LDGSTS.E.BYPASS.LTC128B.128 [R8+0x13400], desc[UR42][R2.64+0x40], !P2 ;  /* 0x1340004002089fae */ /* 0x000fe8000d101d6a */
[----:B------:R0:W-:Y:S04]  /*27630*/  @!P1 LDGSTS.E.BYPASS.LTC128B.128 [R8+0x15400], desc[UR42][R2.64+0x80], !P0 ;  /* 0x1540008002089fae */ /* 0x0001e8000c101d6a */
[----:B0-2---:R0:W1:Y:S02]  /*27640*/  SHFL.IDX PT, R2, R4, 0x3, 0x1c1f ;  /* 0x007c1f0004027f89 */ /* 0x00506400000e0000 */
.L_x_2161:
[----:B------:R-:W-:Y:S01]  /*27650*/  VIADD R25, R25, 0x60 ;  /* 0x0000006019197836 */ /* 0x000fe20000000000 */
[----:B------:R-:W-:Y:S04]  /*27660*/  BSSY B0, `(.L_x_1919) ;  /* 0x000000b000007945 */ /* 0x000fe80003800000 */
[----:B------:R-:W-:-:S13]  /*27670*/  ISETP.GE.AND P1, PT, R25, R23, PT ;  /* 0x000000171900720c */ /* 0x000fda0003f26270 */
[----:B------:R-:W-:Y:S05]  /*27680*/  @P1 BRA `(.L_x_1920) ;  /* 0x0000000000201947 */ /* 0x000fea0003800000 */
        /* <DEDUP_REMOVED lines=8> */
.L_x_1920:
[----:B------:R-:W-:Y:S05]  /*27710*/  BSYNC B0 ;  /* 0x0000000000007941 */ /* 0x000fea0003800000 */
.L_x_1919:
[----:B------:R-:W-:Y:S01]  /*27720*/  NOP ;  /* 0x0000000000007918 */ /* 0x000fe20000000000 */
[----:B------:R-:W-:-:S13]  /*27730*/  PLOP3.LUT P0, PT, PT, PT, PT, 0x80, 0x0 ;  /* 0x000000000000781c */ /* 0x000fda0003f0f070 */
.L_x_1921:
[----:B------:R-:W-:Y:S02]  /*27740*/  PLOP3.LUT P1, PT, P1, P0, PT, 0xa2, 0x0 ;  /* 0x000000000000781c */ /* 0x000fe40000f21472 */
[----:B------:R-:W-:-:S08]  /*27750*/  @P0 R2UR P1, UR4, R16 ;  /* 0x00000000100402ca */ /* 0x000fd00000020000 */
[----:B------:R-:W-:-:S05]  /*27760*/  @P0 PLOP3.LUT P0, PT, P1, PT, PT, 0x80, 0x0 ;  /* 0x000000000000081c */ /* 0x000fca0000f0f070 */
[----:B------:R-:W-:Y:S01]  /*27770*/  @!P1 SYNCS.ARRIVE.TRANS64.RED.A0T1 RZ, [UR4+0x22800], RZ ;  /* 0x022800ffffff99a7 */ /* 0x000fe20008200404 */
[----:B------:R-:W-:Y:S07]  /*27780*/  @!P1 ARRIVES.LDGSTSBAR.64.TRANSCNT [UR4+0x22800] ;  /* 0x02280000ff0099b0 */ /* 0x000fee0008000a84 */
[----:B------:R-:W-:Y:S05]  /*27790*/  @P0 BRA.U.ANY `(.L_x_1921) ;  /* 0xfffffffd00e80947 */ /* 0x000fea000393ffff */
[----:B--2---:R-:W2:Y:S04]  /*277a0*/  LDL.LU R3, [R1+0x30] ;  /* 0x0000300001037983 */ /* 0x004ea80000300800 */
[----:B-1----:R-:W3:Y:S01]  /*277b0*/  LDL.LU R2, [R1+0x28] ;  /* 0x0000280001027983 */ /* 0x002ee20000300800 */
[----:B--2---:R-:W-:Y:S02]  /*277c0*/  VIADD R3, R3, 0x1 ;  /* 0x0000000103037836 */ /* 0x004fe40000000000 */
[----:B---3--:R-:W-:-:S03]  /*277d0*/  VIADD R20, R2, 0xfffffffe ;  /* 0xfffffffe02147836 */ /* 0x008fc60000000000 */
[----:B------:R-:W-:Y:S01]  /*277e0*/  LEA.HI R0, R3, R3, RZ, 0x1 ;  /* 0x0000000303007211 */ /* 0x000fe200078f08ff */
[----:B------:R1:W-:Y:S03]  /*277f0*/  STL [R1+0x30], R3 ;  /* 0x0000300301007387 */ /* 0x0003e60000100800 */
[----:B------:R-:W-:-:S05]  /*27800*/  LOP3.LUT R0, R0, 0xfffffffe, RZ, 0xc0, !PT ;  /* 0xfffffffe00007812 */ /* 0x000fca00078ec0ff */
[----:B------:R-:W-:-:S05]  /*27810*/  IMAD.IADD R0, R3, 0x1, -R0 ;  /* 0x0000000103007824 */ /* 0x000fca00078e0a00 */
[----:B-1----:R-:W-:Y:S01]  /*27820*/  SHF.L.U32 R3, R0, 0x1f, RZ ;  /* 0x0000001f00037819 */ /* 0x002fe200000006ff */
[----:B------:R-:W-:Y:S01]  /*27830*/  NOP ;  /* 0x0000000000007918 */ /* 0x000fe20000000000 */
[----:B------:R1:W-:Y:S01]  /*27840*/  SYNCS.ARRIVE.TRANS64.A1T0 RZ, [R16+URZ+0x22800], RZ ;  /* 0x022800ff10ff79a7 */ /* 0x0003e2000810003f */
[----:B------:R-:W-:Y:S01]  /*27850*/  BSSY B0, `(.L_x_1922) ;  /* 0x0000003000007945 */ /* 0x000fe20003800000 */
[----:B------:R-:W2:Y:S03]  /*27860*/  SYNCS.PHASECHK.TRANS64.TRYWAIT P0, [R16+URZ+0x22820], R3 ;  /* 0x02282003100075a7 */ /* 0x000ea6000800017f */
[----:B-12---:R-:W-:Y:S05]  /*27870*/  @!P0 BRA `(.L_x_1923) ;  /* 0x00000078001c8947 */ /* 0x006fea0003800000 */
.L_x_2162:
[----:B------:R-:W-:Y:S05]  /*27880*/  BSYNC B0 ;  /* 0x0000000000007941 */ /* 0x000fea0003800000 */
.L_x_1922:
[----:B------:R-:W-:-:S13]  /*27890*/  ISETP.GE.AND P0, PT, R20, R36, PT ;  /* 0x000000241400720c */ /* 0x000fda0003f06270 */
[----:B------:R-:W-:Y:S05]  /*278a0*/  @!P0 BRA `(.L_x_1924) ;  /* 0x00000010008c8947 */ /* 0x000fea0003800000 */
[----:B0-----:R-:W-:Y:S02]  /*278b0*/  IMAD.MOV.U32 R4, RZ, RZ, R19 ;  /* 0x000000ffff047224 */ /* 0x001fe400078e0013 */
[----:B------:R-:W-:-:S07]  /*278c0*/  IMAD.MOV.U32 R5, RZ, RZ, R28 ;  /* 0x000000ffff057224 */ /* 0x000fce00078e001c */
.L_x_1944:
[----:B--2---:R-:W2:Y:S01]  /*278d0*/  LDL R8, [R1] ;  /* 0x0000000001087983 */ /* 0x004ea20000100800 */
[----:B------:R-:W0:Y:S01]  /*278e0*/  LDC R6, c[0x0][0x430] ;  /* 0x00010c00ff067b82 */ /* 0x000e220000000800 */
[----:B---3--:R-:W3:Y:S01]  /*278f0*/  S2R R2, SR_TID.X ;  /* 0x0000000000027919 */ /* 0x008ee20000002100 */
[----:B0-----:R-:W-:Y:S02]  /*27900*/  ISETP.NE.AND P0, PT, R6, 0x1, PT ;  /* 0x000000010600780c */ /* 0x001fe40003f05270 */
[----:B---3--:R-:W-:-:S11]  /*27910*/  LOP3.LUT R0, R2, 0x7f, RZ, 0xc0, !PT ;  /* 0x0000007f02007812 */ /* 0x008fd600078ec0ff */
[----:B------:R-:W0:Y:S01]  /*27920*/  @P0 LDC R7, c[0x0][0x434] ;  /* 0x00010d00ff070b82 */ /* 0x000e220000000800 */
[----:B-1----:R-:W-:Y:S01]  /*27930*/  SHF.R.U32.HI R3, RZ, 0x2, R0 ;  /* 0x00000002ff037819 */ /* 0x002fe20000011600 */
[----:B------:R-:W-:-:S06]  /*27940*/  IMAD.SHL.U32 R2, R2, 0x20, RZ ;  /* 0x0000002002027824 */ /* 0x000fcc00078e00ff */
[----:B------:R-:W1:Y:S01]  /*27950*/  @P0 LDC R0, c[0x0][0x438] ;  /* 0x00010e00ff000b82 */ /* 0x000e620000000800 */
[----:B------:R-:W-:Y:S01]  /*27960*/  IMAD R3, R20, 0x80, R3 ;  /* 0x0000008014037824 */ /* 0x000fe200078e0203 */
[----:B------:R-:W-:-:S04]  /*27970*/  LOP3.LUT R2, R2, 0x60, RZ, 0xc0, !PT ;  /* 0x0000006002027812 */ /* 0x000fc800078ec0ff */
[----:B------:R-:W-:-:S05]  /*27980*/  IADD3 R3, R2, R3, R37 ;  /* 0x0000000302037210 */ /* 0x000fca0007ffe025 */
[----:B------:R-:W-:Y:S02]  /*27990*/  IMAD.MOV.U32 R2, RZ, RZ, R3 ;  /* 0x000000ffff027224 */ /* 0x000fe400078e0003 */
[----:B0-----:R-:W-:-:S05]  /*279a0*/  @P0 IMAD.HI.U32 R7, R3, R7, RZ ;  /* 0x0000000703070227 */ /* 0x001fca00078e00ff */
[----:B-1----:R-:W-:Y:S01]  /*279b0*/  @P0 SHF.R.U32.HI R2, RZ, R0, R7 ;  /* 0x00000000ff020219 */ /* 0x002fe20000011607 */
[----:B------:R-:W-:Y:S05]  /*279c0*/  YIELD ;  /* 0x0000000000007946 */ /* 0x000fea0003800000 */
[----:B------:R-:W-:Y:S01]  /*279d0*/  IMAD.MOV R0, RZ, RZ, -R2 ;  /* 0x000000ffff007224 */ /* 0x000fe200078e0a02 */
[----:B------:R-:W-:-:S03]  /*279e0*/  ULDC.64 UR4, c[0x0][0x428] ;  /* 0x00010a0000047ab9 */ /* 0x000fc60000000a00 */
[----:B------:R-:W-:Y:S01]  /*279f0*/  IMAD R6, R6, R0, R3 ;  /* 0x0000000006067224 */ /* 0x000fe200078e0203 */
[----:B------:R-:W-:-:S03]  /*27a00*/  SHF.R.S32.HI R3, RZ, 0x1f, R2 ;  /* 0x0000001fff037819 */ /* 0x000fc60000011402 */
        /* <DEDUP_REMOVED lines=8> */
[----:B------:R-:W-:Y:S02]  /*27a90*/  IMAD.U32 R10, RZ, RZ, UR39 ;  /* 0x00000027ff0a7e24 */ /* 0x000fe4000f8e00ff */
[----:B------:R-:W-:-:S03]  /*27aa0*/  VIADD R19, R4, 0x1 ;  /* 0x0000000104137836 */ /* 0x000fc60000000000 */
[----:B------:R-:W-:Y:S02]  /*27ab0*/  ISETP.NE.AND P1, PT, R10, 0x3, PT ;  /* 0x000000030a00780c */ /* 0x000fe40003f25270 */
[----:B------:R-:W-:-:S04]  /*27ac0*/  ISETP.NE.AND P0, PT, R19, 0x2, PT ;  /* 0x000000021300780c */ /* 0x000fc80003f05270 */
[----:B------:R-:W-:Y:S02]  /*27ad0*/  SEL R28, RZ, 0x1, P0 ;  /* 0x00000001ff1c7807 */ /* 0x000fe40000000000 */
[C---:B------:R-:W-:Y:S01]  /*27ae0*/  ISETP.GT.AND P2, PT, R20.reuse, R36, PT ;  /* 0x000000241400720c */ /* 0x040fe20003f44270 */
[----:B------:R-:W-:Y:S01]  /*27af0*/  VIADD R20, R20, 0xffffffff ;  /* 0xffffffff14147836 */ /* 0x000fe20000000000 */
[----:B------:R-:W-:Y:S02]  /*27b00*/  SEL R19, R19, RZ, P0 ;  /* 0x000000ff13137207 */ /* 0x000fe40000000000 */
[----:B------:R-:W-:Y:S02]  /*27b10*/  LOP3.LUT R28, R5, R28, RZ, 0x3c, !PT ;  /* 0x0000001c051c7212 */ /* 0x000fe400078e3cff */
[----:B--2---:R-:W-:Y:S01]  /*27b20*/  SHF.R.S32.HI R9, RZ, 0x1f, R8 ;  /* 0x0000001fff097819 */ /* 0x004fe20000011408 */
[----:B------:R-:W-:Y:S06]  /*27b30*/  @!P1 BRA `(.L_x_1925) ;  /* 0x0000000000049947 */ /* 0x000fec0003800000 */
[----:B------:R-:W-:Y:S01]  /*27b40*/  BPT.TRAP 0x1 ;  /* 0x000000040000795c */ /* 0x000fe20000300000 */
.L_x_1925:
[----:B------:R-:W-:Y:S01]  /*27b50*/  IMAD R0, R19, 0x8, R16 ;  /* 0x0000000813007824 */ /* 0x000fe200078e0210 */
[----:B------:R-:W-:Y:S01]  /*27b60*/  SHF.L.U32 R10, R28, 0x1f, RZ ;  /* 0x0000001f1c0a7819 */ /* 0x000fe200000006ff */
[----:B------:R-:W-:Y:S01]  /*27b70*/  BSSY B0, `(.L_x_1926) ;  /* 0x0000004000007945 */ /* 0x000fe20003800000 */
[----:B------:R-:W-:Y:S02]  /*27b80*/  SHF.R.S32.HI R7, RZ, 0x1f, R6 ;  /* 0x0000001fff077819 */ /* 0x000fe40000011406 */
[----:B------:R-:W0:Y:S02]  /*27b90*/  SYNCS.PHASECHK.TRANS64.TRYWAIT P0, [R0+URZ+0x22880], R10 ;  /* 0x0228800a000075a7 */ /* 0x000e24000800017f */
[----:B0-----:R-:W-:Y:S05]  /*27ba0*/  @!P0 BRA `(.L_x_1927) ;  /* 0x0000007400648947 */ /* 0x001fea0003800000 */
.L_x_2163:
[----:B------:R-:W-:Y:S05]  /*27bb0*/  BSYNC B0 ;  /* 0x0000000000007941 */ /* 0x000fea0003800000 */
.L_x_1926:
[----:B------:R-:W1:Y:S01]  /*27bc0*/  S2R R12, SR_TID.X ;  /* 0x00000000000c7919 */ /* 0x000e620000002100 */
[----:B------:R-:W-:Y:S01]  /*27bd0*/  ULDC.64 UR4, c[0x0][0x328] ;  /* 0x0000ca0000047ab9 */ /* 0x000fe20000000a00 */
[----:B------:R-:W-:Y:S01]  /*27be0*/  ULDC.64 UR6, c[0x0][0x318] ;  /* 0x0000c60000067ab9 */ /* 0x000fe20000000a00 */
[----:B------:R-:W-:Y:S01]  /*27bf0*/  IMAD R11, R7, UR4, RZ ;  /* 0x00000004070b7c24 */ /* 0x000fe2000f8e02ff */
[C---:B------:R-:W-:Y:S01]  /*27c00*/  LOP3.LUT P3, RZ, R17.reuse, 0x2, RZ, 0xc0, !PT ;  /* 0x0000000211ff7812 */ /* 0x040fe2000786c0ff */
        /* <DEDUP_REMOVED lines=43> */
.L_x_2173:
        /* <DEDUP_REMOVED lines=9> */
.L_x_1929:
        /* <DEDUP_REMOVED lines=11> */
.L_x_1930:
[----:B------:R2:W-:Y:S01]  /*28000*/  SYNCS.ARRIVE.TRANS64.A1T0 RZ, [R0+URZ+0x22870], RZ ;  /* 0x022870ff00ff79a7 */ /* 0x0005e2000810003f */
[----:B------:R-:W-:Y:S05]  /*28010*/  @!P3 BRA `(.L_x_1931) ;  /* 0x000000000004b947 */ /* 0x000fea0003800000 */
[----:B------:R-:W-:Y:S01]  /*28020*/  BPT.TRAP 0x1 ;  /* 0x000000040000795c */ /* 0x000fe20000300000 */
.L_x_1931:
[----:B------:R-:W3:Y:S01]  /*28030*/  SYNCS.PHASECHK.TRANS64.TRYWAIT P0, [R0+URZ+0x22840], R10 ;  /* 0x0228400a000075a7 */ /* 0x000ee2000800017f */
[----:B------:R-:W-:Y:S04]  /*28040*/  BSSY B0, `(.L_x_1932) ;  /* 0x0000002000007945 */ /* 0x000fe80003800000 */
[----:B---3--:R-:W-:Y:S05]  /*28050*/  @!P0 BRA `(.L_x_1933) ;  /* 0x0000007400788947 */ /* 0x008fea0003800000 */
.L_x_2174:
[----:B------:R-:W-:Y:S05]  /*28060*/  BSYNC B0 ;  /* 0x0000000000007941 */ /* 0x000fea0003800000 */
.L_x_1932:
        /* <DEDUP_REMOVED lines=47> */
.L_x_2184:
        /* <DEDUP_REMOVED lines=10> */
.L_x_1935:
        /* <DEDUP_REMOVED lines=11> */
.L_x_1936:
[----:B------:R2:W-:Y:S02]  /*284b0*/  SYNCS.ARRIVE.TRANS64.A1T0 RZ, [R0+URZ+0x22830], RZ ;  /* 0x022830ff00ff79a7 */ /* 0x0005e4000810003f */
[----:B--23--:R-:W-:-:S05]  /*284c0*/  IMAD.U32 R0, RZ, RZ, UR37 ;  /* 0x00000025ff007e24 */ /* 0x00cfca000f8e00ff */
[----:B------:R-:W-:-:S13]  /*284d0*/  ISETP.NE.AND P0, PT, R0, 0x3, PT ;  /* 0x000000030000780c */ /* 0x000fda0003f05270 */
[----:B------:R-:W-:Y:S05]  /*284e0*/  @!P0 BRA `(.L_x_1937) ;  /* 0x0000000000048947 */ /* 0x000fea0003800000 */
[----:B------:R-:W-:Y:S01]  /*284f0*/  BPT.TRAP 0x1 ;  /* 0x000000040000795c */ /* 0x000fe20000300000 */
.L_x_1937:
[----:B------:R-:W-:Y:S01]  /*28500*/  LOP3.LUT R0, R5, 0x1, RZ, 0x3c, !PT ;  /* 0x0000000105007812 */ /* 0x000fe200078e3cff */
[----:B------:R-:W-:Y:S01]  /*28510*/  IMAD R18, R4, 0x8, R16 ;  /* 0x0000000804127824 */ /* 0x000fe200078e0210 */
[----:B------:R-:W-:Y:S02]  /*28520*/  BSSY B0, `(.L_x_1938) ;  /* 0x0000004000007945 */ /* 0x000fe40003800000 */
[----:B------:R-:W-:-:S04]  /*28530*/  SHF.L.U32 R0, R0, 0x1f, RZ ;  /* 0x0000001f00007819 */ /* 0x000fc800000006ff */
[----:B------:R-:W0:Y:S02]  /*28540*/  SYNCS.PHASECHK.TRANS64.TRYWAIT P1, [R18+URZ+0x22870], R0 ;  /* 0x02287000120075a7 */ /* 0x000e24000802017f */
[----:B0-----:R-:W-:Y:S05]  /*28550*/  @!P1 BRA `(.L_x_1939) ;  /* 0x0000007400809947 */ /* 0x001fea0003800000 */
.L_x_2185:
[----:B------:R-:W-:Y:S05]  /*28560*/  BSYNC B0 ;  /* 0x0000000000007941 */ /* 0x000fea0003800000 */
.L_x_1938:
[----:B------:R-:W-:-:S05]  /*28570*/  IMAD.U32 R2, RZ, RZ, UR39 ;  /* 0x00000027ff027e24 */ /* 0x000fca000f8e00ff */
[----:B------:R-:W-:-:S13]  /*28580*/  ISETP.NE.AND P1, PT, R2, 0x3, PT ;  /* 0x000000030200780c */ /* 0x000fda0003f25270 */
[----:B------:R-:W-:Y:S05]  /*28590*/  @!P1 BRA `(.L_x_1940) ;  /* 0x0000000000049947 */ /* 0x000fea0003800000 */
[----:B------:R-:W-:Y:S01]  /*285a0*/  BPT.TRAP 0x1 ;  /* 0x000000040000795c */ /* 0x000fe20000300000 */
.L_x_1940:
[----:B0-----:R-:W-:Y:S01]  /*285b0*/  SHF.L.U32 R0, R5, 0x1f, RZ ;  /* 0x0000001f05007819 */ /* 0x001fe200000006ff */
[----:B------:R-:W-:-:S03]  /*285c0*/  IMAD.SHL.U32 R2, R4, 0x4000, RZ ;  /* 0x0000400004027824 */ /* 0x000fc600078e00ff */
[----:B------:R-:W0:Y:S02]  /*285d0*/  SYNCS.PHASECHK.TRANS64.TRYWAIT P1, [R18+URZ+0x22860], R0 ;  /* 0x02286000120075a7 */ /* 0x000e24000802017f */
[----:B0-----:R-:W-:Y:S05]  /*285e0*/  @!P1 BRA `(.L_x_1941) ;  /* 0x0000007400709947 */ /* 0x001fea0003800000 */
.L_x_2186:
        /* <DEDUP_REMOVED lines=68> */
.L_x_1942:
[----:B0-----:R0:W-:Y:S01]  /*28a30*/  SYNCS.ARRIVE.TRANS64.A1T0 RZ, [R18+URZ+0x22850], RZ ;  /* 0x022850ff12ff79a7 */ /* 0x0011e2000810003f */
[----:B------:R-:W-:Y:S06]  /*28a40*/  BAR.SYNC.DEFER_BLOCKING 0x2, 0x80 ;  /* 0x0082000000007b1d */ /* 0x000fec0000010000 */
[----:B------:R-:W-:Y:S05]  /*28a50*/  @!P0 BRA `(.L_x_1943) ;  /* 0x0000000000048947 */ /* 0x000fea0003800000 */
[----:B------:R-:W-:Y:S01]  /*28a60*/  BPT.TRAP 0x1 ;  /* 0x000000040000795c */ /* 0x000fe20000300000 */
.L_x_1943:
[----:B------:R-:W3:Y:S01]  /*28a70*/  LDL R0, [R1+0x4] ;  /* 0x0000040001007983 */ /* 0x000ee20000100800 */
[----:B0-----:R-:W-:Y:S02]  /*28a80*/  VIADD R18, R18, 0x22880 ;  /* 0x0002288012127836 */ /* 0x001fe40000000000 */
[----:B------:R-:W-:Y:S02]  /*28a90*/  IMAD.MOV.U32 R4, RZ, RZ, R19 ;  /* 0x000000ffff047224 */ /* 0x000fe400078e0013 */
[----:B------:R-:W-:Y:S01]  /*28aa0*/  IMAD.MOV.U32 R5, RZ, RZ, R28 ;  /* 0x000000ffff057224 */ /* 0x000fe200078e001c */
[----:B---3--:R-:W-:-:S04]  /*28ab0*/  PRMT R18, R0, 0x654, R18 ;  /* 0x0000065400127816 */ /* 0x008fc80000000012 */
[----:B------:R3:W-:Y:S01]  /*28ac0*/  SYNCS.ARRIVE.TRANS64.RED.A1T0 RZ, [R18+URZ], RZ ;  /* 0x000000ff12ff79a7 */ /* 0x0007e2000810043f */
[----:B------:R-:W-:Y:S05]  /*28ad0*/  @P2 BRA `(.L_x_1944) ;  /* 0xffffffec007c2947 */ /* 0x000fea000383ffff */
.L_x_1924:
        /* <DEDUP_REMOVED lines=9> */
[----:B-1----:R-:W1:Y:S01]  /*28b70*/  LDC.64 R2, c[0x0][0xc60] ;  /* 0x00031800ff027b82 */ /* 0x002e620000000a00 */
[----:B------:R-:W2:Y:S02]  /*28b80*/  FLO.U32 R0, UR4 ;  /* 0x0000000400007d00 */ /* 0x000ea400080e0000 */
[----:B--2---:R-:W-:-:S06]  /*28b90*/  ISETP.EQ.U32.AND P1, PT, R0, R5, PT ;  /* 0x000000050000720c */ /* 0x004fcc0003f22070 */
[----:B------:R-:W1:Y:S07]  /*28ba0*/  POPC R5, UR4 ;  /* 0x0000000400057d09 */ /* 0x000e6e0008000000 */
[----:B-1----:R-:W2:Y:S01]  /*28bb0*/  @P1 ATOMG.E.ADD.STRONG.GPU PT, R3, desc[UR42][R2.64], R5 ;  /* 0x00000005020319a8 */ /* 0x002ea200081ee1ea */
[----:B0-----:R-:W0:Y:S02]  /*28bc0*/  S2R R4, SR_LTMASK ;  /* 0x0000000000047919 */ /* 0x001e240000003900 */
[----:B0-----:R-:W-:-:S04]  /*28bd0*/  LOP3.LUT R4, R4, UR4, RZ, 0xc0, !PT ;  /* 0x0000000404047c12 */ /* 0x001fc8000f8ec0ff */
[----:B------:R-:W0:Y:S01]  /*28be0*/  POPC R7, R4 ;  /* 0x0000000400077309 */ /* 0x000e220000000000 */
[----:B--2---:R-:W0:Y:S02]  /*28bf0*/  SHFL.IDX PT, R0, R3, R0, 0x1f ;  /* 0x00001f0003007589 */ /* 0x004e2400000e0000 */
[----:B0-----:R-:W-:-:S07]  /*28c00*/  IADD3 R24, R0, UR38, R7 ;  /* 0x0000002600187c10 */ /* 0x001fce000fffe007 */
.L_x_1946:
[----:B------:R-:W-:Y:S05]  /*28c10*/  BSYNC B0 ;  /* 0x0000000000007941 */ /* 0x000fea0003800000 */
.L_x_1945:
[----:B------:R-:W-:Y:S05]  /*28c20*/  @!P0 BRA `(.L_x_1947) ;  /* 0x0000000000048947 */ /* 0x000fea0003800000 */
[----:B------:R-:W-:Y:S01]  /*28c30*/  BPT.TRAP 0x1 ;  /* 0x000000040000795c */ /* 0x000fe20000300000 */
.L_x_1947:
[----:B-1----:R-:W-:Y:S01]  /*28c40*/  LOP3.LUT R3, R28, 0x1, RZ, 0x3c, !PT ;  /* 0x000000011c037812 */ /* 0x002fe200078e3cff */
[----:B---3--:R-:W-:Y:S01]  /*28c50*/  IMAD R18, R19, 0x8, R16 ;  /* 0x0000000813127824 */ /* 0x008fe200078e0210 */
[----:B------:R-:W-:Y:S02]  /*28c60*/  BSSY B0, `(.L_x_1948) ;  /* 0x0000004000007945 */ /* 0x000fe40003800000 */
[----:B------:R-:W-:-:S04]  /*28c70*/  SHF.L.U32 R3, R3, 0x1f, RZ ;  /* 0x0000001f03037819 */ /* 0x000fc800000006ff */
[----:B------:R-:W1:Y:S02]  /*28c80*/  SYNCS.PHASECHK.TRANS64.TRYWAIT P1, [R18+URZ+0x22870], R3 ;  /* 0x02287003120075a7 */ /* 0x000e64000802017f */
[----:B-1----:R-:W-:Y:S05]  /*28c90*/  @!P1 BRA `(.L_x_1949) ;  /* 0x0000006c00d89947 */ /* 0x002fea0003800000 */
.L_x_2187:
[----:B------:R-:W-:Y:S05]  /*28ca0*/  BSYNC B0 ;  /* 0x0000000000007941 */ /* 0x000fea0003800000 */
.L_x_1948:
[----:B------:R-:W-:-:S05]  /*28cb0*/  IMAD.U32 R0, RZ, RZ, UR39 ;  /* 0x00000027ff007e24 */ /* 0x000fca000f8e00ff */
[----:B------:R-:W-:-:S13]  /*28cc0*/  ISETP.NE.AND P1, PT, R0, 0x3, PT ;  /* 0x000000030000780c */ /* 0x000fda0003f25270 */
[----:B------:R-:W-:Y:S05]  /*28cd0*/  @!P1 BRA `(.L_x_1950) ;  /* 0x0000000000049947 */ /* 0x000fea0003800000 */
[----:B------:R-:W-:Y:S01]  /*28ce0*/  BPT.TRAP 0x1 ;  /* 0x000000040000795c */ /* 0x000fe20000300000 */
.L_x_1950:
[----:B-1----:R-:W-:-:S04]  /*28cf0*/  SHF.L.U32 R3, R28, 0x1f, RZ ;  /* 0x0000001f1c037819 */ /* 0x002fc800000006ff */
[----:B------:R-:W1:Y:S02]  /*28d00*/  SYNCS.PHASECHK.TRANS64.TRYWAIT P1, [R18+URZ+0x22860], R3 ;  /* 0x02286003120075a7 */ /* 0x000e64000802017f */
[----:B-1----:R-:W-:Y:S05]  /*28d10*/  @!P1 BRA `(.L_x_1951) ;  /* 0x0000006c00cc9947 */ /* 0x002fea0003800000 */
.L_x_2188:
[----:B------:R-:W1:Y:S04]  /*28d20*/  LDL R0, [R1+0x10] ;  /* 0x0000100001007983 */ /* 0x000e680000100800 */
[----:B------:R-:W2:Y:S01]  /*28d30*/  LDL R12, [R1+0xc] ;  /* 0x00000c00010c7983 */ /* 0x000ea20000100800 */
[----:B------:R-:W-:Y:S01]  /*28d40*/  IMAD.SHL.U32 R2, R19, 0x4000, RZ ;  /* 0x0000400013027824 */ /* 0x000fe200078e00ff */
[----:B------:R-:W-:Y:S05]  /*28d50*/  WARPSYNC.ALL ;  /* 0x0000000000007948 */ /* 0x000fea0003800000 */
[----:B------:R-:W-:-:S05]  /*28d60*/  IMAD.U32 R21, RZ, RZ, UR39 ;  /* 0x00000027ff157e24 */ /* 0x000fca000f8e00ff */
[----:B------:R-:W-:Y:S02]  /*28d70*/  ISETP.NE.AND P1, PT, R21, 0x3, PT ;  /* 0x000000031500780c */ /* 0x000fe40003f25270 */
[----:B-1----:R-:W-:Y:S02]  /*28d80*/  LOP3.LUT R3, R2, R0, RZ, 0xfc, !PT ;  /* 0x0000000002037212 */ /* 0x002fe400078efcff */
[----:B--2---:R-:W-:-:S03]  /*28d90*/  IADD3 R2, R16, R2, R12 ;  /* 0x0000000210027210 */ /* 0x004fc60007ffe00c */
[----:B------:R-:W-:Y:S01]  /*28da0*/  IMAD.IADD R0, R16, 0x1, R3 ;  /* 0x0000000110007824 */ /* 0x000fe200078e0203 */
[----:B------:R-:W-:-:S03]  /*28db0*/  IADD3 R20, R31, 0x400, R2 ;  /* 0x000004001f147810 */ /* 0x000fc60007ffe002 */
[----:B------:R-:W-:Y:S01]  /*28dc0*/  IMAD.IADD R3, R34, 0x1, R0 ;  /* 0x0000000122037824 */ /* 0x000fe200078e0200 */
[----:B0-----:R-:W0:Y:S02]  /*28dd0*/  LDSM.16.MT88.4 R4, [R0+0x8400] ;  /* 0x008400000004783b */ /* 0x001e240000004200 */
        /* <DEDUP_REMOVED lines=11> */
[----:B------:R-:W1:Y:S01]  /*28e90*/  LDSM.16.MT88.4 R4, [R0+0x9400] ;  /* 0x009400000004783b */ /* 0x000e620000004200 */
[----:B0-----:R-:W-:Y:S02]  /*28ea0*/  IADD3 R2, R34, 0x400, R2 ;  /* 0x0000040022027810 */ /* 0x001fe40007ffe002 */
[C-C-:B-1----:R-:W-:Y:S02]  /*28eb0*/  PRMT R12, R4.reuse, 0x6420, R5.reuse ;  /* 0x00006420040c7816 */ /* 0x142fe40000000005 */
        /* <DEDUP_REMOVED lines=22> */
[----:B------:R-:W1:Y:S01]  /*29020*/  LDSM.16.MT88.4 R4, [R0+0xb400] ;  /* 0x00b400000004783b */ /* 0x000e620000004200 */
[----:B0-----:R-:W-:Y:S01]  /*29030*/  IMAD.IADD R2, R31, 0x1, R2 ;  /* 0x000000011f027824 */ /* 0x001fe200078e0202 */
[C-C-:B-1----:R-:W-:Y:S02]  /*29040*/  PRMT R12, R4.reuse, 0x6420, R5.reuse ;  /* 0x00006420040c7816 */ /* 0x142fe40000000005 */
        /* <DEDUP_REMOVED lines=18> */
.L_x_1952:
[----:B0-----:R0:W-:Y:S01]  /*29170*/  SYNCS.ARRIVE.TRANS64.A1T0 RZ, [R18+URZ+0x22850], RZ ;  /* 0x022850ff12ff79a7 */ /* 0x0011e2000810003f */
[----:B------:R-:W-:Y:S06]  /*29180*/  BAR.SYNC.DEFER_BLOCKING 0x2, 0x80 ;  /* 0x0082000000007b1d */ /* 0x000fec0000010000 */
[----:B------:R-:W-:Y:S05]  /*29190*/  @!P0 BRA `(.L_x_1953) ;  /* 0x0000000000048947 */ /* 0x000fea0003800000 */
[----:B------:R-:W-:Y:S01]  /*291a0*/  BPT.TRAP 0x1 ;  /* 0x000000040000795c */ /* 0x000fe20000300000 */
.L_x_1953:
[----:B------:R-:W2:Y:S01]  /*291b0*/  LDL R0, [R1+0x4] ;  /* 0x0000040001007983 */ /* 0x000ea20000100800 */
        /* <DEDUP_REMOVED lines=8> */
.L_x_1894:
[----:B------:R-:W-:-:S13]  /*29240*/  LOP3.LUT P0, RZ, R17, 0x40, RZ, 0xc0, !PT ;  /* 0x0000004011ff7812 */ /* 0x000fda000780c0ff */
[----:B------:R-:W-:Y:S05]  /*29250*/  @!P0 BRA `(.L_x_1954) ;  /* 0x0000000000288947 */ /* 0x000fea0003800000 */
[----:B------:R-:W-:Y:S05]  /*29260*/  WARPSYNC.ALL ;  /* 0x0000000000007948 */ /* 0x000fea0003800000 */
[----:B------:R-:W2:Y:S08]  /*29270*/  S2UR UR4, SR_CgaCtaId ;  /* 0x00000000000479c3 */ /* 0x000eb00000008800 */
[----:B------:R-:W-:Y:S01]  /*29280*/  BAR.SYNC.DEFER_BLOCKING 0x5, 0x180 ;  /* 0x0146000000007b1d */ /* 0x000fe20000010000 */
[----:B------:R-:W-:Y:S01]  /*29290*/  MOV R16, 0x400 ;  /* 0x0000040000107802 */ /* 0x000fe20000000f00 */
[----:B--2---:R-:W-:-:S05]  /*292a0*/  IMAD.U32 R0, RZ, RZ, UR4 ;  /* 0x00000004ff007e24 */ /* 0x004fca000f8e00ff */
[----:B------:R-:W-:Y:S01]  /*292b0*/  LEA R16, R0, R16, 0x18 ;  /* 0x0000001000107211 */ /* 0x000fe200078ec0ff */
[----:B------:R2:W-:Y:S04]  /*292c0*/  STL [R1+0x4], R0 ;  /* 0x0000040001007387 */ /* 0x0005e80000100800 */
[----:B------:R2:W3:Y:S01]  /*292d0*/  LDS.128 R24, [R16+0x228d0] ;  /* 0x0228d00010187984 */ /* 0x0004e20000000c00 */
[----:B------:R-:W-:Y:S06]  /*292e0*/  BAR.ARV 0x4, 0x180 ;  /* 0x0106000000007b1d */ /* 0x000fec0000002000 */
[----:B------:R-:W-:Y:S05]  /*292f0*/  BRA `(.L_x_1955) ;  /* 0x0000000c00e07947 */ /* 0x000fea0003800000 */
.L_x_1954:
[----:B------:R-:W1:Y:S01]  /*29300*/  S2R R0, SR_TID.X ;  /* 0x0000000000007919 */ /* 0x000e620000002100 */
[----:B------:R-:W-:Y:S01]  /*29310*/  UMOV UR4, 0xffffffff ;  /* 0xffffffff00047882 */ /* 0x000fe20000000000 */
[----:B-1----:R-:W-:-:S04]  /*29320*/  LOP3.LUT R8, R0, 0x1f, RZ, 0xc0, !PT ;  /* 0x0000001f00087812 */ /* 0x002fc800078ec0ff */
[----:B------:R-:W-:Y:S01]  /*29330*/  ISETP.NE.AND P0, PT, R8, 0x1f, PT ;  /* 0x0000001f0800780c */ /* 0x000fe20003f05270 */
[----:B------:R-:W-:-:S12]  /*29340*/  BRA.DIV UR4, `(.L_x_1956) ;  /* 0x0000006a04547947 */ /* 0x000fd8000b800000 */
[----:B------:R-:W-:Y:S01]  /*29350*/  IMAD.IADD R9, R27, 0x1, R8 ;  /* 0x000000011b097824 */ /* 0x000fe200078e0208 */
[----:B------:R-:W-:-:S04]  /*29360*/  ULDC UR4, c[0x0][0xc3c] ;  /* 0x00030f0000047ab9 */ /* 0x000fc80000000800 */
[----:B------:R-:W-:-:S13]  /*29370*/  ISETP.GE.OR P1, PT, R9, UR4, !P0 ;  /* 0x0000000409007c0c */ /* 0x000fda000c726670 */
[----:B------:R-:W1:Y:S08]  /*29380*/  @!P1 LDC.64 R2, c[0x0][0xc80] ;  /* 0x00032000ff029b82 */ /* 0x000e700000000a00 */
[----:B------:R-:W2:Y:S01]  /*29390*/  @!P1 LDC.64 R4, c[0x0][0xc78] ;  /* 0x00031e00ff049b82 */ /* 0x000ea20000000a00 */
[----:B-1----:R-:W-:-:S05]  /*293a0*/  @!P1 IMAD.WIDE R2, R9, 0x4, R2 ;  /* 0x0000000409029825 */ /* 0x002fca00078e0202 */
[----:B------:R2:W3:Y:S02]  /*293b0*/  @!P1 LDG.E R7, desc[UR42][R2.64] ;  /* 0x0000002a02079981 */ /* 0x0004e4000c1e1900 */
[----:B--2---:R-:W-:-:S05]  /*293c0*/  @!P1 IMAD.WIDE R2, R9, 0x4, R4 ;  /* 0x0000000409029825 */ /* 0x004fca00078e0204 */
[----:B------:R-:W2:Y:S01]  /*293d0*/  @!P1 LDG.E R4, desc[UR42][R2.64] ;  /* 0x0000002a02049981 */ /* 0x000ea2000c1e1900 */
[----:B------:R-:W-:Y:S01]  /*293e0*/  IMAD.MOV.U32 R25, RZ, RZ, RZ ;  /* 0x000000ffff197224 */ /* 0x000fe200078e00ff */
[C---:B------:R-:W-:Y:S01]  /*293f0*/  ISETP.GE.U32.AND P2, PT, R8.reuse, 0x2, PT ;  /* 0x000000020800780c */ /* 0x040fe20003f46070 */
[----:B------:R-:W-:Y:S01]  /*29400*/  IMAD.MOV.U32 R5, RZ, RZ, RZ ;  /* 0x000000ffff057224 */ /* 0x000fe200078e00ff */
[C---:B------:R-:W-:Y:S01]  /*29410*/  ISETP.GE.U32.AND P3, PT, R8.reuse, 0x4, PT ;  /* 0x000000040800780c */ /* 0x040fe20003f66070 */
[----:B------:R-:W-:Y:S01]  /*29420*/  SHFL.IDX PT, R0, R24, RZ, 0x1f ;  /* 0x00001fff18007589 */ /* 0x000fe200000e0000 */
[C---:B------:R-:W-:Y:S02]  /*29430*/  ISETP.GE.U32.AND P4, PT, R8.reuse, 0x8, PT ;  /* 0x000000080800780c */ /* 0x040fe40003f86070 */
[----:B------:R-:W-:Y:S01]  /*29440*/  ISETP.GE.U32.AND P5, PT, R8, 0x10, PT ;  /* 0x000000100800780c */ /* 0x000fe20003fa6070 */
[----:B------:R1:W-:Y:S02]  /*29450*/  SHFL.IDX PT, R6, R24, 0x1, 0x1f ;  /* 0x00201f0018067f89 */ /* 0x0003e400000e0000 */
[----:B-1----:R-:W-:-:S02]  /*29460*/  IMAD.MOV.U32 R24, RZ, RZ, RZ ;  /* 0x000000ffff187224 */ /* 0x002fc400078e00ff */
[----:B---3--:R-:W-:Y:S02]  /*29470*/  @!P1 IMAD.MOV.U32 R25, RZ, RZ, R7 ;  /* 0x000000ffff199224 */ /* 0x008fe400078e0007 */
[----:B--2---:R-:W-:Y:S01]  /*29480*/  @!P1 IMAD.MOV.U32 R5, RZ, RZ, R4 ;  /* 0x000000ffff059224 */ /* 0x004fe200078e0004 */
[----:B------:R-:W-:-:S03]  /*29490*/  ISETP.NE.AND P1, PT, R8, RZ, PT ;  /* 0x000000ff0800720c */ /* 0x000fc60003f25270 */
[----:B------:R-:W-:-:S05]  /*294a0*/  IMAD R13, R5, R25, RZ ;  /* 0x00000019050d7224 */ /* 0x000fca00078e02ff */
        /* <DEDUP_REMOVED lines=15> */
[----:B------:R1:W2:Y:S02]  /*295a0*/  SHFL.IDX PT, R14, R2, 0x1f, 0x1f ;  /* 0x03e01f00020e7f89 */ /* 0x0002a400000e0000 */
.L_x_2198:
[----:B------:R-:W-:Y:S02]  /*295b0*/  ULDC UR4, c[0x0][0xc38] ;  /* 0x00030e0000047ab9 */ /* 0x000fe40000000800 */
[----:B------:R-:W-:-:S04]  /*295c0*/  IMAD.U32 R4, RZ, RZ, UR4 ;  /* 0x00000004ff047e24 */ /* 0x000fc8000f8e00ff */
[----:B--2---:R-:W-:-:S04]  /*295d0*/  IMAD R3, R14, R4, RZ ;  /* 0x000000040e037224 */ /* 0x004fc800078e02ff */
[----:B------:R-:W-:-:S05]  /*295e0*/  IMAD.IADD R6, R6, 0x1, R3 ;  /* 0x0000000106067824 */ /* 0x000fca00078e0203 */
[----:B------:R-:W-:-:S13]  /*295f0*/  ISETP.GT.AND P6, PT, R6, R0, PT ;  /* 0x000000000600720c */ /* 0x000fda0003fc4270 */
[----:B------:R-:W-:Y:S05]  /*29600*/  @P6 BRA `(.L_x_1957) ;  /* 0x0000000000a46947 */ /* 0x000fea0003800000 */
.L_x_1960:
[----:B-1----:R-:W1:Y:S01]  /*29610*/  LDC R2, c[0x0][0xc3c] ;  /* 0x00030f00ff027b82 */ /* 0x002e620000000800 */
[----:B------:R-:W-:-:S05]  /*29620*/  VIADD R27, R27, 0x1f ;  /* 0x0000001f1b1b7836 */ /* 0x000fca0000000000 */
[----:B-1----:R-:W-:-:S13]  /*29630*/  ISETP.GE.AND P6, PT, R27, R2, PT ;  /* 0x000000021b00720c */ /* 0x002fda0003fc6270 */
[----:B------:R-:W-:Y:S05]  /*29640*/  @P6 BRA `(.L_x_1958) ;  /* 0x0000000800c06947 */ /* 0x000fea0003800000 */
[----:B------:R-:W1:Y:S01]  /*29650*/  S2R R3, SR_TID.X ;  /* 0x0000000000037919 */ /* 0x000e620000002100 */
[----:B------:R-:W-:Y:S01]  /*29660*/  IMAD.MOV.U32 R25, RZ, RZ, RZ ;  /* 0x000000ffff197224 */ /* 0x000fe200078e00ff */
[----:B-1----:R-:W-:-:S05]  /*29670*/  LOP3.LUT R3, R3, 0x1f, RZ, 0xc0, !PT ;  /* 0x0000001f03037812 */ /* 0x002fca00078ec0ff */
[----:B------:R-:W-:-:S05]  /*29680*/  IMAD.IADD R4, R27, 0x1, R3 ;  /* 0x000000011b047824 */ /* 0x000fca00078e0203 */
[----:B------:R-:W-:-:S13]  /*29690*/  ISETP.GE.OR P6, PT, R4, R2, !P0 ;  /* 0x000000020400720c */ /* 0x000fda00047c6670 */
[----:B------:R-:W1:Y:S02]  /*296a0*/  @!P6 LDC.64 R2, c[0x0][0xc80] ;  /* 0x00032000ff02eb82 */ /* 0x000e640000000a00 */
[----:B-1----:R-:W-:-:S05]  /*296b0*/  @!P6 IMAD.WIDE R2, R4, 0x4, R2 ;  /* 0x000000040402e825 */ /* 0x002fca00078e0202 */
[----:B------:R1:W2:Y:S01]  /*296c0*/  @!P6 LDG.E R25, desc[UR42][R2.64] ;  /* 0x0000002a0219e981 */ /* 0x0002a2000c1e1900 */
[----:B------:R-:W-:Y:S01]  /*296d0*/  IMAD.MOV.U32 R5, RZ, RZ, RZ ;  /* 0x000000ffff057224 */ /* 0x000fe200078e00ff */
[----:B-1----:R-:W1:Y:S02]  /*296e0*/  @!P6 LDC.64 R2, c[0x0][0xc78] ;  /* 0x00031e00ff02eb82 */ /* 0x002e640000000a00 */
[----:B-1----:R-:W-:-:S05]  /*296f0*/  @!P6 IMAD.WIDE R2, R4, 0x4, R2 ;  /* 0x000000040402e825 */ /* 0x002fca00078e0202 */
[----:B------:R-:W2:Y:S01]  /*29700*/  @!P6 LDG.E R5, desc[UR42][R2.64] ;  /* 0x0000002a0205e981 */ /* 0x000ea2000c1e1900 */
[----:B------:R-:W-:Y:S01]  /*29710*/  UMOV UR4, 0xffffffff ;  /* 0xffffffff00047882 */ /* 0x000fe20000000000 */
[----:B--2---:R-:W-:Y:S02]  /*29720*/  IMAD R13, R5, R25, RZ ;  /* 0x00000019050d7224 */ /* 0x004fe400078e02ff */
[----:B------:R-:W-:Y:S05]  /*29730*/  BRA.DIV UR4, `(.L_x_1959) ;  /* 0x0000006a04907947 */ /* 0x000fea000b800000 */
        /* <DEDUP_REMOVED lines=16> */
.L_x_2206:
[----:B------:R-:W-:Y:S02]  /*29840*/  ULDC UR4, c[0x0][0xc38] ;  /* 0x00030e0000047ab9 */ /* 0x000fe40000000800 */
[----:B------:R-:W-:-:S04]  /*29850*/  IMAD.U32 R4, RZ, RZ, UR4 ;  /* 0x00000004ff047e24 */ /* 0x000fc8000f8e00ff */
[----:B--2---:R-:W-:-:S04]  /*29860*/  IMAD R3, R14, R4, RZ ;  /* 0x000000040e037224 */ /* 0x004fc800078e02ff */
[----:B------:R-:W-:-:S05]  /*29870*/  IMAD.IADD R6, R3, 0x1, R6 ;  /* 0x0000000103067824 */ /* 0x000fca00078e0206 */
[----:B------:R-:W-:-:S13]  /*29880*/  ISETP.GT.AND P6, PT, R6, R0, PT ;  /* 0x000000000600720c */ /* 0x000fda0003fc4270 */
[----:B------:R-:W-:Y:S05]  /*29890*/  @!P6 BRA `(.L_x_1960) ;  /* 0xfffffffc005ce947 */ /* 0x000fea000383ffff */
.L_x_1957:
[----:B------:R-:W-:Y:S01]  /*298a0*/  IMAD.IADD R6, R6, 0x1, -R3 ;  /* 0x0000000106067824 */ /* 0x000fe200078e0a03 */
[----:B------:R-:W-:-:S03]  /*298b0*/  UMOV UR4, 0xffffffff ;  /* 0xffffffff00047882 */ /* 0x000fc60000000000 */
[----:B------:R-:W-:-:S05]  /*298c0*/  IMAD R3, R2, R4, R6 ;  /* 0x0000000402037224 */ /* 0x000fca00078e0206 */
[----:B------:R-:W-:Y:S01]  /*298d0*/  ISETP.GT.AND P6, PT, R3, R0, PT ;  /* 0x000000000300720c */ /* 0x000fe20003fc4270 */
[----:B------:R-:W-:-:S12]  /*298e0*/  BRA.DIV UR4, `(.L_x_1961) ;  /* 0x0000006a04dc7947 */ /* 0x000fd8000b800000 */
[----:B------:R-:W-:-:S04]  /*298f0*/  VOTE.ANY R3, PT, !P6 ;  /* 0x0000000000037806 */ /* 0x000fc800070e0100 */
[----:B------:R-:W2:Y:S02]  /*29900*/  POPC R7, R3 ;  /* 0x0000000300077309 */ /* 0x000ea40000000000 */
[----:B--2---:R2:W3:Y:S01]  /*29910*/  SHFL.IDX PT, R25, R25, R7, 0x1f ;  /* 0x00001f0719197589 */ /* 0x0044e200000e0000 */
[----:B------:R-:W-:-:S03]  /*29920*/  IMAD.IADD R27, R7, 0x1, R27 ;  /* 0x00000001071b7824 */ /* 0x000fc600078e021b */
[----:B------:R2:W4:Y:S04]  /*29930*/  SHFL.IDX PT, R5, R5, R7, 0x1f ;  /* 0x00001f0705057589 */ /* 0x00052800000e0000 */
.L_x_2211:
[----:B------:R-:W-:-:S13]  /*29940*/  ISETP.NE.AND P0, PT, R3, RZ, PT ;  /* 0x000000ff0300720c */ /* 0x000fda0003f05270 */
[----:B------:R-:W-:Y:S05]  /*29950*/  @!P0 BRA `(.L_x_1962) ;  /* 0x0000000000108947 */ /* 0x000fea0003800000 */
[----:B------:R-:W-:Y:S01]  /*29960*/  UMOV UR4, 0xffffffff ;  /* 0xffffffff00047882 */ /* 0x000fe20000000000 */
[----:B------:R-:W-:Y:S02]  /*29970*/  VIADD R12, R7, 0xffffffff ;  /* 0xffffffff070c7836 */ /* 0x000fe40000000000 */
[----:B------:R-:W-:Y:S05]  /*29980*/  BRA.DIV UR4, `(.L_x_1963) ;  /* 0x0000006e04147947 */ /* 0x000fea000b800000 */
[----:B------:R0:W0:Y:S02]  /*29990*/  SHFL.IDX PT, R24, R2, R12, 0x1f ;  /* 0x00001f0c02187589 */ /* 0x00002400000e0000 */
.L_x_1962:
[----:B----4-:R-:W-:Y:S01]  /*299a0*/  ISETP.NE.AND P0, PT, R5, 0x1, PT ;  /* 0x000000010500780c */ /* 0x010fe20003f05270 */
[----:B0-----:R-:W-:-:S04]  /*299b0*/  IMAD R24, R24, R4, R6 ;  /* 0x0000000418187224 */ /* 0x001fc800078e0206 */
[----:B------:R-:W-:-:S08]  /*299c0*/  IMAD.IADD R0, R0, 0x1, -R24 ;  /* 0x0000000100007824 */ /* 0x000fd000078e0a18 */
[----:B------:R-:W-:Y:S05]  /*299d0*/  @!P0 BRA `(.L_x_1964) ;  /* 0x0000000000dc8947 */ /* 0x000fea0003800000 */
[-C--:B---3--:R-:W-:Y:S01]  /*299e0*/  IABS R6, R25.reuse ;  /* 0x0000001900067213 */ /* 0x088fe20000000000 */
[----:B-1----:R-:W-:Y:S01]  /*299f0*/  IMAD.MOV.U32 R2, RZ, RZ, RZ ;  /* 0x000000ffff027224 */ /* 0x002fe200078e00ff */
[----:B------:R-:W-:Y:S02]  /*29a00*/  IABS R8, R25 ;  /* 0x0000001900087213 */ /* 0x000fe40000000000 */
[----:B------:R-:W0:Y:S03]  /*29a10*/  I2F.RP R4, R6 ;  /* 0x0000000600047306 */ /* 0x000e260000209400 */
[----:B------:R-:W-:-:S05]  /*29a20*/  IMAD.MOV R8, RZ, RZ, -R8 ;  /* 0x000000ffff087224 */ /* 0x000fca00078e0a08 */
[----:B0-----:R-:W2:Y:S02]  /*29a30*/  MUFU.RCP R4, R4 ;  /* 0x0000000400047308 */ /* 0x001ea40000001000 */
[----:B--2---:R-:W-:-:S06]  /*29a40*/  VIADD R7, R4, 0xffffffe ;  /* 0x0ffffffe04077836 */ /* 0x004fcc0000000000 */
[----:B------:R-:W0:Y:S02]  /*29a50*/  F2I.FTZ.U32.TRUNC.NTZ R3, R7 ;  /* 0x0000000700037305 */ /* 0x000e24000021f000 */
[----:B0-----:R-:W-:-:S04]  /*29a60*/  IMAD.MOV R9, RZ, RZ, -R3 ;  /* 0x000000ffff097224 */ /* 0x001fc800078e0a03 */
[----:B------:R-:W-:-:S04]  /*29a70*/  IMAD R9, R9, R6, RZ ;  /* 0x0000000609097224 */ /* 0x000fc800078e02ff */
[----:B------:R-:W-:Y:S01]  /*29a80*/  IMAD.HI.U32 R2, R3, R9, R2 ;  /* 0x0000000903027227 */ /* 0x000fe200078e0002 */
[----:B------:R-:W-:-:S05]  /*29a90*/  IABS R3, R0 ;  /* 0x0000000000037213 */ /* 0x000fca0000000000 */
[----:B------:R-:W-:-:S04]  /*29aa0*/  IMAD.HI.U32 R4, R2, R3, RZ ;  /* 0x0000000302047227 */ /* 0x000fc800078e00ff */
[----:B------:R-:W-:Y:S02]  /*29ab0*/  IMAD R3, R4, R8, R3 ;  /* 0x0000000804037224 */ /* 0x000fe400078e0203 */
[----:B------:R-:W-:-:S03]  /*29ac0*/  IMAD.MOV.U32 R2, RZ, RZ, RZ ;  /* 0x000000ffff027224 */ /* 0x000fc600078e00ff */
[----:B------:R-:W-:-:S13]  /*29ad0*/  ISETP.GT.U32.AND P1, PT, R6, R3, PT ;  /* 0x000000030600720c */ /* 0x000fda0003f24070 */
[----:B------:R-:W-:Y:S02]  /*29ae0*/  @!P1 IMAD.IADD R3, R3, 0x1, -R6 ;  /* 0x0000000103039824 */ /* 0x000fe400078e0a06 */
[----:B------:R-:W-:Y:S01]  /*29af0*/  @!P1 VIADD R4, R4, 0x1 ;  /* 0x0000000104049836 */ /* 0x000fe20000000000 */
[----:B------:R-:W-:Y:S02]  /*29b00*/  ISETP.NE.AND P1, PT, R25, RZ, PT ;  /* 0x000000ff1900720c */ /* 0x000fe40003f25270 */
[----:B------:R-:W-:Y:S02]  /*29b10*/  ISETP.GE.U32.AND P0, PT, R3, R6, PT ;  /* 0x000000060300720c */ /* 0x000fe40003f06070 */
[----:B------:R-:W-:-:S04]  /*29b20*/  IABS R6, R5 ;  /* 0x0000000500067213 */ /* 0x000fc80000000000 */
[----:B------:R-:W0:Y:S07]  /*29b30*/  I2F.RP R7, R6 ;  /* 0x0000000600077306 */ /* 0x000e2e0000209400 */
[----:B------:R-:W-:Y:S01]  /*29b40*/  @P0 VIADD R4, R4, 0x1 ;  /* 0x0000000104040836 */ /* 0x000fe20000000000 */
        /* <DEDUP_REMOVED lines=29> */
[----:B------:R-:W-:Y:S02]  /*29d20*/  IMAD R26, R5, 0x10000, R26 ;  /* 0x00010000051a7824 */ /* 0x000fe400078e021a */
[----:B------:R-:W-:Y:S01]  /*29d30*/  IMAD R2, R25, R2, R0 ;  /* 0x0000000219027224 */ /* 0x000fe200078e0200 */
[----:B------:R-:W-:Y:S06]  /*29d40*/  BRA `(.L_x_1965) ;  /* 0x0000000000f47947 */ /* 0x000fec0003800000 */
.L_x_1964:
[----:B-1----:R-:W0:Y:S02]  /*29d50*/  LDC.64 R2, c[0x0][0xc90] ;  /* 0x00032400ff027b82 */ /* 0x002e240000000a00 */
[----:B0-----:R-:W-:-:S05]  /*29d60*/  IMAD.WIDE R2, R27, 0x4, R2 ;  /* 0x000000041b027825 */ /* 0x001fca00078e0202 */
[----:B------:R0:W3:Y:S02]  /*29d70*/  LDG.E R6, desc[UR42][R2.64] ;  /* 0x0000002a02067981 */ /* 0x0000e4000c1e1900 */
[----:B0-----:R-:W-:Y:S02]  /*29d80*/  IMAD.MOV.U32 R2, RZ, RZ, RZ ;  /* 0x000000ffff027224 */ /* 0x001fe400078e00ff */
[----:B---3--:R-:W-:-:S05]  /*29d90*/  IMAD R5, R25, R6, RZ ;  /* 0x0000000619057224 */ /* 0x008fca00078e02ff */
[----:B--2---:R-:W-:-:S04]  /*29da0*/  IABS R7, R5 ;  /* 0x0000000500077213 */ /* 0x004fc80000000000 */
        /* <DEDUP_REMOVED lines=9> */
[----:B------:R-:W-:-:S04]  /*29e40*/  IMAD.HI.U32 R9, R9, R2, RZ ;  /* 0x0000000209097227 */ /* 0x000fc800078e00ff */
[----:B------:R-:W-:-:S04]  /*29e50*/  IMAD.MOV R3, RZ, RZ, -R3 ;  /* 0x000000ffff037224 */ /* 0x000fc800078e0a03 */
        /* <DEDUP_REMOVED lines=8> */
[----:B------:R-:W-:-:S06]  /*29ee0*/  IMAD.MOV.U32 R2, RZ, RZ, RZ ;  /* 0x000000ffff027224 */ /* 0x000fcc00078e00ff */
[----:B------:R-:W-:-:S04]  /*29ef0*/  @P0 VIADD R9, R9, 0x1 ;  /* 0x0000000109090836 */ /* 0x000fc80000000000 */
[----:B------:R-:W-:-:S04]  /*29f00*/  IMAD.MOV.U32 R7, RZ, RZ, R9 ;  /* 0x000000ffff077224 */ /* 0x000fc800078e0009 */
[----:B------:R-:W-:Y:S01]  /*29f10*/  @!P2 IMAD.MOV R7, RZ, RZ, -R7 ;  /* 0x000000ffff07a224 */ /* 0x000fe200078e0a07 */
[----:B------:R-:W-:-:S05]  /*29f20*/  @!P1 LOP3.LUT R7, RZ, R5, RZ, 0x33, !PT ;  /* 0x00000005ff079212 */ /* 0x000fca00078e33ff */
[----:B------:R-:W-:Y:S02]  /*29f30*/  IMAD R8, R6, R7, RZ ;  /* 0x0000000706087224 */ /* 0x000fe400078e02ff */
[----:B------:R-:W-:Y:S02]  /*29f40*/  IMAD.MOV R7, RZ, RZ, -R7 ;  /* 0x000000ffff077224 */ /* 0x000fe400078e0a07 */
[----:B------:R-:W-:Y:S02]  /*29f50*/  IMAD.MOV R3, RZ, RZ, -R8 ;  /* 0x000000ffff037224 */ /* 0x000fe400078e0a08 */
[----:B------:R-:W-:-:S03]  /*29f60*/  IMAD R5, R5, R7, R0 ;  /* 0x0000000705057224 */ /* 0x000fc600078e0200 */
[----:B------:R-:W-:-:S04]  /*29f70*/  VIADDMNMX R4, R3, R4, R6, PT ;  /* 0x0000000403047246 */ /* 0x000fc80003800106 */
[-C--:B------:R-:W-:Y:S02]  /*29f80*/  IABS R6, R4.reuse ;  /* 0x0000000400067213 */ /* 0x080fe40000000000 */
[----:B------:R-:W-:Y:S02]  /*29f90*/  IABS R0, R4 ;  /* 0x0000000400007213 */ /* 0x000fe40000000000 */
[----:B------:R-:W0:Y:S03]  /*29fa0*/  I2F.RP R9, R6 ;  /* 0x0000000600097306 */ /* 0x000e260000209400 */
[----:B------:R-:W-:-:S05]  /*29fb0*/  IMAD.MOV R0, RZ, RZ, -R0 ;  /* 0x000000ffff007224 */ /* 0x000fca00078e0a00 */
[----:B0-----:R-:W0:Y:S02]  /*29fc0*/  MUFU.RCP R9, R9 ;  /* 0x0000000900097308 */ /* 0x001e240000001000 */
[----:B0-----:R-:W-:-:S06]  /*29fd0*/  VIADD R10, R9, 0xffffffe ;  /* 0x0ffffffe090a7836 */ /* 0x001fcc0000000000 */
[----:B------:R-:W0:Y:S02]  /*29fe0*/  F2I.FTZ.U32.TRUNC.NTZ R3, R10 ;  /* 0x0000000a00037305 */ /* 0x000e24000021f000 */
[----:B0-----:R-:W-:-:S04]  /*29ff0*/  IMAD.MOV R7, RZ, RZ, -R3 ;  /* 0x000000ffff077224 */ /* 0x001fc800078e0a03 */
[----:B------:R-:W-:-:S04]  /*2a000*/  IMAD R7, R7, R6, RZ ;  /* 0x0000000607077224 */ /* 0x000fc800078e02ff */
[----:B------:R-:W-:Y:S01]  /*2a010*/  IMAD.HI.U32 R2, R3, R7, R2 ;  /* 0x0000000703027227 */ /* 0x000fe200078e0002 */
[----:B------:R-:W-:-:S05]  /*2a020*/  IABS R3, R5 ;  /* 0x0000000500037213 */ /* 0x000fca0000000000 */
[----:B------:R-:W-:-:S04]  /*2a030*/  IMAD.HI.U32 R2, R2, R3, RZ ;  /* 0x0000000302027227 */ /* 0x000fc800078e00ff */
[----:B------:R-:W-:Y:S01]  /*2a040*/  IMAD R3, R2, R0, R3 ;  /* 0x0000000002037224 */ /* 0x000fe200078e0203 */
[----:B------:R-:W-:Y:S02]  /*2a050*/  LOP3.LUT R0, R5, R4, RZ, 0x3c, !PT ;  /* 0x0000000405007212 */ /* 0x000fe400078e3cff */
[----:B------:R-:W-:Y:S02]  /*2a060*/  IADD3 R5, R8, 0x1000000, R5 ;  /* 0x0100000008057810 */ /* 0x000fe40007ffe005 */
[----:B------:R-:W-:Y:S02]  /*2a070*/  ISETP.GT.U32.AND P1, PT, R6, R3, PT ;  /* 0x000000030600720c */ /* 0x000fe40003f24070 */
[----:B------:R-:W-:-:S11]  /*2a080*/  ISETP.GE.AND P2, PT, R0, RZ, PT ;  /* 0x000000ff0000720c */ /* 0x000fd60003f46270 */
        /* <DEDUP_REMOVED lines=8> */
[----:B------:R-:W-:-:S07]  /*2a110*/  IMAD R26, R2, R4, R5 ;  /* 0x00000004021a7224 */ /* 0x000fce00078e0205 */
.L_x_1965:
[----:B------:R-:W-:-:S05]  /*2a120*/  LOP3.LUT R2, RZ, R2, RZ, 0x33, !PT ;  /* 0x00000002ff027212 */ /* 0x000fca00078e33ff */
[----:B------:R-:W-:Y:S01]  /*2a130*/  IMAD.IADD R25, R25, 0x1, R2 ;  /* 0x0000000119197824 */ /* 0x000fe200078e0202 */
[----:B------:R-:W-:Y:S06]  /*2a140*/  BRA `(.L_x_1966) ;  /* 0x00000000001c7947 */ /* 0x000fec0003800000 */
.L_x_1958:
[----:B------:R-:W-:Y:S01]  /*2a150*/  UMOV UR4, URZ ;  /* 0x0000003f00047c82 */ /* 0x000fe20008000000 */
[----:B------:R-:W-:Y:S01]  /*2a160*/  UMOV UR5, URZ ;  /* 0x0000003f00057c82 */ /* 0x000fe20008000000 */
[----:B------:R-:W-:Y:S01]  /*2a170*/  ULDC UR6, c[0x0][0xc3c] ;  /* 0x00030f0000067ab9 */ /* 0x000fe20000000800 */
[----:B------:R-:W-:Y:S02]  /*2a180*/  IMAD.MOV.U32 R24, RZ, RZ, R0 ;  /* 0x000000ffff187224 */ /* 0x000fe400078e0000 */
[----:B------:R-:W-:Y:S02]  /*2a190*/  IMAD.U32 R25, RZ, RZ, UR4 ;  /* 0x00000004ff197e24 */ /* 0x000fe4000f8e00ff */
[----:B------:R-:W-:Y:S02]  /*2a1a0*/  IMAD.U32 R26, RZ, RZ, UR5 ;  /* 0x00000005ff1a7e24 */ /* 0x000fe4000f8e00ff */
[----:B------:R-:W-:-:S07]  /*2a1b0*/  IMAD.U32 R27, RZ, RZ, UR6 ;  /* 0x00000006ff1b7e24 */ /* 0x000fce000f8e00ff */
.L_x_1966:
[----:B------:R1:W2:Y:S01]  /*2a1c0*/  LDL R2, [R1+0x4] ;  /* 0x0000040001027983 */ /* 0x0002a20000100800 */
[----:B------:R-:W3:Y:S01]  /*2a1d0*/  S2R R0, SR_TID.X ;  /* 0x0000000000007919 */ /* 0x000ee20000002100 */
[----:B------:R-:W-:Y:S05]  /*2a1e0*/  WARPSYNC.ALL ;  /* 0x0000000000007948 */ /* 0x000fea0003800000 */
[----:B---3--:R-:W-:Y:S01]  /*2a1f0*/  LOP3.LUT R0, R0, 0x1f, RZ, 0xc0, !PT ;  /* 0x0000001f00007812 */ /* 0x008fe200078ec0ff */
[----:B------:R-:W-:Y:S03]  /*2a200*/  BAR.SYNC.DEFER_BLOCKING 0x4, 0x180 ;  /* 0x0106000000007b1d */ /* 0x000fe60000010000 */
[----:B------:R-:W-:-:S13]  /*2a210*/  ISETP.NE.AND P0, PT, R0, RZ, PT ;  /* 0x000000ff0000720c */ /* 0x000fda0003f05270 */
[----:B------:R-:W-:Y:S01]  /*2a220*/  @!P0 MOV R0, 0x400 ;  /* 0x0000040000008802 */ /* 0x000fe20000000f00 */
[----:B--2---:R-:W2:Y:S03]  /*2a230*/  @!P0 S2R R2, SR_CgaCtaId ;  /* 0x0000000000028919 */ /* 0x004ea60000008800 */
[----:B--2---:R-:W-:Y:S01]  /*2a240*/  @!P0 LEA R16, R2, R0, 0x18 ;  /* 0x0000000002108211 */ /* 0x004fe200078ec0ff */
[----:B------:R1:W-:Y:S04]  /*2a250*/  @!P0 STL [R1+0x4], R2 ;  /* 0x0000040201008387 */ /* 0x0003e80000100800 */
[----:B------:R1:W-:Y:S01]  /*2a260*/  @!P0 STS.128 [R16+0x228d0], R24 ;  /* 0x0228d01810008388 */ /* 0x0003e20000000c00 */
[----:B------:R-:W-:Y:S06]  /*2a270*/  BAR.ARV 0x5, 0x180 ;  /* 0x0146000000007b1d */ /* 0x000fec0000002000 */
.L_x_1955:
[----:B------:R-:W-:Y:S02]  /*2a280*/  ULDC UR4, c[0x0][0xc3c] ;  /* 0x00030f0000047ab9 */ /* 0x000fe40000000800 */
[----:B---3--:R-:W-:-:S13]  /*2a290*/  ISETP.GE.AND P0, PT, R27, UR4, PT ;  /* 0x000000041b007c0c */ /* 0x008fda000bf06270 */
[----:B------:R-:W-:Y:S05]  /*2a2a0*/  @!P0 BRA `(.L_x_1967) ;  /* 0xffffff9000708947 */ /* 0x000fea000383ffff */
[----:B------:R-:W-:Y:S05]  /*2a2b0*/  BSYNC B7 ;  /* 0x0000000000077941 */ /* 0x000fea0003800000 */
.L_x_1833:
[----:B--2---:R-:W2:Y:S01]  /*2a2c0*/  LDL.LU R0, [R1+0x30] ;  /* 0x0000300001007983 */ /* 0x004ea20000300800 */
[----:B------:R-:W-:Y:S01]  /*2a2d0*/  BSSY B0, `(.L_x_1968) ;  /* 0x000000b000007945 */ /* 0x000fe20003800000 */
[----:B------:R-:W3:Y:S01]  /*2a2e0*/  S2R R5, SR_CgaCtaId ;  /* 0x0000000000057919 */ /* 0x000ee20000008800 */
[----:B--2---:R-:W-:-:S05]  /*2a2f0*/  VIADD R0, R0, 0x1 ;  /* 0x0000000100007836 */ /* 0x004fca0000000000 */
[----:B01----:R-:W-:-:S04]  /*2a300*/  LEA.HI R2, R0, R0, RZ, 0x1 ;  /* 0x0000000000027211 */ /* 0x003fc800078f08ff */
[----:B------:R-:W-:Y:S02]  /*2a310*/  LOP3.LUT R3, R2, 0xfffffffe, RZ, 0xc0, !PT ;  /* 0xfffffffe02037812 */ /* 0x000fe400078ec0ff */
[----:B------:R-:W-:-:S03]  /*2a320*/  MOV R2, 0x400 ;  /* 0x0000040000027802 */ /* 0x000fc60000000f00 */
[----:B------:R-:W-:Y:S01]  /*2a330*/  IMAD.IADD R0, R0, 0x1, -R3 ;  /* 0x0000000100007824 */ /* 0x000fe200078e0a03 */
[----:B---3--:R-:W-:-:S04]  /*2a340*/  LEA R4, R5, R2, 0x18 ;  /* 0x0000000205047211 */ /* 0x008fc800078ec0ff */
[----:B------:R-:W-:-:S04]  /*2a350*/  SHF.L.U32 R0, R0, 0x1f, RZ ;  /* 0x0000001f00007819 */ /* 0x000fc800000006ff */
[----:B------:R-:W0:Y:S02]  /*2a360*/  SYNCS.PHASECHK.TRANS64.TRYWAIT P0, [R4+URZ+0x22820], R0 ;  /* 0x02282000040075a7 */ /* 0x000e24000800017f */
[----:B0-----:R-:W-:Y:S05]  /*2a370*/  @!P0 BRA `(.L_x_1969) ;  /* 0x0000006000c08947 */ /* 0x001fea0003800000 */
.L_x_2214:
[----:B------:R-:W-:Y:S05]  /*2a380*/  BSYNC B0 ;  /* 0x0000000000007941 */ /* 0x000fea0003800000 */
.L_x_1968:
[----:B------:R-:W-:-:S03]  /*2a390*/  UMOV UR4, 0xffffffff ;  /* 0xffffffff00047882 */ /* 0x000fc60000000000 */
[----:B------:R-:W-:Y:S05]  /*2a3a0*/  BRA.DIV UR4, `(.L_x_1970) ;  /* 0x0000006204c87947 */ /* 0x000fea000b800000 */
[----:B0-----:R-:W0:Y:S02]  /*2a3b0*/  S2R R0, SR_TID.X ;  /* 0x0000000000007919 */ /* 0x001e240000002100 */
[----:B0-----:R-:W-:-:S04]  /*2a3c0*/  SHF.R.U32.HI R0, RZ, 0x5, R0 ;  /* 0x00000005ff007819 */ /* 0x001fc80000011600 */
[----:B------:R-:W-:-:S05]  /*2a3d0*/  LOP3.LUT R0, R0, 0x3, RZ, 0xc0, !PT ;  /* 0x0000000300007812 */ /* 0x000fca00078ec0ff */
[----:B------:R0:W1:Y:S02]  /*2a3e0*/  SHFL.IDX PT, R14, R0, RZ, 0x1f ;  /* 0x00001fff000e7589 */ /* 0x00006400000e0000 */
.L_x_2217:
[----:B-1----:R-:W-:-:S13]  /*2a3f0*/  ISETP.NE.AND P0, PT, R14, RZ, PT ;  /* 0x000000ff0e00720c */ /* 0x002fda0003f05270 */
[----:B------:R-:W-:Y:S05]  /*2a400*/  @P0 BRA `(.L_x_1581) ;  /* 0x0000000000a80947 */ /* 0x000fea0003800000 */
[----:B------:R-:W-:-:S03]  /*2a410*/  UMOV UR4, 0xffffffff ;  /* 0xffffffff00047882 */ /* 0x000fc60000000000 */
[----:B------:R-:W-:Y:S05]  /*2a420*/  BRA.DIV UR4, `(.L_x_1971) ;  /* 0x0000006204dc7947 */ /* 0x000fea000b800000 */
[----:B------:R-:W-:-:S13]  /*2a430*/  ELECT P6, URZ, PT ;  /* 0x00000000003f782f */ /* 0x000fda00038c0000 */
.L_x_2220:
[----:B------:R-:W-:Y:S05]  /*2a440*/  @!P6 BRA `(.L_x_1581) ;  /* 0x000000000098e947 */ /* 0x000fea0003800000 */
[----:B------:R-:W-:-:S06]  /*2a450*/  ULOP3.LUT UR4, UR36, 0x2, URZ, 0xfc, !UPT ;  /* 0x0000000224047892 */ /* 0x000fcc000f8efc3f */
[----:B0-----:R-:W-:-:S05]  /*2a460*/  IMAD.U32 R0, RZ, RZ, UR4 ;  /* 0x00000004ff007e24 */ /* 0x001fca000f8e00ff */
[----:B------:R-:W-:-:S13]  /*2a470*/  ISETP.NE.AND P0, PT, R0, 0x3, PT ;  /* 0x000000030000780c */ /* 0x000fda0003f05270 */
[----:B------:R-:W-:Y:S05]  /*2a480*/  @!P0 BRA `(.L_x_1972) ;  /* 0x0000000000048947 */ /* 0x000fea0003800000 */
[----:B------:R-:W-:Y:S01]  /*2a490*/  BPT.TRAP 0x1 ;  /* 0x000000040000795c */ /* 0x000fe20000300000 */
.L_x_1972:
[C---:B------:R-:W-:Y:S01]  /*2a4a0*/  IMAD R5, R19.reuse, 0x8, R4 ;  /* 0x0000000813057824 */ /* 0x040fe200078e0204 */
[----:B------:R-:W-:Y:S01]  /*2a4b0*/  SHF.L.U32 R0, R28, 0x1f, RZ ;  /* 0x0000001f1c007819 */ /* 0x000fe200000006ff */
[----:B------:R-:W-:-:S03]  /*2a4c0*/  VIADD R19, R19, 0x1 ;  /* 0x0000000113137836 */ /* 0x000fc60000000000 */
[----:B------:R-:W0:Y:S02]  /*2a4d0*/  SYNCS.PHASECHK.TRANS64.TRYWAIT P1, [R5+URZ+0x22840], R0 ;  /* 0x02284000050075a7 */ /* 0x000e24000802017f */
[----:B------:R-:W-:-:S04]  /*2a4e0*/  ISETP.NE.AND P2, PT, R19, 0x2, PT ;  /* 0x000000021300780c */ /* 0x000fc80003f45270 */
[----:B------:R-:W-:Y:S01]  /*2a4f0*/  SEL R3, RZ, 0x1, P2 ;  /* 0x00000001ff037807 */ /* 0x000fe20001000000 */
[----:B0-----:R-:W-:Y:S08]  /*2a500*/  @!P1 BRA `(.L_x_1973) ;  /* 0x0000006000c49947 */ /* 0x001ff00003800000 */
.L_x_2221:
[----:B------:R-:W-:Y:S02]  /*2a510*/  SEL R19, R19, RZ, P2 ;  /* 0x000000ff13137207 */ /* 0x000fe40001000000 */
[----:B------:R-:W-:Y:S01]  /*2a520*/  LOP3.LUT R2, R28, R3, RZ, 0x3c, !PT ;  /* 0x000000031c027212 */ /* 0x000fe200078e3cff */
[----:B------:R-:W-:Y:S06]  /*2a530*/  @!P0 BRA `(.L_x_1974) ;  /* 0x0000000000048947 */ /* 0x000fec0003800000 */
[----:B------:R-:W-:Y:S01]  /*2a540*/  BPT.TRAP 0x1 ;  /* 0x000000040000795c */ /* 0x000fe20000300000 */
.L_x_1974:
[----:B------:R-:W-:Y:S01]  /*2a550*/  IMAD R19, R19, 0x8, R4 ;  /* 0x0000000813137824 */ /* 0x000fe200078e0204 */
[----:B------:R-:W-:-:S04]  /*2a560*/  SHF.L.U32 R2, R2, 0x1f, RZ ;  /* 0x0000001f02027819 */ /* 0x000fc800000006ff */
[----:B------:R-:W1:Y:S02]  /*2a570*/  SYNCS.PHASECHK.TRANS64.TRYWAIT P1, [R19+URZ+0x22840], R2 ;  /* 0x02284002130075a7 */ /* 0x000e64000802017f */
[----:B-1----:R-:W-:Y:S05]  /*2a580*/  @!P1 BRA `(.L_x_1975) ;  /* 0x0000006000b89947 */ /* 0x002fea0003800000 */
.L_x_2222:
[----:B------:R-:W-:Y:S05]  /*2a590*/  @!P0 BRA `(.L_x_1976) ;  /* 0x0000000000048947 */ /* 0x000fea0003800000 */
[----:B------:R-:W-:Y:S01]  /*2a5a0*/  BPT.TRAP 0x1 ;  /* 0x000000040000795c */ /* 0x000fe20000300000 */
.L_x_1976:
[----:B------:R-:W2:Y:S02]  /*2a5b0*/  SYNCS.PHASECHK.TRANS64.TRYWAIT P1, [R5+URZ+0x22860], R0 ;  /* 0x02286000050075a7 */ /* 0x000ea4000802017f */
[----:B--2---:R-:W-:Y:S05]  /*2a5c0*/  @!P1 BRA `(.L_x_1977) ;  /* 0x0000006000bc9947 */ /* 0x004fea0003800000 */
.L_x_2223:
[----:B------:R-:W-:Y:S05]  /*2a5d0*/  @!P0 BRA `(.L_x_1978) ;  /* 0x0000000000048947 */ /* 0x000fea0003800000 */
[----:B------:R-:W-:Y:S01]  /*2a5e0*/  BPT.TRAP 0x1 ;  /* 0x000000040000795c */ /* 0x000fe20000300000 */
.L_x_1978:
[----:B------:R-:W3:Y:S02]  /*2a5f0*/  SYNCS.PHASECHK.TRANS64.TRYWAIT P1, [R19+URZ+0x22860], R2 ;  /* 0x02286002130075a7 */ /* 0x000ee4000802017f */
[----:B---3--:R-:W-:Y:S05]  /*2a600*/  @!P1 BRA `(.L_x_1979) ;  /* 0x0000006000c09947 */ /* 0x008fea0003800000 */
.L_x_2224:
[----:B------:R-:W-:Y:S05]  /*2a610*/  @!P0 BRA `(.L_x_1980) ;  /* 0x0000000000048947 */ /* 0x000fea0003800000 */
[----:B------:R-:W-:Y:S01]  /*2a620*/  BPT.TRAP 0x1 ;  /* 0x000000040000795c */ /* 0x000fe20000300000 */
.L_x_1980:
[----:B------:R-:W4:Y:S02]  /*2a630*/  SYNCS.PHASECHK.TRANS64.TRYWAIT P1, [R5+URZ+0x22880], R0 ;  /* 0x02288000050075a7 */ /* 0x000f24000802017f */
[----:B----4-:R-:W-:Y:S05]  /*2a640*/  @!P1 BRA `(.L_x_1981) ;  /* 0x0000006000c49947 */ /* 0x010fea0003800000 */
.L_x_2225:
[----:B------:R-:W-:Y:S05]  /*2a650*/  @!P0 BRA `(.L_x_1982) ;  /* 0x0000000000048947 */ /* 0x000fea0003800000 */
[----:B------:R-:W-:Y:S01]  /*2a660*/  BPT.TRAP 0x1 ;  /* 0x000000040000795c */ /* 0x000fe20000300000 */
.L_x_1982:
[----:B------:R0:W0:Y:S02]  /*2a670*/  SYNCS.PHASECHK.TRANS64.TRYWAIT P0, [R19+URZ+0x22880], R2 ;  /* 0x02288002130075a7 */ /* 0x000024000800017f */
[----:B0-----:R-:W-:Y:S05]  /*2a680*/  @!P0 NANOSLEEP.SYNCS 0x989680 ;  /* 0x009896800000895d */ /* 0x001fea0003900000 */
[----:B------:R-:W0:Y:S02]  /*2a690*/  @!P0 SYNCS.PHASECHK.TRANS64 P0, [R19+URZ+0x22880], R2 ;  /* 0x02288002130085a7 */ /* 0x000e24000800007f */
[----:B0-----:R-:W-:Y:S05]  /*2a6a0*/  @!P0 BRA `(.L_x_1982) ;  /* 0xfffffffc00f08947 */ /* 0x001fea000383ffff */
.L_x_1581:
[----:B------:R-:W-:Y:S05]  /*2a6b0*/  BSYNC B8 ;  /* 0x0000000000087941 */ /* 0x000fea0003800000 */
.L_x_1578:
[----:B------:R-:W-:Y:S05]  /*2a6c0*/  EXIT ;  /* 0x000000000000794d */ /* 0x000fea0003800000 */
.L_x_1607:
[----:B-1----:R1:W2:Y:S02]  /*2a6d0*/  SYNCS.PHASECHK.TRANS64.TRYWAIT P4, [R83+URZ+0x22890], R94 ;  /* 0x0228905e530075a7 */ /* 0x0022a4000808017f */
[----:B--2---:R-:W-:Y:S05]  /*2a6e0*/  @!P4 NANOSLEEP.SYNCS 0x989680 ;  /* 0x009896800000c95d */ /* 0x004fea0003900000 */
[----:B------:R-:W2:Y:S02]  /*2a6f0*/  @!P4 SYNCS.PHASECHK.TRANS64 P4, [R83+URZ+0x22890], R94 ;  /* 0x0228905e5300c5a7 */ /* 0x000ea4000808007f */
[----:B--2---:R-:W-:Y:S05]  /*2a700*/  @!P4 BRA `(.L_x_1607) ;  /* 0xfffffffc00f0c947 */ /* 0x004fea000383ffff */
[----:B------:R-:W-:Y:S05]  /*2a710*/  BRA `(.L_x_1983) ;  /* 0xfffffd8c00b87947 */ /* 0x000fea000383ffff */
.L_x_1608:
[----:B------:R-:W-:Y:S01]  /*2a720*/  BSSY B1, `(.L_x_1984) ;  /* 0x0000008000017945 */ /* 0x000fe20003800000 */
[----:B0-----:R-:W-:Y:S02]  /*2a730*/  IMAD.MOV.U32 R13, RZ, RZ, R14 ;  /* 0x000000ffff0d7224 */ /* 0x001fe400078e000e */
[----:B------:R-:W-:Y:S02]  /*2a740*/  IMAD.MOV.U32 R12, RZ, RZ, RZ ;  /* 0x000000ffff0c7224 */ /* 0x000fe400078e00ff */
[----:B------:R-:W-:Y:S02]  /*2a750*/  IMAD.MOV.U32 R11, RZ, RZ, 0x1e1f ;  /* 0x00001e1fff0b7424 */ /* 0x000fe400078e00ff */
[----:B------:R-:W-:-:S07]  /*2a760*/  IMAD.MOV.U32 R15, RZ, RZ, -0x1 ;  /* 0xffffffffff0f7424 */ /* 0x000fce00078e00ff */
[----:B-1----:R-:W-:Y:S05]  /*2a770*/  WARPSYNC.COLLECTIVE R15, `(.L_x_1985) ;  /* 0x000000000f087348 */ /* 0x002fea0003c00000 */
[----:B------:R0:W2:Y:S02]  /*2a780*/  SHFL.IDX P6, R14, R13, R12, R11 ;  /* 0x0000000c0d0e7389 */ /* 0x0000a400000c000b */
[----:B012---:R-:W-:Y:S01]  /*2a790*/  ENDCOLLECTIVE ;  /* 0x000000000000791b */ /* 0x007fe20003800000 */
.L_x_1985:
[----:B------:R-:W-:Y:S05]  /*2a7a0*/  BSYNC B1 ;  /* 0x0000000000017941 */ /* 0x000fea0003800000 */
.L_x_1984:
[----:B------:R-:W-:Y:S02]  /*2a7b0*/  IMAD.MOV.U32 R13, RZ, RZ, R98 ;  /* 0x000000ffff0d7224 */ /* 0x000fe400078e0062 */
[----:B------:R-:W-:Y:S02]  /*2a7c0*/  IMAD.MOV.U32 R12, RZ, RZ, RZ ;  /* 0x000000ffff0c7224 */ /* 0x000fe400078e00ff */
[----:B------:R-:W-:Y:S02]  /*2a7d0*/  IMAD.MOV.U32 R11, RZ, RZ, 0x1e1f ;  /* 0x00001e1fff0b7424 */ /* 0x000fe400078e00ff */
[----:B------:R-:W-:Y:S02]  /*2a7e0*/  IMAD.MOV.U32 R15, RZ, RZ, -0x1 ;  /* 0xffffffffff0f7424 */ /* 0x000fe400078e00ff */
[----:B------:R-:W-:-:S07]  /*2a7f0*/  IMAD.MOV.U32 R99, RZ, RZ, R14 ;  /* 0x000000ffff637224 */ /* 0x000fce00078e000e */
[----:B------:R-:W-:Y:S05]  /*2a800*/  WARPSYNC.COLLECTIVE R15, `(.L_x_1986) ;  /* 0x000000000f087348 */ /* 0x000fea0003c00000 */
[----:B------:R0:W1:Y:S02]  /*2a810*/  SHFL.IDX P6, R14, R13, R12, R11 ;  /* 0x0000000c0d0e7389 */ /* 0x00006400000c000b */
[----:B01----:R-:W-:Y:S01]  /*2a820*/  ENDCOLLECTIVE ;  /* 0x000000000000791b */ /* 0x003fe20003800000 */
.L_x_1986:
[----:B------:R-:W-:Y:S01]  /*2a830*/  IMAD.MOV.U32 R98, RZ, RZ, R14 ;  /* 0x000000ffff627224 */ /* 0x000fe200078e000e */
[----:B------:R-:W-:Y:S06]  /*2a840*/  BRA `(.L_x_1987) ;  /* 0xfffffd8c00807947 */ /* 0x000fec000383ffff */
.L_x_1636:
[----:B-1----:R1:W2:Y:S02]  /*2a850*/  SYNCS.PHASECHK.TRANS64.TRYWAIT P4, [R83+URZ+0x22890], R94 ;  /* 0x0228905e530075a7 */ /* 0x0022a4000808017f */
[----:B--2---:R-:W-:Y:S05]  /*2a860*/  @!P4 NANOSLEEP.SYNCS 0x989680 ;  /* 0x009896800000c95d */ /* 0x004fea0003900000 */
[----:B------:R-:W2:Y:S02]  /*2a870*/  @!P4 SYNCS.PHASECHK.TRANS64 P4, [R83+URZ+0x22890], R94 ;  /* 0x0228905e5300c5a7 */ /* 0x000ea4000808007f */
[----:B--2---:R-:W-:Y:S05]  /*2a880*/  @!P4 BRA `(.L_x_1636) ;  /* 0xfffffffc00f0c947 */ /* 0x004fea000383ffff */
[----:B------:R-:W-:Y:S05]  /*2a890*/  BRA `(.L_x_1988) ;  /* 0xfffffdbc00407947 */ /* 0x000fea000383ffff */
.L_x_1637:
        /* <DEDUP_REMOVED lines=8> */
.L_x_1990:
[----:B------:R-:W-:Y:S05]  /*2a920*/  BSYNC B1 ;  /* 0x0000000000017941 */ /* 0x000fea0003800000 */
.L_x_1989:
        /* <DEDUP_REMOVED lines=8> */
.L_x_1991:
[----:B------:R-:W-:Y:S01]  /*2a9b0*/  IMAD.MOV.U32 R101, RZ, RZ, R14 ;  /* 0x000000ffff657224 */ /* 0x000fe200078e000e */
[----:B------:R-:W-:Y:S06]  /*2a9c0*/  BRA `(.L_x_1992) ;  /* 0xfffffdbc00087947 */ /* 0x000fec000383ffff */
.L_x_1650:
[----:B0-----:R0:W1:Y:S02]  /*2a9d0*/  SYNCS.PHASECHK.TRANS64.TRYWAIT P2, [R83+URZ+0x22890], R94 ;  /* 0x0228905e530075a7 */ /* 0x001064000804017f */
[----:B-1----:R-:W-:Y:S05]  /*2a9e0*/  @!P2 NANOSLEEP.SYNCS 0x989680 ;  /* 0x009896800000a95d */ /* 0x002fea0003900000 */
[----:B------:R-:W1:Y:S02]  /*2a9f0*/  @!P2 SYNCS.PHASECHK.TRANS64 P2, [R83+URZ+0x22890], R94 ;  /* 0x0228905e5300a5a7 */ /* 0x000e64000804007f */
[----:B-1----:R-:W-:Y:S05]  /*2aa00*/  @!P2 BRA `(.L_x_1650) ;  /* 0xfffffffc00f0a947 */ /* 0x002fea000383ffff */
[----:B------:R-:W-:Y:S05]  /*2aa10*/  BRA `(.L_x_1993) ;  /* 0xfffffde8009c7947 */ /* 0x000fea000383ffff */
.L_x_1651:
[----:B------:R-:W-:Y:S01]  /*2aa20*/  BSSY B1, `(.L_x_1994) ;  /* 0x0000007000017945 */ /* 0x000fe20003800000 */
[----:B------:R-:W-:Y:S02]  /*2aa30*/  IMAD.MOV.U32 R12, RZ, RZ, RZ ;  /* 0x000000ffff0c7224 */ /* 0x000fe400078e00ff */
[----:B------:R-:W-:Y:S02]  /*2aa40*/  IMAD.MOV.U32 R11, RZ, RZ, 0x1e1f ;  /* 0x00001e1fff0b7424 */ /* 0x000fe400078e00ff */
[----:B------:R-:W-:-:S07]  /*2aa50*/  IMAD.MOV.U32 R15, RZ, RZ, -0x1 ;  /* 0xffffffffff0f7424 */ /* 0x000fce00078e00ff */
[----:B0-----:R-:W-:Y:S05]  /*2aa60*/  WARPSYNC.COLLECTIVE R15, `(.L_x_1995) ;  /* 0x000000000f087348 */ /* 0x001fea0003c00000 */
[----:B------:R1:W2:Y:S02]  /*2aa70*/  SHFL.IDX P6, R14, R13, R12, R11 ;  /* 0x0000000c0d0e7389 */ /* 0x0002a400000c000b */
[----:B012---:R-:W-:Y:S01]  /*2aa80*/  ENDCOLLECTIVE ;  /* 0x000000000000791b */ /* 0x007fe20003800000 */
.L_x_1995:
[----:B------:R-:W-:Y:S05]  /*2aa90*/  BSYNC B1 ;  /* 0x0000000000017941 */ /* 0x000fea0003800000 */
.L_x_1994:
        /* <DEDUP_REMOVED lines=8> */
.L_x_1996:
[----:B------:R-:W-:Y:S05]  /*2ab20*/  BRA `(.L_x_1997) ;  /* 0xfffffde800bc7947 */ /* 0x000fea000383ffff */
.L_x_1655:
[----:B0-----:R0:W2:Y:S02]  /*2ab30*/  SYNCS.PHASECHK.TRANS64.TRYWAIT P1, [R83+URZ+0x228b0], R94 ;  /* 0x0228b05e530075a7 */ /* 0x0010a4000802017f */
[----:B--2---:R-:W-:Y:S05]  /*2ab40*/  @!P1 NANOSLEEP.SYNCS 0x989680 ;  /* 0x009896800000995d */ /* 0x004fea0003900000 */
[----:B------:R-:W2:Y:S02]  /*2ab50*/  @!P1 SYNCS.PHASECHK.TRANS64 P1, [R83+URZ+0x228b0], R94 ;  /* 0x0228b05e530095a7 */ /* 0x000ea4000802007f */
[----:B--2---:R-:W-:Y:S05]  /*2ab60*/  @!P1 BRA `(.L_x_1655) ;  /* 0xfffffffc00f09947 */ /* 0x004fea000383ffff */
[----:B------:R-:W-:Y:S05]  /*2ab70*/  BRA `(.L_x_1998) ;  /* 0xfffffdec00847947 */ /* 0x000fea000383ffff */
.L_x_1675:
[----:B------:R-:W0:Y:S01]  /*2ab80*/  S2R R3, SR_TID.X ;  /* 0x0000000000037919 */ /* 0x000e220000002100 */
[----:B------:R-:W-:Y:S01]  /*2ab90*/  BSSY B0, `(.L_x_1999) ;  /* 0x000000c000007945 */ /* 0x000fe20003800000 */
[----:B------:R-:W-:Y:S02]  /*2aba0*/  IMAD.MOV.U32 R12, RZ, RZ, RZ ;  /* 0x000000ffff0c7224 */ /* 0x000fe400078e00ff */
[----:B------:R-:W-:Y:S02]  /*2abb0*/  IMAD.MOV.U32 R11, RZ, RZ, 0x1f ;  /* 0x0000001fff0b7424 */ /* 0x000fe400078e00ff */
        /* <DEDUP_REMOVED lines=9> */
.L_x_2000:
[----:B------:R-:W-:Y:S05]  /*2ac50*/  BSYNC B0 ;  /* 0x0000000000007941 */ /* 0x000fea0003800000 */
.L_x_1999:
[----:B------:R-:W-:Y:S01]  /*2ac60*/  IMAD.MOV.U32 R184, RZ, RZ, R14 ;  /* 0x000000ffffb87224 */ /* 0x000fe200078e000e */
[----:B------:R-:W-:Y:S06]  /*2ac70*/  BRA `(.L_x_2001) ;  /* 0xfffffdfc00d87947 */ /* 0x000fec000383ffff */
.L_x_1685:
[----:B------:R-:W-:Y:S01]  /*2ac80*/  BSSY B1, `(.L_x_2002) ;  /* 0x0000007000017945 */ /* 0x000fe20003800000 */
[----:B------:R-:W-:Y:S02]  /*2ac90*/  IMAD.MOV.U32 R12, RZ, RZ, RZ ;  /* 0x000000ffff0c7224 */ /* 0x000fe400078e00ff */
[----:B------:R-:W-:Y:S02]  /*2aca0*/  IMAD.MOV.U32 R11, RZ, RZ, 0x1e1f ;  /* 0x00001e1fff0b7424 */ /* 0x000fe400078e00ff */
[----:B------:R-:W-:-:S07]  /*2acb0*/  IMAD.MOV.U32 R15, RZ, RZ, -0x1 ;  /* 0xffffffffff0f7424 */ /* 0x000fce00078e00ff */
[----:B------:R-:W-:Y:S05]  /*2acc0*/  WARPSYNC.COLLECTIVE R15, `(.L_x_2003) ;  /* 0x000000000f087348 */ /* 0x000fea0003c00000 */
[----:B------:R0:W1:Y:S02]  /*2acd0*/  SHFL.IDX P6, R14, R13, R12, R11 ;  /* 0x0000000c0d0e7389 */ /* 0x00006400000c000b */
[----:B01----:R-:W-:Y:S01]  /*2ace0*/  ENDCOLLECTIVE ;  /* 0x000000000000791b */ /* 0x003fe20003800000 */
.L_x_2003:
[----:B------:R-:W-:Y:S05]  /*2acf0*/  BSYNC B1 ;  /* 0x0000000000017941 */ /* 0x000fea0003800000 */
.L_x_2002:
        /* <DEDUP_REMOVED lines=8> */
.L_x_2004:
[----:B------:R-:W-:Y:S02]  /*2ad80*/  IMAD.MOV.U32 R13, RZ, RZ, R3 ;  /* 0x000000ffff0d7224 */ /* 0x000fe400078e0003 */
[----:B------:R-:W-:-:S07]  /*2ad90*/  IMAD.MOV.U32 R6, RZ, RZ, R14 ;  /* 0x000000ffff067224 */ /* 0x000fce00078e000e */
[----:B------:R-:W-:Y:S05]  /*2ada0*/  WARPSYNC.COLLECTIVE R15, `(.L_x_2005) ;  /* 0x000000000f087348 */ /* 0x000fea0003c00000 */
[----:B------:R0:W1:Y:S02]  /*2adb0*/  SHFL.IDX P6, R14, R13, R12, R11 ;  /* 0x0000000c0d0e7389 */ /* 0x00006400000c000b */
[----:B01----:R-:W-:Y:S01]  /*2adc0*/  ENDCOLLECTIVE ;  /* 0x000000000000791b */ /* 0x003fe20003800000 */
.L_x_2005:
[----:B------:R-:W-:Y:S02]  /*2add0*/  IMAD.MOV.U32 R13, RZ, RZ, R38 ;  /* 0x000000ffff0d7224 */ /* 0x000fe400078e0026 */
[----:B------:R-:W-:-:S07]  /*2ade0*/  IMAD.MOV.U32 R3, RZ, RZ, R14 ;  /* 0x000000ffff037224 */ /* 0x000fce00078e000e */
[----:B------:R-:W-:Y:S05]  /*2adf0*/  WARPSYNC.COLLECTIVE R15, `(.L_x_2006) ;  /* 0x000000000f087348 */ /* 0x000fea0003c00000 */
[----:B------:R0:W1:Y:S02]  /*2ae00*/  SHFL.IDX P6, R14, R13, R12, R11 ;  /* 0x0000000c0d0e7389 */ /* 0x00006400000c000b */
[----:B01----:R-:W-:Y:S01]  /*2ae10*/  ENDCOLLECTIVE ;  /* 0x000000000000791b */ /* 0x003fe20003800000 */
.L_x_2006:
[----:B------:R-:W-:Y:S01]  /*2ae20*/  IMAD.MOV.U32 R38, RZ, RZ, R14 ;  /* 0x000000ffff267224 */ /* 0x000fe200078e000e */
[----:B------:R-:W-:Y:S06]  /*2ae30*/  BRA `(.L_x_2007) ;  /* 0xfffffe0400247947 */ /* 0x000fec000383ffff */
.L_x_1689:
[----:B0-----:R0:W2:Y:S02]  /*2ae40*/  SYNCS.PHASECHK.TRANS64.TRYWAIT P0, [R16+URZ+0x22800], R5 ;  /* 0x02280005100075a7 */ /* 0x0010a4000800017f */
[----:B--2---:R-:W-:Y:S05]  /*2ae50*/  @!P0 NANOSLEEP.SYNCS 0x989680 ;  /* 0x009896800000895d */ /* 0x004fea0003900000 */
[----:B------:R-:W2:Y:S02]  /*2ae60*/  @!P0 SYNCS.PHASECHK.TRANS64 P0, [R16+URZ+0x22800], R5 ;  /* 0x02280005100085a7 */ /* 0x000ea4000800007f */
[----:B--2---:R-:W-:Y:S05]  /*2ae70*/  @!P0 BRA `(.L_x_1689) ;  /* 0xfffffffc00f08947 */ /* 0x004fea000383ffff */
[----:B------:R-:W-:Y:S05]  /*2ae80*/  BRA `(.L_x_2008) ;  /* 0xfffffe0800707947 */ /* 0x000fea000383ffff */
.L_x_1701:
[----:B------:R-:W-:Y:S01]  /*2ae90*/  BSSY B1, `(.L_x_2009) ;  /* 0x0000007000017945 */ /* 0x000fe20003800000 */
[----:B------:R-:W-:Y:S02]  /*2aea0*/  IMAD.MOV.U32 R12, RZ, RZ, RZ ;  /* 0x000000ffff0c7224 */ /* 0x000fe400078e00ff */
[----:B------:R-:W-:Y:S02]  /*2aeb0*/  IMAD.MOV.U32 R11, RZ, RZ, 0x1e1f ;  /* 0x00001e1fff0b7424 */ /* 0x000fe400078e00ff */
[----:B------:R-:W-:-:S07]  /*2aec0*/  IMAD.MOV.U32 R15, RZ, RZ, -0x1 ;  /* 0xffffffffff0f7424 */ /* 0x000fce00078e00ff */
[----:B------:R-:W-:Y:S05]  /*2aed0*/  WARPSYNC.COLLECTIVE R15, `(.L_x_2010) ;  /* 0x000000000f087348 */ /* 0x000fea0003c00000 */
[----:B------:R0:W1:Y:S02]  /*2aee0*/  SHFL.IDX P6, R14, R13, R12, R11 ;  /* 0x0000000c0d0e7389 */ /* 0x00006400000c000b */
[----:B01----:R-:W-:Y:S01]  /*2aef0*/  ENDCOLLECTIVE ;  /* 0x000000000000791b */ /* 0x003fe20003800000 */
.L_x_2010:
[----:B------:R-:W-:Y:S05]  /*2af00*/  BSYNC B1 ;  /* 0x0000000000017941 */ /* 0x000fea0003800000 */
.L_x_2009:
        /* <DEDUP_REMOVED lines=8> */
.L_x_2011:
[----:B------:R-:W-:Y:S02]  /*2af90*/  IMAD.MOV.U32 R13, RZ, RZ, R3 ;  /* 0x000000ffff0d7224 */ /* 0x000fe400078e0003 */
[----:B------:R-:W-:-:S07]  /*2afa0*/  IMAD.MOV.U32 R37, RZ, RZ, R14 ;  /* 0x000000ffff257224 */ /* 0x000fce00078e000e */
[----:B------:R-:W-:Y:S05]  /*2afb0*/  WARPSYNC.COLLECTIVE R15, `(.L_x_2012) ;  /* 0x000000000f087348 */ /* 0x000fea0003c00000 */
[----:B------:R0:W1:Y:S02]  /*2afc0*/  SHFL.IDX P6, R14, R13, R12, R11 ;  /* 0x0000000c0d0e7389 */ /* 0x00006400000c000b */
[----:B01----:R-:W-:Y:S01]  /*2afd0*/  ENDCOLLECTIVE ;  /* 0x000000000000791b */ /* 0x003fe20003800000 */
.L_x_2012:
[----:B------:R-:W-:Y:S02]  /*2afe0*/  IMAD.MOV.U32 R13, RZ, RZ, R39 ;  /* 0x000000ffff0d7224 */ /* 0x000fe400078e0027 */
[----:B------:R-:W-:-:S07]  /*2aff0*/  IMAD.MOV.U32 R3, RZ, RZ, R14 ;  /* 0x000000ffff037224 */ /* 0x000fce00078e000e */
[----:B------:R-:W-:Y:S05]  /*2b000*/  WARPSYNC.COLLECTIVE R15, `(.L_x_2013) ;  /* 0x000000000f087348 */ /* 0x000fea0003c00000 */
[----:B------:R0:W1:Y:S02]  /*2b010*/  SHFL.IDX P6, R14, R13, R12, R11 ;  /* 0x0000000c0d0e7389 */ /* 0x00006400000c000b */
[----:B01----:R-:W-:Y:S01]  /*2b020*/  ENDCOLLECTIVE ;  /* 0x000000000000791b */ /* 0x003fe20003800000 */
.L_x_2013:
[----:B------:R-:W-:Y:S01]  /*2b030*/  IMAD.MOV.U32 R39, RZ, RZ, R14 ;  /* 0x000000ffff277224 */ /* 0x000fe200078e000e */
[----:B------:R-:W-:Y:S06]  /*2b040*/  BRA `(.L_x_2014) ;  /* 0xfffffe38002c7947 */ /* 0x000fec000383ffff */
.L_x_1705:
[----:B0-----:R0:W3:Y:S02]  /*2b050*/  SYNCS.PHASECHK.TRANS64.TRYWAIT P0, [R16+URZ+0x22800], R21 ;  /* 0x02280015100075a7 */ /* 0x0010e4000800017f */
[----:B---3--:R-:W-:Y:S05]  /*2b060*/  @!P0 NANOSLEEP.SYNCS 0x989680 ;  /* 0x009896800000895d */ /* 0x008fea0003900000 */
[----:B------:R-:W3:Y:S02]  /*2b070*/  @!P0 SYNCS.PHASECHK.TRANS64 P0, [R16+URZ+0x22800], R21 ;  /* 0x02280015100085a7 */ /* 0x000ee4000800007f */
[----:B---3--:R-:W-:Y:S05]  /*2b080*/  @!P0 BRA `(.L_x_1705) ;  /* 0xfffffffc00f08947 */ /* 0x008fea000383ffff */
[----:B------:R-:W-:Y:S05]  /*2b090*/  BRA `(.L_x_2015) ;  /* 0xfffffe3c00287947 */ /* 0x000fea000383ffff */
.L_x_1713:
[----:B-1----:R1:W3:Y:S02]  /*2b0a0*/  SYNCS.PHASECHK.TRANS64.TRYWAIT P1, [R3+URZ+0x22830], R0 ;  /* 0x02283000030075a7 */ /* 0x0022e4000802017f */
[----:B---3--:R-:W-:Y:S05]  /*2b0b0*/  @!P1 NANOSLEEP.SYNCS 0x989680 ;  /* 0x009896800000995d */ /* 0x008fea0003900000 */
[----:B------:R-:W3:Y:S02]  /*2b0c0*/  @!P1 SYNCS.PHASECHK.TRANS64 P1, [R3+URZ+0x22830], R0 ;  /* 0x02283000030095a7 */ /* 0x000ee4000802007f */
[----:B---3--:R-:W-:Y:S05]  /*2b0d0*/  @!P1 BRA `(.L_x_1713) ;  /* 0xfffffffc00f09947 */ /* 0x008fea000383ffff */
[----:B------:R-:W-:Y:S05]  /*2b0e0*/  BRA `(.L_x_1712) ;  /* 0xfffffe6c00587947 */ /* 0x000fea000383ffff */
.L_x_1732:
[----:B-1----:R1:W2:Y:S02]  /*2b0f0*/  SYNCS.PHASECHK.TRANS64.TRYWAIT P2, [R9+URZ+0x22830], R8 ;  /* 0x02283008090075a7 */ /* 0x0022a4000804017f */
[----:B--2---:R-:W-:Y:S05]  /*2b100*/  @!P2 NANOSLEEP.SYNCS 0x989680 ;  /* 0x009896800000a95d */ /* 0x004fea0003900000 */
[----:B------:R-:W2:Y:S02]  /*2b110*/  @!P2 SYNCS.PHASECHK.TRANS64 P2, [R9+URZ+0x22830], R8 ;  /* 0x022830080900a5a7 */ /* 0x000ea4000804007f */
[----:B--2---:R-:W-:Y:S05]  /*2b120*/  @!P2 BRA `(.L_x_1732) ;  /* 0xfffffffc00f0a947 */ /* 0x004fea000383ffff */
[----:B------:R-:W-:Y:S05]  /*2b130*/  BRA `(.L_x_1731) ;  /* 0xfffffea0005c7947 */ /* 0x000fea000383ffff */
.L_x_1736:
[----:B-1----:R1:W2:Y:S02]  /*2b140*/  SYNCS.PHASECHK.TRANS64.TRYWAIT P1, [R9+URZ+0x22850], R8 ;  /* 0x02285008090075a7 */ /* 0x0022a4000802017f */
[----:B--2---:R-:W-:Y:S05]  /*2b150*/  @!P1 NANOSLEEP.SYNCS 0x989680 ;  /* 0x009896800000995d */ /* 0x004fea0003900000 */
[----:B------:R-:W2:Y:S02]  /*2b160*/  @!P1 SYNCS.PHASECHK.TRANS64 P1, [R9+URZ+0x22850], R8 ;  /* 0x02285008090095a7 */ /* 0x000ea4000802007f */
[----:B--2---:R-:W-:Y:S05]  /*2b170*/  @!P1 BRA `(.L_x_1736) ;  /* 0xfffffffc00f09947 */ /* 0x004fea000383ffff */
[----:B------:R-:W-:Y:S05]  /*2b180*/  BRA `(.L_x_1733) ;  /* 0xfffffea4002c7947 */ /* 0x000fea000383ffff */
.L_x_1757:
[----:B-1----:R1:W2:Y:S02]  /*2b190*/  SYNCS.PHASECHK.TRANS64.TRYWAIT P2, [R3+URZ+0x22830], R8 ;  /* 0x02283008030075a7 */ /* 0x0022a4000804017f */
[----:B--2---:R-:W-:Y:S05]  /*2b1a0*/  @!P2 NANOSLEEP.SYNCS 0x989680 ;  /* 0x009896800000a95d */ /* 0x004fea0003900000 */
[----:B------:R-:W2:Y:S02]  /*2b1b0*/  @!P2 SYNCS.PHASECHK.TRANS64 P2, [R3+URZ+0x22830], R8 ;  /* 0x022830080300a5a7 */ /* 0x000ea4000804007f */
[----:B--2---:R-:W-:Y:S05]  /*2b1c0*/  @!P2 BRA `(.L_x_1757) ;  /* 0xfffffffc00f0a947 */ /* 0x004fea000383ffff */
[----:B------:R-:W-:Y:S05]  /*2b1d0*/  BRA `(.L_x_1756) ;  /* 0xfffffed400147947 */ /* 0x000fea000383ffff */
.L_x_1761:
[----:B-1----:R1:W2:Y:S02]  /*2b1e0*/  SYNCS.PHASECHK.TRANS64.TRYWAIT P1, [R5+URZ+0x22850], R3 ;  /* 0x02285003050075a7 */ /* 0x0022a4000802017f */
[----:B--2---:R-:W-:Y:S05]  /*2b1f0*/  @!P1 NANOSLEEP.SYNCS 0x989680 ;  /* 0x009896800000995d */ /* 0x004fea0003900000 */
[----:B------:R-:W2:Y:S02]  /*2b200*/  @!P1 SYNCS.PHASECHK.TRANS64 P1, [R5+URZ+0x22850], R3 ;  /* 0x02285003050095a7 */ /* 0x000ea4000802007f */
[----:B--2---:R-:W-:Y:S05]  /*2b210*/  @!P1 BRA `(.L_x_1761) ;  /* 0xfffffffc00f09947 */ /* 0x004fea000383ffff */
[----:B------:R-:W-:Y:S05]  /*2b220*/  BRA `(.L_x_1758) ;  /* 0xfffffed400f07947 */ /* 0x000fea000383ffff */
.L_x_1770:
[----:B-1----:R1:W2:Y:S02]  /*2b230*/  SYNCS.PHASECHK.TRANS64.TRYWAIT P2, [R3+URZ+0x22830], R8 ;  /* 0x02283008030075a7 */ /* 0x0022a4000804017f */
[----:B--2---:R-:W-:Y:S05]  /*2b240*/  @!P2 NANOSLEEP.SYNCS 0x989680 ;  /* 0x009896800000a95d */ /* 0x004fea0003900000 */
[----:B------:R-:W2:Y:S02]  /*2b250*/  @!P2 SYNCS.PHASECHK.TRANS64 P2, [R3+URZ+0x22830], R8 ;  /* 0x022830080300a5a7 */ /* 0x000ea4000804007f */
[----:B--2---:R-:W-:Y:S05]  /*2b260*/  @!P2 BRA `(.L_x_1770) ;  /* 0xfffffffc00f0a947 */ /* 0x004fea000383ffff */
[----:B------:R-:W-:Y:S05]  /*2b270*/  BRA `(.L_x_1769) ;  /* 0xfffffef000ec7947 */ /* 0x000fea000383ffff */
.L_x_1774:
[----:B-1----:R1:W2:Y:S02]  /*2b280*/  SYNCS.PHASECHK.TRANS64.TRYWAIT P1, [R5+URZ+0x22850], R3 ;  /* 0x02285003050075a7 */ /* 0x0022a4000802017f */
[----:B--2---:R-:W-:Y:S05]  /*2b290*/  @!P1 NANOSLEEP.SYNCS 0x989680 ;  /* 0x009896800000995d */ /* 0x004fea0003900000 */
[----:B------:R-:W2:Y:S02]  /*2b2a0*/  @!P1 SYNCS.PHASECHK.TRANS64 P1, [R5+URZ+0x22850], R3 ;  /* 0x02285003050095a7 */ /* 0x000ea4000802007f */
[----:B--2---:R-:W-:Y:S05]  /*2b2b0*/  @!P1 BRA `(.L_x_1774) ;  /* 0xfffffffc00f09947 */ /* 0x004fea000383ffff */
[----:B------:R-:W-:Y:S05]  /*2b2c0*/  BRA `(.L_x_1771) ;  /* 0xfffffef400c87947 */ /* 0x000fea000383ffff */
.L_x_1789:
[----:B-1----:R1:W2:Y:S02]  /*2b2d0*/  SYNCS.PHASECHK.TRANS64.TRYWAIT P1, [R14+URZ+0x22850], R7 ;  /* 0x022850070e0075a7 */ /* 0x0022a4000802017f */
[----:B--2---:R-:W-:Y:S05]  /*2b2e0*/  @!P1 NANOSLEEP.SYNCS 0x989680 ;  /* 0x009896800000995d */ /* 0x004fea0003900000 */
[----:B------:R-:W2:Y:S02]  /*2b2f0*/  @!P1 SYNCS.PHASECHK.TRANS64 P1, [R14+URZ+0x22850], R7 ;  /* 0x022850070e0095a7 */ /* 0x000ea4000802007f */
[----:B--2---:R-:W-:Y:S05]  /*2b300*/  @!P1 BRA `(.L_x_1789) ;  /* 0xfffffffc00f09947 */ /* 0x004fea000383ffff */
[----:B------:R-:W-:Y:S05]  /*2b310*/  BRA `(.L_x_1788) ;  /* 0xffffff2000d87947 */ /* 0x000fea000383ffff */
.L_x_1793:
[----:B------:R-:W-:Y:S01]  /*2b320*/  SEL R73, R43, R12, P0 ;  /* 0x0000000c2b497207 */ /* 0x000fe20000000000 */
[----:B------:R-:W-:Y:S01]  /*2b330*/  IMAD.MOV.U32 R11, RZ, RZ, 0x1c1f ;  /* 0x00001c1fff0b7424 */ /* 0x000fe200078e00ff */
[----:B------:R-:W-:Y:S01]  /*2b340*/  SEL R20, R12, R43, P0 ;  /* 0x0000002b0c147207 */ /* 0x000fe20000000000 */
[----:B------:R-:W-:Y:S01]  /*2b350*/  IMAD.MOV.U32 R12, RZ, RZ, R4 ;  /* 0x000000ffff0c7224 */ /* 0x000fe200078e0004 */
[----:B------:R-:W-:Y:S01]  /*2b360*/  LOP3.LUT R25, R4, 0x2, RZ, 0x3c, !PT ;  /* 0x0000000204197812 */ /* 0x000fe200078e3cff */
[----:B------:R-:W-:Y:S01]  /*2b370*/  IMAD.MOV.U32 R15, RZ, RZ, -0x1 ;  /* 0xffffffffff0f7424 */ /* 0x000fe200078e00ff */
[----:B------:R-:W-:Y:S02]  /*2b380*/  SEL R47, R96, R97, P0 ;  /* 0x00000061602f7207 */ /* 0x000fe40000000000 */
[----:B------:R-:W-:-:S07]  /*2b390*/  SEL R10, R97, R96, P0 ;  /* 0x00000060610a7207 */ /* 0x000fce0000000000 */
[----:B-12---:R-:W-:Y:S05]  /*2b3a0*/  WARPSYNC.COLLECTIVE R15, `(.L_x_2016) ;  /* 0x000000000f087348 */ /* 0x006fea0003c00000 */
[----:B------:R0:W3:Y:S02]  /*2b3b0*/  SHFL.IDX P6, R14, R13, R12, R11 ;  /* 0x0000000c0d0e7389 */ /* 0x0000e400000c000b */
[----:B0123--:R-:W-:Y:S01]  /*2b3c0*/  ENDCOLLECTIVE ;  /* 0x000000000000791b */ /* 0x00ffe20003800000 */
.L_x_2016:
        /* <DEDUP_REMOVED lines=18> */
.L_x_2017:
        /* <DEDUP_REMOVED lines=19> */
.L_x_2018:
        /* <DEDUP_REMOVED lines=18> */
.L_x_2019:
        /* <DEDUP_REMOVED lines=19> */
.L_x_2020:
        /* <DEDUP_REMOVED lines=9> */
[----:B------:R-:W-:-:S07]  /*2b900*/  IMAD.MOV.U32 R108, RZ, RZ, R14 ;  /* 0x000000ffff6c7224 */ /* 0x000fce00078e000e */
[----:B------:R-:W-:Y:S05]  /*2b910*/  WARPSYNC.COLLECTIVE R15, `(.L_x_2021) ;  /* 0x000000000f087348 */ /* 0x000fea0003c00000 */
[----:B------:R0:W1:Y:S02]  /*2b920*/  SHFL.IDX P6, R14, R13, R12, R11 ;  /* 0x0000000c0d0e7389 */ /* 0x00006400000c000b */
[----:B01----:R-:W-:Y:S01]  /*2b930*/  ENDCOLLECTIVE ;  /* 0x000000000000791b */ /* 0x003fe20003800000 */
.L_x_2021:
[----:B------:R-:W-:Y:S02]  /*2b940*/  IMAD.MOV.U32 R13, RZ, RZ, R20 ;  /* 0x000000ffff0d7224 */ /* 0x000fe400078e0014 */
[----:B------:R-:W-:Y:S02]  /*2b950*/  IMAD.MOV.U32 R12, RZ, RZ, R25 ;  /* 0x000000ffff0c7224 */ /* 0x000fe400078e0019 */
[----:B------:R-:W-:-:S07]  /*2b960*/  IMAD.MOV.U32 R78, RZ, RZ, R14 ;  /* 0x000000ffff4e7224 */ /* 0x000fce00078e000e */
[----:B------:R-:W-:Y:S05]  /*2b970*/  WARPSYNC.COLLECTIVE R15, `(.L_x_2022) ;  /* 0x000000000f087348 */ /* 0x000fea0003c00000 */
[----:B------:R0:W1:Y:S02]  /*2b980*/  SHFL.IDX P6, R14, R13, R12, R11 ;  /* 0x0000000c0d0e7389 */ /* 0x00006400000c000b */
[----:B01----:R-:W-:Y:S01]  /*2b990*/  ENDCOLLECTIVE ;  /* 0x000000000000791b */ /* 0x003fe20003800000 */
.L_x_2022:
[----:B------:R-:W-:Y:S02]  /*2b9a0*/  IMAD.MOV.U32 R13, RZ, RZ, R10 ;  /* 0x000000ffff0d7224 */ /* 0x000fe400078e000a */
[----:B------:R-:W-:-:S07]  /*2b9b0*/  IMAD.MOV.U32 R20, RZ, RZ, R14 ;  /* 0x000000ffff147224 */ /* 0x000fce00078e000e */
[----:B------:R-:W-:Y:S05]  /*2b9c0*/  WARPSYNC.COLLECTIVE R15, `(.L_x_2023) ;  /* 0x000000000f087348 */ /* 0x000fea0003c00000 */
[----:B------:R0:W1:Y:S02]  /*2b9d0*/  SHFL.IDX P6, R14, R13, R12, R11 ;  /* 0x0000000c0d0e7389 */ /* 0x00006400000c000b */
[----:B01----:R-:W-:Y:S01]  /*2b9e0*/  ENDCOLLECTIVE ;  /* 0x000000000000791b */ /* 0x003fe20003800000 */
.L_x_2023:
[----:B------:R-:W-:Y:S01]  /*2b9f0*/  SEL R93, R108, R20, P0 ;  /* 0x000000146c5d7207 */ /* 0x000fe20000000000 */
[----:B------:R-:W-:Y:S01]  /*2ba00*/  IMAD.MOV.U32 R13, RZ, RZ, R76 ;  /* 0x000000ffff0d7224 */ /* 0x000fe200078e004c */
[----:B------:R-:W-:Y:S01]  /*2ba10*/  SEL R76, R20, R108, P0 ;  /* 0x0000006c144c7207 */ /* 0x000fe20000000000 */
[----:B------:R-:W-:Y:S02]  /*2ba20*/  IMAD.MOV.U32 R12, RZ, RZ, R4 ;  /* 0x000000ffff0c7224 */ /* 0x000fe400078e0004 */
[----:B------:R-:W-:-:S07]  /*2ba30*/  IMAD.MOV.U32 R10, RZ, RZ, R14 ;  /* 0x000000ffff0a7224 */ /* 0x000fce00078e000e */
[----:B------:R-:W-:Y:S05]  /*2ba40*/  WARPSYNC.COLLECTIVE R15, `(.L_x_2024) ;  /* 0x000000000f087348 */ /* 0x000fea0003c00000 */
[----:B------:R0:W1:Y:S02]  /*2ba50*/  SHFL.IDX P6, R14, R13, R12, R11 ;  /* 0x0000000c0d0e7389 */ /* 0x00006400000c000b */
[----:B01----:R-:W-:Y:S01]  /*2ba60*/  ENDCOLLECTIVE ;  /* 0x000000000000791b */ /* 0x003fe20003800000 */
.L_x_2024:
[----:B------:R-:W-:Y:S01]  /*2ba70*/  SEL R94, R78, R10, P0 ;  /* 0x0000000a4e5e7207 */ /* 0x000fe20000000000 */
[----:B------:R-:W-:Y:S02]  /*2ba80*/  IMAD.MOV.U32 R13, RZ, RZ, R70 ;  /* 0x000000ffff0d7224 */ /* 0x000fe400078e0046 */
[----:B------:R-:W-:-:S07]  /*2ba90*/  IMAD.MOV.U32 R47, RZ, RZ, R14 ;  /* 0x000000ffff2f7224 */ /* 0x000fce00078e000e */
[----:B------:R-:W-:Y:S05]  /*2baa0*/  WARPSYNC.COLLECTIVE R15, `(.L_x_2025) ;  /* 0x000000000f087348 */ /* 0x000fea0003c00000 */
[----:B------:R0:W1:Y:S02]  /*2bab0*/  SHFL.IDX P6, R14, R13, R12, R11 ;  /* 0x0000000c0d0e7389 */ /* 0x00006400000c000b */
[----:B01----:R-:W-:Y:S01]  /*2bac0*/  ENDCOLLECTIVE ;  /* 0x000000000000791b */ /* 0x003fe20003800000 */
.L_x_2025:
[----:B------:R-:W-:Y:S02]  /*2bad0*/  IMAD.MOV.U32 R13, RZ, RZ, R33 ;  /* 0x000000ffff0d7224 */ /* 0x000fe400078e0021 */
[----:B------:R-:W-:Y:S02]  /*2bae0*/  IMAD.MOV.U32 R12, RZ, RZ, R25 ;  /* 0x000000ffff0c7224 */ /* 0x000fe400078e0019 */
[----:B------:R-:W-:-:S07]  /*2baf0*/  IMAD.MOV.U32 R3, RZ, RZ, R14 ;  /* 0x000000ffff037224 */ /* 0x000fce00078e000e */
[----:B------:R-:W-:Y:S05]  /*2bb00*/  WARPSYNC.COLLECTIVE R15, `(.L_x_2026) ;  /* 0x000000000f087348 */ /* 0x000fea0003c00000 */
[----:B------:R0:W1:Y:S02]  /*2bb10*/  SHFL.IDX P6, R14, R13, R12, R11 ;  /* 0x0000000c0d0e7389 */ /* 0x00006400000c000b */
[----:B01----:R-:W-:Y:S01]  /*2bb20*/  ENDCOLLECTIVE ;  /* 0x000000000000791b */ /* 0x003fe20003800000 */
.L_x_2026:
[----:B------:R-:W-:Y:S02]  /*2bb30*/  IMAD.MOV.U32 R13, RZ, RZ, R29 ;  /* 0x000000ffff0d7224 */ /* 0x000fe400078e001d */
[----:B------:R-:W-:-:S07]  /*2bb40*/  IMAD.MOV.U32 R0, RZ, RZ, R14 ;  /* 0x000000ffff007224 */ /* 0x000fce00078e000e */
[----:B------:R-:W-:Y:S05]  /*2bb50*/  WARPSYNC.COLLECTIVE R15, `(.L_x_2027) ;  /* 0x000000000f087348 */ /* 0x000fea0003c00000 */
[----:B------:R0:W1:Y:S02]  /*2bb60*/  SHFL.IDX P6, R14, R13, R12, R11 ;  /* 0x0000000c0d0e7389 */ /* 0x00006400000c000b */
[----:B01----:R-:W-:Y:S01]  /*2bb70*/  ENDCOLLECTIVE ;  /* 0x000000000000791b */ /* 0x003fe20003800000 */
.L_x_2027:
[----:B------:R-:W-:Y:S01]  /*2bb80*/  IMAD.MOV.U32 R13, RZ, RZ, R77 ;  /* 0x000000ffff0d7224 */ /* 0x000fe200078e004d */
        /* <DEDUP_REMOVED lines=8> */
.L_x_2028:
[----:B------:R-:W-:Y:S02]  /*2bc10*/  SEL R2, R3, R33, P0 ;  /* 0x0000002103027207 */ /* 0x000fe40000000000 */
[----:B------:R-:W-:Y:S01]  /*2bc20*/  SEL R3, R33, R3, P0 ;  /* 0x0000000321037207 */ /* 0x000fe20000000000 */
[----:B------:R-:W-:Y:S02]  /*2bc30*/  IMAD.MOV.U32 R13, RZ, RZ, R72 ;  /* 0x000000ffff0d7224 */ /* 0x000fe400078e0048 */
[----:B------:R-:W-:-:S07]  /*2bc40*/  IMAD.MOV.U32 R96, RZ, RZ, R14 ;  /* 0x000000ffff607224 */ /* 0x000fce00078e000e */
[----:B------:R-:W-:Y:S05]  /*2bc50*/  WARPSYNC.COLLECTIVE R15, `(.L_x_2029) ;  /* 0x000000000f087348 */ /* 0x000fea0003c00000 */
[----:B------:R0:W1:Y:S02]  /*2bc60*/  SHFL.IDX P6, R14, R13, R12, R11 ;  /* 0x0000000c0d0e7389 */ /* 0x00006400000c000b */
[----:B01----:R-:W-:Y:S01]  /*2bc70*/  ENDCOLLECTIVE ;  /* 0x000000000000791b */ /* 0x003fe20003800000 */
.L_x_2029:
[----:B------:R-:W-:Y:S02]  /*2bc80*/  IMAD.MOV.U32 R13, RZ, RZ, R37 ;  /* 0x000000ffff0d7224 */ /* 0x000fe400078e0025 */
[----:B------:R-:W-:Y:S02]  /*2bc90*/  IMAD.MOV.U32 R12, RZ, RZ, R25 ;  /* 0x000000ffff0c7224 */ /* 0x000fe400078e0019 */
[----:B------:R-:W-:-:S07]  /*2bca0*/  IMAD.MOV.U32 R82, RZ, RZ, R14 ;  /* 0x000000ffff527224 */ /* 0x000fce00078e000e */
[----:B------:R-:W-:Y:S05]  /*2bcb0*/  WARPSYNC.COLLECTIVE R15, `(.L_x_2030) ;  /* 0x000000000f087348 */ /* 0x000fea0003c00000 */
[----:B------:R0:W1:Y:S02]  /*2bcc0*/  SHFL.IDX P6, R14, R13, R12, R11 ;  /* 0x0000000c0d0e7389 */ /* 0x00006400000c000b */
[----:B01----:R-:W-:Y:S01]  /*2bcd0*/  ENDCOLLECTIVE ;  /* 0x000000000000791b */ /* 0x003fe20003800000 */
.L_x_2030:
[----:B------:R-:W-:Y:S02]  /*2bce0*/  IMAD.MOV.U32 R13, RZ, RZ, R8 ;  /* 0x000000ffff0d7224 */ /* 0x000fe400078e0008 */
[----:B------:R-:W-:-:S07]  /*2bcf0*/  IMAD.MOV.U32 R29, RZ, RZ, R14 ;  /* 0x000000ffff1d7224 */ /* 0x000fce00078e000e */
[----:B------:R-:W-:Y:S05]  /*2bd00*/  WARPSYNC.COLLECTIVE R15, `(.L_x_2031) ;  /* 0x000000000f087348 */ /* 0x000fea0003c00000 */
[----:B------:R0:W1:Y:S02]  /*2bd10*/  SHFL.IDX P6, R14, R13, R12, R11 ;  /* 0x0000000c0d0e7389 */ /* 0x00006400000c000b */
[----:B01----:R-:W-:Y:S01]  /*2bd20*/  ENDCOLLECTIVE ;  /* 0x000000000000791b */ /* 0x003fe20003800000 */
.L_x_2031:
[----:B------:R-:W-:Y:S01]  /*2bd30*/  SEL R20, R96, R29, P0 ;  /* 0x0000001d60147207 */ /* 0x000fe20000000000 */
[----:B------:R-:W-:Y:S02]  /*2bd40*/  IMAD.MOV.U32 R13, RZ, RZ, R46 ;  /* 0x000000ffff0d7224 */ /* 0x000fe400078e002e */
[----:B------:R-:W-:Y:S02]  /*2bd50*/  IMAD.MOV.U32 R12, RZ, RZ, R4 ;  /* 0x000000ffff0c7224 */ /* 0x000fe400078e0004 */
[----:B------:R-:W-:-:S07]  /*2bd60*/  IMAD.MOV.U32 R37, RZ, RZ, R14 ;  /* 0x000000ffff257224 */ /* 0x000fce00078e000e */
[----:B------:R-:W-:Y:S05]  /*2bd70*/  WARPSYNC.COLLECTIVE R15, `(.L_x_2032) ;  /* 0x000000000f087348 */ /* 0x000fea0003c00000 */
[----:B------:R0:W1:Y:S02]  /*2bd80*/  SHFL.IDX P6, R14, R13, R12, R11 ;  /* 0x0000000c0d0e7389 */ /* 0x00006400000c000b */
[----:B01----:R-:W-:Y:S01]  /*2bd90*/  ENDCOLLECTIVE ;  /* 0x000000000000791b */ /* 0x003fe20003800000 */
.L_x_2032:
[----:B------:R-:W-:Y:S02]  /*2bda0*/  IMAD.MOV.U32 R13, RZ, RZ, R44 ;  /* 0x000000ffff0d7224 */ /* 0x000fe400078e002c */
[----:B------:R-:W-:-:S07]  /*2bdb0*/  IMAD.MOV.U32 R112, RZ, RZ, R14 ;  /* 0x000000ffff707224 */ /* 0x000fce00078e000e */
[----:B------:R-:W-:Y:S05]  /*2bdc0*/  WARPSYNC.COLLECTIVE R15, `(.L_x_2033) ;  /* 0x000000000f087348 */ /* 0x000fea0003c00000 */
[----:B------:R0:W1:Y:S02]  /*2bdd0*/  SHFL.IDX P6, R14, R13, R12, R11 ;  /* 0x0000000c0d0e7389 */ /* 0x00006400000c000b */
[----:B01----:R-:W-:Y:S01]  /*2bde0*/  ENDCOLLECTIVE ;  /* 0x000000000000791b */ /* 0x003fe20003800000 */
.L_x_2033:
[----:B------:R-:W-:Y:S02]  /*2bdf0*/  IMAD.MOV.U32 R13, RZ, RZ, R31 ;  /* 0x000000ffff0d7224 */ /* 0x000fe400078e001f */
[----:B------:R-:W-:Y:S02]  /*2be00*/  IMAD.MOV.U32 R12, RZ, RZ, R25 ;  /* 0x000000ffff0c7224 */ /* 0x000fe400078e0019 */
[----:B------:R-:W-:-:S07]  /*2be10*/  IMAD.MOV.U32 R44, RZ, RZ, R14 ;  /* 0x000000ffff2c7224 */ /* 0x000fce00078e000e */
[----:B------:R-:W-:Y:S05]  /*2be20*/  WARPSYNC.COLLECTIVE R15, `(.L_x_2034) ;  /* 0x000000000f087348 */ /* 0x000fea0003c00000 */
[----:B------:R0:W1:Y:S02]  /*2be30*/  SHFL.IDX P6, R14, R13, R12, R11 ;  /* 0x0000000c0d0e7389 */ /* 0x00006400000c000b */
[----:B01----:R-:W-:Y:S01]  /*2be40*/  ENDCOLLECTIVE ;  /* 0x000000000000791b */ /* 0x003fe20003800000 */
.L_x_2034:
[----:B------:R-:W-:Y:S02]  /*2be50*/  IMAD.MOV.U32 R13, RZ, RZ, R9 ;  /* 0x000000ffff0d7224 */ /* 0x000fe400078e0009 */
[----:B------:R-:W-:-:S07]  /*2be60*/  IMAD.MOV.U32 R114, RZ, RZ, R14 ;  /* 0x000000ffff727224 */ /* 0x000fce00078e000e */
[----:B------:R-:W-:Y:S05]  /*2be70*/  WARPSYNC.COLLECTIVE R15, `(.L_x_2035) ;  /* 0x000000000f087348 */ /* 0x000fea0003c00000 */
[----:B------:R0:W1:Y:S02]  /*2be80*/  SHFL.IDX P6, R14, R13, R12, R11 ;  /* 0x0000000c0d0e7389 */ /* 0x00006400000c000b */
[----:B01----:R-:W-:Y:S01]  /*2be90*/  ENDCOLLECTIVE ;  /* 0x000000000000791b */ /* 0x003fe20003800000 */
.L_x_2035:
[----:B------:R-:W-:Y:S02]  /*2bea0*/  IMAD.MOV.U32 R13, RZ, RZ, R45 ;  /* 0x000000ffff0d7224 */ /* 0x000fe400078e002d */
[----:B------:R-:W-:Y:S02]  /*2beb0*/  IMAD.MOV.U32 R12, RZ, RZ, R4 ;  /* 0x000000ffff0c7224 */ /* 0x000fe400078e0004 */
[----:B------:R-:W-:-:S07]  /*2bec0*/  IMAD.MOV.U32 R115, RZ, RZ, R14 ;  /* 0x000000ffff737224 */ /* 0x000fce00078e000e */
[----:B------:R-:W-:Y:S05]  /*2bed0*/  WARPSYNC.COLLECTIVE R15, `(.L_x_2036) ;  /* 0x000000000f087348 */ /* 0x000fea0003c00000 */
[----:B------:R0:W1:Y:S02]  /*2bee0*/  SHFL.IDX P6, R14, R13, R12, R11 ;  /* 0x0000000c0d0e7389 */ /* 0x00006400000c000b */
[----:B01----:R-:W-:Y:S01]  /*2bef0*/  ENDCOLLECTIVE ;  /* 0x000000000000791b */ /* 0x003fe20003800000 */
.L_x_2036:
[----:B------:R-:W-:Y:S02]  /*2bf00*/  IMAD.MOV.U32 R13, RZ, RZ, R43 ;  /* 0x000000ffff0d7224 */ /* 0x000fe400078e002b */
[----:B------:R-:W-:-:S07]  /*2bf10*/  IMAD.MOV.U32 R46, RZ, RZ, R14 ;  /* 0x000000ffff2e7224 */ /* 0x000fce00078e000e */
[----:B------:R-:W-:Y:S05]  /*2bf20*/  WARPSYNC.COLLECTIVE R15, `(.L_x_2037) ;  /* 0x000000000f087348 */ /* 0x000fea0003c00000 */
[----:B------:R0:W1:Y:S02]  /*2bf30*/  SHFL.IDX P6, R14, R13, R12, R11 ;  /* 0x0000000c0d0e7389 */ /* 0x00006400000c000b */
[----:B01----:R-:W-:Y:S01]  /*2bf40*/  ENDCOLLECTIVE ;  /* 0x000000000000791b */ /* 0x003fe20003800000 */
.L_x_2037:
[----:B------:R-:W-:Y:S02]  /*2bf50*/  IMAD.MOV.U32 R13, RZ, RZ, R30 ;  /* 0x000000ffff0d7224 */ /* 0x000fe400078e001e */
[----:B------:R-:W-:Y:S02]  /*2bf60*/  IMAD.MOV.U32 R12, RZ, RZ, R25 ;  /* 0x000000ffff0c7224 */ /* 0x000fe400078e0019 */
[----:B------:R-:W-:-:S07]  /*2bf70*/  IMAD.MOV.U32 R111, RZ, RZ, R14 ;  /* 0x000000ffff6f7224 */ /* 0x000fce00078e000e */
[----:B------:R-:W-:Y:S05]  /*2bf80*/  WARPSYNC.COLLECTIVE R15, `(.L_x_2038) ;  /* 0x000000000f087348 */ /* 0x000fea0003c00000 */
[----:B------:R0:W1:Y:S02]  /*2bf90*/  SHFL.IDX P6, R14, R13, R12, R11 ;  /* 0x0000000c0d0e7389 */ /* 0x00006400000c000b */
[----:B01----:R-:W-:Y:S01]  /*2bfa0*/  ENDCOLLECTIVE ;  /* 0x000000000000791b */ /* 0x003fe20003800000 */
.L_x_2038:
[----:B------:R-:W-:Y:S01]  /*2bfb0*/  IMAD.MOV.U32 R13, RZ, RZ, R21 ;  /* 0x000000ffff0d7224 */ /* 0x000fe200078e0015 */
[----:B------:R-:W-:Y:S01]  /*2bfc0*/  SEL R21, R29, R96, P0 ;  /* 0x000000601d157207 */ /* 0x000fe20000000000 */
[----:B------:R-:W-:Y:S02]  /*2bfd0*/  IMAD.MOV.U32 R96, RZ, RZ, RZ ;  /* 0x000000ffff607224 */ /* 0x000fe400078e00ff */
[----:B------:R-:W-:-:S07]  /*2bfe0*/  IMAD.MOV.U32 R43, RZ, RZ, R14 ;  /* 0x000000ffff2b7224 */ /* 0x000fce00078e000e */
[----:B------:R-:W-:Y:S05]  /*2bff0*/  WARPSYNC.COLLECTIVE R15, `(.L_x_2039) ;  /* 0x000000000f087348 */ /* 0x000fea0003c00000 */
[----:B------:R0:W1:Y:S02]  /*2c000*/  SHFL.IDX P6, R14, R13, R12, R11 ;  /* 0x0000000c0d0e7389 */ /* 0x00006400000c000b */
[----:B01----:R-:W-:Y:S01]  /*2c010*/  ENDCOLLECTIVE ;  /* 0x000000000000791b */ /* 0x003fe20003800000 */
.L_x_2039:
[----:B------:R-:W-:Y:S02]  /*2c020*/  IMAD.MOV.U32 R13, RZ, RZ, R69 ;  /* 0x000000ffff0d7224 */ /* 0x000fe400078e0045 */
[----:B------:R-:W-:Y:S02]  /*2c030*/  IMAD.MOV.U32 R12, RZ, RZ, R4 ;  /* 0x000000ffff0c7224 */ /* 0x000fe400078e0004 */
[----:B------:R-:W-:-:S07]  /*2c040*/  IMAD.MOV.U32 R45, RZ, RZ, R14 ;  /* 0x000000ffff2d7224 */ /* 0x000fce00078e000e */
[----:B------:R-:W-:Y:S05]  /*2c050*/  WARPSYNC.COLLECTIVE R15, `(.L_x_2040) ;  /* 0x000000000f087348 */ /* 0x000fea0003c00000 */
[----:B------:R0:W1:Y:S02]  /*2c060*/  SHFL.IDX P6, R14, R13, R12, R11 ;  /* 0x0000000c0d0e7389 */ /* 0x00006400000c000b */
[----:B01----:R-:W-:Y:S01]  /*2c070*/  ENDCOLLECTIVE ;  /* 0x000000000000791b */ /* 0x003fe20003800000 */
.L_x_2040:
[----:B------:R-:W-:Y:S02]  /*2c080*/  IMAD.MOV.U32 R13, RZ, RZ, R48 ;  /* 0x000000ffff0d7224 */ /* 0x000fe400078e0030 */
[----:B------:R-:W-:-:S07]  /*2c090*/  IMAD.MOV.U32 R110, RZ, RZ, R14 ;  /* 0x000000ffff6e7224 */ /* 0x000fce00078e000e */
[----:B------:R-:W-:Y:S05]  /*2c0a0*/  WARPSYNC.COLLECTIVE R15, `(.L_x_2041) ;  /* 0x000000000f087348 */ /* 0x000fea0003c00000 */
[----:B------:R0:W1:Y:S02]  /*2c0b0*/  SHFL.IDX P6, R14, R13, R12, R11 ;  /* 0x0000000c0d0e7389 */ /* 0x00006400000c000b */
[----:B01----:R-:W-:Y:S01]  /*2c0c0*/  ENDCOLLECTIVE ;  /* 0x000000000000791b */ /* 0x003fe20003800000 */
.L_x_2041:
[----:B------:R-:W-:Y:S01]  /*2c0d0*/  IMAD.MOV.U32 R13, RZ, RZ, R36 ;  /* 0x000000ffff0d7224 */ /* 0x000fe200078e0024 */
[----:B------:R-:W-:Y:S01]  /*2c0e0*/  SEL R36, R82, R37, P0 ;  /* 0x0000002552247207 */ /* 0x000fe20000000000 */
[----:B------:R-:W-:Y:S01]  /*2c0f0*/  IMAD.MOV.U32 R12, RZ, RZ, R25 ;  /* 0x000000ffff0c7224 */ /* 0x000fe200078e0019 */
[----:B------:R-:W-:Y:S01]  /*2c100*/  SEL R37, R37, R82, P0 ;  /* 0x0000005225257207 */ /* 0x000fe20000000000 */
[----:B------:R-:W-:-:S07]  /*2c110*/  IMAD.MOV.U32 R109, RZ, RZ, R14 ;  /* 0x000000ffff6d7224 */ /* 0x000fce00078e000e */
[----:B------:R-:W-:Y:S05]  /*2c120*/  WARPSYNC.COLLECTIVE R15, `(.L_x_2042) ;  /* 0x000000000f087348 */ /* 0x000fea0003c00000 */
[----:B------:R0:W1:Y:S02]  /*2c130*/  SHFL.IDX P6, R14, R13, R12, R11 ;  /* 0x0000000c0d0e7389 */ /* 0x00006400000c000b */
[----:B01----:R-:W-:Y:S01]  /*2c140*/  ENDCOLLECTIVE ;  /* 0x000000000000791b */ /* 0x003fe20003800000 */
.L_x_2042:
[----:B------:R-:W-:Y:S02]  /*2c150*/  IMAD.MOV.U32 R13, RZ, RZ, R34 ;  /* 0x000000ffff0d7224 */ /* 0x000fe400078e0022 */
[----:B------:R-:W-:-:S07]  /*2c160*/  IMAD.MOV.U32 R113, RZ, RZ, R14 ;  /* 0x000000ffff717224 */ /* 0x000fce00078e000e */
[----:B------:R-:W-:Y:S05]  /*2c170*/  WARPSYNC.COLLECTIVE R15, `(.L_x_2043) ;  /* 0x000000000f087348 */ /* 0x000fea0003c00000 */
[----:B------:R0:W1:Y:S02]  /*2c180*/  SHFL.IDX P6, R14, R13, R12, R11 ;  /* 0x0000000c0d0e7389 */ /* 0x00006400000c000b */
[----:B01----:R-:W-:Y:S01]  /*2c190*/  ENDCOLLECTIVE ;  /* 0x000000000000791b */ /* 0x003fe20003800000 */
.L_x_2043:
[----:B------:R-:W-:Y:S01]  /*2c1a0*/  SEL R47, R113, R110, P0 ;  /* 0x0000006e712f7207 */ /* 0x000fe20000000000 */
[----:B------:R-:W-:Y:S02]  /*2c1b0*/  IMAD.MOV.U32 R13, RZ, RZ, R80 ;  /* 0x000000ffff0d7224 */ /* 0x000fe400078e0050 */
[----:B------:R-:W-:Y:S02]  /*2c1c0*/  IMAD.MOV.U32 R12, RZ, RZ, R4 ;  /* 0x000000ffff0c7224 */ /* 0x000fe400078e0004 */
[----:B------:R-:W-:-:S07]  /*2c1d0*/  IMAD.MOV.U32 R34, RZ, RZ, R14 ;  /* 0x000000ffff227224 */ /* 0x000fce00078e000e */
[----:B------:R-:W-:Y:S05]  /*2c1e0*/  WARPSYNC.COLLECTIVE R15, `(.L_x_2044) ;  /* 0x000000000f087348 */ /* 0x000fea0003c00000 */
[----:B------:R0:W1:Y:S02]  /*2c1f0*/  SHFL.IDX P6, R14, R13, R12, R11 ;  /* 0x0000000c0d0e7389 */ /* 0x00006400000c000b */
[----:B01----:R-:W-:Y:S01]  /*2c200*/  ENDCOLLECTIVE ;  /* 0x000000000000791b */ /* 0x003fe20003800000 */
.L_x_2044:
[----:B------:R-:W-:Y:S01]  /*2c210*/  SEL R48, R109, R34, P0 ;  /* 0x000000226d307207 */ /* 0x000fe20000000000 */
[----:B------:R-:W-:Y:S02]  /*2c220*/  IMAD.MOV.U32 R13, RZ, RZ, R52 ;  /* 0x000000ffff0d7224 */ /* 0x000fe400078e0034 */
[----:B------:R-:W-:-:S07]  /*2c230*/  IMAD.MOV.U32 R84, RZ, RZ, R14 ;  /* 0x000000ffff547224 */ /* 0x000fce00078e000e */
[----:B------:R-:W-:Y:S05]  /*2c240*/  WARPSYNC.COLLECTIVE R15, `(.L_x_2045) ;  /* 0x000000000f087348 */ /* 0x000fea0003c00000 */
[----:B------:R0:W1:Y:S02]  /*2c250*/  SHFL.IDX P6, R14, R13, R12, R11 ;  /* 0x0000000c0d0e7389 */ /* 0x00006400000c000b */
[----:B01----:R-:W-:Y:S01]  /*2c260*/  ENDCOLLECTIVE ;  /* 0x000000000000791b */ /* 0x003fe20003800000 */
.L_x_2045:
[----:B------:R-:W-:Y:S01]  /*2c270*/  IMAD.MOV.U32 R13, RZ, RZ, R39 ;  /* 0x000000ffff0d7224 */ /* 0x000fe200078e0027 */
[----:B------:R-:W-:Y:S01]  /*2c280*/  SEL R39, R114, R112, P0 ;  /* 0x0000007072277207 */ /* 0x000fe20000000000 */
[----:B------:R-:W-:Y:S02]  /*2c290*/  IMAD.MOV.U32 R12, RZ, RZ, R25 ;  /* 0x000000ffff0c7224 */ /* 0x000fe400078e0019 */
[----:B------:R-:W-:-:S07]  /*2c2a0*/  IMAD.MOV.U32 R83, RZ, RZ, R14 ;  /* 0x000000ffff537224 */ /* 0x000fce00078e000e */
[----:B------:R-:W-:Y:S05]  /*2c2b0*/  WARPSYNC.COLLECTIVE R15, `(.L_x_2046) ;  /* 0x000000000f087348 */ /* 0x000fea0003c00000 */
[----:B------:R0:W1:Y:S02]  /*2c2c0*/  SHFL.IDX P6, R14, R13, R12, R11 ;  /* 0x0000000c0d0e7389 */ /* 0x00006400000c000b */
[----:B01----:R-:W-:Y:S01]  /*2c2d0*/  ENDCOLLECTIVE ;  /* 0x000000000000791b */ /* 0x003fe20003800000 */
.L_x_2046:
[----:B------:R-:W-:Y:S01]  /*2c2e0*/  IMAD.MOV.U32 R13, RZ, RZ, R38 ;  /* 0x000000ffff0d7224 */ /* 0x000fe200078e0026 */
[----:B------:R-:W-:Y:S01]  /*2c2f0*/  SEL R38, R112, R114, P0 ;  /* 0x0000007270267207 */ /* 0x000fe20000000000 */
[----:B------:R-:W-:-:S07]  /*2c300*/  IMAD.MOV.U32 R31, RZ, RZ, R14 ;  /* 0x000000ffff1f7224 */ /* 0x000fce00078e000e */
[----:B------:R-:W-:Y:S05]  /*2c310*/  WARPSYNC.COLLECTIVE R15, `(.L_x_2047) ;  /* 0x000000000f087348 */ /* 0x000fea0003c00000 */
[----:B------:R0:W1:Y:S02]  /*2c320*/  SHFL.IDX P6, R14, R13, R12, R11 ;  /* 0x0000000c0d0e7389 */ /* 0x00006400000c000b */
[----:B01----:R-:W-:Y:S01]  /*2c330*/  ENDCOLLECTIVE ;  /* 0x000000000000791b */ /* 0x003fe20003800000 */
.L_x_2047:
        /* <DEDUP_REMOVED lines=8> */
.L_x_2048:
[----:B------:R-:W-:Y:S02]  /*2c3c0*/  SEL R82, R83, R116, P0 ;  /* 0x0000007453527207 */ /* 0x000fe40000000000 */
[----:B------:R-:W-:Y:S01]  /*2c3d0*/  SEL R83, R116, R83, P0 ;  /* 0x0000005374537207 */ /* 0x000fe20000000000 */
[----:B------:R-:W-:Y:S01]  /*2c3e0*/  IMAD.MOV.U32 R13, RZ, RZ, R79 ;  /* 0x000000ffff0d7224 */ /* 0x000fe200078e004f */
[----:B------:R-:W-:Y:S01]  /*2c3f0*/  SEL R79, R34, R109, P0 ;  /* 0x0000006d224f7207 */ /* 0x000fe20000000000 */
[----:B------:R-:W-:-:S07]  /*2c400*/  IMAD.MOV.U32 R85, RZ, RZ, R14 ;  /* 0x000000ffff557224 */ /* 0x000fce00078e000e */
[----:B------:R-:W-:Y:S05]  /*2c410*/  WARPSYNC.COLLECTIVE R15, `(.L_x_2049) ;  /* 0x000000000f087348 */ /* 0x000fea0003c00000 */
[----:B------:R0:W1:Y:S02]  /*2c420*/  SHFL.IDX P6, R14, R13, R12, R11 ;  /* 0x0000000c0d0e7389 */ /* 0x00006400000c000b */
[----:B01----:R-:W-:Y:S01]  /*2c430*/  ENDCOLLECTIVE ;  /* 0x000000000000791b */ /* 0x003fe20003800000 */
.L_x_2049:
        /* <DEDUP_REMOVED lines=9> */
.L_x_2050:
[----:B------:R-:W-:Y:S01]  /*2c4d0*/  IMAD.MOV.U32 R13, RZ, RZ, R40 ;  /* 0x000000ffff0d7224 */ /* 0x000fe200078e0028 */
[----:B------:R-:W-:Y:S01]  /*2c4e0*/  SEL R40, R44, R115, P0 ;  /* 0x000000732c287207 */ /* 0x000fe20000000000 */
[----:B------:R-:W-:-:S07]  /*2c4f0*/  IMAD.MOV.U32 R30, RZ, RZ, R14 ;  /* 0x000000ffff1e7224 */ /* 0x000fce00078e000e */
[----:B------:R-:W-:Y:S05]  /*2c500*/  WARPSYNC.COLLECTIVE R15, `(.L_x_2051) ;  /* 0x000000000f087348 */ /* 0x000fea0003c00000 */
[----:B------:R0:W1:Y:S02]  /*2c510*/  SHFL.IDX P6, R14, R13, R12, R11 ;  /* 0x0000000c0d0e7389 */ /* 0x00006400000c000b */
[----:B01----:R-:W-:Y:S01]  /*2c520*/  ENDCOLLECTIVE ;  /* 0x000000000000791b */ /* 0x003fe20003800000 */
.L_x_2051:
[----:B------:R-:W-:Y:S02]  /*2c530*/  SEL R84, R85, R30, P0 ;  /* 0x0000001e55547207 */ /* 0x000fe40000000000 */
[----:B------:R-:W-:Y:S01]  /*2c540*/  SEL R85, R30, R85, P0 ;  /* 0x000000551e557207 */ /* 0x000fe20000000000 */
[----:B------:R-:W-:Y:S02]  /*2c550*/  IMAD.MOV.U32 R13, RZ, RZ, R71 ;  /* 0x000000ffff0d7224 */ /* 0x000fe400078e0047 */
[----:B------:R-:W-:Y:S02]  /*2c560*/  IMAD.MOV.U32 R12, RZ, RZ, R4 ;  /* 0x000000ffff0c7224 */ /* 0x000fe400078e0004 */
[----:B------:R-:W-:-:S07]  /*2c570*/  IMAD.MOV.U32 R117, RZ, RZ, R14 ;  /* 0x000000ffff757224 */ /* 0x000fce00078e000e */
[----:B------:R-:W-:Y:S05]  /*2c580*/  WARPSYNC.COLLECTIVE R15, `(.L_x_2052) ;  /* 0x000000000f087348 */ /* 0x000fea0003c00000 */
[----:B------:R0:W1:Y:S02]  /*2c590*/  SHFL.IDX P6, R14, R13, R12, R11 ;  /* 0x0000000c0d0e7389 */ /* 0x00006400000c000b */
[----:B01----:R-:W-:Y:S01]  /*2c5a0*/  ENDCOLLECTIVE ;  /* 0x000000000000791b */ /* 0x003fe20003800000 */
.L_x_2052:
[----:B------:R-:W-:Y:S02]  /*2c5b0*/  IMAD.MOV.U32 R13, RZ, RZ, R51 ;  /* 0x000000ffff0d7224 */ /* 0x000fe400078e0033 */
[----:B------:R-:W-:-:S07]  /*2c5c0*/  IMAD.MOV.U32 R52, RZ, RZ, R14 ;  /* 0x000000ffff347224 */ /* 0x000fce00078e000e */
[----:B------:R-:W-:Y:S05]  /*2c5d0*/  WARPSYNC.COLLECTIVE R15, `(.L_x_2053) ;  /* 0x000000000f087348 */ /* 0x000fea0003c00000 */
[----:B------:R0:W1:Y:S02]  /*2c5e0*/  SHFL.IDX P6, R14, R13, R12, R11 ;  /* 0x0000000c0d0e7389 */ /* 0x00006400000c000b */
[----:B01----:R-:W-:Y:S01]  /*2c5f0*/  ENDCOLLECTIVE ;  /* 0x000000000000791b */ /* 0x003fe20003800000 */
.L_x_2053:
        /* <DEDUP_REMOVED lines=9> */
.L_x_2054:
[----:B------:R-:W-:Y:S02]  /*2c690*/  IMAD.MOV.U32 R13, RZ, RZ, R7 ;  /* 0x000000ffff0d7224 */ /* 0x000fe400078e0007 */
[----:B------:R-:W-:-:S07]  /*2c6a0*/  IMAD.MOV.U32 R9, RZ, RZ, R14 ;  /* 0x000000ffff097224 */ /* 0x000fce00078e000e */
[----:B------:R-:W-:Y:S05]  /*2c6b0*/  WARPSYNC.COLLECTIVE R15, `(.L_x_2055) ;  /* 0x000000000f087348 */ /* 0x000fea0003c00000 */
[----:B------:R0:W1:Y:S02]  /*2c6c0*/  SHFL.IDX P6, R14, R13, R12, R11 ;  /* 0x0000000c0d0e7389 */ /* 0x00006400000c000b */
[----:B01----:R-:W-:Y:S01]  /*2c6d0*/  ENDCOLLECTIVE ;  /* 0x000000000000791b */ /* 0x003fe20003800000 */
.L_x_2055:
[----:B------:R-:W-:Y:S02]  /*2c6e0*/  SEL R51, R52, R9, P0 ;  /* 0x0000000934337207 */ /* 0x000fe40000000000 */
        /* <DEDUP_REMOVED lines=8> */
.L_x_2056:
[----:B------:R-:W-:Y:S01]  /*2c770*/  IMAD.MOV.U32 R13, RZ, RZ, R49 ;  /* 0x000000ffff0d7224 */ /* 0x000fe200078e0031 */
[----:B------:R-:W-:Y:S01]  /*2c780*/  SEL R49, R91, R117, P0 ;  /* 0x000000755b317207 */ /* 0x000fe20000000000 */
[----:B------:R-:W-:-:S07]  /*2c790*/  IMAD.MOV.U32 R87, RZ, RZ, R14 ;  /* 0x000000ffff577224 */ /* 0x000fce00078e000e */
[----:B------:R-:W-:Y:S05]  /*2c7a0*/  WARPSYNC.COLLECTIVE R15, `(.L_x_2057) ;  /* 0x000000000f087348 */ /* 0x000fea0003c00000 */
[----:B------:R0:W1:Y:S02]  /*2c7b0*/  SHFL.IDX P6, R14, R13, R12, R11 ;  /* 0x0000000c0d0e7389 */ /* 0x00006400000c000b */
[----:B01----:R-:W-:Y:S01]  /*2c7c0*/  ENDCOLLECTIVE ;  /* 0x000000000000791b */ /* 0x003fe20003800000 */
.L_x_2057:
[----:B------:R-:W-:Y:S02]  /*2c7d0*/  IMAD.MOV.U32 R13, RZ, RZ, R28 ;  /* 0x000000ffff0d7224 */ /* 0x000fe400078e001c */
[----:B------:R-:W-:Y:S02]  /*2c7e0*/  IMAD.MOV.U32 R12, RZ, RZ, R25 ;  /* 0x000000ffff0c7224 */ /* 0x000fe400078e0019 */
[----:B------:R-:W-:-:S07]  /*2c7f0*/  IMAD.MOV.U32 R73, RZ, RZ, R14 ;  /* 0x000000ffff497224 */ /* 0x000fce00078e000e */
[----:B------:R-:W-:Y:S05]  /*2c800*/  WARPSYNC.COLLECTIVE R15, `(.L_x_2058) ;  /* 0x000000000f087348 */ /* 0x000fea0003c00000 */
[----:B------:R0:W1:Y:S02]  /*2c810*/  SHFL.IDX P6, R14, R13, R12, R11 ;  /* 0x0000000c0d0e7389 */ /* 0x00006400000c000b */
[----:B01----:R-:W-:Y:S01]  /*2c820*/  ENDCOLLECTIVE ;  /* 0x000000000000791b */ /* 0x003fe20003800000 */
.L_x_2058:
[----:B------:R-:W-:Y:S02]  /*2c830*/  IMAD.MOV.U32 R13, RZ, RZ, R24 ;  /* 0x000000ffff0d7224 */ /* 0x000fe400078e0018 */
[----:B------:R-:W-:-:S07]  /*2c840*/  IMAD.MOV.U32 R28, RZ, RZ, R14 ;  /* 0x000000ffff1c7224 */ /* 0x000fce00078e000e */
[----:B------:R-:W-:Y:S05]  /*2c850*/  WARPSYNC.COLLECTIVE R15, `(.L_x_2059) ;  /* 0x000000000f087348 */ /* 0x000fea0003c00000 */
[----:B------:R0:W1:Y:S02]  /*2c860*/  SHFL.IDX P6, R14, R13, R12, R11 ;  /* 0x0000000c0d0e7389 */ /* 0x00006400000c000b */
[----:B01----:R-:W-:Y:S01]  /*2c870*/  ENDCOLLECTIVE ;  /* 0x000000000000791b */ /* 0x003fe20003800000 */
.L_x_2059:
[----:B------:R-:W-:Y:S01]  /*2c880*/  IMAD.MOV.U32 R13, RZ, RZ, R56 ;  /* 0x000000ffff0d7224 */ /* 0x000fe200078e0038 */
[----:B------:R-:W-:Y:S01]  /*2c890*/  SEL R56, R28, R87, P0 ;  /* 0x000000571c387207 */ /* 0x000fe20000000000 */
[----:B------:R-:W-:Y:S02]  /*2c8a0*/  IMAD.MOV.U32 R12, RZ, RZ, R4 ;  /* 0x000000ffff0c7224 */ /* 0x000fe400078e0004 */
[----:B------:R-:W-:-:S07]  /*2c8b0*/  IMAD.MOV.U32 R24, RZ, RZ, R14 ;  /* 0x000000ffff187224 */ /* 0x000fce00078e000e */
[----:B------:R-:W-:Y:S05]  /*2c8c0*/  WARPSYNC.COLLECTIVE R15, `(.L_x_2060) ;  /* 0x000000000f087348 */ /* 0x000fea0003c00000 */
[----:B------:R0:W1:Y:S02]  /*2c8d0*/  SHFL.IDX P6, R14, R13, R12, R11 ;  /* 0x0000000c0d0e7389 */ /* 0x00006400000c000b */
[----:B01----:R-:W-:Y:S01]  /*2c8e0*/  ENDCOLLECTIVE ;  /* 0x000000000000791b */ /* 0x003fe20003800000 */
.L_x_2060:
[----:B------:R-:W-:Y:S01]  /*2c8f0*/  IMAD.MOV.U32 R13, RZ, RZ, R53 ;  /* 0x000000ffff0d7224 */ /* 0x000fe200078e0035 */
[----:B------:R-:W-:Y:S01]  /*2c900*/  SEL R53, R89, R118, P0 ;  /* 0x0000007659357207 */ /* 0x000fe20000000000 */
[----:B------:R-:W-:-:S07]  /*2c910*/  IMAD.MOV.U32 R69, RZ, RZ, R14 ;  /* 0x000000ffff457224 */ /* 0x000fce00078e000e */
[----:B------:R-:W-:Y:S05]  /*2c920*/  WARPSYNC.COLLECTIVE R15, `(.L_x_2061) ;  /* 0x000000000f087348 */ /* 0x000fea0003c00000 */
[----:B------:R0:W1:Y:S02]  /*2c930*/  SHFL.IDX P6, R14, R13, R12, R11 ;  /* 0x0000000c0d0e7389 */ /* 0x00006400000c000b */
[----:B01----:R-:W-:Y:S01]  /*2c940*/  ENDCOLLECTIVE ;  /* 0x000000000000791b */ /* 0x003fe20003800000 */
.L_x_2061:
[----:B------:R-:W-:Y:S02]  /*2c950*/  IMAD.MOV.U32 R13, RZ, RZ, R27 ;  /* 0x000000ffff0d7224 */ /* 0x000fe400078e001b */
[----:B------:R-:W-:Y:S02]  /*2c960*/  IMAD.MOV.U32 R12, RZ, RZ, R25 ;  /* 0x000000ffff0c7224 */ /* 0x000fe400078e0019 */
[----:B------:R-:W-:-:S07]  /*2c970*/  IMAD.MOV.U32 R71, RZ, RZ, R14 ;  /* 0x000000ffff477224 */ /* 0x000fce00078e000e */
[----:B------:R-:W-:Y:S05]  /*2c980*/  WARPSYNC.COLLECTIVE R15, `(.L_x_2062) ;  /* 0x000000000f087348 */ /* 0x000fea0003c00000 */
[----:B------:R0:W1:Y:S02]  /*2c990*/  SHFL.IDX P6, R14, R13, R12, R11 ;  /* 0x0000000c0d0e7389 */ /* 0x00006400000c000b */
[----:B01----:R-:W-:Y:S01]  /*2c9a0*/  ENDCOLLECTIVE ;  /* 0x000000000000791b */ /* 0x003fe20003800000 */
.L_x_2062:
[----:B------:R-:W-:Y:S02]  /*2c9b0*/  IMAD.MOV.U32 R13, RZ, RZ, R26 ;  /* 0x000000ffff0d7224 */ /* 0x000fe400078e001a */
[----:B------:R-:W-:-:S07]  /*2c9c0*/  IMAD.MOV.U32 R27, RZ, RZ, R14 ;  /* 0x000000ffff1b7224 */ /* 0x000fce00078e000e */
[----:B------:R-:W-:Y:S05]  /*2c9d0*/  WARPSYNC.COLLECTIVE R15, `(.L_x_2063) ;  /* 0x000000000f087348 */ /* 0x000fea0003c00000 */
[----:B------:R0:W1:Y:S02]  /*2c9e0*/  SHFL.IDX P6, R14, R13, R12, R11 ;  /* 0x0000000c0d0e7389 */ /* 0x00006400000c000b */
[----:B01----:R-:W-:Y:S01]  /*2c9f0*/  ENDCOLLECTIVE ;  /* 0x000000000000791b */ /* 0x003fe20003800000 */
.L_x_2063:
[----:B------:R-:W-:Y:S01]  /*2ca00*/  IMAD.MOV.U32 R13, RZ, RZ, R58 ;  /* 0x000000ffff0d7224 */ /* 0x000fe200078e003a */
[----:B------:R-:W-:Y:S01]  /*2ca10*/  SEL R58, R24, R73, P0 ;  /* 0x00000049183a7207 */ /* 0x000fe20000000000 */
[----:B------:R-:W-:Y:S02]  /*2ca20*/  IMAD.MOV.U32 R12, RZ, RZ, R4 ;  /* 0x000000ffff0c7224 */ /* 0x000fe400078e0004 */
[----:B------:R-:W-:-:S07]  /*2ca30*/  IMAD.MOV.U32 R26, RZ, RZ, R14 ;  /* 0x000000ffff1a7224 */ /* 0x000fce00078e000e */
[----:B------:R-:W-:Y:S05]  /*2ca40*/  WARPSYNC.COLLECTIVE R15, `(.L_x_2064) ;  /* 0x000000000f087348 */ /* 0x000fea0003c00000 */
[----:B------:R0:W1:Y:S02]  /*2ca50*/  SHFL.IDX P6, R14, R13, R12, R11 ;  /* 0x0000000c0d0e7389 */ /* 0x00006400000c000b */
[----:B01----:R-:W-:Y:S01]  /*2ca60*/  ENDCOLLECTIVE ;  /* 0x000000000000791b */ /* 0x003fe20003800000 */
.L_x_2064:
[----:B------:R-:W-:Y:S01]  /*2ca70*/  IMAD.MOV.U32 R13, RZ, RZ, R55 ;  /* 0x000000ffff0d7224 */ /* 0x000fe200078e0037 */
[----:B------:R-:W-:Y:S01]  /*2ca80*/  SEL R55, R87, R28, P0 ;  /* 0x0000001c57377207 */ /* 0x000fe20000000000 */
[----:B------:R-:W-:-:S07]  /*2ca90*/  IMAD.MOV.U32 R70, RZ, RZ, R14 ;  /* 0x000000ffff467224 */ /* 0x000fce00078e000e */
[----:B------:R-:W-:Y:S05]  /*2caa0*/  WARPSYNC.COLLECTIVE R15, `(.L_x_2065) ;  /* 0x000000000f087348 */ /* 0x000fea0003c00000 */
[----:B------:R0:W1:Y:S02]  /*2cab0*/  SHFL.IDX P6, R14, R13, R12, R11 ;  /* 0x0000000c0d0e7389 */ /* 0x00006400000c000b */
[----:B01----:R-:W-:Y:S01]  /*2cac0*/  ENDCOLLECTIVE ;  /* 0x000000000000791b */ /* 0x003fe20003800000 */
.L_x_2065:
[----:B------:R-:W-:Y:S02]  /*2cad0*/  IMAD.MOV.U32 R13, RZ, RZ, R35 ;  /* 0x000000ffff0d7224 */ /* 0x000fe400078e0023 */
[----:B------:R-:W-:Y:S02]  /*2cae0*/  IMAD.MOV.U32 R12, RZ, RZ, R25 ;  /* 0x000000ffff0c7224 */ /* 0x000fe400078e0019 */
[----:B------:R-:W-:-:S07]  /*2caf0*/  IMAD.MOV.U32 R72, RZ, RZ, R14 ;  /* 0x000000ffff487224 */ /* 0x000fce00078e000e */
[----:B------:R-:W-:Y:S05]  /*2cb00*/  WARPSYNC.COLLECTIVE R15, `(.L_x_2066) ;  /* 0x000000000f087348 */ /* 0x000fea0003c00000 */
[----:B------:R0:W1:Y:S02]  /*2cb10*/  SHFL.IDX P6, R14, R13, R12, R11 ;  /* 0x0000000c0d0e7389 */ /* 0x00006400000c000b */
[----:B01----:R-:W-:Y:S01]  /*2cb20*/  ENDCOLLECTIVE ;  /* 0x000000000000791b */ /* 0x003fe20003800000 */
.L_x_2066:
[----:B------:R-:W-:Y:S02]  /*2cb30*/  IMAD.MOV.U32 R13, RZ, RZ, R32 ;  /* 0x000000ffff0d7224 */ /* 0x000fe400078e0020 */
[----:B------:R-:W-:-:S07]  /*2cb40*/  IMAD.MOV.U32 R35, RZ, RZ, R14 ;  /* 0x000000ffff237224 */ /* 0x000fce00078e000e */
[----:B------:R-:W-:Y:S05]  /*2cb50*/  WARPSYNC.COLLECTIVE R15, `(.L_x_2067) ;  /* 0x000000000f087348 */ /* 0x000fea0003c00000 */
[----:B------:R0:W1:Y:S02]  /*2cb60*/  SHFL.IDX P6, R14, R13, R12, R11 ;  /* 0x0000000c0d0e7389 */ /* 0x00006400000c000b */
[----:B01----:R-:W-:Y:S01]  /*2cb70*/  ENDCOLLECTIVE ;  /* 0x000000000000791b */ /* 0x003fe20003800000 */
.L_x_2067:
[----:B------:R-:W-:Y:S01]  /*2cb80*/  IMAD.MOV.U32 R13, RZ, RZ, R66 ;  /* 0x000000ffff0d7224 */ /* 0x000fe200078e0042 */
[----:B------:R-:W-:Y:S01]  /*2cb90*/  SEL R66, R27, R69, P0 ;  /* 0x000000451b427207 */ /* 0x000fe20000000000 */
[----:B------:R-:W-:Y:S02]  /*2cba0*/  IMAD.MOV.U32 R12, RZ, RZ, R4 ;  /* 0x000000ffff0c7224 */ /* 0x000fe400078e0004 */
[----:B------:R-:W-:-:S07]  /*2cbb0*/  IMAD.MOV.U32 R32, RZ, RZ, R14 ;  /* 0x000000ffff207224 */ /* 0x000fce00078e000e */
[----:B------:R-:W-:Y:S05]  /*2cbc0*/  WARPSYNC.COLLECTIVE R15, `(.L_x_2068) ;  /* 0x000000000f087348 */ /* 0x000fea0003c00000 */
[----:B------:R0:W1:Y:S02]  /*2cbd0*/  SHFL.IDX P6, R14, R13, R12, R11 ;  /* 0x0000000c0d0e7389 */ /* 0x00006400000c000b */
[----:B01----:R-:W-:Y:S01]  /*2cbe0*/  ENDCOLLECTIVE ;  /* 0x000000000000791b */ /* 0x003fe20003800000 */
.L_x_2068:
[----:B------:R-:W-:Y:S01]  /*2cbf0*/  IMAD.MOV.U32 R13, RZ, RZ, R57 ;  /* 0x000000ffff0d7224 */ /* 0x000fe200078e0039 */
[----:B------:R-:W-:Y:S01]  /*2cc00*/  SEL R57, R73, R24, P0 ;  /* 0x0000001849397207 */ /* 0x000fe20000000000 */
[----:B------:R-:W-:-:S07]  /*2cc10*/  IMAD.MOV.U32 R86, RZ, RZ, R14 ;  /* 0x000000ffff567224 */ /* 0x000fce00078e000e */
[----:B------:R-:W-:Y:S05]  /*2cc20*/  WARPSYNC.COLLECTIVE R15, `(.L_x_2069) ;  /* 0x000000000f087348 */ /* 0x000fea0003c00000 */
[----:B------:R0:W1:Y:S02]  /*2cc30*/  SHFL.IDX P6, R14, R13, R12, R11 ;  /* 0x0000000c0d0e7389 */ /* 0x00006400000c000b */
[----:B01----:R-:W-:Y:S01]  /*2cc40*/  ENDCOLLECTIVE ;  /* 0x000000000000791b */ /* 0x003fe20003800000 */
.L_x_2069:
        /* <DEDUP_REMOVED lines=9> */
.L_x_2070:
[----:B------:R-:W-:Y:S01]  /*2cce0*/  IMAD.MOV.U32 R13, RZ, RZ, R54 ;  /* 0x000000ffff0d7224 */ /* 0x000fe200078e0036 */
[----:B------:R-:W-:Y:S01]  /*2ccf0*/  SEL R54, R118, R89, P0 ;  /* 0x0000005976367207 */ /* 0x000fe20000000000 */
[----:B------:R-:W-:-:S07]  /*2cd00*/  IMAD.MOV.U32 R8, RZ, RZ, R14 ;  /* 0x000000ffff087224 */ /* 0x000fce00078e000e */
[----:B------:R-:W-:Y:S05]  /*2cd10*/  WARPSYNC.COLLECTIVE R15, `(.L_x_2071) ;  /* 0x000000000f087348 */ /* 0x000fea0003c00000 */
[----:B------:R0:W1:Y:S02]  /*2cd20*/  SHFL.IDX P6, R14, R13, R12, R11 ;  /* 0x0000000c0d0e7389 */ /* 0x00006400000c000b */
[----:B01----:R-:W-:Y:S01]  /*2cd30*/  ENDCOLLECTIVE ;  /* 0x000000000000791b */ /* 0x003fe20003800000 */
.L_x_2071:
        /* <DEDUP_REMOVED lines=9> */
.L_x_2072:
[----:B------:R-:W-:Y:S02]  /*2cdd0*/  SEL R87, R88, R119, P0 ;  /* 0x0000007758577207 */ /* 0x000fe40000000000 */
[----:B------:R-:W-:Y:S01]  /*2cde0*/  SEL R88, R119, R88, P0 ;  /* 0x0000005877587207 */ /* 0x000fe20000000000 */
[----:B------:R-:W-:Y:S02]  /*2cdf0*/  IMAD.MOV.U32 R13, RZ, RZ, R65 ;  /* 0x000000ffff0d7224 */ /* 0x000fe400078e0041 */
[----:B------:R-:W-:-:S07]  /*2ce00*/  IMAD.MOV.U32 R90, RZ, RZ, R14 ;  /* 0x000000ffff5a7224 */ /* 0x000fce00078e000e */
[----:B------:R-:W-:Y:S05]  /*2ce10*/  WARPSYNC.COLLECTIVE R15, `(.L_x_2073) ;  /* 0x000000000f087348 */ /* 0x000fea0003c00000 */
[----:B------:R0:W1:Y:S02]  /*2ce20*/  SHFL.IDX P6, R14, R13, R12, R11 ;  /* 0x0000000c0d0e7389 */ /* 0x00006400000c000b */
[----:B01----:R-:W-:Y:S01]  /*2ce30*/  ENDCOLLECTIVE ;  /* 0x000000000000791b */ /* 0x003fe20003800000 */
.L_x_2073:
        /* <DEDUP_REMOVED lines=9> */
.L_x_2074:
[----:B------:R-:W-:Y:S02]  /*2ced0*/  IMAD.MOV.U32 R13, RZ, RZ, R62 ;  /* 0x000000ffff0d7224 */ /* 0x000fe400078e003e */
[----:B------:R-:W-:-:S07]  /*2cee0*/  IMAD.MOV.U32 R7, RZ, RZ, R14 ;  /* 0x000000ffff077224 */ /* 0x000fce00078e000e */
[----:B------:R-:W-:Y:S05]  /*2cef0*/  WARPSYNC.COLLECTIVE R15, `(.L_x_2075) ;  /* 0x000000000f087348 */ /* 0x000fea0003c00000 */
[----:B------:R0:W1:Y:S02]  /*2cf00*/  SHFL.IDX P6, R14, R13, R12, R11 ;  /* 0x0000000c0d0e7389 */ /* 0x00006400000c000b */
[----:B01----:R-:W-:Y:S01]  /*2cf10*/  ENDCOLLECTIVE ;  /* 0x000000000000791b */ /* 0x003fe20003800000 */
.L_x_2075:
        /* <DEDUP_REMOVED lines=8> */
.L_x_2076:
[----:B------:R-:W-:Y:S02]  /*2cfa0*/  SEL R91, R92, R62, P0 ;  /* 0x0000003e5c5b7207 */ /* 0x000fe40000000000 */
[----:B------:R-:W-:Y:S01]  /*2cfb0*/  SEL R92, R62, R92, P0 ;  /* 0x0000005c3e5c7207 */ /* 0x000fe20000000000 */
[----:B------:R-:W-:Y:S02]  /*2cfc0*/  IMAD.MOV.U32 R13, RZ, RZ, R5 ;  /* 0x000000ffff0d7224 */ /* 0x000fe400078e0005 */
[----:B------:R-:W-:-:S07]  /*2cfd0*/  IMAD.MOV.U32 R65, RZ, RZ, R14 ;  /* 0x000000ffff417224 */ /* 0x000fce00078e000e */
[----:B------:R-:W-:Y:S05]  /*2cfe0*/  WARPSYNC.COLLECTIVE R15, `(.L_x_2077) ;  /* 0x000000000f087348 */ /* 0x000fea0003c00000 */
[----:B------:R0:W1:Y:S02]  /*2cff0*/  SHFL.IDX P6, R14, R13, R12, R11 ;  /* 0x0000000c0d0e7389 */ /* 0x00006400000c000b */
[----:B01----:R-:W-:Y:S01]  /*2d000*/  ENDCOLLECTIVE ;  /* 0x000000000000791b */ /* 0x003fe20003800000 */
.L_x_2077:
[----:B------:R-:W-:Y:S02]  /*2d010*/  IMAD.MOV.U32 R13, RZ, RZ, R64 ;  /* 0x000000ffff0d7224 */ /* 0x000fe400078e0040 */
[----:B------:R-:W-:Y:S02]  /*2d020*/  IMAD.MOV.U32 R12, RZ, RZ, R25 ;  /* 0x000000ffff0c7224 */ /* 0x000fe400078e0019 */
[----:B------:R-:W-:-:S07]  /*2d030*/  IMAD.MOV.U32 R5, RZ, RZ, R14 ;  /* 0x000000ffff057224 */ /* 0x000fce00078e000e */
[----:B------:R-:W-:Y:S05]  /*2d040*/  WARPSYNC.COLLECTIVE R15, `(.L_x_2078) ;  /* 0x000000000f087348 */ /* 0x000fea0003c00000 */
[----:B------:R0:W1:Y:S02]  /*2d050*/  SHFL.IDX P6, R14, R13, R12, R11 ;  /* 0x0000000c0d0e7389 */ /* 0x00006400000c000b */
[----:B01----:R-:W-:Y:S01]  /*2d060*/  ENDCOLLECTIVE ;  /* 0x000000000000791b */ /* 0x003fe20003800000 */
.L_x_2078:
[----:B------:R-:W-:Y:S02]  /*2d070*/  IMAD.MOV.U32 R13, RZ, RZ, R6 ;  /* 0x000000ffff0d7224 */ /* 0x000fe400078e0006 */
[----:B------:R-:W-:-:S07]  /*2d080*/  IMAD.MOV.U32 R4, RZ, RZ, R14 ;  /* 0x000000ffff047224 */ /* 0x000fce00078e000e */
[----:B------:R-:W-:Y:S05]  /*2d090*/  WARPSYNC.COLLECTIVE R15, `(.L_x_2079) ;  /* 0x000000000f087348 */ /* 0x000fea0003c00000 */
[----:B------:R0:W1:Y:S02]  /*2d0a0*/  SHFL.IDX P6, R14, R13, R12, R11 ;  /* 0x0000000c0d0e7389 */ /* 0x00006400000c000b */
[----:B01----:R-:W-:Y:S01]  /*2d0b0*/  ENDCOLLECTIVE ;  /* 0x000000000000791b */ /* 0x003fe20003800000 */
.L_x_2079:
[----:B------:R-:W-:Y:S05]  /*2d0c0*/  BRA `(.L_x_2080) ;  /* 0xffffff1c00ec7947 */ /* 0x000fea000383ffff */
.L_x_1796:
[----:B------:R-:W-:Y:S02]  /*2d0d0*/  IMAD.MOV.U32 R13, RZ, RZ, R3 ;  /* 0x000000ffff0d7224 */ /* 0x000fe400078e0003 */
[----:B------:R-:W-:Y:S02]  /*2d0e0*/  IMAD.MOV.U32 R12, RZ, RZ, RZ ;  /* 0x000000ffff0c7224 */ /* 0x000fe400078e00ff */
[----:B------:R-:W-:Y:S02]  /*2d0f0*/  IMAD.MOV.U32 R11, RZ, RZ, 0x181f ;  /* 0x0000181fff0b7424 */ /* 0x000fe400078e00ff */
[----:B------:R-:W-:-:S07]  /*2d100*/  IMAD.MOV.U32 R15, RZ, RZ, -0x1 ;  /* 0xffffffffff0f7424 */ /* 0x000fce00078e00ff */
[----:B-----5:R-:W-:Y:S05]  /*2d110*/  WARPSYNC.COLLECTIVE R15, `(.L_x_2081) ;  /* 0x000000000f087348 */ /* 0x020fea0003c00000 */
[----:B------:R0:W1:Y:S02]  /*2d120*/  SHFL.IDX P6, R14, R13, R12, R11 ;  /* 0x0000000c0d0e7389 */ /* 0x00006400000c000b */
[----:B01---5:R-:W-:Y:S01]  /*2d130*/  ENDCOLLECTIVE ;  /* 0x000000000000791b */ /* 0x023fe20003800000 */
.L_x_2081:
[----:B------:R-:W-:Y:S02]  /*2d140*/  IMAD.MOV.U32 R13, RZ, RZ, R2 ;  /* 0x000000ffff0d7224 */ /* 0x000fe400078e0002 */
[----:B------:R-:W-:-:S07]  /*2d150*/  IMAD.MOV.U32 R0, RZ, RZ, R14 ;  /* 0x000000ffff007224 */ /* 0x000fce00078e000e */
[----:B------:R-:W-:Y:S05]  /*2d160*/  WARPSYNC.COLLECTIVE R15, `(.L_x_2082) ;  /* 0x000000000f087348 */ /* 0x000fea0003c00000 */
[----:B------:R0:W1:Y:S02]  /*2d170*/  SHFL.IDX P6, R14, R13, R12, R11 ;  /* 0x0000000c0d0e7389 */ /* 0x00006400000c000b */
[----:B01----:R-:W-:Y:S01]  /*2d180*/  ENDCOLLECTIVE ;  /* 0x000000000000791b */ /* 0x003fe20003800000 */
.L_x_2082:
[----:B------:R-:W-:Y:S05]  /*2d190*/  BRA `(.L_x_2083) ;  /* 0xffffff2c00487947 */ /* 0x000fea000383ffff */
.L_x_1799:
[----:B------:R-:W-:Y:S01]  /*2d1a0*/  BSSY B1, `(.L_x_2084) ;  /* 0x0000008000017945 */ /* 0x000fe20003800000 */
[----:B------:R-:W-:Y:S02]  /*2d1b0*/  IMAD.MOV.U32 R13, RZ, RZ, R3 ;  /* 0x000000ffff0d7224 */ /* 0x000fe400078e0003 */
[----:B------:R-:W-:Y:S02]  /*2d1c0*/  IMAD.MOV.U32 R12, RZ, RZ, 0x1 ;  /* 0x00000001ff0c7424 */ /* 0x000fe400078e00ff */
[----:B------:R-:W-:Y:S02]  /*2d1d0*/  IMAD.MOV.U32 R11, RZ, RZ, 0x181f ;  /* 0x0000181fff0b7424 */ /* 0x000fe400078e00ff */
[----:B---3--:R-:W-:-:S07]  /*2d1e0*/  IMAD.MOV.U32 R15, RZ, RZ, -0x1 ;  /* 0xffffffffff0f7424 */ /* 0x008fce00078e00ff */
[----:B012--5:R-:W-:Y:S05]  /*2d1f0*/  WARPSYNC.COLLECTIVE R15, `(.L_x_2085) ;  /* 0x000000000f087348 */ /* 0x027fea0003c00000 */
[----:B--2---:R2:W3:Y:S02]  /*2d200*/  SHFL.IDX P6, R14, R13, R12, R11 ;  /* 0x0000000c0d0e7389 */ /* 0x0044e400000c000b */
[----:B0123-5:R-:W-:Y:S01]  /*2d210*/  ENDCOLLECTIVE ;  /* 0x000000000000791b */ /* 0x02ffe20003800000 */
.L_x_2085:
[----:B------:R-:W-:Y:S05]  /*2d220*/  BSYNC B1 ;  /* 0x0000000000017941 */ /* 0x000fea0003800000 */
.L_x_2084:
[----:B------:R-:W-:Y:S02]  /*2d230*/  IMAD.MOV.U32 R13, RZ, RZ, R2 ;  /* 0x000000ffff0d7224 */ /* 0x000fe400078e0002 */
[----:B------:R-:W-:Y:S02]  /*2d240*/  IMAD.MOV.U32 R12, RZ, RZ, 0x1 ;  /* 0x00000001ff0c7424 */ /* 0x000fe400078e00ff */
[----:B------:R-:W-:Y:S02]  /*2d250*/  IMAD.MOV.U32 R11, RZ, RZ, 0x181f ;  /* 0x0000181fff0b7424 */ /* 0x000fe400078e00ff */
[----:B------:R-:W-:Y:S02]  /*2d260*/  IMAD.MOV.U32 R15, RZ, RZ, -0x1 ;  /* 0xffffffffff0f7424 */ /* 0x000fe400078e00ff */
[----:B------:R-:W-:-:S07]  /*2d270*/  IMAD.MOV.U32 R0, RZ, RZ, R14 ;  /* 0x000000ffff007224 */ /* 0x000fce00078e000e */
[----:B------:R-:W-:Y:S05]  /*2d280*/  WARPSYNC.COLLECTIVE R15, `(.L_x_2086) ;  /* 0x000000000f087348 */ /* 0x000fea0003c00000 */
[----:B------:R0:W1:Y:S02]  /*2d290*/  SHFL.IDX P6, R14, R13, R12, R11 ;  /* 0x0000000c0d0e7389 */ /* 0x00006400000c000b */
[----:B01----:R-:W-:Y:S01]  /*2d2a0*/  ENDCOLLECTIVE ;  /* 0x000000000000791b */ /* 0x003fe20003800000 */
.L_x_2086:
[----:B------:R-:W-:Y:S05]  /*2d2b0*/  BRA `(.L_x_2087) ;  /* 0xffffff2c00507947 */ /* 0x000fea000383ffff */
.L_x_1802:
        /* <DEDUP_REMOVED lines=8> */
.L_x_2089:
[----:B------:R-:W-:Y:S05]  /*2d340*/  BSYNC B1 ;  /* 0x0000000000017941 */ /* 0x000fea0003800000 */
.L_x_2088:
        /* <DEDUP_REMOVED lines=8> */
.L_x_2090:
[----:B------:R-:W-:Y:S05]  /*2d3d0*/  BRA `(.L_x_2091) ;  /* 0xffffff2c00587947 */ /* 0x000fea000383ffff */
.L_x_1805:
        /* <DEDUP_REMOVED lines=8> */
.L_x_2093:
[----:B------:R-:W-:Y:S05]  /*2d460*/  BSYNC B1 ;  /* 0x0000000000017941 */ /* 0x000fea0003800000 */
.L_x_2092:
        /* <DEDUP_REMOVED lines=8> */
.L_x_2094:
[----:B------:R-:W-:Y:S05]  /*2d4f0*/  BRA `(.L_x_2095) ;  /* 0xffffff2c00607947 */ /* 0x000fea000383ffff */
.L_x_1807:
[----:B------:R-:W-:Y:S02]  /*2d500*/  IMAD.MOV.U32 R13, RZ, RZ, R26 ;  /* 0x000000ffff0d7224 */ /* 0x000fe400078e001a */
[----:B------:R-:W-:Y:S02]  /*2d510*/  IMAD.MOV.U32 R12, RZ, RZ, RZ ;  /* 0x000000ffff0c7224 */ /* 0x000fe400078e00ff */
[----:B------:R-:W-:Y:S02]  /*2d520*/  IMAD.MOV.U32 R11, RZ, RZ, 0x1c1f ;  /* 0x00001c1fff0b7424 */ /* 0x000fe400078e00ff */
[----:B------:R-:W-:-:S07]  /*2d530*/  IMAD.MOV.U32 R15, RZ, RZ, -0x1 ;  /* 0xffffffffff0f7424 */ /* 0x000fce00078e00ff */
[----:B------:R-:W-:Y:S05]  /*2d540*/  WARPSYNC.COLLECTIVE R15, `(.L_x_2096) ;  /* 0x000000000f087348 */ /* 0x000fea0003c00000 */
[----:B------:R0:W1:Y:S02]  /*2d550*/  SHFL.IDX P6, R14, R13, R12, R11 ;  /* 0x0000000c0d0e7389 */ /* 0x00006400000c000b */
[----:B01----:R-:W-:Y:S01]  /*2d560*/  ENDCOLLECTIVE ;  /* 0x000000000000791b */ /* 0x003fe20003800000 */
.L_x_2096:
[----:B------:R-:W-:Y:S02]  /*2d570*/  IMAD.MOV.U32 R13, RZ, RZ, R25 ;  /* 0x000000ffff0d7224 */ /* 0x000fe400078e0019 */
[----:B------:R-:W-:-:S07]  /*2d580*/  IMAD.MOV.U32 R28, RZ, RZ, R14 ;  /* 0x000000ffff1c7224 */ /* 0x000fce00078e000e */
[----:B------:R-:W-:Y:S05]  /*2d590*/  WARPSYNC.COLLECTIVE R15, `(.L_x_2097) ;  /* 0x000000000f087348 */ /* 0x000fea0003c00000 */
[----:B------:R0:W1:Y:S02]  /*2d5a0*/  SHFL.IDX P6, R14, R13, R12, R11 ;  /* 0x0000000c0d0e7389 */ /* 0x00006400000c000b */
[----:B01----:R-:W-:Y:S01]  /*2d5b0*/  ENDCOLLECTIVE ;  /* 0x000000000000791b */ /* 0x003fe20003800000 */
.L_x_2097:
[----:B------:R-:W-:Y:S05]  /*2d5c0*/  BRA `(.L_x_2098) ;  /* 0xffffff3000247947 */ /* 0x000fea000383ffff */
.L_x_1810:
[----:B------:R-:W-:Y:S01]  /*2d5d0*/  BSSY B1, `(.L_x_2099) ;  /* 0x0000008000017945 */ /* 0x000fe20003800000 */
[----:B------:R-:W-:Y:S02]  /*2d5e0*/  IMAD.MOV.U32 R13, RZ, RZ, R26 ;  /* 0x000000ffff0d7224 */ /* 0x000fe400078e001a */
[----:B------:R-:W-:Y:S02]  /*2d5f0*/  IMAD.MOV.U32 R12, RZ, RZ, 0x1 ;  /* 0x00000001ff0c7424 */ /* 0x000fe400078e00ff */
[----:B------:R-:W-:Y:S02]  /*2d600*/  IMAD.MOV.U32 R11, RZ, RZ, 0x1c1f ;  /* 0x00001c1fff0b7424 */ /* 0x000fe400078e00ff */
[----:B------:R-:W-:-:S07]  /*2d610*/  IMAD.MOV.U32 R15, RZ, RZ, -0x1 ;  /* 0xffffffffff0f7424 */ /* 0x000fce00078e00ff */
[----:B0123--:R-:W-:Y:S05]  /*2d620*/  WARPSYNC.COLLECTIVE R15, `(.L_x_2100) ;  /* 0x000000000f087348 */ /* 0x00ffea0003c00000 */
[----:B--2---:R2:W4:Y:S02]  /*2d630*/  SHFL.IDX P6, R14, R13, R12, R11 ;  /* 0x0000000c0d0e7389 */ /* 0x00452400000c000b */
[----:B01234-:R-:W-:Y:S01]  /*2d640*/  ENDCOLLECTIVE ;  /* 0x000000000000791b */ /* 0x01ffe20003800000 */
.L_x_2100:
[----:B------:R-:W-:Y:S05]  /*2d650*/  BSYNC B1 ;  /* 0x0000000000017941 */ /* 0x000fea0003800000 */
.L_x_2099:
        /* <DEDUP_REMOVED lines=8> */
.L_x_2101:
[----:B------:R-:W-:Y:S05]  /*2d6e0*/  BRA `(.L_x_2102) ;  /* 0xffffff3400c07947 */ /* 0x000fea000383ffff */
.L_x_1814:
[----:B------:R-:W-:Y:S02]  /*2d6f0*/  IMAD.MOV.U32 R13, RZ, RZ, R3 ;  /* 0x000000ffff0d7224 */ /* 0x000fe400078e0003 */
[----:B------:R-:W-:Y:S02]  /*2d700*/  IMAD.MOV.U32 R12, RZ, RZ, RZ ;  /* 0x000000ffff0c7224 */ /* 0x000fe400078e00ff */
[----:B------:R-:W-:Y:S02]  /*2d710*/  IMAD.MOV.U32 R11, RZ, RZ, 0x181f ;  /* 0x0000181fff0b7424 */ /* 0x000fe400078e00ff */
[----:B------:R-:W-:-:S07]  /*2d720*/  IMAD.MOV.U32 R15, RZ, RZ, -0x1 ;  /* 0xffffffffff0f7424 */ /* 0x000fce00078e00ff */
[----:B--2---:R-:W-:Y:S05]  /*2d730*/  WARPSYNC.COLLECTIVE R15, `(.L_x_2103) ;  /* 0x000000000f087348 */ /* 0x004fea0003c00000 */
[----:B------:R0:W1:Y:S02]  /*2d740*/  SHFL.IDX P6, R14, R13, R12, R11 ;  /* 0x0000000c0d0e7389 */ /* 0x00006400000c000b */
[----:B012---:R-:W-:Y:S01]  /*2d750*/  ENDCOLLECTIVE ;  /* 0x000000000000791b */ /* 0x007fe20003800000 */
.L_x_2103:
[----:B------:R-:W-:Y:S02]  /*2d760*/  IMAD.MOV.U32 R13, RZ, RZ, R2 ;  /* 0x000000ffff0d7224 */ /* 0x000fe400078e0002 */
[----:B------:R-:W-:-:S07]  /*2d770*/  IMAD.MOV.U32 R0, RZ, RZ, R14 ;  /* 0x000000ffff007224 */ /* 0x000fce00078e000e */
[----:B------:R-:W-:Y:S05]  /*2d780*/  WARPSYNC.COLLECTIVE R15, `(.L_x_2104) ;  /* 0x000000000f087348 */ /* 0x000fea0003c00000 */
[----:B------:R0:W1:Y:S02]  /*2d790*/  SHFL.IDX P6, R14, R13, R12, R11 ;  /* 0x0000000c0d0e7389 */ /* 0x00006400000c000b */
[----:B01----:R-:W-:Y:S01]  /*2d7a0*/  ENDCOLLECTIVE ;  /* 0x000000000000791b */ /* 0x003fe20003800000 */
.L_x_2104:
[----:B------:R-:W-:Y:S05]  /*2d7b0*/  BRA `(.L_x_2105) ;  /* 0xffffff4400207947 */ /* 0x000fea000383ffff */
.L_x_1817:
[----:B------:R-:W-:Y:S01]  /*2d7c0*/  BSSY B1, `(.L_x_2106) ;  /* 0x0000008000017945 */ /* 0x000fe20003800000 */
[----:B------:R-:W-:Y:S02]  /*2d7d0*/  IMAD.MOV.U32 R13, RZ, RZ, R3 ;  /* 0x000000ffff0d7224 */ /* 0x000fe400078e0003 */
[----:B------:R-:W-:Y:S02]  /*2d7e0*/  IMAD.MOV.U32 R12, RZ, RZ, 0x1 ;  /* 0x00000001ff0c7424 */ /* 0x000fe400078e00ff */
[----:B------:R-:W-:Y:S02]  /*2d7f0*/  IMAD.MOV.U32 R11, RZ, RZ, 0x181f ;  /* 0x0000181fff0b7424 */ /* 0x000fe400078e00ff */
[----:B----4-:R-:W-:-:S07]  /*2d800*/  IMAD.MOV.U32 R15, RZ, RZ, -0x1 ;  /* 0xffffffffff0f7424 */ /* 0x010fce00078e00ff */
[----:B0123--:R-:W-:Y:S05]  /*2d810*/  WARPSYNC.COLLECTIVE R15, `(.L_x_2107) ;  /* 0x000000000f087348 */ /* 0x00ffea0003c00000 */
[----:B---3--:R3:W4:Y:S02]  /*2d820*/  SHFL.IDX P6, R14, R13, R12, R11 ;  /* 0x0000000c0d0e7389 */ /* 0x00872400000c000b */
[----:B01234-:R-:W-:Y:S01]  /*2d830*/  ENDCOLLECTIVE ;  /* 0x000000000000791b */ /* 0x01ffe20003800000 */
.L_x_2107:
[----:B------:R-:W-:Y:S05]  /*2d840*/  BSYNC B1 ;  /* 0x0000000000017941 */ /* 0x000fea0003800000 */
.L_x_2106:
        /* <DEDUP_REMOVED lines=8> */
.L_x_2108:
[----:B------:R-:W-:Y:S05]  /*2d8d0*/  BRA `(.L_x_2109) ;  /* 0xffffff44002c7947 */ /* 0x000fea000383ffff */
.L_x_1820:
        /* <DEDUP_REMOVED lines=8> */
.L_x_2111:
[----:B------:R-:W-:Y:S05]  /*2d960*/  BSYNC B1 ;  /* 0x0000000000017941 */ /* 0x000fea0003800000 */
.L_x_2110:
        /* <DEDUP_REMOVED lines=8> */
.L_x_2112:
[----:B------:R-:W-:Y:S05]  /*2d9f0*/  BRA `(.L_x_2113) ;  /* 0xffffff4400347947 */ /* 0x000fea000383ffff */
.L_x_1823:
[----:B------:R-:W-:Y:S01]  /*2da00*/  BSSY B1, `(.L_x_2114) ;  /* 0x0000008000017945 */ /* 0x000fe20003800000 */
[----:B------:R-:W-:Y:S02]  /*2da10*/  IMAD.MOV.U32 R13, RZ, RZ, R3 ;  /* 0x000000ffff0d7224 */ /* 0x000fe400078e0003 */
[----:B------:R-:W-:Y:S02]  /*2da20*/  IMAD.MOV.U32 R12, RZ, RZ, 0x3 ;  /* 0x00000003ff0c7424 */ /* 0x000fe400078e00ff */
[----:B------:R-:W-:Y:S02]  /*2da30*/  IMAD.MOV.U32 R11, RZ, RZ, 0x181f ;  /* 0x0000181fff0b7424 */ /* 0x000fe400078e00ff */
[----:B0-----:R-:W-:-:S07]  /*2da40*/  IMAD.MOV.U32 R15, RZ, RZ, -0x1 ;  /* 0xffffffffff0f7424 */ /* 0x001fce00078e00ff */
[----:B-1234-:R-:W-:Y:S05]  /*2da50*/  WARPSYNC.COLLECTIVE R15, `(.L_x_2115) ;  /* 0x000000000f087348 */ /* 0x01efea0003c00000 */
[----:B----4-:R0:W4:Y:S02]  /*2da60*/  SHFL.IDX P6, R14, R13, R12, R11 ;  /* 0x0000000c0d0e7389 */ /* 0x01012400000c000b */
[----:B01234-:R-:W-:Y:S01]  /*2da70*/  ENDCOLLECTIVE ;  /* 0x000000000000791b */ /* 0x01ffe20003800000 */
.L_x_2115:
[----:B------:R-:W-:Y:S05]  /*2da80*/  BSYNC B1 ;  /* 0x0000000000017941 */ /* 0x000fea0003800000 */
.L_x_2114:
        /* <DEDUP_REMOVED lines=8> */
.L_x_2116:
[----:B------:R-:W-:Y:S05]  /*2db10*/  BRA `(.L_x_2117) ;  /* 0xffffff44003c7947 */ /* 0x000fea000383ffff */
.L_x_1849:
[----:B------:R-:W0:Y:S01]  /*2db20*/  S2R R5, SR_TID.X ;  /* 0x0000000000057919 */ /* 0x000e220000002100 */
[----:B------:R-:W-:Y:S01]  /*2db30*/  BSSY B1, `(.L_x_2118) ;  /* 0x000000a000017945 */ /* 0x000fe20003800000 */
[----:B------:R-:W-:Y:S02]  /*2db40*/  IMAD.MOV.U32 R12, RZ, RZ, RZ ;  /* 0x000000ffff0c7224 */ /* 0x000fe400078e00ff */
[----:B------:R-:W-:Y:S02]  /*2db50*/  IMAD.MOV.U32 R11, RZ, RZ, 0x1f ;  /* 0x0000001fff0b7424 */ /* 0x000fe400078e00ff */
[----:B------:R-:W-:Y:S01]  /*2db60*/  IMAD.MOV.U32 R15, RZ, RZ, -0x1 ;  /* 0xffffffffff0f7424 */ /* 0x000fe200078e00ff */
[----:B0-----:R-:W-:-:S04]  /*2db70*/  SHF.R.U32.HI R5, RZ, 0x5, R5 ;  /* 0x00000005ff057819 */ /* 0x001fc80000011605 */
[----:B------:R-:W-:-:S05]  /*2db80*/  LOP3.LUT R5, R5, 0x3, RZ, 0xc0, !PT ;  /* 0x0000000305057812 */ /* 0x000fca00078ec0ff */
[----:B------:R-:W-:-:S07]  /*2db90*/  IMAD.MOV.U32 R13, RZ, RZ, R5 ;  /* 0x000000ffff0d7224 */ /* 0x000fce00078e0005 */
[----:B------:R-:W-:Y:S05]  /*2dba0*/  WARPSYNC.COLLECTIVE R15, `(.L_x_2119) ;  /* 0x000000000f087348 */ /* 0x000fea0003c00000 */
[----:B------:R0:W1:Y:S02]  /*2dbb0*/  SHFL.IDX P6, R14, R13, R12, R11 ;  /* 0x0000000c0d0e7389 */ /* 0x00006400000c000b */
[----:B01----:R-:W-:Y:S01]  /*2dbc0*/  ENDCOLLECTIVE ;  /* 0x000000000000791b */ /* 0x003fe20003800000 */
.L_x_2119:
[----:B------:R-:W-:Y:S05]  /*2dbd0*/  BSYNC B1 ;  /* 0x0000000000017941 */ /* 0x000fea0003800000 */
.L_x_2118:
[----:B------:R-:W-:Y:S05]  /*2dbe0*/  BRA `(.L_x_2120) ;  /* 0xffffff6400587947 */ /* 0x000fea000383ffff */
.L_x_1851:
[----:B------:R-:W-:Y:S01]  /*2dbf0*/  BSSY B1, `(.L_x_2121) ;  /* 0x0000006000017945 */ /* 0x000fe20003800000 */
[----:B------:R-:W-:-:S07]  /*2dc00*/  IMAD.MOV.U32 R15, RZ, RZ, -0x1 ;  /* 0xffffffffff0f7424 */ /* 0x000fce00078e00ff */
[----:B0-----:R-:W-:Y:S05]  /*2dc10*/  WARPSYNC.COLLECTIVE R15, `(.L_x_2122) ;  /* 0x000000000f0c7348 */ /* 0x001fea0003c00000 */
[----:B------:R-:W-:Y:S02]  /*2dc20*/  ELECT P6, UR62, PT ;  /* 0x00000000003e782f */ /* 0x000fe400038c0000 */
[----:B------:R-:W-:Y:S01]  /*2dc30*/  MOV R14, UR62 ;  /* 0x0000003e000e7c02 */ /* 0x000fe20008000f00 */
[----:B0-----:R-:W-:Y:S10]  /*2dc40*/  ENDCOLLECTIVE ;  /* 0x000000000000791b */ /* 0x001ff40003800000 */
.L_x_2122:
[----:B------:R-:W-:Y:S05]  /*2dc50*/  BSYNC B1 ;  /* 0x0000000000017941 */ /* 0x000fea0003800000 */
.L_x_2121:
[----:B------:R-:W-:Y:S05]  /*2dc60*/  BRA `(.L_x_1850) ;  /* 0xffffff6400507947 */ /* 0x000fea000383ffff */
.L_x_1853:
[----:B0-----:R0:W1:Y:S02]  /*2dc70*/  SYNCS.PHASECHK.TRANS64.TRYWAIT P0, [R16+URZ+0x22820], R5 ;  /* 0x02282005100075a7 */ /* 0x001064000800017f */
[----:B-1----:R-:W-:Y:S05]  /*2dc80*/  @!P0 NANOSLEEP.SYNCS 0x989680 ;  /* 0x009896800000895d */ /* 0x002fea0003900000 */
[----:B------:R-:W1:Y:S02]  /*2dc90*/  @!P0 SYNCS.PHASECHK.TRANS64 P0, [R16+URZ+0x22820], R5 ;  /* 0x02282005100085a7 */ /* 0x000e64000800007f */
[----:B-1----:R-:W-:Y:S05]  /*2dca0*/  @!P0 BRA `(.L_x_1853) ;  /* 0xfffffffc00f08947 */ /* 0x002fea000383ffff */
[----:B------:R-:W-:Y:S05]  /*2dcb0*/  BRA `(.L_x_2123) ;  /* 0xffffff6400607947 */ /* 0x000fea000383ffff */
.L_x_1857:
[----:B-1----:R1:W2:Y:S02]  /*2dcc0*/  SYNCS.PHASECHK.TRANS64.TRYWAIT P0, [R10+URZ+0x228a0], R9 ;  /* 0x0228a0090a0075a7 */ /* 0x0022a4000800017f */
[----:B--2---:R-:W-:Y:S05]  /*2dcd0*/  @!P0 NANOSLEEP.SYNCS 0x989680 ;  /* 0x009896800000895d */ /* 0x004fea0003900000 */
[----:B------:R-:W2:Y:S02]  /*2dce0*/  @!P0 SYNCS.PHASECHK.TRANS64 P0, [R10+URZ+0x228a0], R9 ;  /* 0x0228a0090a0085a7 */ /* 0x000ea4000800007f */
[----:B--2---:R-:W-:Y:S05]  /*2dcf0*/  @!P0 BRA `(.L_x_1857) ;  /* 0xfffffffc00f08947 */ /* 0x004fea000383ffff */
[----:B------:R-:W-:Y:S05]  /*2dd00*/  BRA `(.L_x_2124) ;  /* 0xffffff6400787947 */ /* 0x000fea000383ffff */
.L_x_1864:
[----:B0-----:R0:W2:Y:S02]  /*2dd10*/  SYNCS.PHASECHK.TRANS64.TRYWAIT P0, [R10+URZ+0x228c0], R9 ;  /* 0x0228c0090a0075a7 */ /* 0x0010a4000800017f */
[----:B--2---:R-:W-:Y:S05]  /*2dd20*/  @!P0 NANOSLEEP.SYNCS 0x989680 ;  /* 0x009896800000895d */ /* 0x004fea0003900000 */
[----:B------:R-:W2:Y:S02]  /*2dd30*/  @!P0 SYNCS.PHASECHK.TRANS64 P0, [R10+URZ+0x228c0], R9 ;  /* 0x0228c0090a0085a7 */ /* 0x000ea4000800007f */
[----:B--2---:R-:W-:Y:S05]  /*2dd40*/  @!P0 BRA `(.L_x_1864) ;  /* 0xfffffffc00f08947 */ /* 0x004fea000383ffff */
[----:B------:R-:W-:Y:S05]  /*2dd50*/  BRA `(.L_x_2125) ;  /* 0xffffff68006c7947 */ /* 0x000fea000383ffff */
.L_x_1871:
[----:B-1----:R1:W2:Y:S02]  /*2dd60*/  SYNCS.PHASECHK.TRANS64.TRYWAIT P1, [R9+URZ+0x228a0], R8 ;  /* 0x0228a008090075a7 */ /* 0x0022a4000802017f */
[----:B--2---:R-:W-:Y:S05]  /*2dd70*/  @!P1 NANOSLEEP.SYNCS 0x989680 ;  /* 0x009896800000995d */ /* 0x004fea0003900000 */
[----:B------:R-:W2:Y:S02]  /*2dd80*/  @!P1 SYNCS.PHASECHK.TRANS64 P1, [R9+URZ+0x228a0], R8 ;  /* 0x0228a008090095a7 */ /* 0x000ea4000802007f */
[----:B--2---:R-:W-:Y:S05]  /*2dd90*/  @!P1 BRA `(.L_x_1871) ;  /* 0xfffffffc00f09947 */ /* 0x004fea000383ffff */
[----:B------:R-:W-:Y:S05]  /*2dda0*/  BRA `(.L_x_2126) ;  /* 0xffffff6c002c7947 */ /* 0x000fea000383ffff */
.L_x_1878:
[----:B0-----:R0:W2:Y:S02]  /*2ddb0*/  SYNCS.PHASECHK.TRANS64.TRYWAIT P1, [R9+URZ+0x228c0], R8 ;  /* 0x0228c008090075a7 */ /* 0x0010a4000802017f */
[----:B--2---:R-:W-:Y:S05]  /*2ddc0*/  @!P1 NANOSLEEP.SYNCS 0x989680 ;  /* 0x009896800000995d */ /* 0x004fea0003900000 */
[----:B------:R-:W2:Y:S02]  /*2ddd0*/  @!P1 SYNCS.PHASECHK.TRANS64 P1, [R9+URZ+0x228c0], R8 ;  /* 0x0228c008090095a7 */ /* 0x000ea4000802007f */
[----:B--2---:R-:W-:Y:S05]  /*2dde0*/  @!P1 BRA `(.L_x_1878) ;  /* 0xfffffffc00f09947 */ /* 0x004fea000383ffff */
[----:B------:R-:W-:Y:S05]  /*2ddf0*/  BRA `(.L_x_2127) ;  /* 0xffffff70001c7947 */ /* 0x000fea000383ffff */
.L_x_1903:
        /* <DEDUP_REMOVED lines=11> */
.L_x_2129:
[----:B------:R-:W-:Y:S05]  /*2deb0*/  BSYNC B0 ;  /* 0x0000000000007941 */ /* 0x000fea0003800000 */
.L_x_2128:
[----:B------:R-:W-:Y:S05]  /*2dec0*/  BRA `(.L_x_2130) ;  /* 0xffffff8000d87947 */ /* 0x000fea000383ffff */
.L_x_1906:
[----:B0-----:R-:W2:Y:S02]  /*2ded0*/  LDL R0, [R1+0x24] ;  /* 0x0000240001007983 */ /* 0x001ea40000100800 */
[----:B--2---:R0:W1:Y:S02]  /*2dee0*/  SYNCS.PHASECHK.TRANS64.TRYWAIT P0, [R4+URZ+0x22880], R0 ;  /* 0x02288000040075a7 */ /* 0x004064000800017f */
[----:B-1----:R-:W-:Y:S05]  /*2def0*/  @!P0 NANOSLEEP.SYNCS 0x989680 ;  /* 0x009896800000895d */ /* 0x002fea0003900000 */
[----:B------:R-:W1:Y:S02]  /*2df00*/  @!P0 SYNCS.PHASECHK.TRANS64 P0, [R4+URZ+0x22880], R0 ;  /* 0x02288000040085a7 */ /* 0x000e64000800007f */
[----:B-1----:R-:W-:Y:S05]  /*2df10*/  @!P0 BRA `(.L_x_1906) ;  /* 0xfffffffc00ec8947 */ /* 0x002fea000383ffff */
[----:B------:R-:W-:Y:S05]  /*2df20*/  BRA `(.L_x_2131) ;  /* 0xffffff8000f47947 */ /* 0x000fea000383ffff */
.L_x_1907:
        /* <DEDUP_REMOVED lines=8> */
.L_x_2133:
[----:B------:R-:W-:Y:S05]  /*2dfb0*/  BSYNC B0 ;  /* 0x0000000000007941 */ /* 0x000fea0003800000 */
.L_x_2132:
[----:B------:R-:W-:Y:S01]  /*2dfc0*/  IMAD.MOV.U32 R13, RZ, RZ, R0 ;  /* 0x000000ffff0d7224 */ /* 0x000fe200078e0000 */
[----:B------:R-:W-:Y:S01]  /*2dfd0*/  LOP3.LUT P2, RZ, R17, 0x2, RZ, 0xc0, !PT ;  /* 0x0000000211ff7812 */ /* 0x000fe2000784c0ff */
[----:B------:R-:W-:Y:S01]  /*2dfe0*/  IMAD.MOV.U32 R12, RZ, RZ, RZ ;  /* 0x000000ffff0c7224 */ /* 0x000fe200078e00ff */
[C---:B------:R-:W-:Y:S01]  /*2dff0*/  ISETP.GE.AND P3, PT, R8.reuse, 0x21, PT ;  /* 0x000000210800780c */ /* 0x040fe20003f66270 */
[----:B------:R-:W-:Y:S01]  /*2e000*/  IMAD.MOV.U32 R11, RZ, RZ, 0x1c1f ;  /* 0x00001c1fff0b7424 */ /* 0x000fe200078e00ff */
[----:B------:R-:W-:Y:S01]  /*2e010*/  ISETP.GE.AND P5, PT, R8, 0x61, PT ;  /* 0x000000610800780c */ /* 0x000fe20003fa6270 */
[----:B------:R-:W-:Y:S02]  /*2e020*/  IMAD.MOV.U32 R15, RZ, RZ, -0x1 ;  /* 0xffffffffff0f7424 */ /* 0x000fe400078e00ff */
[----:B------:R-:W-:-:S10]  /*2e030*/  IMAD.MOV.U32 R3, RZ, RZ, R14 ;  /* 0x000000ffff037224 */ /* 0x000fd400078e000e */
[----:B------:R-:W-:Y:S05]  /*2e040*/  WARPSYNC.COLLECTIVE R15, `(.L_x_2134) ;  /* 0x000000000f087348 */ /* 0x000fea0003c00000 */
[----:B------:R0:W1:Y:S02]  /*2e050*/  SHFL.IDX P6, R14, R13, R12, R11 ;  /* 0x0000000c0d0e7389 */ /* 0x00006400000c000b */
[----:B01----:R-:W-:Y:S01]  /*2e060*/  ENDCOLLECTIVE ;  /* 0x000000000000791b */ /* 0x003fe20003800000 */
.L_x_2134:
[----:B------:R-:W-:Y:S02]  /*2e070*/  IMAD.MOV.U32 R13, RZ, RZ, R2 ;  /* 0x000000ffff0d7224 */ /* 0x000fe400078e0002 */
[----:B------:R-:W-:Y:S02]  /*2e080*/  IMAD.MOV.U32 R12, RZ, RZ, 0x1 ;  /* 0x00000001ff0c7424 */ /* 0x000fe400078e00ff */
[----:B------:R-:W-:-:S07]  /*2e090*/  IMAD.MOV.U32 R10, RZ, RZ, R14 ;  /* 0x000000ffff0a7224 */ /* 0x000fce00078e000e */
[----:B------:R-:W-:Y:S05]  /*2e0a0*/  WARPSYNC.COLLECTIVE R15, `(.L_x_2135) ;  /* 0x000000000f087348 */ /* 0x000fea0003c00000 */
[----:B------:R0:W1:Y:S02]  /*2e0b0*/  SHFL.IDX P6, R14, R13, R12, R11 ;  /* 0x0000000c0d0e7389 */ /* 0x00006400000c000b */
[----:B01----:R-:W-:Y:S01]  /*2e0c0*/  ENDCOLLECTIVE ;  /* 0x000000000000791b */ /* 0x003fe20003800000 */
.L_x_2135:
[----:B------:R-:W-:-:S05]  /*2e0d0*/  IADD3 R20, P0, R35, R10, RZ ;  /* 0x0000000a23147210 */ /* 0x000fca0007f1e0ff */
[----:B------:R-:W-:Y:S01]  /*2e0e0*/  IMAD.X R21, RZ, RZ, R3, P0 ;  /* 0x000000ffff157224 */ /* 0x000fe200000e0603 */
[----:B------:R-:W-:Y:S02]  /*2e0f0*/  ISETP.LT.OR P0, PT, R8, 0x1, P2 ;  /* 0x000000010800780c */ /* 0x000fe40001701670 */
[----:B------:R-:W-:Y:S01]  /*2e100*/  IADD3 R3, R16, R5, R32 ;  /* 0x0000000510037210 */ /* 0x000fe20007ffe020 */
[----:B------:R-:W-:-:S04]  /*2e110*/  IMAD.MOV.U32 R13, RZ, RZ, R0 ;  /* 0x000000ffff0d7224 */ /* 0x000fc800078e0000 */
[----:B------:R-:W-:-:S06]  /*2e120*/  IMAD.IADD R5, R33, 0x1, R3 ;  /* 0x0000000121057824 */ /* 0x000fcc00078e0203 */
        /* <DEDUP_REMOVED lines=9> */
.L_x_2136:
[----:B------:R-:W-:Y:S01]  /*2e1c0*/  @!PT LDS RZ, [RZ] ;  /* 0x00000000fffff984 */ /* 0x000fe20000000800 */
[----:B------:R-:W-:Y:S01]  /*2e1d0*/  @!PT LDS RZ, [RZ] ;  /* 0x00000000fffff984 */ /* 0x000fe20000000800 */
[----:B------:R-:W-:Y:S01]  /*2e1e0*/  @!PT LDS RZ, [RZ] ;  /* 0x00000000fffff984 */ /* 0x000fe20000000800 */
[----:B------:R0:W-:Y:S01]  /*2e1f0*/  LDGSTS.E.BYPASS.LTC128B.128 [R5+0x8400], desc[UR42][R20.64+0x40], !P0 ;  /* 0x0840004014057fae */ /* 0x0001e2000c101d6a */
[----:B------:R-:W-:Y:S02]  /*2e200*/  IMAD.MOV.U32 R13, RZ, RZ, R2 ;  /* 0x000000ffff0d7224 */ /* 0x000fe400078e0002 */
[----:B------:R-:W-:Y:S02]  /*2e210*/  IMAD.MOV.U32 R12, RZ, RZ, 0x2 ;  /* 0x00000002ff0c7424 */ /* 0x000fe400078e00ff */
[----:B------:R-:W-:-:S07]  /*2e220*/  IMAD.MOV.U32 R10, RZ, RZ, R14 ;  /* 0x000000ffff0a7224 */ /* 0x000fce00078e000e */
[----:B0-----:R-:W-:Y:S05]  /*2e230*/  WARPSYNC.COLLECTIVE R15, `(.L_x_2137) ;  /* 0x000000000f087348 */ /* 0x001fea0003c00000 */
[----:B------:R1:W2:Y:S02]  /*2e240*/  SHFL.IDX P6, R14, R13, R12, R11 ;  /* 0x0000000c0d0e7389 */ /* 0x0002a400000c000b */
[----:B012---:R-:W-:Y:S01]  /*2e250*/  ENDCOLLECTIVE ;  /* 0x000000000000791b */ /* 0x007fe20003800000 */
.L_x_2137:
        /* <DEDUP_REMOVED lines=13> */
.L_x_2138:
        /* <DEDUP_REMOVED lines=10> */
.L_x_2139:
        /* <DEDUP_REMOVED lines=14> */
.L_x_2140:
[----:B------:R-:W-:Y:S01]  /*2e4b0*/  @!PT LDS RZ, [RZ] ;  /* 0x00000000fffff984 */ /* 0x000fe20000000800 */
[----:B------:R-:W-:Y:S01]  /*2e4c0*/  @!PT LDS RZ, [RZ] ;  /* 0x00000000fffff984 */ /* 0x000fe20000000800 */
[----:B------:R-:W-:Y:S01]  /*2e4d0*/  @!PT LDS RZ, [RZ] ;  /* 0x00000000fffff984 */ /* 0x000fe20000000800 */
[----:B------:R1:W-:Y:S01]  /*2e4e0*/  LDGSTS.E.BYPASS.LTC128B.128 [R5+0xa400], desc[UR42][R20.64+0x40], !P0 ;  /* 0x0a40004014057fae */ /* 0x0003e2000c101d6a */
[----:B------:R-:W-:Y:S01]  /*2e4f0*/  IMAD.MOV.U32 R0, RZ, RZ, R14 ;  /* 0x000000ffff007224 */ /* 0x000fe200078e000e */
[----:B------:R-:W-:Y:S06]  /*2e500*/  BRA `(.L_x_2141) ;  /* 0xffffff80006c7947 */ /* 0x000fec000383ffff */
.L_x_1912:
[----:B---3--:R-:W3:Y:S02]  /*2e510*/  LDL R0, [R1+0x24] ;  /* 0x0000240001007983 */ /* 0x008ee40000100800 */
[----:B---3--:R3:W4:Y:S02]  /*2e520*/  SYNCS.PHASECHK.TRANS64.TRYWAIT P0, [R4+URZ+0x22840], R0 ;  /* 0x02284000040075a7 */ /* 0x008724000800017f */
[----:B----4-:R-:W-:Y:S05]  /*2e530*/  @!P0 NANOSLEEP.SYNCS 0x989680 ;  /* 0x009896800000895d */ /* 0x010fea0003900000 */
[----:B------:R-:W4:Y:S02]  /*2e540*/  @!P0 SYNCS.PHASECHK.TRANS64 P0, [R4+URZ+0x22840], R0 ;  /* 0x02284000040085a7 */ /* 0x000f24000800007f */
[----:B----4-:R-:W-:Y:S05]  /*2e550*/  @!P0 BRA `(.L_x_1912) ;  /* 0xfffffffc00ec8947 */ /* 0x010fea000383ffff */
[----:B------:R-:W-:Y:S05]  /*2e560*/  BRA `(.L_x_2142) ;  /* 0xffffff8000cc7947 */ /* 0x000fea000383ffff */
.L_x_1913:
[----:B------:R-:W-:Y:S01]  /*2e570*/  BSSY B0, `(.L_x_2143) ;  /* 0x0000008000007945 */ /* 0x000fe20003800000 */
[----:B------:R-:W-:Y:S02]  /*2e580*/  IMAD.MOV.U32 R13, RZ, RZ, R5 ;  /* 0x000000ffff0d7224 */ /* 0x000fe400078e0005 */
[----:B------:R-:W-:Y:S02]  /*2e590*/  IMAD.MOV.U32 R12, RZ, RZ, RZ ;  /* 0x000000ffff0c7224 */ /* 0x000fe400078e00ff */
[----:B------:R-:W-:Y:S02]  /*2e5a0*/  IMAD.MOV.U32 R11, RZ, RZ, 0x1c1f ;  /* 0x00001c1fff0b7424 */ /* 0x000fe400078e00ff */
[----:B------:R-:W-:-:S07]  /*2e5b0*/  IMAD.MOV.U32 R15, RZ, RZ, -0x1 ;  /* 0xffffffffff0f7424 */ /* 0x000fce00078e00ff */
[----:B--2---:R-:W-:Y:S05]  /*2e5c0*/  WARPSYNC.COLLECTIVE R15, `(.L_x_2144) ;  /* 0x000000000f087348 */ /* 0x004fea0003c00000 */
[----:B------:R0:W1:Y:S02]  /*2e5d0*/  SHFL.IDX P6, R14, R13, R12, R11 ;  /* 0x0000000c0d0e7389 */ /* 0x00006400000c000b */
[----:B012---:R-:W-:Y:S01]  /*2e5e0*/  ENDCOLLECTIVE ;  /* 0x000000000000791b */ /* 0x007fe20003800000 */
.L_x_2144:
[----:B------:R-:W-:Y:S05]  /*2e5f0*/  BSYNC B0 ;  /* 0x0000000000007941 */ /* 0x000fea0003800000 */
.L_x_2143:
        /* <DEDUP_REMOVED lines=12> */
.L_x_2145:
        /* <DEDUP_REMOVED lines=17> */
.L_x_2146:
        /* <DEDUP_REMOVED lines=12> */
.L_x_2147:
[----:B------:R-:W-:Y:S02]  /*2e890*/  IMAD.MOV.U32 R13, RZ, RZ, R5 ;  /* 0x000000ffff0d7224 */ /* 0x000fe400078e0005 */
[----:B------:R-:W-:Y:S02]  /*2e8a0*/  IMAD.MOV.U32 R12, RZ, RZ, 0x2 ;  /* 0x00000002ff0c7424 */ /* 0x000fe400078e00ff */
[----:B------:R-:W-:-:S07]  /*2e8b0*/  IMAD.MOV.U32 R3, RZ, RZ, R14 ;  /* 0x000000ffff037224 */ /* 0x000fce00078e000e */
[----:B------:R-:W-:Y:S05]  /*2e8c0*/  WARPSYNC.COLLECTIVE R15, `(.L_x_2148) ;  /* 0x000000000f087348 */ /* 0x000fea0003c00000 */
[----:B------:R0:W1:Y:S02]  /*2e8d0*/  SHFL.IDX P6, R14, R13, R12, R11 ;  /* 0x0000000c0d0e7389 */ /* 0x00006400000c000b */
[----:B01----:R-:W-:Y:S01]  /*2e8e0*/  ENDCOLLECTIVE ;  /* 0x000000000000791b */ /* 0x003fe20003800000 */
.L_x_2148:
        /* <DEDUP_REMOVED lines=16> */
.L_x_2149:
[----:B------:R-:W-:Y:S02]  /*2e9f0*/  IMAD.MOV.U32 R13, RZ, RZ, R5 ;  /* 0x000000ffff0d7224 */ /* 0x000fe400078e0005 */
[----:B------:R-:W-:Y:S02]  /*2ea00*/  IMAD.MOV.U32 R12, RZ, RZ, 0x3 ;  /* 0x00000003ff0c7424 */ /* 0x000fe400078e00ff */
[----:B------:R-:W-:-:S07]  /*2ea10*/  IMAD.MOV.U32 R3, RZ, RZ, R14 ;  /* 0x000000ffff037224 */ /* 0x000fce00078e000e */
[----:B------:R-:W-:Y:S05]  /*2ea20*/  WARPSYNC.COLLECTIVE R15, `(.L_x_2150) ;  /* 0x000000000f087348 */ /* 0x000fea0003c00000 */
[----:B------:R0:W1:Y:S02]  /*2ea30*/  SHFL.IDX P6, R14, R13, R12, R11 ;  /* 0x0000000c0d0e7389 */ /* 0x00006400000c000b */
[----:B01----:R-:W-:Y:S01]  /*2ea40*/  ENDCOLLECTIVE ;  /* 0x000000000000791b */ /* 0x003fe20003800000 */
.L_x_2150:
        /* <DEDUP_REMOVED lines=10> */
.L_x_2151:
[----:B------:R-:W-:Y:S01]  /*2eaf0*/  @!PT LDS RZ, [RZ] ;  /* 0x00000000fffff984 */ /* 0x000fe20000000800 */
[----:B------:R-:W-:Y:S01]  /*2eb00*/  @!PT LDS RZ, [RZ] ;  /* 0x00000000fffff984 */ /* 0x000fe20000000800 */
[----:B------:R-:W-:Y:S01]  /*2eb10*/  @!PT LDS RZ, [RZ] ;  /* 0x00000000fffff984 */ /* 0x000fe20000000800 */
[----:B------:R-:W-:Y:S04]  /*2eb20*/  @P2 LDGSTS.E.BYPASS.LTC128B.128 [R7+0x17400], desc[UR42][R2.64], !P4 ;  /* 0x1740000002072fae */ /* 0x000fe8000e101d6a */
[----:B------:R-:W-:Y:S01]  /*2eb30*/  @P2 LDGSTS.E.BYPASS.LTC128B.128 [R7+0x19400], desc[UR42][R2.64+0x40], !P5 ;  /* 0x1940004002072fae */ /* 0x000fe2000e901d6a */
[----:B------:R-:W-:-:S03]  /*2eb40*/  LOP3.LUT P5, RZ, R17, 0x40000000, RZ, 0xc0, !PT ;  /* 0x4000000011ff7812 */ /* 0x000fc600078ac0ff */
[----:B------:R0:W-:Y:S02]  /*2eb50*/  @P2 LDGSTS.E.BYPASS.LTC128B.128 [R7+0x1b400], desc[UR42][R2.64+0x80], !P1 ;  /* 0x1b40008002072fae */ /* 0x0001e4000c901d6a */
[----:B0-----:R-:W-:Y:S01]  /*2eb60*/  IMAD.MOV.U32 R2, RZ, RZ, R14 ;  /* 0x000000ffff027224 */ /* 0x001fe200078e000e */
[----:B------:R-:W-:Y:S07]  /*2eb70*/  BRA `(.L_x_2152) ;  /* 0xffffff8000407947 */ /* 0x000fee000383ffff */
.L_x_1918:
[----:B------:R-:W-:Y:S02]  /*2eb80*/  IMAD.MOV.U32 R13, RZ, RZ, R0 ;  /* 0x000000ffff0d7224 */ /* 0x000fe400078e0000 */
[----:B------:R-:W-:Y:S02]  /*2eb90*/  IMAD.MOV.U32 R12, RZ, RZ, RZ ;  /* 0x000000ffff0c7224 */ /* 0x000fe400078e00ff */
[----:B------:R-:W-:Y:S02]  /*2eba0*/  IMAD.MOV.U32 R11, RZ, RZ, 0x1c1f ;  /* 0x00001c1fff0b7424 */ /* 0x000fe400078e00ff */
[----:B------:R-:W-:Y:S02]  /*2ebb0*/  IMAD.MOV.U32 R15, RZ, RZ, -0x1 ;  /* 0xffffffffff0f7424 */ /* 0x000fe400078e00ff */
[----:B------:R-:W-:Y:S02]  /*2ebc0*/  IMAD R23, R23, R7, RZ ;  /* 0x0000000717177224 */ /* 0x000fe400078e02ff */
[----:B------:R-:W-:-:S07]  /*2ebd0*/  IMAD.IADD R25, R9, 0x1, R25 ;  /* 0x0000000109197824 */ /* 0x000fce00078e0219 */
[----:B-----5:R-:W-:Y:S05]  /*2ebe0*/  WARPSYNC.COLLECTIVE R15, `(.L_x_2153) ;  /* 0x000000000f087348 */ /* 0x020fea0003c00000 */
[----:B------:R0:W1:Y:S02]  /*2ebf0*/  SHFL.IDX P6, R14, R13, R12, R11 ;  /* 0x0000000c0d0e7389 */ /* 0x00006400000c000b */
[----:B01---5:R-:W-:Y:S01]  /*2ec00*/  ENDCOLLECTIVE ;  /* 0x000000000000791b */ /* 0x023fe20003800000 */
.L_x_2153:
[C---:B------:R-:W-:Y:S01]  /*2ec10*/  VIADD R6, R25.reuse, 0x20 ;  /* 0x0000002019067836 */ /* 0x040fe20000000000 */
[----:B------:R-:W-:Y:S01]  /*2ec20*/  ISETP.GE.AND P1, PT, R25, R23, PT ;  /* 0x000000171900720c */ /* 0x000fe20003f26270 */
[----:B------:R-:W-:Y:S02]  /*2ec30*/  IMAD.MOV.U32 R13, RZ, RZ, R4 ;  /* 0x000000ffff0d7224 */ /* 0x000fe400078e0004 */
[----:B------:R-:W-:-:S10]  /*2ec40*/  IMAD.MOV.U32 R2, RZ, RZ, R14 ;  /* 0x000000ffff027224 */ /* 0x000fd400078e000e */
[----:B------:R-:W-:Y:S05]  /*2ec50*/  WARPSYNC.COLLECTIVE R15, `(.L_x_2154) ;  /* 0x000000000f087348 */ /* 0x000fea0003c00000 */
[----:B------:R0:W1:Y:S02]  /*2ec60*/  SHFL.IDX P6, R14, R13, R12, R11 ;  /* 0x0000000c0d0e7389 */ /* 0x00006400000c000b */
[----:B01----:R-:W-:Y:S01]  /*2ec70*/  ENDCOLLECTIVE ;  /* 0x000000000000791b */ /* 0x003fe20003800000 */
.L_x_2154:
[----:B------:R-:W-:Y:S02]  /*2ec80*/  IMAD.MOV.U32 R13, RZ, RZ, R0 ;  /* 0x000000ffff0d7224 */ /* 0x000fe400078e0000 */
[----:B------:R-:W-:Y:S02]  /*2ec90*/  IMAD.MOV.U32 R12, RZ, RZ, 0x1 ;  /* 0x00000001ff0c7424 */ /* 0x000fe400078e00ff */
[----:B------:R-:W-:-:S07]  /*2eca0*/  IMAD.MOV.U32 R3, RZ, RZ, R14 ;  /* 0x000000ffff037224 */ /* 0x000fce00078e000e */
[----:B------:R-:W-:Y:S05]  /*2ecb0*/  WARPSYNC.COLLECTIVE R15, `(.L_x_2155) ;  /* 0x000000000f087348 */ /* 0x000fea0003c00000 */
[----:B------:R0:W1:Y:S02]  /*2ecc0*/  SHFL.IDX P6, R14, R13, R12, R11 ;  /* 0x0000000c0d0e7389 */ /* 0x00006400000c000b */
[----:B01----:R-:W-:Y:S01]  /*2ecd0*/  ENDCOLLECTIVE ;  /* 0x000000000000791b */ /* 0x003fe20003800000 */
.L_x_2155:
[----:B------:R-:W-:-:S05]  /*2ece0*/  @!P1 IADD3 R3, P4, R35, R3, RZ ;  /* 0x0000000323039210 */ /* 0x000fca0007f9e0ff */
[----:B------:R-:W-:-:S05]  /*2ecf0*/  @!P1 IMAD.X R2, RZ, RZ, R2, P4 ;  /* 0x000000ffff029224 */ /* 0x000fca00020e0602 */
        /* <DEDUP_REMOVED lines=15> */
.L_x_2156:
[----:B------:R-:W-:Y:S02]  /*2edf0*/  IMAD.MOV.U32 R13, RZ, RZ, R0 ;  /* 0x000000ffff0d7224 */ /* 0x000fe400078e0000 */
[----:B------:R-:W-:Y:S02]  /*2ee00*/  IMAD.MOV.U32 R12, RZ, RZ, 0x2 ;  /* 0x00000002ff0c7424 */ /* 0x000fe400078e00ff */
[----:B------:R-:W-:-:S07]  /*2ee10*/  IMAD.MOV.U32 R3, RZ, RZ, R14 ;  /* 0x000000ffff037224 */ /* 0x000fce00078e000e */
[----:B------:R-:W-:Y:S05]  /*2ee20*/  WARPSYNC.COLLECTIVE R15, `(.L_x_2157) ;  /* 0x000000000f087348 */ /* 0x000fea0003c00000 */
[----:B------:R0:W1:Y:S02]  /*2ee30*/  SHFL.IDX P6, R14, R13, R12, R11 ;  /* 0x0000000c0d0e7389 */ /* 0x00006400000c000b */
[----:B01----:R-:W-:Y:S01]  /*2ee40*/  ENDCOLLECTIVE ;  /* 0x000000000000791b */ /* 0x003fe20003800000 */
.L_x_2157:
        /* <DEDUP_REMOVED lines=12> */
[----:B0-----:R-:W-:-:S05]  /*2ef10*/  VIADD R2, R25, 0x40 ;  /* 0x0000004019027836 */ /* 0x001fca0000000000 */
[----:B------:R-:W-:Y:S01]  /*2ef20*/  ISETP.GE.AND P1, PT, R2, R23, PT ;  /* 0x000000170200720c */ /* 0x000fe20003f26270 */
[----:B------:R-:W-:-:S12]  /*2ef30*/  IMAD.MOV.U32 R2, RZ, RZ, R14 ;  /* 0x000000ffff027224 */ /* 0x000fd800078e000e */
[----:B------:R-:W-:Y:S05]  /*2ef40*/  WARPSYNC.COLLECTIVE R15, `(.L_x_2158) ;  /* 0x000000000f087348 */ /* 0x000fea0003c00000 */
[----:B------:R0:W1:Y:S02]  /*2ef50*/  SHFL.IDX P6, R14, R13, R12, R11 ;  /* 0x0000000c0d0e7389 */ /* 0x00006400000c000b */
[----:B01----:R-:W-:Y:S01]  /*2ef60*/  ENDCOLLECTIVE ;  /* 0x000000000000791b */ /* 0x003fe20003800000 */
.L_x_2158:
[----:B------:R-:W-:Y:S02]  /*2ef70*/  IMAD.MOV.U32 R13, RZ, RZ, R0 ;  /* 0x000000ffff0d7224 */ /* 0x000fe400078e0000 */
[----:B------:R-:W-:Y:S02]  /*2ef80*/  IMAD.MOV.U32 R12, RZ, RZ, 0x3 ;  /* 0x00000003ff0c7424 */ /* 0x000fe400078e00ff */
[----:B------:R-:W-:-:S07]  /*2ef90*/  IMAD.MOV.U32 R3, RZ, RZ, R14 ;  /* 0x000000ffff037224 */ /* 0x000fce00078e000e */
[----:B------:R-:W-:Y:S05]  /*2efa0*/  WARPSYNC.COLLECTIVE R15, `(.L_x_2159) ;  /* 0x000000000f087348 */ /* 0x000fea0003c00000 */
[----:B------:R0:W1:Y:S02]  /*2efb0*/  SHFL.IDX P6, R14, R13, R12, R11 ;  /* 0x0000000c0d0e7389 */ /* 0x00006400000c000b */
[----:B01----:R-:W-:Y:S01]  /*2efc0*/  ENDCOLLECTIVE ;  /* 0x000000000000791b */ /* 0x003fe20003800000 */
.L_x_2159:
        /* <DEDUP_REMOVED lines=10> */
.L_x_2160:
[----:B------:R-:W-:Y:S01]  /*2f070*/  @!PT LDS RZ, [RZ] ;  /* 0x00000000fffff984 */ /* 0x000fe20000000800 */
[----:B------:R-:W-:Y:S01]  /*2f080*/  @!PT LDS RZ, [RZ] ;  /* 0x00000000fffff984 */ /* 0x000fe20000000800 */
[----:B------:R-:W-:Y:S01]  /*2f090*/  @!PT LDS RZ, [RZ] ;  /* 0x00000000fffff984 */ /* 0x000fe20000000800 */
[----:B------:R-:W-:Y:S04]  /*2f0a0*/  @!P1 LDGSTS.E.BYPASS.LTC128B.128 [R8+0x11400], desc[UR42][R2.64], !P3 ;  /* 0x1140000002089fae */ /* 0x000fe8000d901d6a */
[----:B------:R-:W-:Y:S04]  /*2f0b0*/  @!P1 LDGSTS.E.BYPASS.LTC128B.128 [R8+0x13400], desc[UR42][R2.64+0x40], !P2 ;  /* 0x1340004002089fae */ /* 0x000fe8000d101d6a */
[----:B------:R0:W-:Y:S02]  /*2f0c0*/  @!P1 LDGSTS.E.BYPASS.LTC128B.128 [R8+0x15400], desc[UR42][R2.64+0x80], !P0 ;  /* 0x1540008002089fae */ /* 0x0001e4000c101d6a */
[----:B0-----:R-:W-:Y:S01]  /*2f0d0*/  IMAD.MOV.U32 R2, RZ, RZ, R14 ;  /* 0x000000ffff027224 */ /* 0x001fe200078e000e */
[----:B------:R-:W-:Y:S06]  /*2f0e0*/  BRA `(.L_x_2161) ;  /* 0xffffff8400587947 */ /* 0x000fec000383ffff */
.L_x_1923:
[----:B-1----:R1:W2:Y:S02]  /*2f0f0*/  SYNCS.PHASECHK.TRANS64.TRYWAIT P0, [R16+URZ+0x22820], R3 ;  /* 0x02282003100075a7 */ /* 0x0022a4000800017f */
[----:B--2---:R-:W-:Y:S05]  /*2f100*/  @!P0 NANOSLEEP.SYNCS 0x989680 ;  /* 0x009896800000895d */ /* 0x004fea0003900000 */
[----:B------:R-:W2:Y:S02]  /*2f110*/  @!P0 SYNCS.PHASECHK.TRANS64 P0, [R16+URZ+0x22820], R3 ;  /* 0x02282003100085a7 */ /* 0x000ea4000800007f */
[----:B--2---:R-:W-:Y:S05]  /*2f120*/  @!P0 BRA `(.L_x_1923) ;  /* 0xfffffffc00f08947 */ /* 0x004fea000383ffff */
[----:B------:R-:W-:Y:S05]  /*2f130*/  BRA `(.L_x_2162) ;  /* 0xffffff8400d07947 */ /* 0x000fea000383ffff */
.L_x_1927:
[----:B0-----:R0:W1:Y:S02]  /*2f140*/  SYNCS.PHASECHK.TRANS64.TRYWAIT P0, [R0+URZ+0x22880], R10 ;  /* 0x0228800a000075a7 */ /* 0x001064000800017f */
[----:B-1----:R-:W-:Y:S05]  /*2f150*/  @!P0 NANOSLEEP.SYNCS 0x989680 ;  /* 0x009896800000895d */ /* 0x002fea0003900000 */
[----:B------:R-:W1:Y:S02]  /*2f160*/  @!P0 SYNCS.PHASECHK.TRANS64 P0, [R0+URZ+0x22880], R10 ;  /* 0x0228800a000085a7 */ /* 0x000e64000800007f */
[----:B-1----:R-:W-:Y:S05]  /*2f170*/  @!P0 BRA `(.L_x_1927) ;  /* 0xfffffffc00f08947 */ /* 0x002fea000383ffff */
[----:B------:R-:W-:Y:S05]  /*2f180*/  BRA `(.L_x_2163) ;  /* 0xffffff8800887947 */ /* 0x000fea000383ffff */
.L_x_1928:
        /* <DEDUP_REMOVED lines=8> */
.L_x_2165:
[----:B------:R-:W-:Y:S05]  /*2f210*/  BSYNC B0 ;  /* 0x0000000000007941 */ /* 0x000fea0003800000 */
.L_x_2164:
        /* <DEDUP_REMOVED lines=10> */
.L_x_2166:
[----:B------:R-:W-:Y:S02]  /*2f2c0*/  IMAD.MOV.U32 R13, RZ, RZ, R25 ;  /* 0x000000ffff0d7224 */ /* 0x000fe400078e0019 */
[----:B------:R-:W-:Y:S02]  /*2f2d0*/  IMAD.MOV.U32 R12, RZ, RZ, 0x1 ;  /* 0x00000001ff0c7424 */ /* 0x000fe400078e00ff */
[----:B------:R-:W-:-:S07]  /*2f2e0*/  IMAD.MOV.U32 R2, RZ, RZ, R14 ;  /* 0x000000ffff027224 */ /* 0x000fce00078e000e */
[----:B------:R-:W-:Y:S05]  /*2f2f0*/  WARPSYNC.COLLECTIVE R15, `(.L_x_2167) ;  /* 0x000000000f087348 */ /* 0x000fea0003c00000 */
[----:B------:R0:W1:Y:S02]  /*2f300*/  SHFL.IDX P6, R14, R13, R12, R11 ;  /* 0x0000000c0d0e7389 */ /* 0x00006400000c000b */
[----:B01----:R-:W-:Y:S01]  /*2f310*/  ENDCOLLECTIVE ;  /* 0x000000000000791b */ /* 0x003fe20003800000 */
.L_x_2167:
        /* <DEDUP_REMOVED lines=12> */
.L_x_2168:
[----:B------:R-:W-:Y:S02]  /*2f3e0*/  IMAD.MOV.U32 R13, RZ, RZ, R25 ;  /* 0x000000ffff0d7224 */ /* 0x000fe400078e0019 */
[----:B------:R-:W-:Y:S02]  /*2f3f0*/  IMAD.MOV.U32 R12, RZ, RZ, 0x2 ;  /* 0x00000002ff0c7424 */ /* 0x000fe400078e00ff */
[----:B------:R-:W-:-:S07]  /*2f400*/  IMAD.MOV.U32 R2, RZ, RZ, R14 ;  /* 0x000000ffff027224 */ /* 0x000fce00078e000e */
[----:B------:R-:W-:Y:S05]  /*2f410*/  WARPSYNC.COLLECTIVE R15, `(.L_x_2169) ;  /* 0x000000000f087348 */ /* 0x000fea0003c00000 */
[----:B------:R0:W1:Y:S02]  /*2f420*/  SHFL.IDX P6, R14, R13, R12, R11 ;  /* 0x0000000c0d0e7389 */ /* 0x00006400000c000b */
[----:B01----:R-:W-:Y:S01]  /*2f430*/  ENDCOLLECTIVE ;  /* 0x000000000000791b */ /* 0x003fe20003800000 */
.L_x_2169:
        /* <DEDUP_REMOVED lines=12> */
.L_x_2170:
[----:B------:R-:W-:Y:S02]  /*2f500*/  IMAD.MOV.U32 R13, RZ, RZ, R25 ;  /* 0x000000ffff0d7224 */ /* 0x000fe400078e0019 */
[----:B------:R-:W-:Y:S02]  /*2f510*/  IMAD.MOV.U32 R12, RZ, RZ, 0x3 ;  /* 0x00000003ff0c7424 */ /* 0x000fe400078e00ff */
[----:B------:R-:W-:-:S07]  /*2f520*/  IMAD.MOV.U32 R2, RZ, RZ, R14 ;  /* 0x000000ffff027224 */ /* 0x000fce00078e000e */
[----:B------:R-:W-:Y:S05]  /*2f530*/  WARPSYNC.COLLECTIVE R15, `(.L_x_2171) ;  /* 0x000000000f087348 */ /* 0x000fea0003c00000 */
[----:B------:R0:W1:Y:S02]  /*2f540*/  SHFL.IDX P6, R14, R13, R12, R11 ;  /* 0x0000000c0d0e7389 */ /* 0x00006400000c000b */
[----:B01----:R-:W-:Y:S01]  /*2f550*/  ENDCOLLECTIVE ;  /* 0x000000000000791b */ /* 0x003fe20003800000 */
.L_x_2171:
        /* <DEDUP_REMOVED lines=12> */
.L_x_2172:
[----:B------:R-:W-:Y:S01]  /*2f620*/  IMAD.MOV.U32 R2, RZ, RZ, R14 ;  /* 0x000000ffff027224 */ /* 0x000fe200078e000e */
[----:B------:R-:W-:Y:S06]  /*2f630*/  BRA `(.L_x_2173) ;  /* 0xffffff8800207947 */ /* 0x000fec000383ffff */
.L_x_1933:
[----:B---3--:R3:W4:Y:S02]  /*2f640*/  SYNCS.PHASECHK.TRANS64.TRYWAIT P0, [R0+URZ+0x22840], R10 ;  /* 0x0228400a000075a7 */ /* 0x008724000800017f */
[----:B----4-:R-:W-:Y:S05]  /*2f650*/  @!P0 NANOSLEEP.SYNCS 0x989680 ;  /* 0x009896800000895d */ /* 0x010fea0003900000 */
[----:B------:R-:W4:Y:S02]  /*2f660*/  @!P0 SYNCS.PHASECHK.TRANS64 P0, [R0+URZ+0x22840], R10 ;  /* 0x0228400a000085a7 */ /* 0x000f24000800007f */
[----:B----4-:R-:W-:Y:S05]  /*2f670*/  @!P0 BRA `(.L_x_1933) ;  /* 0xfffffffc00f08947 */ /* 0x010fea000383ffff */
[----:B------:R-:W-:Y:S05]  /*2f680*/  BRA `(.L_x_2174) ;  /* 0xffffff8800747947 */ /* 0x000fea000383ffff */
.L_x_1934:
        /* <DEDUP_REMOVED lines=8> */
.L_x_2176:
[----:B------:R-:W-:Y:S05]  /*2f710*/  BSYNC B0 ;  /* 0x0000000000007941 */ /* 0x000fea0003800000 */
.L_x_2175:
        /* <DEDUP_REMOVED lines=9> */
.L_x_2177:
[----:B------:R-:W-:Y:S02]  /*2f7b0*/  IMAD.MOV.U32 R13, RZ, RZ, R8 ;  /* 0x000000ffff0d7224 */ /* 0x000fe400078e0008 */
[----:B------:R-:W-:Y:S02]  /*2f7c0*/  IMAD.MOV.U32 R12, RZ, RZ, 0x1 ;  /* 0x00000001ff0c7424 */ /* 0x000fe400078e00ff */
[----:B------:R-:W-:-:S07]  /*2f7d0*/  IMAD.MOV.U32 R2, RZ, RZ, R14 ;  /* 0x000000ffff027224 */ /* 0x000fce00078e000e */
[----:B------:R-:W-:Y:S05]  /*2f7e0*/  WARPSYNC.COLLECTIVE R15, `(.L_x_2178) ;  /* 0x000000000f087348 */ /* 0x000fea0003c00000 */
[----:B------:R0:W1:Y:S02]  /*2f7f0*/  SHFL.IDX P6, R14, R13, R12, R11 ;  /* 0x0000000c0d0e7389 */ /* 0x00006400000c000b */
[----:B01----:R-:W-:Y:S01]  /*2f800*/  ENDCOLLECTIVE ;  /* 0x000000000000791b */ /* 0x003fe20003800000 */
.L_x_2178:
        /* <DEDUP_REMOVED lines=13> */
.L_x_2179:
[----:B------:R-:W-:Y:S02]  /*2f8e0*/  IMAD.MOV.U32 R13, RZ, RZ, R8 ;  /* 0x000000ffff0d7224 */ /* 0x000fe400078e0008 */
[----:B------:R-:W-:Y:S02]  /*2f8f0*/  IMAD.MOV.U32 R12, RZ, RZ, 0x2 ;  /* 0x00000002ff0c7424 */ /* 0x000fe400078e00ff */
[----:B------:R-:W-:-:S07]  /*2f900*/  IMAD.MOV.U32 R2, RZ, RZ, R14 ;  /* 0x000000ffff027224 */ /* 0x000fce00078e000e */
[----:B------:R-:W-:Y:S05]  /*2f910*/  WARPSYNC.COLLECTIVE R15, `(.L_x_2180) ;  /* 0x000000000f087348 */ /* 0x000fea0003c00000 */
[----:B------:R0:W1:Y:S02]  /*2f920*/  SHFL.IDX P6, R14, R13, R12, R11 ;  /* 0x0000000c0d0e7389 */ /* 0x00006400000c000b */
[----:B01----:R-:W-:Y:S01]  /*2f930*/  ENDCOLLECTIVE ;  /* 0x000000000000791b */ /* 0x003fe20003800000 */
.L_x_2180:
        /* <DEDUP_REMOVED lines=13> */
.L_x_2181:
[----:B------:R-:W-:Y:S02]  /*2fa10*/  IMAD.MOV.U32 R13, RZ, RZ, R8 ;  /* 0x000000ffff0d7224 */ /* 0x000fe400078e0008 */
[----:B------:R-:W-:Y:S02]  /*2fa20*/  IMAD.MOV.U32 R12, RZ, RZ, 0x3 ;  /* 0x00000003ff0c7424 */ /* 0x000fe400078e00ff */
[----:B------:R-:W-:-:S07]  /*2fa30*/  IMAD.MOV.U32 R2, RZ, RZ, R14 ;  /* 0x000000ffff027224 */ /* 0x000fce00078e000e */
[----:B------:R-:W-:Y:S05]  /*2fa40*/  WARPSYNC.COLLECTIVE R15, `(.L_x_2182) ;  /* 0x000000000f087348 */ /* 0x000fea0003c00000 */
[----:B------:R0:W1:Y:S02]  /*2fa50*/  SHFL.IDX P6, R14, R13, R12, R11 ;  /* 0x0000000c0d0e7389 */ /* 0x00006400000c000b */
[----:B01----:R-:W-:Y:S01]  /*2fa60*/  ENDCOLLECTIVE ;  /* 0x000000000000791b */ /* 0x003fe20003800000 */
.L_x_2182:
        /* <DEDUP_REMOVED lines=13> */
.L_x_2183:
[----:B------:R-:W-:Y:S01]  /*2fb40*/  IMAD.MOV.U32 R2, RZ, RZ, R14 ;  /* 0x000000ffff027224 */ /* 0x000fe200078e000e */
[----:B------:R-:W-:Y:S06]  /*2fb50*/  BRA `(.L_x_2184) ;  /* 0xffffff8800007947 */ /* 0x000fec000383ffff */
.L_x_1939:
[----:B0-----:R0:W2:Y:S02]  /*2fb60*/  SYNCS.PHASECHK.TRANS64.TRYWAIT P1, [R18+URZ+0x22870], R0 ;  /* 0x02287000120075a7 */ /* 0x0010a4000802017f */
[----:B--2---:R-:W-:Y:S05]  /*2fb70*/  @!P1 NANOSLEEP.SYNCS 0x989680 ;  /* 0x009896800000995d */ /* 0x004fea0003900000 */
[----:B------:R-:W2:Y:S02]  /*2fb80*/  @!P1 SYNCS.PHASECHK.TRANS64 P1, [R18+URZ+0x22870], R0 ;  /* 0x02287000120095a7 */ /* 0x000ea4000802007f */
[----:B--2---:R-:W-:Y:S05]  /*2fb90*/  @!P1 BRA `(.L_x_1939) ;  /* 0xfffffffc00f09947 */ /* 0x004fea000383ffff */
[----:B------:R-:W-:Y:S05]  /*2fba0*/  BRA `(.L_x_2185) ;  /* 0xffffff88006c7947 */ /* 0x000fea000383ffff */
.L_x_1941:
[----:B0-----:R0:W2:Y:S02]  /*2fbb0*/  SYNCS.PHASECHK.TRANS64.TRYWAIT P1, [R18+URZ+0x22860], R0 ;  /* 0x02286000120075a7 */ /* 0x0010a4000802017f */
[----:B--2---:R-:W-:Y:S05]  /*2fbc0*/  @!P1 NANOSLEEP.SYNCS 0x989680 ;  /* 0x009896800000995d */ /* 0x004fea0003900000 */
[----:B------:R-:W2:Y:S02]  /*2fbd0*/  @!P1 SYNCS.PHASECHK.TRANS64 P1, [R18+URZ+0x22860], R0 ;  /* 0x02286000120095a7 */ /* 0x000ea4000802007f */
[----:B--2---:R-:W-:Y:S05]  /*2fbe0*/  @!P1 BRA `(.L_x_1941) ;  /* 0xfffffffc00f09947 */ /* 0x004fea000383ffff */
[----:B------:R-:W-:Y:S05]  /*2fbf0*/  BRA `(.L_x_2186) ;  /* 0xffffff88007c7947 */ /* 0x000fea000383ffff */
.L_x_1949:
[----:B-1----:R1:W2:Y:S02]  /*2fc00*/  SYNCS.PHASECHK.TRANS64.TRYWAIT P1, [R18+URZ+0x22870], R3 ;  /* 0x02287003120075a7 */ /* 0x0022a4000802017f */
[----:B--2---:R-:W-:Y:S05]  /*2fc10*/  @!P1 NANOSLEEP.SYNCS 0x989680 ;  /* 0x009896800000995d */ /* 0x004fea0003900000 */
[----:B------:R-:W2:Y:S02]  /*2fc20*/  @!P1 SYNCS.PHASECHK.TRANS64 P1, [R18+URZ+0x22870], R3 ;  /* 0x02287003120095a7 */ /* 0x000ea4000802007f */
[----:B--2---:R-:W-:Y:S05]  /*2fc30*/  @!P1 BRA `(.L_x_1949) ;  /* 0xfffffffc00f09947 */ /* 0x004fea000383ffff */
[----:B------:R-:W-:Y:S05]  /*2fc40*/  BRA `(.L_x_2187) ;  /* 0xffffff9000147947 */ /* 0x000fea000383ffff */
.L_x_1951:
[----:B-1----:R1:W2:Y:S02]  /*2fc50*/  SYNCS.PHASECHK.TRANS64.TRYWAIT P1, [R18+URZ+0x22860], R3 ;  /* 0x02286003120075a7 */ /* 0x0022a4000802017f */
[----:B--2---:R-:W-:Y:S05]  /*2fc60*/  @!P1 NANOSLEEP.SYNCS 0x989680 ;  /* 0x009896800000995d */ /* 0x004fea0003900000 */
[----:B------:R-:W2:Y:S02]  /*2fc70*/  @!P1 SYNCS.PHASECHK.TRANS64 P1, [R18+URZ+0x22860], R3 ;  /* 0x02286003120095a7 */ /* 0x000ea4000802007f */
[----:B--2---:R-:W-:Y:S05]  /*2fc80*/  @!P1 BRA `(.L_x_1951) ;  /* 0xfffffffc00f09947 */ /* 0x004fea000383ffff */
[----:B------:R-:W-:Y:S05]  /*2fc90*/  BRA `(.L_x_2188) ;  /* 0xffffff9000207947 */ /* 0x000fea000383ffff */
.L_x_1956:
        /* <DEDUP_REMOVED lines=8> */
.L_x_2190:
[----:B------:R-:W-:Y:S05]  /*2fd20*/  BSYNC B0 ;  /* 0x0000000000007941 */ /* 0x000fea0003800000 */
.L_x_2189:
[----:B------:R-:W-:Y:S02]  /*2fd30*/  IMAD.MOV.U32 R13, RZ, RZ, R24 ;  /* 0x000000ffff0d7224 */ /* 0x000fe400078e0018 */
[----:B------:R-:W-:Y:S02]  /*2fd40*/  IMAD.MOV.U32 R12, RZ, RZ, 0x1 ;  /* 0x00000001ff0c7424 */ /* 0x000fe400078e00ff */
[----:B------:R-:W-:Y:S02]  /*2fd50*/  IMAD.MOV.U32 R11, RZ, RZ, 0x1f ;  /* 0x0000001fff0b7424 */ /* 0x000fe400078e00ff */
[----:B------:R-:W-:Y:S02]  /*2fd60*/  IMAD.MOV.U32 R15, RZ, RZ, -0x1 ;  /* 0xffffffffff0f7424 */ /* 0x000fe400078e00ff */
[----:B------:R-:W-:Y:S02]  /*2fd70*/  IMAD.IADD R9, R27, 0x1, R8 ;  /* 0x000000011b097824 */ /* 0x000fe400078e0208 */
[----:B------:R-:W-:-:S07]  /*2fd80*/  IMAD.MOV.U32 R0, RZ, RZ, R14 ;  /* 0x000000ffff007224 */ /* 0x000fce00078e000e */
[----:B------:R-:W-:Y:S05]  /*2fd90*/  WARPSYNC.COLLECTIVE R15, `(.L_x_2191) ;  /* 0x000000000f087348 */ /* 0x000fea0003c00000 */
[----:B------:R0:W1:Y:S02]  /*2fda0*/  SHFL.IDX P6, R14, R13, R12, R11 ;  /* 0x0000000c0d0e7389 */ /* 0x00006400000c000b */
[----:B01----:R-:W-:Y:S01]  /*2fdb0*/  ENDCOLLECTIVE ;  /* 0x000000000000791b */ /* 0x003fe20003800000 */
.L_x_2191:
[----:B------:R-:W-:Y:S02]  /*2fdc0*/  ULDC UR4, c[0x0][0xc3c] ;  /* 0x00030f0000047ab9 */ /* 0x000fe40000000800 */
[----:B------:R-:W-:-:S13]  /*2fdd0*/  ISETP.GE.OR P1, PT, R9, UR4, !P0 ;  /* 0x0000000409007c0c */ /* 0x000fda000c726670 */
[----:B------:R-:W0:Y:S08]  /*2fde0*/  @!P1 LDC.64 R2, c[0x0][0xc80] ;  /* 0x00032000ff029b82 */ /* 0x000e300000000a00 */
[----:B------:R-:W1:Y:S01]  /*2fdf0*/  @!P1 LDC.64 R4, c[0x0][0xc78] ;  /* 0x00031e00ff049b82 */ /* 0x000e620000000a00 */
[----:B------:R-:W-:Y:S01]  /*2fe00*/  CS2R R24, SRZ ;  /* 0x0000000000187805 */ /* 0x000fe2000001ff00 */
[----:B------:R-:W-:-:S02]  /*2fe10*/  IMAD.MOV.U32 R11, RZ, RZ, RZ ;  /* 0x000000ffff0b7224 */ /* 0x000fc400078e00ff */
[----:B------:R-:W-:Y:S02]  /*2fe20*/  IMAD.MOV.U32 R6, RZ, RZ, R14 ;  /* 0x000000ffff067224 */ /* 0x000fe400078e000e */
[----:B0-----:R-:W-:-:S05]  /*2fe30*/  @!P1 IMAD.WIDE R2, R9, 0x4, R2 ;  /* 0x0000000409029825 */ /* 0x001fca00078e0202 */
[----:B------:R1:W2:Y:S02]  /*2fe40*/  @!P1 LDG.E R7, desc[UR42][R2.64] ;  /* 0x0000002a02079981 */ /* 0x0002a4000c1e1900 */
[----:B-1----:R-:W-:-:S05]  /*2fe50*/  @!P1 IMAD.WIDE R2, R9, 0x4, R4 ;  /* 0x0000000409029825 */ /* 0x002fca00078e0204 */
[----:B------:R-:W3:Y:S01]  /*2fe60*/  @!P1 LDG.E R4, desc[UR42][R2.64] ;  /* 0x0000002a02049981 */ /* 0x000ee2000c1e1900 */
[----:B------:R-:W-:Y:S01]  /*2fe70*/  IMAD.MOV.U32 R5, RZ, RZ, RZ ;  /* 0x000000ffff057224 */ /* 0x000fe200078e00ff */
[C---:B------:R-:W-:Y:S02]  /*2fe80*/  ISETP.GE.U32.AND P2, PT, R8.reuse, 0x2, PT ;  /* 0x000000020800780c */ /* 0x040fe40003f46070 */
[C---:B------:R-:W-:Y:S02]  /*2fe90*/  ISETP.GE.U32.AND P3, PT, R8.reuse, 0x4, PT ;  /* 0x000000040800780c */ /* 0x040fe40003f66070 */
[C---:B------:R-:W-:Y:S02]  /*2fea0*/  ISETP.GE.U32.AND P4, PT, R8.reuse, 0x8, PT ;  /* 0x000000080800780c */ /* 0x040fe40003f86070 */
[C---:B------:R-:W-:Y:S01]  /*2feb0*/  ISETP.GE.U32.AND P5, PT, R8.reuse, 0x10, PT ;  /* 0x000000100800780c */ /* 0x040fe20003fa6070 */
[----:B--2---:R-:W-:Y:S02]  /*2fec0*/  @!P1 IMAD.MOV.U32 R25, RZ, RZ, R7 ;  /* 0x000000ffff199224 */ /* 0x004fe400078e0007 */
[----:B---3--:R-:W-:Y:S01]  /*2fed0*/  @!P1 IMAD.MOV.U32 R5, RZ, RZ, R4 ;  /* 0x000000ffff059224 */ /* 0x008fe200078e0004 */
[----:B------:R-:W-:-:S03]  /*2fee0*/  ISETP.NE.AND P1, PT, R8, RZ, PT ;  /* 0x000000ff0800720c */ /* 0x000fc60003f25270 */
[----:B------:R-:W-:-:S10]  /*2fef0*/  IMAD R13, R5, R25, RZ ;  /* 0x00000019050d7224 */ /* 0x000fd400078e02ff */
[----:B------:R-:W-:Y:S05]  /*2ff00*/  WARPSYNC.COLLECTIVE R15, `(.L_x_2192) ;  /* 0x000000000f087348 */ /* 0x000fea0003c00000 */
[----:B------:R0:W1:Y:S02]  /*2ff10*/  SHFL.UP P6, R14, R13, R12, R11 ;  /* 0x0400000c0d0e7389 */ /* 0x00006400000c000b */
[----:B01----:R-:W-:Y:S01]  /*2ff20*/  ENDCOLLECTIVE ;  /* 0x000000000000791b */ /* 0x003fe20003800000 */
.L_x_2192:
[----:B------:R-:W-:Y:S01]  /*2ff30*/  IMAD.MOV.U32 R12, RZ, RZ, 0x2 ;  /* 0x00000002ff0c7424 */ /* 0x000fe200078e00ff */
[----:B------:R-:W-:-:S05]  /*2ff40*/  SEL R4, R14, RZ, P1 ;  /* 0x000000ff0e047207 */ /* 0x000fca0000800000 */
[----:B------:R-:W-:-:S04]  /*2ff50*/  IMAD.IADD R4, R13, 0x1, R4 ;  /* 0x000000010d047824 */ /* 0x000fc800078e0204 */
[----:B------:R-:W-:-:S07]  /*2ff60*/  IMAD.MOV.U32 R13, RZ, RZ, R4 ;  /* 0x000000ffff0d7224 */ /* 0x000fce00078e0004 */
[----:B------:R-:W-:Y:S05]  /*2ff70*/  WARPSYNC.COLLECTIVE R15, `(.L_x_2193) ;  /* 0x000000000f087348 */ /* 0x000fea0003c00000 */
[----:B------:R0:W1:Y:S02]  /*2ff80*/  SHFL.UP P6, R14, R13, R12, R11 ;  /* 0x0400000c0d0e7389 */ /* 0x00006400000c000b */
[----:B01----:R-:W-:Y:S01]  /*2ff90*/  ENDCOLLECTIVE ;  /* 0x000000000000791b */ /* 0x003fe20003800000 */
.L_x_2193:
[----:B------:R-:W-:Y:S01]  /*2ffa0*/  IMAD.MOV.U32 R12, RZ, RZ, 0x4 ;  /* 0x00000004ff0c7424 */ /* 0x000fe200078e00ff */
[----:B------:R-:W-:-:S05]  /*2ffb0*/  SEL R3, R14, RZ, P2 ;  /* 0x000000ff0e037207 */ /* 0x000fca0001000000 */
[----:B------:R-:W-:-:S04]  /*2ffc0*/  IMAD.IADD R2, R4, 0x1, R3 ;  /* 0x0000000104027824 */ /* 0x000fc800078e0203 */
[----:B------:R-:W-:-:S07]  /*2ffd0*/  IMAD.MOV.U32 R13, RZ, RZ, R2 ;  /* 0x000000ffff0d7224 */ /* 0x000fce00078e0002 */
[----:B------:R-:W-:Y:S05]  /*2ffe0*/  WARPSYNC.COLLECTIVE R15, `(.L_x_2194) ;  /* 0x000000000f087348 */ /* 0x000fea0003c00000 */
[----:B------:R0:W1:Y:S02]  /*2fff0*/  SHFL.UP P6, R14, R13, R12, R11 ;  /* 0x0400000c0d0e7389 */ /* 0x00006400000c000b */
[----:B01----:R-:W-:Y:S01]  /*30000*/  ENDCOLLECTIVE ;  /* 0x000000000000791b */ /* 0x003fe20003800000 */
.L_x_2194:
[----:B------:R-:W-:Y:S01]  /*30010*/  IMAD.MOV.U32 R12, RZ, RZ, 0x8 ;  /* 0x00000008ff0c7424 */ /* 0x000fe200078e00ff */
[----:B------:R-:W-:-:S05]  /*30020*/  SEL R3, R14, RZ, P3 ;  /* 0x000000ff0e037207 */ /* 0x000fca0001800000 */
[----:B------:R-:W-:-:S04]  /*30030*/  IMAD.IADD R3, R2, 0x1, R3 ;  /* 0x0000000102037824 */ /* 0x000fc800078e0203 */
[----:B------:R-:W-:-:S07]  /*30040*/  IMAD.MOV.U32 R13, RZ, RZ, R3 ;  /* 0x000000ffff0d7224 */ /* 0x000fce00078e0003 */
[----:B------:R-:W-:Y:S05]  /*30050*/  WARPSYNC.COLLECTIVE R15, `(.L_x_2195) ;  /* 0x000000000f087348 */ /* 0x000fea0003c00000 */
[----:B------:R0:W1:Y:S02]  /*30060*/  SHFL.UP P6, R14, R13, R12, R11 ;  /* 0x0400000c0d0e7389 */ /* 0x00006400000c000b */
[----:B01----:R-:W-:Y:S01]  /*30070*/  ENDCOLLECTIVE ;  /* 0x000000000000791b */ /* 0x003fe20003800000 */
.L_x_2195:
[----:B------:R-:W-:Y:S01]  /*30080*/  IMAD.MOV.U32 R12, RZ, RZ, 0x10 ;  /* 0x00000010ff0c7424 */ /* 0x000fe200078e00ff */
[----:B------:R-:W-:-:S05]  /*30090*/  SEL R4, R14, RZ, P4 ;  /* 0x000000ff0e047207 */ /* 0x000fca0002000000 */
[----:B------:R-:W-:-:S04]  /*300a0*/  IMAD.IADD R4, R3, 0x1, R4 ;  /* 0x0000000103047824 */ /* 0x000fc800078e0204 */
[----:B------:R-:W-:-:S07]  /*300b0*/  IMAD.MOV.U32 R13, RZ, RZ, R4 ;  /* 0x000000ffff0d7224 */ /* 0x000fce00078e0004 */
[----:B------:R-:W-:Y:S05]  /*300c0*/  WARPSYNC.COLLECTIVE R15, `(.L_x_2196) ;  /* 0x000000000f087348 */ /* 0x000fea0003c00000 */
[----:B------:R0:W1:Y:S02]  /*300d0*/  SHFL.UP P6, R14, R13, R12, R11 ;  /* 0x0400000c0d0e7389 */ /* 0x00006400000c000b */
[----:B01----:R-:W-:Y:S01]  /*300e0*/  ENDCOLLECTIVE ;  /* 0x000000000000791b */ /* 0x003fe20003800000 */
.L_x_2196:
[----:B------:R-:W-:Y:S02]  /*300f0*/  IMAD.MOV.U32 R12, RZ, RZ, 0x1f ;  /* 0x0000001fff0c7424 */ /* 0x000fe400078e00ff */
[----:B------:R-:W-:Y:S01]  /*30100*/  IMAD.MOV.U32 R11, RZ, RZ, 0x1f ;  /* 0x0000001fff0b7424 */ /* 0x000fe200078e00ff */
[----:B------:R-:W-:-:S05]  /*30110*/  SEL R3, R14, RZ, P5 ;  /* 0x000000ff0e037207 */ /* 0x000fca0002800000 */
[----:B------:R-:W-:-:S04]  /*30120*/  IMAD.IADD R2, R4, 0x1, R3 ;  /* 0x0000000104027824 */ /* 0x000fc800078e0203 */
[----:B------:R-:W-:-:S07]  /*30130*/  IMAD.MOV.U32 R13, RZ, RZ, R2 ;  /* 0x000000ffff0d7224 */ /* 0x000fce00078e0002 */
[----:B------:R-:W-:Y:S05]  /*30140*/  WARPSYNC.COLLECTIVE R15, `(.L_x_2197) ;  /* 0x000000000f087348 */ /* 0x000fea0003c00000 */
[----:B------:R0:W1:Y:S02]  /*30150*/  SHFL.IDX P6, R14, R13, R12, R11 ;  /* 0x0000000c0d0e7389 */ /* 0x00006400000c000b */
[----:B01----:R-:W-:Y:S01]  /*30160*/  ENDCOLLECTIVE ;  /* 0x000000000000791b */ /* 0x003fe20003800000 */
.L_x_2197:
[----:B------:R-:W-:Y:S05]  /*30170*/  BRA `(.L_x_2198) ;  /* 0xffffff94000c7947 */ /* 0x000fea000383ffff */
.L_x_1959:
[----:B------:R-:W-:Y:S01]  /*30180*/  BSSY B0, `(.L_x_2199) ;  /* 0x0000007000007945 */ /* 0x000fe20003800000 */
[----:B------:R-:W-:Y:S02]  /*30190*/  IMAD.MOV.U32 R12, RZ, RZ, 0x1 ;  /* 0x00000001ff0c7424 */ /* 0x000fe400078e00ff */
[----:B------:R-:W-:Y:S02]  /*301a0*/  IMAD.MOV.U32 R11, RZ, RZ, RZ ;  /* 0x000000ffff0b7224 */ /* 0x000fe400078e00ff */
[----:B------:R-:W-:-:S07]  /*301b0*/  IMAD.MOV.U32 R15, RZ, RZ, -0x1 ;  /* 0xffffffffff0f7424 */ /* 0x000fce00078e00ff */
[----:B0-----:R-:W-:Y:S05]  /*301c0*/  WARPSYNC.COLLECTIVE R15, `(.L_x_2200) ;  /* 0x000000000f087348 */ /* 0x001fea0003c00000 */
[----:B------:R1:W2:Y:S02]  /*301d0*/  SHFL.UP P6, R14, R13, R12, R11 ;  /* 0x0400000c0d0e7389 */ /* 0x0002a400000c000b */
[----:B012---:R-:W-:Y:S01]  /*301e0*/  ENDCOLLECTIVE ;  /* 0x000000000000791b */ /* 0x007fe20003800000 */
.L_x_2200:
[----:B------:R-:W-:Y:S05]  /*301f0*/  BSYNC B0 ;  /* 0x0000000000007941 */ /* 0x000fea0003800000 */
.L_x_2199:
[----:B------:R-:W-:Y:S01]  /*30200*/  SEL R14, R14, RZ, P1 ;  /* 0x000000ff0e0e7207 */ /* 0x000fe20000800000 */
[----:B------:R-:W-:Y:S02]  /*30210*/  IMAD.MOV.U32 R12, RZ, RZ, 0x2 ;  /* 0x00000002ff0c7424 */ /* 0x000fe400078e00ff */
[----:B------:R-:W-:Y:S02]  /*30220*/  IMAD.MOV.U32 R11, RZ, RZ, RZ ;  /* 0x000000ffff0b7224 */ /* 0x000fe400078e00ff */
[----:B------:R-:W-:Y:S02]  /*30230*/  IMAD.IADD R13, R13, 0x1, R14 ;  /* 0x000000010d0d7824 */ /* 0x000fe400078e020e */
[----:B------:R-:W-:-:S07]  /*30240*/  IMAD.MOV.U32 R15, RZ, RZ, -0x1 ;  /* 0xffffffffff0f7424 */ /* 0x000fce00078e00ff */
[----:B------:R-:W-:Y:S05]  /*30250*/  WARPSYNC.COLLECTIVE R15, `(.L_x_2201) ;  /* 0x000000000f087348 */ /* 0x000fea0003c00000 */
[----:B------:R0:W1:Y:S02]  /*30260*/  SHFL.UP P6, R14, R13, R12, R11 ;  /* 0x0400000c0d0e7389 */ /* 0x00006400000c000b */
[----:B01----:R-:W-:Y:S01]  /*30270*/  ENDCOLLECTIVE ;  /* 0x000000000000791b */ /* 0x003fe20003800000 */
.L_x_2201:
[----:B------:R-:W-:Y:S01]  /*30280*/  IMAD.MOV.U32 R12, RZ, RZ, 0x4 ;  /* 0x00000004ff0c7424 */ /* 0x000fe200078e00ff */
[----:B------:R-:W-:-:S05]  /*30290*/  SEL R14, R14, RZ, P2 ;  /* 0x000000ff0e0e7207 */ /* 0x000fca0001000000 */
[----:B------:R-:W-:-:S04]  /*302a0*/  IMAD.IADD R3, R13, 0x1, R14 ;  /* 0x000000010d037824 */ /* 0x000fc800078e020e */
[----:B------:R-:W-:-:S07]  /*302b0*/  IMAD.MOV.U32 R13, RZ, RZ, R3 ;  /* 0x000000ffff0d7224 */ /* 0x000fce00078e0003 */
[----:B------:R-:W-:Y:S05]  /*302c0*/  WARPSYNC.COLLECTIVE R15, `(.L_x_2202) ;  /* 0x000000000f087348 */ /* 0x000fea0003c00000 */
[----:B------:R0:W1:Y:S02]  /*302d0*/  SHFL.UP P6, R14, R13, R12, R11 ;  /* 0x0400000c0d0e7389 */ /* 0x00006400000c000b */
[----:B01----:R-:W-:Y:S01]  /*302e0*/  ENDCOLLECTIVE ;  /* 0x000000000000791b */ /* 0x003fe20003800000 */
.L_x_2202:
[----:B------:R-:W-:Y:S01]  /*302f0*/  IMAD.MOV.U32 R12, RZ, RZ, 0x8 ;  /* 0x00000008ff0c7424 */ /* 0x000fe200078e00ff */
[----:B------:R-:W-:-:S05]  /*30300*/  SEL R4, R14, RZ, P3 ;  /* 0x000000ff0e047207 */ /* 0x000fca0001800000 */
[----:B------:R-:W-:-:S04]  /*30310*/  IMAD.IADD R4, R3, 0x1, R4 ;  /* 0x0000000103047824 */ /* 0x000fc800078e0204 */
[----:B------:R-:W-:-:S07]  /*30320*/  IMAD.MOV.U32 R13, RZ, RZ, R4 ;  /* 0x000000ffff0d7224 */ /* 0x000fce00078e0004 */
[----:B------:R-:W-:Y:S05]  /*30330*/  WARPSYNC.COLLECTIVE R15, `(.L_x_2203) ;  /* 0x000000000f087348 */ /* 0x000fea0003c00000 */
[----:B------:R0:W1:Y:S02]  /*30340*/  SHFL.UP P6, R14, R13, R12, R11 ;  /* 0x0400000c0d0e7389 */ /* 0x00006400000c000b */
[----:B01----:R-:W-:Y:S01]  /*30350*/  ENDCOLLECTIVE ;  /* 0x000000000000791b */ /* 0x003fe20003800000 */
.L_x_2203:
[----:B------:R-:W-:Y:S01]  /*30360*/  IMAD.MOV.U32 R12, RZ, RZ, 0x10 ;  /* 0x00000010ff0c7424 */ /* 0x000fe200078e00ff */
[----:B------:R-:W-:-:S05]  /*30370*/  SEL R7, R14, RZ, P4 ;  /* 0x000000ff0e077207 */ /* 0x000fca0002000000 */
[----:B------:R-:W-:-:S04]  /*30380*/  IMAD.IADD R7, R4, 0x1, R7 ;  /* 0x0000000104077824 */ /* 0x000fc800078e0207 */
[----:B------:R-:W-:-:S07]  /*30390*/  IMAD.MOV.U32 R13, RZ, RZ, R7 ;  /* 0x000000ffff0d7224 */ /* 0x000fce00078e0007 */
[----:B------:R-:W-:Y:S05]  /*303a0*/  WARPSYNC.COLLECTIVE R15, `(.L_x_2204) ;  /* 0x000000000f087348 */ /* 0x000fea0003c00000 */
[----:B------:R0:W1:Y:S02]  /*303b0*/  SHFL.UP P6, R14, R13, R12, R11 ;  /* 0x0400000c0d0e7389 */ /* 0x00006400000c000b */
[----:B01----:R-:W-:Y:S01]  /*303c0*/  ENDCOLLECTIVE ;  /* 0x000000000000791b */ /* 0x003fe20003800000 */
.L_x_2204:
        /* <DEDUP_REMOVED lines=8> */
.L_x_2205:
[----:B------:R-:W-:Y:S05]  /*30450*/  BRA `(.L_x_2206) ;  /* 0xffffff9000f87947 */ /* 0x000fea000383ffff */
.L_x_1961:
[----:B------:R-:W-:Y:S01]  /*30460*/  BSSY B0, `(.L_x_2207) ;  /* 0x0000006000007945 */ /* 0x000fe20003800000 */
[----:B------:R-:W-:Y:S01]  /*30470*/  PLOP3.LUT P6, PT, P6, PT, PT, 0x8, 0x0 ;  /* 0x000000000000781c */ /* 0x000fe200037ce170 */
[----:B------:R-:W-:-:S12]  /*30480*/  IMAD.MOV.U32 R15, RZ, RZ, -0x1 ;  /* 0xffffffffff0f7424 */ /* 0x000fd800078e00ff */
[----:B01----:R-:W-:Y:S05]  /*30490*/  WARPSYNC.COLLECTIVE R15, `(.L_x_2208) ;  /* 0x000000000f087348 */ /* 0x003fea0003c00000 */
[----:B------:R-:W-:Y:S01]  /*304a0*/  VOTE.ANY R14, PT, P6 ;  /* 0x00000000000e7806 */ /* 0x000fe200030e0100 */
[----:B01----:R-:W-:Y:S06]  /*304b0*/  ENDCOLLECTIVE ;  /* 0x000000000000791b */ /* 0x003fec0003800000 */
.L_x_2208:
[----:B------:R-:W-:Y:S05]  /*304c0*/  BSYNC B0 ;  /* 0x0000000000007941 */ /* 0x000fea0003800000 */
.L_x_2207:
[----:B------:R-:W-:Y:S02]  /*304d0*/  IMAD.MOV.U32 R3, RZ, RZ, R14 ;  /* 0x000000ffff037224 */ /* 0x000fe400078e000e */
[----:B------:R-:W-:Y:S02]  /*304e0*/  IMAD.MOV.U32 R13, RZ, RZ, R25 ;  /* 0x000000ffff0d7224 */ /* 0x000fe400078e0019 */
[----:B------:R-:W0:Y:S01]  /*304f0*/  POPC R7, R3 ;  /* 0x0000000300077309 */ /* 0x000e220000000000 */
[----:B------:R-:W-:Y:S02]  /*30500*/  IMAD.MOV.U32 R11, RZ, RZ, 0x1f ;  /* 0x0000001fff0b7424 */ /* 0x000fe400078e00ff */
[----:B------:R-:W-:Y:S02]  /*30510*/  IMAD.MOV.U32 R15, RZ, RZ, -0x1 ;  /* 0xffffffffff0f7424 */ /* 0x000fe400078e00ff */
[----:B0-----:R-:W-:Y:S02]  /*30520*/  IMAD.MOV.U32 R12, RZ, RZ, R7 ;  /* 0x000000ffff0c7224 */ /* 0x001fe400078e0007 */
[----:B------:R-:W-:-:S07]  /*30530*/  IMAD.IADD R27, R7, 0x1, R27 ;  /* 0x00000001071b7824 */ /* 0x000fce00078e021b */
[----:B------:R-:W-:Y:S05]  /*30540*/  WARPSYNC.COLLECTIVE R15, `(.L_x_2209) ;  /* 0x000000000f087348 */ /* 0x000fea0003c00000 */
[----:B------:R0:W1:Y:S02]  /*30550*/  SHFL.IDX P6, R14, R13, R12, R11 ;  /* 0x0000000c0d0e7389 */ /* 0x00006400000c000b */
[----:B01----:R-:W-:Y:S01]  /*30560*/  ENDCOLLECTIVE ;  /* 0x000000000000791b */ /* 0x003fe20003800000 */
.L_x_2209:
[----:B------:R-:W-:Y:S02]  /*30570*/  IMAD.MOV.U32 R13, RZ, RZ, R5 ;  /* 0x000000ffff0d7224 */ /* 0x000fe400078e0005 */
[----:B------:R-:W-:-:S07]  /*30580*/  IMAD.MOV.U32 R25, RZ, RZ, R14 ;  /* 0x000000ffff197224 */ /* 0x000fce00078e000e */
[----:B------:R-:W-:Y:S05]  /*30590*/  WARPSYNC.COLLECTIVE R15, `(.L_x_2210) ;  /* 0x000000000f087348 */ /* 0x000fea0003c00000 */
[----:B------:R0:W1:Y:S02]  /*305a0*/  SHFL.IDX P6, R14, R13, R12, R11 ;  /* 0x0000000c0d0e7389 */ /* 0x00006400000c000b */
[----:B01----:R-:W-:Y:S01]  /*305b0*/  ENDCOLLECTIVE ;  /* 0x000000000000791b */ /* 0x003fe20003800000 */
.L_x_2210:
[----:B------:R-:W-:Y:S01]  /*305c0*/  IMAD.MOV.U32 R5, RZ, RZ, R14 ;  /* 0x000000ffff057224 */ /* 0x000fe200078e000e */
[----:B------:R-:W-:Y:S06]  /*305d0*/  BRA `(.L_x_2211) ;  /* 0xffffff9000d87947 */ /* 0x000fec000383ffff */
.L_x_1963:
[----:B------:R-:W-:Y:S01]  /*305e0*/  BSSY B0, `(.L_x_2212) ;  /* 0x0000007000007945 */ /* 0x000fe20003800000 */
[----:B------:R-:W-:Y:S02]  /*305f0*/  IMAD.MOV.U32 R13, RZ, RZ, R2 ;  /* 0x000000ffff0d7224 */ /* 0x000fe400078e0002 */
[----:B------:R-:W-:Y:S02]  /*30600*/  IMAD.MOV.U32 R11, RZ, RZ, 0x1f ;  /* 0x0000001fff0b7424 */ /* 0x000fe400078e00ff */
[----:B------:R-:W-:-:S07]  /*30610*/  IMAD.MOV.U32 R15, RZ, RZ, -0x1 ;  /* 0xffffffffff0f7424 */ /* 0x000fce00078e00ff */
[----:B01234-:R-:W-:Y:S05]  /*30620*/  WARPSYNC.COLLECTIVE R15, `(.L_x_2213) ;  /* 0x000000000f087348 */ /* 0x01ffea0003c00000 */
[----:B------:R0:W0:Y:S02]  /*30630*/  SHFL.IDX P6, R14, R13, R12, R11 ;  /* 0x0000000c0d0e7389 */ /* 0x00002400000c000b */
[----:B01234-:R-:W-:Y:S01]  /*30640*/  ENDCOLLECTIVE ;  /* 0x000000000000791b */ /* 0x01ffe20003800000 */
.L_x_2213:
[----:B------:R-:W-:Y:S05]  /*30650*/  BSYNC B0 ;  /* 0x0000000000007941 */ /* 0x000fea0003800000 */
.L_x_2212:
[----:B------:R-:W-:Y:S01]  /*30660*/  IMAD.MOV.U32 R24, RZ, RZ, R14 ;  /* 0x000000ffff187224 */ /* 0x000fe200078e000e */
[----:B------:R-:W-:Y:S06]  /*30670*/  BRA `(.L_x_1962) ;  /* 0xffffff9000c87947 */ /* 0x000fec000383ffff */
.L_x_1969:
[----:B0-----:R0:W1:Y:S02]  /*30680*/  SYNCS.PHASECHK.TRANS64.TRYWAIT P0, [R4+URZ+0x22820], R0 ;  /* 0x02282000040075a7 */ /* 0x001064000800017f */
[----:B-1----:R-:W-:Y:S05]  /*30690*/  @!P0 NANOSLEEP.SYNCS 0x989680 ;  /* 0x009896800000895d */ /* 0x002fea0003900000 */
[----:B------:R-:W1:Y:S02]  /*306a0*/  @!P0 SYNCS.PHASECHK.TRANS64 P0, [R4+URZ+0x22820], R0 ;  /* 0x02282000040085a7 */ /* 0x000e64000800007f */
[----:B-1----:R-:W-:Y:S05]  /*306b0*/  @!P0 BRA `(.L_x_1969) ;  /* 0xfffffffc00f08947 */ /* 0x002fea000383ffff */
[----:B------:R-:W-:Y:S05]  /*306c0*/  BRA `(.L_x_2214) ;  /* 0xffffff9c002c7947 */ /* 0x000fea000383ffff */
.L_x_1970:
[----:B------:R-:W1:Y:S01]  /*306d0*/  S2R R2, SR_TID.X ;  /* 0x0000000000027919 */ /* 0x000e620000002100 */
[----:B------:R-:W-:Y:S01]  /*306e0*/  BSSY B0, `(.L_x_2215) ;  /* 0x000000a000007945 */ /* 0x000fe20003800000 */
[----:B------:R-:W-:Y:S02]  /*306f0*/  IMAD.MOV.U32 R12, RZ, RZ, RZ ;  /* 0x000000ffff0c7224 */ /* 0x000fe400078e00ff */
[----:B------:R-:W-:Y:S02]  /*30700*/  IMAD.MOV.U32 R11, RZ, RZ, 0x1f ;  /* 0x0000001fff0b7424 */ /* 0x000fe400078e00ff */
[----:B------:R-:W-:Y:S01]  /*30710*/  IMAD.MOV.U32 R15, RZ, RZ, -0x1 ;  /* 0xffffffffff0f7424 */ /* 0x000fe200078e00ff */
[----:B-1----:R-:W-:-:S04]  /*30720*/  SHF.R.U32.HI R2, RZ, 0x5, R2 ;  /* 0x00000005ff027819 */ /* 0x002fc80000011602 */
[----:B------:R-:W-:-:S05]  /*30730*/  LOP3.LUT R2, R2, 0x3, RZ, 0xc0, !PT ;  /* 0x0000000302027812 */ /* 0x000fca00078ec0ff */
[----:B------:R-:W-:-:S07]  /*30740*/  IMAD.MOV.U32 R13, RZ, RZ, R2 ;  /* 0x000000ffff0d7224 */ /* 0x000fce00078e0002 */
[----:B0-----:R-:W-:Y:S05]  /*30750*/  WARPSYNC.COLLECTIVE R15, `(.L_x_2216) ;  /* 0x000000000f087348 */ /* 0x001fea0003c00000 */
[----:B------:R1:W2:Y:S02]  /*30760*/  SHFL.IDX P6, R14, R13, R12, R11 ;  /* 0x0000000c0d0e7389 */ /* 0x0002a400000c000b */
[----:B012---:R-:W-:Y:S01]  /*30770*/  ENDCOLLECTIVE ;  /* 0x000000000000791b */ /* 0x007fe20003800000 */
.L_x_2216:
[----:B------:R-:W-:Y:S05]  /*30780*/  BSYNC B0 ;  /* 0x0000000000007941 */ /* 0x000fea0003800000 */
.L_x_2215:
[----:B------:R-:W-:Y:S05]  /*30790*/  BRA `(.L_x_2217) ;  /* 0xffffff9c00147947 */ /* 0x000fea000383ffff */
.L_x_1971:
[----:B------:R-:W-:Y:S01]  /*307a0*/  BSSY B0, `(.L_x_2218) ;  /* 0x0000006000007945 */ /* 0x000fe20003800000 */
[----:B------:R-:W-:-:S07]  /*307b0*/  IMAD.MOV.U32 R15, RZ, RZ, -0x1 ;  /* 0xffffffffff0f7424 */ /* 0x000fce00078e00ff */
[----:B0-----:R-:W-:Y:S05]  /*307c0*/  WARPSYNC.COLLECTIVE R15, `(.L_x_2219) ;  /* 0x000000000f0c7348 */ /* 0x001fea0003c00000 */
[----:B------:R-:W-:Y:S02]  /*307d0*/  ELECT P6, UR62, PT ;  /* 0x00000000003e782f */ /* 0x000fe400038c0000 */
[----:B------:R-:W-:Y:S01]  /*307e0*/  MOV R14, UR62 ;  /* 0x0000003e000e7c02 */ /* 0x000fe20008000f00 */
[----:B0-----:R-:W-:Y:S10]  /*307f0*/  ENDCOLLECTIVE ;  /* 0x000000000000791b */ /* 0x001ff40003800000 */
.L_x_2219:
[----:B------:R-:W-:Y:S05]  /*30800*/  BSYNC B0 ;  /* 0x0000000000007941 */ /* 0x000fea0003800000 */
.L_x_2218:
[----:B------:R-:W-:Y:S05]  /*30810*/  BRA `(.L_x_2220) ;  /* 0xffffff9c00087947 */ /* 0x000fea000383ffff */
.L_x_1973:
[----:B0-----:R0:W1:Y:S02]  /*30820*/  SYNCS.PHASECHK.TRANS64.TRYWAIT P1, [R5+URZ+0x22840], R0 ;  /* 0x02284000050075a7 */ /* 0x001064000802017f */
[----:B-1----:R-:W-:Y:S05]  /*30830*/  @!P1 NANOSLEEP.SYNCS 0x989680 ;  /* 0x009896800000995d */ /* 0x002fea0003900000 */
[----:B------:R-:W1:Y:S02]  /*30840*/  @!P1 SYNCS.PHASECHK.TRANS64 P1, [R5+URZ+0x22840], R0 ;  /* 0x02284000050095a7 */ /* 0x000e64000802007f */
[----:B-1----:R-:W-:Y:S05]  /*30850*/  @!P1 BRA `(.L_x_1973) ;  /* 0xfffffffc00f09947 */ /* 0x002fea000383ffff */
[----:B------:R-:W-:Y:S05]  /*30860*/  BRA `(.L_x_2221) ;  /* 0xffffff9c00287947 */ /* 0x000fea000383ffff */
.L_x_1975:
[----:B-1----:R1:W2:Y:S02]  /*30870*/  SYNCS.PHASECHK.TRANS64.TRYWAIT P1, [R19+URZ+0x22840], R2 ;  /* 0x02284002130075a7 */ /* 0x0022a4000802017f */
[----:B--2---:R-:W-:Y:S05]  /*30880*/  @!P1 NANOSLEEP.SYNCS 0x989680 ;  /* 0x009896800000995d */ /* 0x004fea0003900000 */
[----:B------:R-:W2:Y:S02]  /*30890*/  @!P1 SYNCS.PHASECHK.TRANS64 P1, [R19+URZ+0x22840], R2 ;  /* 0x02284002130095a7 */ /* 0x000ea4000802007f */
[----:B--2---:R-:W-:Y:S05]  /*308a0*/  @!P1 BRA `(.L_x_1975) ;  /* 0xfffffffc00f09947 */ /* 0x004fea000383ffff */
[----:B------:R-:W-:Y:S05]  /*308b0*/  BRA `(.L_x_2222) ;  /* 0xffffff9c00347947 */ /* 0x000fea000383ffff */
.L_x_1977:
[----:B--2---:R2:W3:Y:S02]  /*308c0*/  SYNCS.PHASECHK.TRANS64.TRYWAIT P1, [R5+URZ+0x22860], R0 ;  /* 0x02286000050075a7 */ /* 0x0044e4000802017f */
[----:B---3--:R-:W-:Y:S05]  /*308d0*/  @!P1 NANOSLEEP.SYNCS 0x989680 ;  /* 0x009896800000995d */ /* 0x008fea0003900000 */
[----:B------:R-:W3:Y:S02]  /*308e0*/  @!P1 SYNCS.PHASECHK.TRANS64 P1, [R5+URZ+0x22860], R0 ;  /* 0x02286000050095a7 */ /* 0x000ee4000802007f */
[----:B---3--:R-:W-:Y:S05]  /*308f0*/  @!P1 BRA `(.L_x_1977) ;  /* 0xfffffffc00f09947 */ /* 0x008fea000383ffff */
[----:B------:R-:W-:Y:S05]  /*30900*/  BRA `(.L_x_2223) ;  /* 0xffffff9c00307947 */ /* 0x000fea000383ffff */
.L_x_1979:
[----:B---3--:R3:W4:Y:S02]  /*30910*/  SYNCS.PHASECHK.TRANS64.TRYWAIT P1, [R19+URZ+0x22860], R2 ;  /* 0x02286002130075a7 */ /* 0x008724000802017f */
[----:B----4-:R-:W-:Y:S05]  /*30920*/  @!P1 NANOSLEEP.SYNCS 0x989680 ;  /* 0x009896800000995d */ /* 0x010fea0003900000 */
[----:B------:R-:W4:Y:S02]  /*30930*/  @!P1 SYNCS.PHASECHK.TRANS64 P1, [R19+URZ+0x22860], R2 ;  /* 0x02286002130095a7 */ /* 0x000f24000802007f */
[----:B----4-:R-:W-:Y:S05]  /*30940*/  @!P1 BRA `(.L_x_1979) ;  /* 0xfffffffc00f09947 */ /* 0x010fea000383ffff */
[----:B------:R-:W-:Y:S05]  /*30950*/  BRA `(.L_x_2224) ;  /* 0xffffff9c002c7947 */ /* 0x000fea000383ffff */
.L_x_1981:
[----:B----4-:R4:W0:Y:S02]  /*30960*/  SYNCS.PHASECHK.TRANS64.TRYWAIT P1, [R5+URZ+0x22880], R0 ;  /* 0x02288000050075a7 */ /* 0x010824000802017f */
[----:B0-----:R-:W-:Y:S05]  /*30970*/  @!P1 NANOSLEEP.SYNCS 0x989680 ;  /* 0x009896800000995d */ /* 0x001fea0003900000 */
[----:B------:R-:W0:Y:S02]  /*30980*/  @!P1 SYNCS.PHASECHK.TRANS64 P1, [R5+URZ+0x22880], R0 ;  /* 0x02288000050095a7 */ /* 0x000e24000802007f */
[----:B0-----:R-:W-:Y:S05]  /*30990*/  @!P1 BRA `(.L_x_1981) ;  /* 0xfffffffc00f09947 */ /* 0x001fea000383ffff */
[----:B------:R-:W-:Y:S05]  /*309a0*/  BRA `(.L_x_2225) ;  /* 0xffffff9c00287947 */ /* 0x000fea000383ffff */
.L_x_2226:
        /* <DEDUP_REMOVED lines=13> */
.L_x_3319:


//--------------------- .text._ZN7cutlass13device_kernelIN5flash11enable_sm90INS1_16FlashAttnFwdSm90INS1_25CollectiveMainloopFwdSm90ILi2EN4cute5tupleIJNS5_1CILi1EEES8_S8_EEENS6_IJNS7_ILi128EEENS7_ILi160EEENS7_ILi192EEEEEELi128ENS_12float_e4m3_tEfNS_4arch4Sm90ELb1ELb0ELb0ELb0ELb1ELb0ELb0ELb1ELb1ELb1ELb1ELb0EEENS1_21CollectiveEpilogueFwdINS6_IJSA_SA_SB_EEES9_NS_10bfloat16_tESG_Li256ELb0ELb1ELb1ELb1EEENS1_19SingleTileSchedulerILb0ELb1ELb1ELi128EEEEEEEEEvNT_6ParamsE --------------------------
	.section	.text._ZN7cutlass13device_kernelIN5flash11enable_sm90INS1_16FlashAttnFwdSm90INS1_25CollectiveMainloopFwdSm90ILi2EN4cute5tupleIJNS5_1CILi1EEES8_S8_EEENS6_IJNS7_ILi128EEENS7_ILi160EEENS7_ILi192EEEEEELi128ENS_12float_e4m3_tEfNS_4arch4Sm90ELb1ELb0ELb0ELb0ELb1ELb0ELb0ELb1ELb1ELb1ELb1ELb0EEENS1_21CollectiveEpilogueFwdINS6_IJSA_SA_SB_EEES9_NS_10bfloat16_tESG_Li256ELb0ELb1ELb1ELb1EEENS1_19SingleTileSchedulerILb0ELb1ELb1ELi128EEEEEEEEEvNT_6ParamsE,"ax",@progbits
	.align	128
.text._ZN7cutlass13device_kernelIN5flash11enable_sm90INS1_16FlashAttnFwdSm90INS1_25CollectiveMainloopFwdSm90ILi2EN4cute5tupleIJNS5_1CILi1EEES8_S8_EEENS6_IJNS7_ILi128EEENS7_ILi160EEENS7_ILi192EEEEEELi128ENS_12float_e4m3_tEfNS_4arch4Sm90ELb1ELb0ELb0ELb0ELb1ELb0ELb0ELb1ELb1ELb1ELb1ELb0EEENS1_21CollectiveEpilogueFwdINS6_IJSA_SA_SB_EEES9_NS_10bfloat16_tESG_Li256ELb0ELb1ELb1ELb1EEENS1_19SingleTileSchedulerILb0ELb1ELb1ELi128EEEEEEEEEvNT_6ParamsE:
        .type           _ZN7cutlass13device_kernelIN5flash11enable_sm90INS1_16FlashAttnFwdSm90INS1_25CollectiveMainloopFwdSm90ILi2EN4cute5tupleIJNS5_1CILi1EEES8_S8_EEENS6_IJNS7_ILi128EEENS7_ILi160EEENS7_ILi192EEEEEELi128ENS_12float_e4m3_tEfNS_4arch4Sm90ELb1ELb0ELb0ELb0ELb1ELb0ELb0ELb1ELb1ELb1ELb1ELb0EEENS1_21CollectiveEpilogueFwdINS6_IJSA_SA_SB_EEES9_NS_10bfloat16_tESG_Li256ELb0ELb1ELb1ELb1EEENS1_19SingleTileSchedulerILb0ELb1ELb1ELi128EEEEEEEEEvNT_6ParamsE,@function
        .size           _ZN7cutlass13device_kernelIN5flash11enable_sm90INS1_16FlashAttnFwdSm90INS1_25CollectiveMainloopFwdSm90ILi2EN4cute5tupleIJNS5_1CILi1EEES8_S8_EEENS6_IJNS7_ILi128EEENS7_ILi160EEENS7_ILi192EEEEEELi128ENS_12float_e4m3_tEfNS_4arch4Sm90ELb1ELb0ELb0ELb0ELb1ELb0ELb0ELb1ELb1ELb1ELb1ELb0EEENS1_21CollectiveEpilogueFwdINS6_IJSA_SA_SB_EEES9_NS_10bfloat16_tESG_Li256ELb0ELb1ELb1ELb1EEENS1_19SingleTileSchedulerILb0ELb1ELb1ELi128EEEEEEEEEvNT_6ParamsE,(.L_x_3320 - _ZN7cutlass13device_kernelIN5flash11enable_sm90INS1_16FlashAttnFwdSm90INS1_25CollectiveMainloopFwdSm90ILi2EN4cute5tupleIJNS5_1CILi1EEES8_S8_EEENS6_IJNS7_ILi128EEENS7_ILi160EEENS7_ILi192EEEEEELi128ENS_12float_e4m3_tEfNS_4arch4Sm90ELb1ELb0ELb0ELb0ELb1ELb0ELb0ELb1ELb1ELb1ELb1ELb0EEENS1_21CollectiveEpilogueFwdINS6_IJSA_SA_SB_EEES9_NS_10bfloat16_tESG_Li256ELb0ELb1ELb1ELb1EEENS1_19SingleTileSchedulerILb0ELb1ELb1ELi128EEEEEEEEEvNT_6ParamsE)
        .other          _ZN7cutlass13device_kernelIN5flash11enable_sm90INS1_16FlashAttnFwdSm90INS1_25CollectiveMainloopFwdSm90ILi2EN4cute5tupleIJNS5_1CILi1EEES8_S8_EEENS6_IJNS7_ILi128EEENS7_ILi160EEENS7_ILi192EEEEEELi128ENS_12float_e4m3_tEfNS_4arch4Sm90ELb1ELb0ELb0ELb0ELb1ELb0ELb0ELb1ELb1ELb1ELb1ELb0EEENS1_21CollectiveEpilogueFwdINS6_IJSA_SA_SB_EEES9_NS_10bfloat16_tESG_Li256ELb0ELb1ELb1ELb1EEENS1_19SingleTileSchedulerILb0ELb1ELb1ELi128EEEEEEEEEvNT_6ParamsE,@"STO_CUDA_ENTRY STV_DEFAULT"
_ZN7cutlass13device_kernelIN5flash11enable_sm90INS1_16FlashAttnFwdSm90INS1_25CollectiveMainloopFwdSm90ILi2EN4cute5tupleIJNS5_1CILi1EEES8_S8_EEENS6_IJNS7_ILi128EEENS7_ILi160EEENS7_ILi192EEEEEELi128ENS_12float_e4m3_tEfNS_4arch4Sm90ELb1ELb0ELb0ELb0ELb1ELb0ELb0ELb1ELb1ELb1ELb1ELb0EEENS1_21CollectiveEpilogueFwdINS6_IJSA_SA_SB_EEES9_NS_10bfloat16_tESG_Li256ELb0ELb1ELb1ELb1EEENS1_19SingleTileSchedulerILb0ELb1ELb1ELi128EEEEEEEEEvNT_6ParamsE:
        /* <DEDUP_REMOVED lines=45> */
.L_x_2227:
        /* <DEDUP_REMOVED lines=22> */
.L_x_2228:
        /* <DEDUP_REMOVED lines=18> */
.L_x_2229:
        /* <DEDUP_REMOVED lines=22> */
.L_x_2230:
        /* <DEDUP_REMOVED lines=23> */
.L_x_2231:
[----:B------:R-:W-:Y:S01]  /*0820*/  UISETP.NE.AND UP0, UPT, UR9, URZ, UPT ;  /* 0x0000003f0900728c */ /* 0x000fe2000bf05270 */
[----:B------:R-:W-:Y:S01]  /*0830*/  NOP ;  /* 0x0000000000007918 */ /* 0x000fe20000000000 */
[----:B-1----:R-:W-:Y:S01]  /*0840*/  UMOV UR4, 0x1 ;  /* 0x0000000100047882 */ /* 0x002fe20000000000 */
[----:B------:R-:W-:Y:S01]  /*0850*/  ULDC.64 UR36, c[0x0][0x208] ;  /* 0x0000820000247ab9 */ /* 0x000fe20000000a00 */
[----:B------:R-:W-:Y:S01]  /*0860*/  USEL UR4, UR4, 0x2, !UP0 ;  /* 0x0000000204047887 */ /* 0x000fe2000c000000 */
[----:B------:R-:W-:Y:S01]  /*0870*/  BSSY B6, `(.L_x_2232) ;  /* 0x0001290000067945 */ /* 0x000fe20003800000 */
[----:B0-234-:R-:W-:Y:S01]  /*0880*/  BAR.SYNC.DEFER_BLOCKING 0x0 ;  /* 0x0000000000007b1d */ /* 0x01dfe20000010000 */
[----:B------:R-:W-:-:S03]  /*0890*/  PLOP3.LUT P0, PT, PT, PT, UP0, 0x80, 0x0 ;  /* 0x000000000000781c */ /* 0x000fc60003f0f008 */
[----:B------:R-:W-:-:S05]  /*08a0*/  IMAD.U32 R2, RZ, RZ, UR4 ;  /* 0x00000004ff027e24 */ /* 0x000fca000f8e00ff */
[----:B------:R0:W-:Y:S05]  /*08b0*/  STL [R1+0x14], R2 ;  /* 0x0000140201007387 */ /* 0x0001ea0000100800 */
[----:B------:R-:W-:Y:S05]  /*08c0*/  @!P0 BRA `(.L_x_2233) ;  /* 0x000000dc002c8947 */ /* 0x000fea0003800000 */
.L_x_2234:
[----:B------:R-:W-:-:S08]  /*08d0*/  NOP ;  /* 0x0000000000007918 */ /* 0x000fd00000000000 */
[----:B------:R-:W1:Y:S02]  /*08e0*/  USETMAXREG.TRY_ALLOC.CTAPOOL UP0, 0xe8 ;  /* 0x000000e8000079c8 */ /* 0x000e640008000600 */
[----:B-1----:R-:W-:-:S13]  /*08f0*/  PLOP3.LUT P0, PT, PT, PT, UP0, 0x80, 0x0 ;  /* 0x000000000000781c */ /* 0x002fda0003f0f008 */
[----:B------:R-:W-:Y:S05]  /*0900*/  @!P0 BRA `(.L_x_2234) ;  /* 0xfffffffc00f08947 */ /* 0x000fea000383ffff */
[----:B------:R-:W1:Y:S01]  /*0910*/  S2UR UR6, SR_CTAID.Y ;  /* 0x00000000000679c3 */ /* 0x000e620000002600 */
[----:B------:R-:W-:Y:S01]  /*0920*/  LOP3.LUT R0, R29, 0xffffff80, RZ, 0xc0, !PT ;  /* 0xffffff801d007812 */ /* 0x000fe200078ec0ff */
[----:B------:R-:W-:Y:S02]  /*0930*/  ULDC UR7, c[0x0][0xc50] ;  /* 0x0003140000077ab9 */ /* 0x000fe40000000800 */
[----:B------:R-:W-:-:S04]  /*0940*/  UISETP.NE.AND UP0, UPT, UR7, 0x1, UPT ;  /* 0x000000010700788c */ /* 0x000fc8000bf05270 */
[----:B------:R-:W-:Y:S08]  /*0950*/  BAR.ARV 0x8, 0x180 ;  /* 0x0206000000007b1d */ /* 0x000ff00000002000 */
[----:B------:R-:W2:Y:S01]  /*0960*/  S2UR UR9, SR_CTAID.Z ;  /* 0x00000000000979c3 */ /* 0x000ea20000002700 */
[----:B------:R-:W-:Y:S01]  /*0970*/  ISETP.NE.AND P0, PT, R0, 0x80, PT ;  /* 0x000000800000780c */ /* 0x000fe20003f05270 */
[----:B------:R-:W-:Y:S01]  /*0980*/  @UP0 ULDC UR4, c[0x0][0xc54] ;  /* 0x0003150000040ab9 */ /* 0x000fe20000000800 */
[----:B------:R-:W-:Y:S01]  /*0990*/  @UP0 ULDC UR8, c[0x0][0xc58] ;  /* 0x0003160000080ab9 */ /* 0x000fe20000000800 */
[----:B-1----:R-:W-:-:S10]  /*09a0*/  UIMAD.WIDE.U32 UR4, UR6, UR4, URZ ;  /* 0x00000004060472a5 */ /* 0x002fd4000f8e003f */
[----:B------:R-:W-:Y:S06]  /*09b0*/  @!P0 BAR.ARV 0x9, 0x100 ;  /* 0x0244000000008b1d */ /* 0x000fec0000002000 */
[----:B------:R-:W-:Y:S01]  /*09c0*/  UMOV UR59, UR6 ;  /* 0x00000006003b7c82 */ /* 0x000fe20008000000 */
[----:B------:R-:W-:Y:S01]  /*09d0*/  @UP0 USHF.R.U32.HI UR59, URZ, UR8, UR5 ;  /* 0x000000083f3b0299 */ /* 0x000fe20008011605 */
[----:B--2---:R-:W-:-:S03]  /*09e0*/  ISETP.LE.AND P0, PT, RZ, UR9, PT ;  /* 0x00000009ff007c0c */ /* 0x004fc6000bf03270 */
[----:B------:R-:W-:-:S04]  /*09f0*/  UIADD3 UR4, -UR59, URZ, URZ ;  /* 0x0000003f3b047290 */ /* 0x000fc8000fffe13f */
[----:B------:R-:W-:-:S06]  /*0a00*/  UIMAD UR4, UR7, UR4, UR6 ;  /* 0x00000004070472a4 */ /* 0x000fcc000f8e0206 */
[----:B------:R-:W-:Y:S06]  /*0a10*/  @!P0 BRA `(.L_x_2235) ;  /* 0x0000012400d48947 */ /* 0x000fec0003800000 */
[----:B------:R-:W1:Y:S01]  /*0a20*/  S2UR UR18, SR_CTAID.Z ;  /* 0x00000000001279c3 */ /* 0x000e620000002700 */
[----:B------:R-:W-:Y:S01]  /*0a30*/  ULDC.64 UR6, c[0x0][0x990] ;  /* 0x0002640000067ab9 */ /* 0x000fe20000000a00 */
[----:B------:R-:W-:Y:S01]  /*0a40*/  ULDC.64 UR8, c[0x0][0x998] ;  /* 0x0002660000087ab9 */ /* 0x000fe20000000a00 */
[----:B------:R-:W-:Y:S01]  /*0a50*/  UISETP.NE.U32.AND UP0, UPT, UR6, URZ, UPT ;  /* 0x0000003f0600728c */ /* 0x000fe2000bf05070 */
[----:B------:R-:W-:Y:S01]  /*0a60*/  IMAD.MOV.U32 R5, RZ, RZ, 0x3f800000 ;  /* 0x3f800000ff057424 */ /* 0x000fe200078e00ff */
[----:B------:R-:W-:Y:S01]  /*0a70*/  UISETP.NE.U32.AND UP1, UPT, UR8, URZ, UPT ;  /* 0x0000003f0800728c */ /* 0x000fe2000bf25070 */
[----:B------:R-:W-:Y:S01]  /*0a80*/  IMAD.MOV.U32 R0, RZ, RZ, 0x3f800000 ;  /* 0x3f800000ff007424 */ /* 0x000fe200078e00ff */
[----:B------:R-:W-:Y:S02]  /*0a90*/  UISETP.NE.AND.EX UP0, UPT, UR7, URZ, UPT, UP0 ;  /* 0x0000003f0700728c */ /* 0x000fe4000bf05300 */
[----:B------:R-:W-:Y:S01]  /*0aa0*/  UISETP.NE.AND.EX UP1, UPT, UR9, URZ, UPT, UP1 ;  /* 0x0000003f0900728c */ /* 0x000fe2000bf25310 */
[----:B------:R-:W2:Y:S01]  /*0ab0*/  S2UR UR40, SR_CTAID.X ;  /* 0x00000000002879c3 */ /* 0x000ea20000002500 */
[----:B------:R-:W-:Y:S01]  /*0ac0*/  ULDC UR57, c[0x0][0x424] ;  /* 0x0001090000397ab9 */ /* 0x000fe20000000800 */
[----:B------:R-:W-:Y:S01]  /*0ad0*/  ULDC UR41, c[0x0][0x2f0] ;  /* 0x0000bc0000297ab9 */ /* 0x000fe20000000800 */
[----:B------:R-:W-:-:S02]  /*0ae0*/  PLOP3.LUT P0, PT, PT, PT, UP0, 0x80, 0x0 ;  /* 0x000000000000781c */ /* 0x000fc40003f0f008 */
[----:B------:R-:W-:-:S03]  /*0af0*/  PLOP3.LUT P1, PT, PT, PT, UP1, 0x80, 0x0 ;  /* 0x000000000000781c */ /* 0x000fc60003f2f018 */
[----:B------:R-:W-:Y:S02]  /*0b00*/  @UP0 ULDC.64 UR12, c[0x0][0x9a8] ;  /* 0x00026a00000c0ab9 */ /* 0x000fe40000000a00 */
[----:B------:R-:W-:Y:S01]  /*0b10*/  @UP1 ULDC.64 UR16, c[0x0][0x9b8] ;  /* 0x00026e0000101ab9 */ /* 0x000fe20000000a00 */
[----:B------:R-:W-:Y:S02]  /*0b20*/  @UP1 USHF.R.S32.HI UR20, URZ, 0x1f, UR59 ;  /* 0x0000001f3f141899 */ /* 0x000fe4000801143b */
[----:B-1----:R-:W-:Y:S02]  /*0b30*/  USHF.R.S32.HI UR14, URZ, 0x1f, UR18 ;  /* 0x0000001f3f0e7899 */ /* 0x002fe40008011412 */
[----:B------:R-:W-:Y:S02]  /*0b40*/  @UP0 UIMAD.WIDE.U32 UR10, UR18, UR12, URZ ;  /* 0x0000000c120a02a5 */ /* 0x000fe4000f8e003f */
[----:B------:R-:W-:Y:S02]  /*0b50*/  @UP0 UIMAD UR5, UR14, UR12, URZ ;  /* 0x0000000c0e0502a4 */ /* 0x000fe4000f8e023f */
[----:B------:R-:W-:-:S02]  /*0b60*/  @UP1 UIMAD UR15, UR14, UR16, URZ ;  /* 0x000000100e0f12a4 */ /* 0x000fc4000f8e023f */
[----:B------:R-:W-:Y:S01]  /*0b70*/  IMAD.U32 R17, RZ, RZ, UR14 ;  /* 0x0000000eff117e24 */ /* 0x000fe2000f8e00ff */
[----:B------:R-:W-:Y:S02]  /*0b80*/  @UP0 UIMAD UR14, UR18, UR13, UR5 ;  /* 0x0000000d120e02a4 */ /* 0x000fe4000f8e0205 */
[----:B------:R-:W-:Y:S02]  /*0b90*/  @UP0 USHF.R.S32.HI UR5, URZ, 0x1f, UR59 ;  /* 0x0000001f3f050899 */ /* 0x000fe4000801143b */
[----:B------:R-:W-:Y:S02]  /*0ba0*/  @UP1 UIMAD.WIDE.U32 UR12, UR18, UR16, URZ ;  /* 0x00000010120c12a5 */ /* 0x000fe4000f8e003f */
[----:B------:R-:W-:Y:S02]  /*0bb0*/  @UP1 UIMAD UR15, UR18, UR17, UR15 ;  /* 0x00000011120f12a4 */ /* 0x000fe4000f8e020f */
[----:B------:R-:W-:Y:S01]  /*0bc0*/  @UP0 UIADD3 UR11, UR11, UR14, URZ ;  /* 0x0000000e0b0b0290 */ /* 0x000fe2000fffe03f */
[----:B------:R-:W-:Y:S01]  /*0bd0*/  @UP0 ULDC.64 UR16, c[0x0][0x9b0] ;  /* 0x00026c0000100ab9 */ /* 0x000fe20000000a00 */
[----:B------:R-:W-:Y:S01]  /*0be0*/  @UP1 ULDC.64 UR18, c[0x0][0x9c0] ;  /* 0x0002700000121ab9 */ /* 0x000fe20000000a00 */
[----:B------:R-:W-:-:S02]  /*0bf0*/  @UP0 UIMAD UR5, UR5, UR16, URZ ;  /* 0x00000010050502a4 */ /* 0x000fc4000f8e023f */
[----:B------:R-:W-:Y:S02]  /*0c00*/  @UP1 UIMAD UR14, UR20, UR18, URZ ;  /* 0x00000012140e12a4 */ /* 0x000fe4000f8e023f */
[----:B------:R-:W-:Y:S02]  /*0c10*/  @UP1 UIADD3 UR13, UR13, UR15, URZ ;  /* 0x0000000f0d0d1290 */ /* 0x000fe4000fffe03f */
[----:B------:R-:W-:Y:S02]  /*0c20*/  @UP0 UIMAD UR5, UR59, UR17, UR5 ;  /* 0x000000113b0502a4 */ /* 0x000fe4000f8e0205 */
[----:B------:R-:W-:Y:S02]  /*0c30*/  @UP0 UIMAD.WIDE.U32 UR10, UR59, UR16, UR10 ;  /* 0x000000103b0a02a5 */ /* 0x000fe4000f8e000a */
[----:B------:R-:W-:Y:S02]  /*0c40*/  @UP1 UIMAD UR14, UR59, UR19, UR14 ;  /* 0x000000133b0e12a4 */ /* 0x000fe4000f8e020e */
[----:B------:R-:W-:-:S02]  /*0c50*/  @UP1 UIMAD.WIDE.U32 UR12, UR59, UR18, UR12 ;  /* 0x000000123b0c12a5 */ /* 0x000fc4000f8e000c */
[----:B------:R-:W-:Y:S02]  /*0c60*/  @UP0 UIADD3 UR11, UR11, UR5, URZ ;  /* 0x000000050b0b0290 */ /* 0x000fe4000fffe03f */
[----:B------:R-:W-:Y:S02]  /*0c70*/  @UP0 ULEA UR6, UP2, UR10, UR6, 0x2 ;  /* 0x000000060a060291 */ /* 0x000fe4000f84103f */
[----:B------:R-:W-:Y:S02]  /*0c80*/  @UP1 UIADD3 UR5, UR13, UR14, URZ ;  /* 0x0000000e0d051290 */ /* 0x000fe4000fffe03f */
[----:B------:R-:W-:Y:S02]  /*0c90*/  @UP1 ULEA UR8, UP3, UR12, UR8, 0x2 ;  /* 0x000000080c081291 */ /* 0x000fe4000f86103f */
[----:B------:R-:W-:Y:S01]  /*0ca0*/  @UP0 ULEA.HI.X UR7, UR10, UR7, UR11, 0x2, UP2 ;  /* 0x000000070a070291 */ /* 0x000fe200090f140b */
[----:B0-----:R-:W-:Y:S01]  /*0cb0*/  IMAD.U32 R2, RZ, RZ, UR6 ;  /* 0x00000006ff027e24 */ /* 0x001fe2000f8e00ff */
[----:B------:R-:W-:-:S02]  /*0cc0*/  @UP1 ULEA.HI.X UR9, UR12, UR9, UR5, 0x2, UP3 ;  /* 0x000000090c091291 */ /* 0x000fc400098f1405 */
[----:B------:R-:W-:Y:S01]  /*0cd0*/  IMAD.U32 R6, RZ, RZ, UR8 ;  /* 0x00000008ff067e24 */ /* 0x000fe2000f8e00ff */
[----:B------:R-:W-:Y:S01]  /*0ce0*/  ULDC UR5, c[0x0][0x448] ;  /* 0x0001120000057ab9 */ /* 0x000fe20000000800 */
[----:B------:R-:W-:Y:S01]  /*0cf0*/  IMAD.U32 R3, RZ, RZ, UR7 ;  /* 0x00000007ff037e24 */ /* 0x000fe2000f8e00ff */
[----:B--2---:R-:W-:Y:S01]  /*0d00*/  USHF.L.U32 UR40, UR40, 0x7, URZ ;  /* 0x0000000728287899 */ /* 0x004fe2000800063f */
[----:B------:R-:W-:Y:S01]  /*0d10*/  IMAD.U32 R7, RZ, RZ, UR9 ;  /* 0x00000009ff077e24 */ /* 0x000fe2000f8e00ff */
[----:B------:R-:W-:Y:S02]  /*0d20*/  UISETP.NE.AND UP4, UPT, UR5, 0x1, UPT ;  /* 0x000000010500788c */ /* 0x000fe4000bf85270 */
[----:B------:R-:W2:Y:S01]  /*0d30*/  @P0 LDG.E R5, desc[UR36][R2.64] ;  /* 0x0000002402050981 */ /* 0x000ea2000c1e1900 */
[----:B------:R-:W-:Y:S01]  /*0d40*/  ULDC.64 UR6, c[0x0][0x418] ;  /* 0x0001060000067ab9 */ /* 0x000fe20000000a00 */
[----:B------:R-:W-:Y:S01]  /*0d50*/  ULDC UR8, c[0x0][0x288] ;  /* 0x0000a20000087ab9 */ /* 0x000fe20000000800 */
[----:B------:R-:W-:Y:S01]  /*0d60*/  USHF.R.U32.HI UR10, URZ, 0x10, UR4 ;  /* 0x000000103f0a7899 */ /* 0x000fe20008011604 */
[----:B------:R-:W2:Y:S01]  /*0d70*/  @P1 LDG.E R0, desc[UR36][R6.64] ;  /* 0x0000002406001981 */ /* 0x000ea2000c1e1900 */
[----:B------:R-:W-:-:S02]  /*0d80*/  UISETP.NE.U32.AND UP0, UPT, UR6, URZ, UPT ;  /* 0x0000003f0600728c */ /* 0x000fc4000bf05070 */
[----:B------:R-:W-:Y:S02]  /*0d90*/  UIADD3 UR8, -UR8, 0xa0, URZ ;  /* 0x000000a008087890 */ /* 0x000fe4000fffe13f */
[----:B------:R-:W-:Y:S02]  /*0da0*/  UISETP.NE.AND.EX UP0, UPT, UR7, URZ, UPT, UP0 ;  /* 0x0000003f0700728c */ /* 0x000fe4000bf05300 */
[----:B------:R-:W-:Y:S01]  /*0db0*/  @UP4 UIADD3 UR6, UR40, 0x7f, URZ ;  /* 0x0000007f28064890 */ /* 0x000fe2000fffe03f */
[----:B------:R-:W-:Y:S01]  /*0dc0*/  @UP4 ULDC UR7, c[0x0][0x44c] ;  /* 0x0001130000074ab9 */ /* 0x000fe20000000800 */
[----:B------:R-:W-:Y:S02]  /*0dd0*/  USEL UR57, UR57, 0x1, UP0 ;  /* 0x0000000139397887 */ /* 0x000fe40008000000 */
[----:B------:R-:W-:Y:S01]  /*0de0*/  UIMAD.WIDE.U32 UR6, UR6, UR7, URZ ;  /* 0x00000007060672a5 */ /* 0x000fe2000f8e003f */
[----:B------:R-:W-:Y:S01]  /*0df0*/  @UP4 ULDC UR9, c[0x0][0x450] ;  /* 0x0001140000094ab9 */ /* 0x000fe20000000800 */
[----:B------:R-:W-:-:S02]  /*0e00*/  UIADD3 UR5, UR40, 0x7f, URZ ;  /* 0x0000007f28057890 */ /* 0x000fc4000fffe03f */
[----:B------:R-:W-:Y:S02]  /*0e10*/  UIMAD UR8, UR57, UR41, UR8 ;  /* 0x00000029390872a4 */ /* 0x000fe4000f8e0208 */
[----:B------:R-:W-:Y:S02]  /*0e20*/  @UP4 USHF.R.U32.HI UR5, URZ, UR9, UR7 ;  /* 0x000000093f054299 */ /* 0x000fe40008011607 */
[----:B------:R-:W-:Y:S02]  /*0e30*/  UIMAD UR6, UR57, UR41, 0x9f ;  /* 0x0000009f390674a4 */ /* 0x000fe4000f8e0229 */
[----:B------:R-:W-:Y:S02]  /*0e40*/  UIADD3 UR8, UR8, UR5, URZ ;  /* 0x0000000508087290 */ /* 0x000fe4000fffe03f */
[----:B------:R-:W-:Y:S02]  /*0e50*/  UIMAD.WIDE UR6, UR6, 0x66666667, URZ ;  /* 0x66666667060678a5 */ /* 0x000fe4000f8e023f */
[----:B------:R-:W-:-:S02]  /*0e60*/  UIMAD.WIDE UR8, UR8, 0x66666667, URZ ;  /* 0x66666667080878a5 */ /* 0x000fc4000f8e023f */
[----:B------:R-:W-:Y:S02]  /*0e70*/  USHF.R.U32.HI UR5, URZ, 0x1f, UR7 ;  /* 0x0000001f3f057899 */ /* 0x000fe40008011607 */
[----:B------:R-:W-:Y:S02]  /*0e80*/  USHF.R.U32.HI UR6, URZ, 0x1f, UR9 ;  /* 0x0000001f3f067899 */ /* 0x000fe40008011609 */
[----:B------:R-:W-:Y:S02]  /*0e90*/  ULEA.HI.SX32 UR5, UR7, UR5, 0x1a ;  /* 0x0000000507057291 */ /* 0x000fe4000f8fd23f */
[----:B------:R-:W-:Y:S02]  /*0ea0*/  ULEA.HI.SX32 UR6, UR9, UR6, 0x1a ;  /* 0x0000000609067291 */ /* 0x000fe4000f8fd23f */
[----:B------:R-:W-:Y:S02]  /*0eb0*/  ULOP3.LUT UR60, UR4, 0xffff, URZ, 0xc0, !UPT ;  /* 0x0000ffff043c7892 */ /* 0x000fe4000f8ec03f */
[----:B------:R-:W-:-:S02]  /*0ec0*/  UISETP.LT.AND UP0, UPT, UR5, UR6, UPT ;  /* 0x000000060500728c */ /* 0x000fc4000bf01270 */
[----:B------:R-:W-:Y:S02]  /*0ed0*/  UP2UR UR58, UPR, URZ, 0x10 ;  /* 0x000000103f3a7883 */ /* 0x000fe40008000000 */
[----:B------:R-:W-:Y:S02]  /*0ee0*/  USEL UR9, UR5, UR6, UP0 ;  /* 0x0000000605097287 */ /* 0x000fe40008000000 */
[----:B------:R-:W-:Y:S02]  /*0ef0*/  UISETP.NE.AND UP0, UPT, UR10, URZ, UPT ;  /* 0x0000003f0a00728c */ /* 0x000fe4000bf05270 */
[----:B------:R-:W-:Y:S01]  /*0f00*/  UISETP.GE.AND UP1, UPT, UR9, 0x1, UPT ;  /* 0x000000010900788c */ /* 0x000fe2000bf26270 */
[----:B------:R-:W-:Y:S01]  /*0f10*/  ULDC UR11, c[0x0][0x988] ;  /* 0x00026200000b7ab9 */ /* 0x000fe20000000800 */
[----:B------:R-:W-:-:S04]  /*0f20*/  UMOV UR4, URZ ;  /* 0x0000003f00047c82 */ /* 0x000fc80008000000 */
[----:B------:R-:W-:-:S03]  /*0f30*/  PLOP3.LUT P0, PT, PT, PT, UP1, 0x80, 0x0 ;  /* 0x000000000000781c */ /* 0x000fc60003f0f018 */
[----:B------:R-:W-:Y:S01]  /*0f40*/  @!UP0 ULDC UR10, c[0x0][0x9f0] ;  /* 0x00027c00000a8ab9 */ /* 0x000fe20000000800 */
[----:B--2---:R-:W-:-:S09]  /*0f50*/  FMUL.FTZ R0, R5, R0 ;  /* 0x0000000005007220 */ /* 0x004fd20000410000 */
[----:B------:R-:W-:Y:S05]  /*0f60*/  @!P0 BRA `(.L_x_2236) ;  /* 0x0000000000848947 */ /* 0x000fea0003800000 */
[----:B------:R-:W-:Y:S01]  /*0f70*/  IMAD.U32 R4, RZ, RZ, UR10 ;  /* 0x0000000aff047e24 */ /* 0x000fe2000f8e00ff */
[----:B------:R-:W-:Y:S01]  /*0f80*/  UIADD3 UR6, UR10, -0x1, UR9 ;  /* 0xffffffff0a067890 */ /* 0x000fe2000fffe009 */
[----:B------:R-:W-:-:S03]  /*0f90*/  UMOV UR4, URZ ;  /* 0x0000003f00047c82 */ /* 0x000fc60008000000 */
        /* <DEDUP_REMOVED lines=30> */
.L_x_2236:
[----:B------:R-:W-:Y:S01]  /*1180*/  UIMAD UR60, UR60, UR4, URZ ;  /* 0x000000043c3c72a4 */ /* 0x000fe2000f8e023f */
[----:B------:R-:W-:Y:S02]  /*1190*/  IMAD.U32 R2, RZ, RZ, UR9 ;  /* 0x00000009ff027e24 */ /* 0x000fe4000f8e00ff */
[----:B------:R-:W-:Y:S01]  /*11a0*/  FMUL.FTZ R0, R0, UR11 ;  /* 0x0000000b00007c20 */ /* 0x000fe20008410000 */
[----:B------:R-:W-:Y:S01]  /*11b0*/  IMAD.U32 R3, RZ, RZ, UR4 ;  /* 0x00000004ff037e24 */ /* 0x000fe2000f8e00ff */
[----:B------:R-:W-:Y:S01]  /*11c0*/  UIMAD UR41, UR57, UR41, URZ ;  /* 0x00000029392972a4 */ /* 0x000fe2000f8e023f */
[----:B------:R-:W-:Y:S01]  /*11d0*/  VIADD R18, R29, 0xffffff80 ;  /* 0xffffff801d127836 */ /* 0x000fe20000000000 */
[----:B------:R-:W-:Y:S02]  /*11e0*/  PLOP3.LUT P0, PT, PT, PT, PT, 0x80, 0x0 ;  /* 0x000000000000781c */ /* 0x000fe40003f0f070 */
[----:B------:R-:W-:Y:S02]  /*11f0*/  CS2R R28, SRZ ;  /* 0x00000000001c7805 */ /* 0x000fe4000001ff00 */
[----:B------:R-:W-:-:S02]  /*1200*/  VIADDMNMX R2, R3, UR60, R2, PT ;  /* 0x0000003c03027c46 */ /* 0x000fc4000b800102 */
[----:B------:R-:W-:Y:S02]  /*1210*/  CS2R R24, SRZ ;  /* 0x0000000000187805 */ /* 0x000fe4000001ff00 */
[----:B------:R-:W-:Y:S01]  /*1220*/  R2UR UR38, R0 ;  /* 0x00000000002672ca */ /* 0x000fe200000e0000 */
[----:B------:R-:W-:Y:S01]  /*1230*/  IMAD.MOV.U32 R0, RZ, RZ, RZ ;  /* 0x000000ffff007224 */ /* 0x000fe200078e00ff */
[----:B------:R-:W-:Y:S01]  /*1240*/  R2UR UR53, R2 ;  /* 0x00000000023572ca */ /* 0x000fe200000e0000 */
[----:B------:R-:W-:Y:S01]  /*1250*/  IMAD.MOV.U32 R2, RZ, RZ, RZ ;  /* 0x000000ffff027224 */ /* 0x000fe200078e00ff */
        /* <DEDUP_REMOVED lines=11> */
[----:B------:R-:W-:Y:S01]  /*1310*/  UISETP.GT.AND UP0, UPT, UR53, UR60, UPT ;  /* 0x0000003c3500728c */ /* 0x000fe2000bf04270 */
[----:B------:R-:W-:Y:S02]  /*1320*/  CS2R R48, SRZ ;  /* 0x0000000000307805 */ /* 0x000fe4000001ff00 */
[----:B------:R-:W-:Y:S02]  /*1330*/  CS2R R54, SRZ ;  /* 0x0000000000367805 */ /* 0x000fe4000001ff00 */
[----:B------:R-:W-:Y:S02]  /*1340*/  CS2R R50, SRZ ;  /* 0x0000000000327805 */ /* 0x000fe4000001ff00 */
[----:B------:R-:W-:-:S02]  /*1350*/  CS2R R60, SRZ ;  /* 0x00000000003c7805 */ /* 0x000fc4000001ff00 */
[----:B------:R-:W-:Y:S02]  /*1360*/  CS2R R56, SRZ ;  /* 0x0000000000387805 */ /* 0x000fe4000001ff00 */
[----:B------:R-:W-:Y:S02]  /*1370*/  PLOP3.LUT P1, PT, PT, PT, UP0, 0x80, 0x0 ;  /* 0x000000000000781c */ /* 0x000fe40003f2f008 */
        /* <DEDUP_REMOVED lines=49> */
.L_x_2238:
[----:B------:R-:W-:-:S04]  /*1690*/  SHF.L.U32 R0, RZ, 0x1f, RZ ;  /* 0x0000001fff007819 */ /* 0x000fc800000006ff */
[----:B------:R-:W0:Y:S02]  /*16a0*/  SYNCS.PHASECHK.TRANS64.TRYWAIT P0, [UR39+0x29800], R0 ;  /* 0x02980000ff0075a7 */ /* 0x000e240008000167 */
[----:B0-----:R-:W-:Y:S05]  /*16b0*/  @!P0 BRA `(.L_x_2239) ;  /* 0x0000011800b48947 */ /* 0x001fea0003800000 */
.L_x_2337:
[----:B------:R-:W2:Y:S02]  /*16c0*/  LDL R2, [R1+0x14] ;  /* 0x0000140001027983 */ /* 0x000ea40000100800 */
[----:B--2---:R-:W-:-:S13]  /*16d0*/  R2UR UR4, R2 ;  /* 0x00000000020472ca */ /* 0x004fda00000e0000 */
[----:B------:R-:W-:-:S06]  /*16e0*/  ULOP3.LUT UR4, UR4, 0x1, URZ, 0xfc, !UPT ;  /* 0x0000000104047892 */ /* 0x000fcc000f8efc3f */
[----:B------:R-:W-:-:S05]  /*16f0*/  IMAD.U32 R2, RZ, RZ, UR4 ;  /* 0x00000004ff027e24 */ /* 0x000fca000f8e00ff */
[----:B------:R-:W-:-:S13]  /*1700*/  ISETP.NE.AND P0, PT, R2, 0x3, PT ;  /* 0x000000030200780c */ /* 0x000fda0003f05270 */
[----:B------:R-:W-:Y:S05]  /*1710*/  @!P0 BRA `(.L_x_2240) ;  /* 0x0000000000048947 */ /* 0x000fea0003800000 */
[----:B------:R-:W-:Y:S01]  /*1720*/  BPT.TRAP 0x1 ;  /* 0x000000040000795c */ /* 0x000fe20000300000 */
.L_x_2240:
[----:B------:R1:W2:Y:S01]  /*1730*/  SYNCS.PHASECHK.TRANS64.TRYWAIT P1, [UR39+0x29830], R0 ;  /* 0x02983000ff0075a7 */ /* 0x0002a20008020167 */
[----:B------:R-:W-:Y:S05]  /*1740*/  @!P0 BRA `(.L_x_2241) ;  /* 0x0000000000048947 */ /* 0x000fea0003800000 */
[----:B------:R-:W-:Y:S01]  /*1750*/  BPT.TRAP 0x1 ;  /* 0x000000040000795c */ /* 0x000fe20000300000 */
.L_x_2241:
[----:B------:R-:W-:-:S05]  /*1760*/  IMAD.U32 R2, RZ, RZ, UR43 ;  /* 0x0000002bff027e24 */ /* 0x000fca000f8e00ff */
[----:B------:R-:W-:Y:S01]  /*1770*/  LOP3.LUT R2, R2, 0x10000, RZ, 0xfc, !PT ;  /* 0x0001000002027812 */ /* 0x000fe200078efcff */
[----:B--2---:R-:W-:Y:S06]  /*1780*/  @P1 BRA `(.L_x_2242) ;  /* 0x0000000000081947 */ /* 0x004fec0003800000 */
[----:B------:R-:W2:Y:S02]  /*1790*/  SYNCS.PHASECHK.TRANS64.TRYWAIT P1, [UR39+0x29830], R0 ;  /* 0x02983000ff0075a7 */ /* 0x000ea40008020167 */
[----:B--2---:R-:W-:Y:S05]  /*17a0*/  @!P1 BRA `(.L_x_2243) ;  /* 0x0000011800909947 */ /* 0x004fea0003800000 */
.L_x_2242:
[----:B------:R-:W-:Y:S05]  /*17b0*/  WARPSYNC.ALL ;  /* 0x0000000000007948 */ /* 0x000fea0003800000 */
[----:B0-----:R-:W-:Y:S01]  /*17c0*/  IMAD.MOV.U32 R3, RZ, RZ, -0x7fffffe0 ;  /* 0x80000020ff037424 */ /* 0x001fe200078e00ff */
        /* <DEDUP_REMOVED lines=35> */
[----:B------:R-:W-:Y:S01]  /*1a00*/  R2UR UR10, R2 ;  /* 0x00000000020a72ca */ /* 0x000fe200000e0000 */
[----:B------:R-:W-:Y:S01]  /*1a10*/  UMOV UR9, 0x80000020 ;  /* 0x8000002000097882 */ /* 0x000fe20000000000 */
[----:B------:R-:W-:Y:S01]  /*1a20*/  UIADD3 UR11, UR54, 0x202, URZ ;  /* 0x00000202360b7890 */ /* 0x000fe2000fffe03f */
[----:B------:R-:W-:-:S10]  /*1a30*/  UMOV UR5, UR9 ;  /* 0x0000000900057c82 */ /* 0x000fd40008000000 */
[----:B------:R-:W-:-:S07]  /*1a40*/  UIADD3 UR8, UR10, 0x2, URZ ;  /* 0x000000020a087890 */ /* 0x000fce000fffe03f */
[----:B------:R-:W-:Y:S01]  /*1a50*/  UMOV UR4, UR8 ;  /* 0x0000000800047c82 */ /* 0x000fe20008000000 */
        /* <DEDUP_REMOVED lines=30> */
[----:B------:R-:W-:Y:S01]  /*1c40*/  UMOV UR13, 0x80000020 ;  /* 0x80000020000d7882 */ /* 0x000fe20000000000 */
        /* <DEDUP_REMOVED lines=13> */
[----:B------:R-:W-:Y:S01]  /*1d20*/  UMOV UR5, UR9 ;  /* 0x0000000900057c82 */ /* 0x000fe20008000000 */
        /* <DEDUP_REMOVED lines=26> */
[----:B------:R-:W-:Y:S01]  /*1ed0*/  UMOV UR19, 0x80000020 ;  /* 0x8000002000137882 */ /* 0x000fe20000000000 */
[----:B------:R-:W-:-:S03]  /*1ee0*/  UMOV UR21, UR17 ;  /* 0x0000001100157c82 */ /* 0x000fc60008000000 */
[----:B------:R-:W-:Y:S01]  /*1ef0*/  UMOV UR20, UR16 ;  /* 0x0000001000147c82 */ /* 0x000fe20008000000 */
        /* <DEDUP_REMOVED lines=68> */
[----:B------:R-:W-:Y:S01]  /*2340*/  UIADD3 UR10, UR54, 0x702, URZ ;  /* 0x00000702360a7890 */ /* 0x000fe2000fffe03f */
[----:B------:R-:W-:Y:S02]  /*2350*/  WARPGROUP.DEPBAR.LE gsb0, 0x0 ;  /* 0x00008000000079c5 */ /* 0x000fe40000010000 */
[----:B------:R-:W-:-:S06]  /*2360*/  WARPGROUP.ARRIVE ;  /* 0x00000000000079c5 */ /* 0x000fcc0000000000 */
[----:B------:R-:W-:Y:S01]  /*2370*/  QGMMA.64x32x32.F32.E4M3.E4M3 R40, gdesc[UR4], R40, gsb0 ;  /* 0x00600000042879f3 */ /* 0x000fe20008000828 */
[----:B------:R-:W-:Y:S01]  /*2380*/  UMOV UR4, UR20 ;  /* 0x0000001400047c82 */ /* 0x000fe20008000000 */
        /* <DEDUP_REMOVED lines=36> */
.L_x_2244:
[----:B--2---:R-:W-:Y:S01]  /*25d0*/  LOP3.LUT R5, R22, 0xffffff80, RZ, 0xc0, !PT ;  /* 0xffffff8016057812 */ /* 0x004fe200078ec0ff */
[----:B------:R-:W-:Y:S01]  /*25e0*/  UISETP.NE.AND UP0, UPT, UR58, URZ, UPT ;  /* 0x0000003f3a00728c */ /* 0x000fe2000bf05270 */
[----:B------:R-:W-:Y:S01]  /*25f0*/  LEA.HI R19, R19, R18, RZ, 0x2 ;  /* 0x0000001213137211 */ /* 0x000fe200078f10ff */
[----:B------:R-:W-:Y:S01]  /*2600*/  UMOV UR5, 0xffffff60 ;  /* 0xffffff6000057882 */ /* 0x000fe20000000000 */
[----:B------:R-:W-:Y:S01]  /*2610*/  LEA.HI R8, R23, R23, RZ, 0x1 ;  /* 0x0000001717087211 */ /* 0x000fe200078f08ff */
[----:B------:R-:W-:Y:S01]  /*2620*/  IMAD.IADD R6, R18, 0x1, -R5 ;  /* 0x0000000112067824 */ /* 0x000fe200078e0a05 */
[----:B------:R-:W-:Y:S01]  /*2630*/  LOP3.LUT R19, R19, 0xfffffffc, RZ, 0xc0, !PT ;  /* 0xfffffffc13137812 */ /* 0x000fe200078ec0ff */
[----:B------:R-:W-:Y:S01]  /*2640*/  UIMAD UR5, UR53, UR5, 0xa1 ;  /* 0x000000a1350574a4 */ /* 0x000fe2000f8e0205 */
[----:B------:R-:W-:Y:S01]  /*2650*/  LOP3.LUT R8, R8, 0x3fffffe, RZ, 0xc0, !PT ;  /* 0x03fffffe08087812 */ /* 0x000fe200078ec0ff */
[----:B------:R-:W-:Y:S01]  /*2660*/  ULDC UR7, c[0x0][0x288] ;  /* 0x0000a20000077ab9 */ /* 0x000fe20000000800 */
[----:B------:R-:W-:Y:S01]  /*2670*/  SHF.R.S32.HI R5, RZ, 0x1f, R6 ;  /* 0x0000001fff057819 */ /* 0x000fe20000011406 */
[----:B------:R-:W-:Y:S01]  /*2680*/  IMAD.IADD R19, R18, 0x1, -R19 ;  /* 0x0000000112137824 */ /* 0x000fe200078e0a13 */
[----:B------:R-:W-:Y:S01]  /*2690*/  PLOP3.LUT P1, PT, PT, PT, UP0, 0x80, 0x0 ;  /* 0x000000000000781c */ /* 0x000fe20003f2f008 */
[----:B------:R-:W-:Y:S01]  /*26a0*/  IMAD.IADD R8, R23, 0x1, -R8 ;  /* 0x0000000117087824 */ /* 0x000fe200078e0a08 */
[CC--:B-1----:R-:W-:Y:S01]  /*26b0*/  LEA.HI R0, R5.reuse, R6.reuse, RZ, 0x2 ;  /* 0x0000000605007211 */ /* 0x0c2fe200078f10ff */
[----:B------:R-:W-:Y:S01]  /*26c0*/  @UP0 ULDC UR4, c[0x0][0x44c] ;  /* 0x0001130000040ab9 */ /* 0x000fe20000000800 */
[----:B------:R-:W-:Y:S01]  /*26d0*/  LEA.HI R5, R5, R6, RZ, 0x5 ;  /* 0x0000000605057211 */ /* 0x000fe200078f28ff */
[----:B------:R-:W-:Y:S01]  /*26e0*/  IMAD.U32 R127, RZ, RZ, UR38 ;  /* 0x00000026ff7f7e24 */ /* 0x000fe2000f8e00ff */
[--C-:B------:R-:W-:Y:S01]  /*26f0*/  SHF.R.S32.HI R4, RZ, 0x2, R0.reuse ;  /* 0x00000002ff047819 */ /* 0x100fe20000011400 */
[----:B------:R-:W-:Y:S01]  /*2700*/  @UP0 ULDC UR10, c[0x0][0x450] ;  /* 0x00011400000a0ab9 */ /* 0x000fe20000000800 */
[----:B------:R-:W-:Y:S01]  /*2710*/  SHF.R.S32.HI R7, RZ, 0x1f, R0 ;  /* 0x0000001fff077819 */ /* 0x000fe20000011400 */
[----:B------:R-:W-:Y:S01]  /*2720*/  UIADD3 UR6, UR39, 0x29840, URZ ;  /* 0x0002984027067890 */ /* 0x000fe2000fffe03f */
[----:B------:R-:W-:Y:S01]  /*2730*/  SHF.R.S32.HI R5, RZ, 0x5, R5 ;  /* 0x00000005ff057819 */ /* 0x000fe20000011405 */
[----:B------:R-:W0:Y:S01]  /*2740*/  S2UR UR61, SR_CgaCtaId ;  /* 0x00000000003d79c3 */ /* 0x000e220000008800 */
[----:B------:R-:W-:Y:S01]  /*2750*/  LEA.HI R7, R7, R4, RZ, 0x3 ;  /* 0x0000000407077211 */ /* 0x000fe200078f18ff */
[----:B------:R-:W-:Y:S01]  /*2760*/  UPRMT UR6, UR42, 0x654, UR6 ;  /* 0x000006542a067896 */ /* 0x000fe20008000006 */
[----:B------:R-:W-:-:S02]  /*2770*/  LEA.HI R9, R19, R19, RZ, 0x1 ;  /* 0x0000001313097211 */ /* 0x000fc400078f08ff */
[----:B------:R-:W-:Y:S02]  /*2780*/  LEA R5, R5, UR40, 0x4 ;  /* 0x0000002805057c11 */ /* 0x000fe4000f8e20ff */
[----:B------:R-:W-:Y:S02]  /*2790*/  LOP3.LUT R7, R7, 0xfffffff8, RZ, 0xc0, !PT ;  /* 0xfffffff807077812 */ /* 0x000fe400078ec0ff */
[----:B------:R-:W-:Y:S02]  /*27a0*/  LOP3.LUT R10, R9, 0x1ffffffe, RZ, 0xc0, !PT ;  /* 0x1ffffffe090a7812 */ /* 0x000fe400078ec0ff */
[----:B------:R-:W-:Y:S01]  /*27b0*/  IADD3 R7, R5, R4, -R7 ;  /* 0x0000000405077210 */ /* 0x000fe20007ffe807 */
[----:B------:R-:W-:Y:S01]  /*27c0*/  SYNCS.ARRIVE.TRANS64.RED.A1T0 RZ, [UR6], RZ ;  /* 0x000000ffffff79a7 */ /* 0x000fe20008100406 */
[----:B------:R-:W-:Y:S01]  /*27d0*/  PLOP3.LUT P2, PT, PT, PT, UP0, 0x80, 0x0 ;  /* 0x000000000000781c */ /* 0x000fe20003f4f008 */
[----:B------:R-:W-:Y:S02]  /*27e0*/  IMAD.IADD R5, R19, 0x1, -R10 ;  /* 0x0000000113057824 */ /* 0x000fe400078e0a0a */
[----:B------:R-:W-:Y:S01]  /*27f0*/  IMAD R8, R8, 0x40, R7 ;  /* 0x0000004008087824 */ /* 0x000fe200078e0207 */
[----:B------:R-:W-:-:S03]  /*2800*/  LOP3.LUT R7, R0, 0x7ffffffc, RZ, 0xc0, !PT ;  /* 0x7ffffffc00077812 */ /* 0x000fc600078ec0ff */
[----:B------:R-:W-:Y:S02]  /*2810*/  IMAD R5, R5, 0x8, R8 ;  /* 0x0000000805057824 */ /* 0x000fe400078e0208 */
[----:B------:R-:W-:Y:S02]  /*2820*/  IMAD.IADD R6, R6, 0x1, -R7 ;  /* 0x0000000106067824 */ /* 0x000fe400078e0a07 */
[----:B------:R-:W-:Y:S01]  /*2830*/  @P1 IMAD.HI.U32 R4, R5, UR4, RZ ;  /* 0x0000000405041c27 */ /* 0x000fe2000f8e00ff */
[----:B------:R-:W-:-:S03]  /*2840*/  @UP0 ULDC UR4, c[0x0][0x450] ;  /* 0x0001140000040ab9 */ /* 0x000fc60000000800 */
[----:B------:R-:W-:Y:S01]  /*2850*/  IMAD.MOV.U32 R12, RZ, RZ, R5 ;  /* 0x000000ffff0c7224 */ /* 0x000fe200078e0005 */
[----:B------:R-:W-:Y:S01]  /*2860*/  @P2 SHF.R.U32.HI R12, RZ, UR4, R4 ;  /* 0x00000004ff0c2c19 */ /* 0x000fe20008011604 */
[----:B------:R-:W-:Y:S01]  /*2870*/  UIMAD UR4, UR53, -0xa0, UR41 ;  /* 0xffffff60350478a4 */ /* 0x000fe2000f8e0229 */
[----:B------:R-:W-:Y:S01]  /*2880*/  IMAD.U32 R7, RZ, RZ, UR5 ;  /* 0x00000005ff077e24 */ /* 0x000fe2000f8e00ff */
[----:B------:R-:W-:Y:S02]  /*2890*/  UIADD3 UR53, UR53, -0x2, URZ ;  /* 0xfffffffe35357890 */ /* 0x000fe4000fffe03f */
[----:B------:R-:W1:Y:S01]  /*28a0*/  SHFL.IDX PT, R4, R12, 0x1, 0x1c1f ;  /* 0x003c1f000c047f89 */ /* 0x000e6200000e0000 */
[----:B------:R-:W-:Y:S01]  /*28b0*/  UIADD3 UR4, UR4, 0xa0, URZ ;  /* 0x000000a004047890 */ /* 0x000fe2000fffe03f */
[----:B------:R-:W-:Y:S02]  /*28c0*/  IMAD R0, R6, -0x2, R7 ;  /* 0xfffffffe06007824 */ /* 0x000fe400078e0207 */
[----:B------:R-:W-:Y:S01]  /*28d0*/  IMAD.U32 R7, RZ, RZ, UR41 ;  /* 0x00000029ff077e24 */ /* 0x000fe2000f8e00ff */
[----:B------:R-:W2:Y:S02]  /*28e0*/  SHFL.IDX PT, R12, R12, RZ, 0x1c1f ;  /* 0x001c1fff0c0c7589 */ /* 0x000ea400000e0000 */
[----:B------:R-:W-:Y:S01]  /*28f0*/  IMAD.U32 R13, RZ, RZ, UR4 ;  /* 0x00000004ff0d7e24 */ /* 0x000fe2000f8e00ff */
[----:B------:R-:W-:Y:S01]  /*2900*/  @UP0 ULDC UR4, c[0x0][0x44c] ;  /* 0x0001130000040ab9 */ /* 0x000fe20000000800 */
[----:B------:R-:W-:Y:S01]  /*2910*/  IADD3 R14, R0, -UR7, R7 ;  /* 0x80000007000e7c10 */ /* 0x000fe2000fffe007 */
[----:B------:R-:W-:Y:S01]  /*2920*/  UIMAD.WIDE.U32 UR4, UR40, UR4, URZ ;  /* 0x00000004280472a5 */ /* 0x000fe2000f8e003f */
[----:B------:R-:W-:-:S03]  /*2930*/  IMAD R13, R6, -0x2, R13 ;  /* 0xfffffffe060d7824 */ /* 0x000fc600078e020d */
[----:B------:R-:W-:-:S04]  /*2940*/  @UP0 USHF.R.U32.HI UR40, URZ, UR10, UR5 ;  /* 0x0000000a3f280299 */ /* 0x000fc80008011605 */
[----:B------:R-:W-:-:S04]  /*2950*/  UIADD3 UR4, UR40, -UR7, UR41 ;  /* 0x8000000728047290 */ /* 0x000fc8000fffe029 */
[----:B------:R-:W-:Y:S01]  /*2960*/  UIMAD.WIDE UR4, UR4, 0x66666667, URZ ;  /* 0x66666667040478a5 */ /* 0x000fe2000f8e023f */
[----:B-1----:R-:W-:-:S03]  /*2970*/  VIADDMNMX R4, R4, R14, R13, PT ;  /* 0x0000000e04047246 */ /* 0x002fc6000380010d */
[----:B------:R-:W-:Y:S01]  /*2980*/  USHF.R.U32.HI UR4, URZ, 0x1f, UR5 ;  /* 0x0000001f3f047899 */ /* 0x000fe20008011605 */
[C---:B------:R-:W-:Y:S02]  /*2990*/  ISETP.GT.AND P1, PT, R4.reuse, RZ, PT ;  /* 0x000000ff0400720c */ /* 0x040fe40003f24270 */
[C---:B------:R-:W-:Y:S01]  /*29a0*/  ISETP.GT.AND P2, PT, R4.reuse, 0x1, PT ;  /* 0x000000010400780c */ /* 0x040fe20003f44270 */
[----:B------:R-:W-:Y:S01]  /*29b0*/  ULEA.HI.SX32 UR4, UR5, UR4, 0x1a ;  /* 0x0000000405047291 */ /* 0x000fe2000f8fd23f */
[----:B------:R-:W-:Y:S02]  /*29c0*/  ISETP.GT.AND P3, PT, R4, 0x8, PT ;  /* 0x000000080400780c */ /* 0x000fe40003f64270 */
[----:B------:R-:W-:Y:S01]  /*29d0*/  FSEL R9, R90, -INF , P1 ;  /* 0xff8000005a097808 */ /* 0x000fe20000800000 */
[----:B------:R-:W-:Y:S01]  /*29e0*/  UISETP.LT.AND UP0, UPT, UR60, UR4, UPT ;  /* 0x000000043c00728c */ /* 0x000fe2000bf01270 */
[----:B------:R-:W-:Y:S01]  /*29f0*/  FSEL R11, R91, -INF , P2 ;  /* 0xff8000005b0b7808 */ /* 0x000fe20001000000 */
[----:B------:R-:W-:Y:S01]  /*2a00*/  UMOV UR5, URZ ;  /* 0x0000003f00057c82 */ /* 0x000fe20008000000 */
[----:B------:R-:W-:Y:S01]  /*2a10*/  ISETP.GT.AND P1, PT, R4, 0x9, PT ;  /* 0x000000090400780c */ /* 0x000fe20003f24270 */
[----:B------:R-:W-:Y:S01]  /*2a20*/  USEL UR55, UR60, UR4, !UP0 ;  /* 0x000000043c377287 */ /* 0x000fe2000c000000 */
[----:B------:R-:W-:-:S02]  /*2a30*/  FSEL R15, R94, -INF , P3 ;  /* 0xff8000005e0f7808 */ /* 0x000fc40001800000 */
[----:B------:R-:W-:Y:S01]  /*2a40*/  FMNMX.FTZ R0, R9, R11, !PT ;  /* 0x0000000b09007209 */ /* 0x000fe20007810000 */
[----:B------:R-:W-:Y:S01]  /*2a50*/  UISETP.GE.AND UP0, UPT, UR53, UR55, UPT ;  /* 0x000000373500728c */ /* 0x000fe2000bf06270 */
[C---:B------:R-:W-:Y:S01]  /*2a60*/  ISETP.GT.AND P2, PT, R4.reuse, 0x10, PT ;  /* 0x000000100400780c */ /* 0x040fe20003f44270 */
[----:B------:R-:W-:Y:S01]  /*2a70*/  UMOV UR4, URZ ;  /* 0x0000003f00047c82 */ /* 0x000fe20008000000 */
[----:B------:R-:W-:Y:S02]  /*2a80*/  FSEL R19, R95, -INF , P1 ;  /* 0xff8000005f137808 */ /* 0x000fe40000800000 */
[----:B------:R-:W-:Y:S02]  /*2a90*/  FMNMX.FTZ R0, R15, R0, !PT ;  /* 0x000000000f007209 */ /* 0x000fe40007810000 */
[----:B------:R-:W-:Y:S02]  /*2aa0*/  ISETP.GT.AND P1, PT, R4, 0x11, PT ;  /* 0x000000110400780c */ /* 0x000fe40003f24270 */
[----:B------:R-:W-:-:S02]  /*2ab0*/  FSEL R21, R98, -INF , P2 ;  /* 0xff80000062157808 */ /* 0x000fc40001000000 */
[----:B------:R-:W-:Y:S02]  /*2ac0*/  FMNMX.FTZ R0, R19, R0, !PT ;  /* 0x0000000013007209 */ /* 0x000fe40007810000 */
[C---:B------:R-:W-:Y:S02]  /*2ad0*/  ISETP.GT.AND P2, PT, R4.reuse, 0x18, PT ;  /* 0x000000180400780c */ /* 0x040fe40003f44270 */
        /* <DEDUP_REMOVED lines=59> */
[----:B------:R-:W-:Y:S02]  /*2e90*/  ISETP.GT.AND P2, PT, R4, 0x68, PT ;  /* 0x000000680400780c */ /* 0x000fe40003f44270 */
        /* <DEDUP_REMOVED lines=41> */
[----:B------:R-:W-:Y:S02]  /*3130*/  FSEL R39, R39, -INF , P1 ;  /* 0xff80000027277808 */ /* 0x000fe40000800000 */
[----:B------:R-:W-:Y:S02]  /*3140*/  FMNMX.FTZ R0, R83, R0, !PT ;  /* 0x0000000053007209 */ /* 0x000fe40007810000 */
[----:B--2---:R-:W-:Y:S02]  /*3150*/  VIADDMNMX R38, R12, R14, R13, PT ;  /* 0x0000000e0c267246 */ /* 0x004fe4000380010d */
[----:B------:R-:W-:Y:S02]  /*3160*/  FMNMX.FTZ R10, R39, R0, !PT ;  /* 0x00000000270a7209 */ /* 0x000fe40007810000 */
[----:B------:R-:W-:-:S02]  /*3170*/  ISETP.GT.AND P2, PT, R38, 0x1, PT ;  /* 0x000000012600780c */ /* 0x000fc40003f44270 */
[----:B------:R-:W-:Y:S01]  /*3180*/  ISETP.GT.AND P3, PT, R38, 0x8, PT ;  /* 0x000000082600780c */ /* 0x000fe20003f64270 */
[----:B------:R-:W1:Y:S01]  /*3190*/  SHFL.BFLY PT, R27, R10, 0x2, 0x1f ;  /* 0x0c401f000a1b7f89 */ /* 0x000e6200000e0000 */
[----:B------:R-:W-:Y:S02]  /*31a0*/  FSEL R89, R89, -INF , P2 ;  /* 0xff80000059597808 */ /* 0x000fe40001000000 */
[----:B------:R-:W-:Y:S02]  /*31b0*/  FSEL R92, R92, -INF , P3 ;  /* 0xff8000005c5c7808 */ /* 0x000fe40001800000 */
[----:B------:R-:W-:-:S04]  /*31c0*/  ISETP.GT.AND P2, PT, R38, 0x10, PT ;  /* 0x000000102600780c */ /* 0x000fc80003f44270 */
[----:B------:R-:W-:Y:S02]  /*31d0*/  FSEL R96, R96, -INF , P2 ;  /* 0xff80000060607808 */ /* 0x000fe40001000000 */
[----:B------:R-:W-:-:S04]  /*31e0*/  ISETP.GT.AND P2, PT, R38, 0x18, PT ;  /* 0x000000182600780c */ /* 0x000fc80003f44270 */
[----:B------:R-:W-:Y:S02]  /*31f0*/  FSEL R100, R100, -INF , P2 ;  /* 0xff80000064647808 */ /* 0x000fe40001000000 */
[----:B------:R-:W-:-:S04]  /*3200*/  ISETP.GT.AND P2, PT, R38, 0x21, PT ;  /* 0x000000212600780c */ /* 0x000fc80003f44270 */
[----:B------:R-:W-:Y:S02]  /*3210*/  FSEL R73, R73, -INF , P2 ;  /* 0xff80000049497808 */ /* 0x000fe40001000000 */
[----:B------:R-:W-:Y:S02]  /*3220*/  ISETP.GT.AND P2, PT, R38, 0x29, PT ;  /* 0x000000292600780c */ /* 0x000fe40003f44270 */
[----:B-1----:R-:W-:Y:S02]  /*3230*/  FMNMX.FTZ R27, R10, R27, !PT ;  /* 0x0000001b0a1b7209 */ /* 0x002fe40007810000 */
[----:B------:R-:W-:Y:S02]  /*3240*/  FSEL R77, R77, -INF , P2 ;  /* 0xff8000004d4d7808 */ /* 0x000fe40001000000 */
[----:B------:R-:W-:Y:S01]  /*3250*/  ISETP.GT.AND P2, PT, R38, 0x31, PT ;  /* 0x000000312600780c */ /* 0x000fe20003f44270 */
[----:B------:R-:W1:Y:S03]  /*3260*/  SHFL.BFLY PT, R8, R27, 0x1, 0x1f ;  /* 0x0c201f001b087f89 */ /* 0x000e6600000e0000 */
[----:B------:R-:W-:-:S02]  /*3270*/  FSEL R81, R81, -INF , P2 ;  /* 0xff80000051517808 */ /* 0x000fc40001000000 */
        /* <DEDUP_REMOVED lines=9> */
[C---:B------:R-:W-:Y:S01]  /*3310*/  FSETP.NEU.FTZ.AND P1, PT, R8.reuse, -INF , PT ;  /* 0xff8000000800780b */ /* 0x040fe20003f3d000 */
[----:B------:R-:W-:Y:S01]  /*3320*/  FFMA.FTZ R0, R8, R127, -8 ;  /* 0xc100000008007423 */ /* 0x000fe2000001007f */
[----:B------:R-:W-:-:S04]  /*3330*/  ISETP.GT.AND P2, PT, R38, 0x59, PT ;  /* 0x000000592600780c */ /* 0x000fc80003f44270 */
[----:B------:R-:W-:Y:S02]  /*3340*/  FSEL R0, R0, RZ, P1 ;  /* 0x000000ff00007208 */ /* 0x000fe40000800000 */
[----:B------:R-:W-:Y:S02]  /*3350*/  ISETP.GT.AND P1, PT, R38, RZ, PT ;  /* 0x000000ff2600720c */ /* 0x000fe40003f24270 */
[----:B------:R-:W-:Y:S01]  /*3360*/  FSEL R69, R69, -INF , P2 ;  /* 0xff80000045457808 */ /* 0x000fe20001000000 */
[--C-:B------:R-:W-:Y:S01]  /*3370*/  FFMA.FTZ R10, R15, UR38, -R0.reuse ;  /* 0x000000260f0a7c23 */ /* 0x100fe20008010800 */
[----:B------:R-:W-:Y:S01]  /*3380*/  FSEL R88, R88, -INF , P1 ;  /* 0xff80000058587808 */ /* 0x000fe20000800000 */
[--C-:B------:R-:W-:Y:S01]  /*3390*/  FFMA.FTZ R4, R9, UR38, -R0.reuse ;  /* 0x0000002609047c23 */ /* 0x100fe20008010800 */
[----:B------:R-:W-:Y:S01]  /*33a0*/  ISETP.GT.AND P1, PT, R38, 0x9, PT ;  /* 0x000000092600780c */ /* 0x000fe20003f24270 */
[--C-:B------:R-:W-:Y:S01]  /*33b0*/  FFMA.FTZ R9, R11, UR38, -R0.reuse ;  /* 0x000000260b097c23 */ /* 0x100fe20008010800 */
[----:B------:R-:W-:Y:S01]  /*33c0*/  FMNMX.FTZ R15, R88, R89, !PT ;  /* 0x00000059580f7209 */ /* 0x000fe20007810000 */
[--C-:B------:R-:W-:Y:S01]  /*33d0*/  FFMA.FTZ R11, R19, UR38, -R0.reuse ;  /* 0x00000026130b7c23 */ /* 0x100fe20008010800 */
[----:B------:R-:W-:Y:S01]  /*33e0*/  FSEL R93, R93, -INF , P1 ;  /* 0xff8000005d5d7808 */ /* 0x000fe20000800000 */
[--C-:B------:R-:W-:Y:S01]  /*33f0*/  FFMA.FTZ R21, R21, UR38, -R0.reuse ;  /* 0x0000002615157c23 */ /* 0x100fe20008010800 */
[----:B------:R-:W-:Y:S01]  /*3400*/  FMNMX.FTZ R18, R92, R15, !PT ;  /* 0x0000000f5c127209 */ /* 0x000fe20007810000 */
[--C-:B------:R-:W-:Y:S01]  /*3410*/  FFMA.FTZ R13, R23, UR38, -R0.reuse ;  /* 0x00000026170d7c23 */ /* 0x100fe20008010800 */
[----:B------:R-:W-:Y:S01]  /*3420*/  ISETP.GT.AND P1, PT, R38, 0x11, PT ;  /* 0x000000112600780c */ /* 0x000fe20003f24270 */
[----:B------:R1:W-:Y:S01]  /*3430*/  MUFU.EX2 R12, R21 ;  /* 0x00000015000c7308 */ /* 0x0003e20000000800 */
[----:B------:R-:W-:Y:S01]  /*3440*/  FMNMX.FTZ R15, R93, R18, !PT ;  /* 0x000000125d0f7209 */ /* 0x000fe20007810000 */
[--C-:B------:R-:W-:Y:S01]  /*3450*/  FFMA.FTZ R14, R105, UR38, -R0.reuse ;  /* 0x00000026690e7c23 */ /* 0x100fe20008010800 */
[----:B------:R-:W-:Y:S01]  /*3460*/  FSEL R97, R97, -INF , P1 ;  /* 0xff80000061617808 */ /* 0x000fe20000800000 */
[--C-:B------:R-:W-:Y:S01]  /*3470*/  FFMA.FTZ R107, R107, UR38, -R0.reuse ;  /* 0x000000266b6b7c23 */ /* 0x100fe20008010800 */
[----:B------:R-:W-:Y:S01]  /*3480*/  FMNMX.FTZ R18, R96, R15, !PT ;  /* 0x0000000f60127209 */ /* 0x000fe20007810000 */
[--C-:B------:R-:W-:Y:S01]  /*3490*/  FFMA.FTZ R111, R111, UR38, -R0.reuse ;  /* 0x000000266f6f7c23 */ /* 0x100fe20008010800 */
[C---:B------:R-:W-:Y:S01]  /*34a0*/  ISETP.GT.AND P1, PT, R38.reuse, 0x19, PT ;  /* 0x000000192600780c */ /* 0x040fe20003f24270 */
[----:B------:R-:W-:Y:S01]  /*34b0*/  MUFU.EX2 R4, R4 ;  /* 0x0000000400047308 */ /* 0x000fe20000000800 */
[----:B------:R-:W-:Y:S01]  /*34c0*/  FMNMX.FTZ R19, R97, R18, !PT ;  /* 0x0000001261137209 */ /* 0x000fe20007810000 */
[--C-:B------:R-:W-:Y:S01]  /*34d0*/  FFMA.FTZ R18, R109, UR38, -R0.reuse ;  /* 0x000000266d127c23 */ /* 0x100fe20008010800 */
[----:B------:R-:W-:Y:S01]  /*34e0*/  FSEL R101, R101, -INF , P1 ;  /* 0xff80000065657808 */ /* 0x000fe20000800000 */
[--C-:B------:R-:W-:Y:S01]  /*34f0*/  FFMA.FTZ R115, R115, UR38, -R0.reuse ;  /* 0x0000002673737c23 */ /* 0x100fe20008010800 */
[----:B------:R-:W-:Y:S01]  /*3500*/  ISETP.GT.AND P1, PT, R38, 0x20, PT ;  /* 0x000000202600780c */ /* 0x000fe20003f24270 */
[--C-:B------:R-:W-:Y:S01]  /*3510*/  FFMA.FTZ R119, R119, UR38, -R0.reuse ;  /* 0x0000002677777c23 */ /* 0x100fe20008010800 */
[----:B------:R-:W-:Y:S01]  /*3520*/  FMNMX.FTZ R20, R100, R19, !PT ;  /* 0x0000001364147209 */ /* 0x000fe20007810000 */
[----:B------:R-:W2:Y:S01]  /*3530*/  MUFU.EX2 R9, R9 ;  /* 0x0000000900097308 */ /* 0x000ea20000000800 */
[----:B------:R-:W-:Y:S01]  /*3540*/  FSEL R72, R72, -INF , P1 ;  /* 0xff80000048487808 */ /* 0x000fe20000800000 */
[--C-:B------:R-:W-:Y:S01]  /*3550*/  FFMA.FTZ R57, R123, UR38, -R0.reuse ;  /* 0x000000267b397c23 */ /* 0x100fe20008010800 */
[----:B------:R-:W-:Y:S01]  /*3560*/  FMNMX.FTZ R19, R101, R20, !PT ;  /* 0x0000001465137209 */ /* 0x000fe20007810000 */
[--C-:B------:R-:W-:Y:S01]  /*3570*/  FFMA.FTZ R125, R125, UR38, -R0.reuse ;  /* 0x000000267d7d7c23 */ /* 0x100fe20008010800 */
[----:B------:R-:W-:Y:S01]  /*3580*/  ISETP.GT.AND P1, PT, R38, 0x28, PT ;  /* 0x000000282600780c */ /* 0x000fe20003f24270 */
[--C-:B------:R-:W-:Y:S01]  /*3590*/  FFMA.FTZ R34, R99, UR38, -R0.reuse ;  /* 0x0000002663227c23 */ /* 0x100fe20008010800 */
[----:B------:R-:W-:Y:S01]  /*35a0*/  FMNMX.FTZ R20, R72, R19, !PT ;  /* 0x0000001348147209 */ /* 0x000fe20007810000 */
[----:B------:R-:W3:Y:S01]  /*35b0*/  MUFU.EX2 R10, R10 ;  /* 0x0000000a000a7308 */ /* 0x000ee20000000800 */
[----:B------:R-:W-:Y:S01]  /*35c0*/  FSEL R76, R76, -INF , P1 ;  /* 0xff8000004c4c7808 */ /* 0x000fe20000800000 */
[--C-:B------:R-:W-:Y:S01]  /*35d0*/  FFMA.FTZ R95, R95, UR38, -R0.reuse ;  /* 0x000000265f5f7c23 */ /* 0x100fe20008010800 */
[----:B-1----:R-:W-:Y:S01]  /*35e0*/  FMNMX.FTZ R21, R73, R20, !PT ;  /* 0x0000001449157209 */ /* 0x002fe20007810000 */
[--C-:B------:R-:W-:Y:S01]  /*35f0*/  FFMA.FTZ R20, R113, UR38, -R0.reuse ;  /* 0x0000002671147c23 */ /* 0x100fe20008010800 */
[----:B------:R-:W-:Y:S01]  /*3600*/  ISETP.GT.AND P1, PT, R38, 0x30, PT ;  /* 0x000000302600780c */ /* 0x000fe20003f24270 */
[--C-:B------:R-:W-:Y:S01]  /*3610*/  FFMA.FTZ R91, R91, UR38, -R0.reuse ;  /* 0x000000265b5b7c23 */ /* 0x100fe20008010800 */
[----:B------:R-:W-:Y:S01]  /*3620*/  FMNMX.FTZ R22, R76, R21, !PT ;  /* 0x000000154c167209 */ /* 0x000fe20007810000 */
[----:B------:R-:W1:Y:S01]  /*3630*/  MUFU.EX2 R11, R11 ;  /* 0x0000000b000b7308 */ /* 0x000e620000000800 */
[----:B------:R-:W-:Y:S01]  /*3640*/  FSEL R80, R80, -INF , P1 ;  /* 0xff80000050507808 */ /* 0x000fe20000800000 */
[--C-:B------:R-:W-:Y:S01]  /*3650*/  FFMA.FTZ R31, R31, UR38, -R0.reuse ;  /* 0x000000261f1f7c23 */ /* 0x100fe20008010800 */
[----:B------:R-:W-:Y:S01]  /*3660*/  FMNMX.FTZ R21, R77, R22, !PT ;  /* 0x000000164d157209 */ /* 0x000fe20007810000 */
[----:B------:R-:W-:Y:S01]  /*3670*/  FFMA.FTZ R35, R35, UR38, -R0 ;  /* 0x0000002623237c23 */ /* 0x000fe20008010800 */
[----:B------:R-:W-:-:S02]  /*3680*/  ISETP.GT.AND P1, PT, R38, 0x38, PT ;  /* 0x000000382600780c */ /* 0x000fc40003f24270 */
[----:B------:R-:W-:Y:S01]  /*3690*/  FMNMX.FTZ R22, R80, R21, !PT ;  /* 0x0000001550167209 */ /* 0x000fe20007810000 */
[----:B------:R-:W-:Y:S01]  /*36a0*/  MUFU.EX2 R13, R13 ;  /* 0x0000000d000d7308 */ /* 0x000fe20000000800 */
[----:B------:R-:W-:Y:S02]  /*36b0*/  FSEL R84, R84, -INF , P1 ;  /* 0xff80000054547808 */ /* 0x000fe40000800000 */
[----:B------:R-:W-:Y:S01]  /*36c0*/  FMNMX.FTZ R23, R81, R22, !PT ;  /* 0x0000001651177209 */ /* 0x000fe20007810000 */
[----:B------:R-:W-:Y:S01]  /*36d0*/  FFMA.FTZ R22, R117, UR38, -R0 ;  /* 0x0000002675167c23 */ /* 0x000fe20008010800 */
[----:B------:R-:W-:Y:S02]  /*36e0*/  ISETP.GT.AND P1, PT, R38, 0x40, PT ;  /* 0x000000402600780c */ /* 0x000fe40003f24270 */
[----:B------:R-:W-:Y:S01]  /*36f0*/  FMNMX.FTZ R26, R84, R23, !PT ;  /* 0x00000017541a7209 */ /* 0x000fe20007810000 */
[----:B------:R-:W-:Y:S01]  /*3700*/  MUFU.EX2 R14, R14 ;  /* 0x0000000e000e7308 */ /* 0x000fe20000000800 */
[----:B------:R-:W-:-:S02]  /*3710*/  FSEL R56, R56, -INF , P1 ;  /* 0xff80000038387808 */ /* 0x000fc40000800000 */
[----:B------:R-:W-:Y:S01]  /*3720*/  FMNMX.FTZ R23, R85, R26, !PT ;  /* 0x0000001a55177209 */ /* 0x000fe20007810000 */
[----:B------:R-:W-:Y:S01]  /*3730*/  FFMA.FTZ R26, R121, UR38, -R0 ;  /* 0x00000026791a7c23 */ /* 0x000fe20008010800 */
[----:B------:R-:W-:Y:S02]  /*3740*/  ISETP.GT.AND P1, PT, R38, 0x48, PT ;  /* 0x000000482600780c */ /* 0x000fe40003f24270 */
[----:B------:R-:W-:Y:S01]  /*3750*/  FMNMX.FTZ R27, R56, R23, !PT ;  /* 0x00000017381b7209 */ /* 0x000fe20007810000 */
[----:B------:R-:W-:Y:S01]  /*3760*/  MUFU.EX2 R15, R107 ;  /* 0x0000006b000f7308 */ /* 0x000fe20000000800 */
[----:B------:R-:W-:Y:S02]  /*3770*/  FSEL R62, R60, -INF , P1 ;  /* 0xff8000003c3e7808 */ /* 0x000fe40000800000 */
[----:B------:R-:W-:Y:S02]  /*3780*/  FMNMX.FTZ R27, R58, R27, !PT ;  /* 0x0000001b3a1b7209 */ /* 0x000fe40007810000 */
[----:B------:R-:W-:-:S02]  /*3790*/  ISETP.GT.AND P1, PT, R38, 0x50, PT ;  /* 0x000000502600780c */ /* 0x000fc40003f24270 */
[----:B------:R-:W-:Y:S01]  /*37a0*/  FMNMX.FTZ R30, R62, R27, !PT ;  /* 0x0000001b3e1e7209 */ /* 0x000fe20007810000 */
[----:B------:R-:W-:Y:S01]  /*37b0*/  MUFU.EX2 R18, R18 ;  /* 0x0000001200127308 */ /* 0x000fe20000000800 */
[----:B------:R-:W-:Y:S02]  /*37c0*/  FSEL R64, R64, -INF , P1 ;  /* 0xff80000040407808 */ /* 0x000fe40000800000 */
[----:B------:R-:W-:Y:S02]  /*37d0*/  FMNMX.FTZ R27, R61, R30, !PT ;  /* 0x0000001e3d1b7209 */ /* 0x000fe40007810000 */
[----:B------:R-:W-:Y:S02]  /*37e0*/  ISETP.GT.AND P1, PT, R38, 0x58, PT ;  /* 0x000000582600780c */ /* 0x000fe40003f24270 */
[----:B------:R-:W-:Y:S01]  /*37f0*/  FMNMX.FTZ R30, R64, R27, !PT ;  /* 0x0000001b401e7209 */ /* 0x000fe20007810000 */
[----:B------:R-:W-:Y:S01]  /*3800*/  MUFU.EX2 R19, R111 ;  /* 0x0000006f00137308 */ /* 0x000fe20000000800 */
[----:B------:R-:W-:-:S02]  /*3810*/  FSEL R68, R68, -INF , P1 ;  /* 0xff80000044447808 */ /* 0x000fc40000800000 */
[----:B------:R-:W-:Y:S02]  /*3820*/  FMNMX.FTZ R27, R65, R30, !PT ;  /* 0x0000001e411b7209 */ /* 0x000fe40007810000 */
[----:B------:R-:W-:Y:S02]  /*3830*/  ISETP.GT.AND P1, PT, R38, 0x60, PT ;  /* 0x000000602600780c */ /* 0x000fe40003f24270 */
[----:B------:R-:W-:Y:S01]  /*3840*/  FMNMX.FTZ R30, R68, R27, !PT ;  /* 0x0000001b441e7209 */ /* 0x000fe20007810000 */
[----:B------:R-:W-:Y:S01]  /*3850*/  MUFU.EX2 R20, R20 ;  /* 0x0000001400147308 */ /* 0x000fe20000000800 */
[----:B------:R-:W-:Y:S02]  /*3860*/  ISETP.GT.AND P2, PT, R38, 0x61, PT ;  /* 0x000000612600780c */ /* 0x000fe40003f44270 */
[----:B------:R-:W-:Y:S02]  /*3870*/  FSEL R66, R40, -INF , P1 ;  /* 0xff80000028427808 */ /* 0x000fe40000800000 */
[----:B------:R-:W-:Y:S01]  /*3880*/  FMNMX.FTZ R105, R69, R30, !PT ;  /* 0x0000001e45697209 */ /* 0x000fe20007810000 */
[----:B------:R-:W-:Y:S01]  /*3890*/  FFMA.FTZ R30, R103, UR38, -R0 ;  /* 0x00000026671e7c23 */ /* 0x000fe20008010800 */
[----:B------:R-:W-:Y:S01]  /*38a0*/  ISETP.GT.AND P1, PT, R38, 0x68, PT ;  /* 0x000000682600780c */ /* 0x000fe20003f24270 */
[----:B------:R-:W-:Y:S01]  /*38b0*/  MUFU.EX2 R21, R115 ;  /* 0x0000007300157308 */ /* 0x000fe20000000800 */
[----:B------:R-:W-:-:S02]  /*38c0*/  FSEL R70, R41, -INF , P2 ;  /* 0xff80000029467808 */ /* 0x000fc40001000000 */
[----:B------:R-:W-:Y:S02]  /*38d0*/  FMNMX.FTZ R105, R66, R105, !PT ;  /* 0x0000006942697209 */ /* 0x000fe40007810000 */
[----:B------:R-:W-:Y:S02]  /*38e0*/  ISETP.GT.AND P2, PT, R38, 0x69, PT ;  /* 0x000000692600780c */ /* 0x000fe40003f44270 */
[----:B------:R-:W-:Y:S01]  /*38f0*/  FSEL R74, R44, -INF , P1 ;  /* 0xff8000002c4a7808 */ /* 0x000fe20000800000 */
[----:B------:R-:W-:Y:S01]  /*3900*/  FFMA.FTZ R44, R67, UR38, -R0 ;  /* 0x00000026432c7c23 */ /* 0x000fe20008010800 */
[----:B------:R-:W-:Y:S01]  /*3910*/  FMNMX.FTZ R105, R70, R105, !PT ;  /* 0x0000006946697209 */ /* 0x000fe20007810000 */
[----:B------:R-:W-:Y:S01]  /*3920*/  MUFU.EX2 R22, R22 ;  /* 0x0000001600167308 */ /* 0x000fe20000000800 */
[----:B------:R-:W-:Y:S02]  /*3930*/  ISETP.GT.AND P1, PT, R38, 0x70, PT ;  /* 0x000000702600780c */ /* 0x000fe40003f24270 */
[----:B------:R-:W-:-:S02]  /*3940*/  FSEL R45, R45, -INF , P2 ;  /* 0xff8000002d2d7808 */ /* 0x000fc40001000000 */
[----:B------:R-:W-:Y:S02]  /*3950*/  FMNMX.FTZ R40, R74, R105, !PT ;  /* 0x000000694a287209 */ /* 0x000fe40007810000 */
[----:B------:R-:W-:Y:S01]  /*3960*/  ISETP.GT.AND P2, PT, R38, 0x71, PT ;  /* 0x000000712600780c */ /* 0x000fe20003f44270 */
[----:B------:R-:W-:Y:S01]  /*3970*/  MUFU.EX2 R23, R119 ;  /* 0x0000007700177308 */ /* 0x000fe20000000800 */
[----:B------:R-:W-:Y:S02]  /*3980*/  FSEL R48, R48, -INF , P1 ;  /* 0xff80000030307808 */ /* 0x000fe40000800000 */
[----:B------:R-:W-:Y:S02]  /*3990*/  FMNMX.FTZ R41, R45, R40, !PT ;  /* 0x000000282d297209 */ /* 0x000fe40007810000 */
[----:B------:R-:W-:Y:S02]  /*39a0*/  FSEL R60, R49, -INF , P2 ;  /* 0xff800000313c7808 */ /* 0x000fe40001000000 */
[----:B------:R-:W-:Y:S01]  /*39b0*/  ISETP.GT.AND P1, PT, R38, 0x78, PT ;  /* 0x000000782600780c */ /* 0x000fe20003f24270 */
[----:B------:R-:W-:Y:S01]  /*39c0*/  MUFU.EX2 R26, R26 ;  /* 0x0000001a001a7308 */ /* 0x000fe20000000800 */
[----:B------:R-:W-:-:S02]  /*39d0*/  FMNMX.FTZ R49, R48, R41, !PT ;  /* 0x0000002930317209 */ /* 0x000fc40007810000 */
[----:B------:R-:W-:Y:S02]  /*39e0*/  ISETP.GT.AND P2, PT, R38, 0x79, PT ;  /* 0x000000792600780c */ /* 0x000fe40003f44270 */
[----:B------:R-:W-:Y:S02]  /*39f0*/  FSEL R52, R52, -INF , P1 ;  /* 0xff80000034347808 */ /* 0x000fe40000800000 */
[----:B------:R-:W-:Y:S01]  /*3a00*/  FMNMX.FTZ R49, R60, R49, !PT ;  /* 0x000000313c317209 */ /* 0x000fe20007810000 */
[----:B------:R-:W-:Y:S01]  /*3a10*/  MUFU.EX2 R57, R57 ;  /* 0x0000003900397308 */ /* 0x000fe20000000800 */
[----:B------:R-:W-:Y:S02]  /*3a20*/  FSEL R53, R53, -INF , P2 ;  /* 0xff80000035357808 */ /* 0x000fe40001000000 */
[----:B------:R-:W-:Y:S02]  /*3a30*/  ISETP.GT.AND P1, PT, R38, 0x80, PT ;  /* 0x000000802600780c */ /* 0x000fe40003f24270 */
[----:B------:R-:W-:-:S02]  /*3a40*/  FMNMX.FTZ R40, R52, R49, !PT ;  /* 0x0000003134287209 */ /* 0x000fc40007810000 */
[----:B------:R-:W-:Y:S01]  /*3a50*/  ISETP.GT.AND P2, PT, R38, 0x81, PT ;  /* 0x000000812600780c */ /* 0x000fe20003f44270 */
[----:B------:R-:W-:Y:S01]  /*3a60*/  MUFU.EX2 R27, R125 ;  /* 0x0000007d001b7308 */ /* 0x000fe20000000800 */
[----:B------:R-:W-:Y:S02]  /*3a70*/  FSEL R78, R24, -INF , P1 ;  /* 0xff800000184e7808 */ /* 0x000fe40000800000 */
[----:B------:R-:W-:Y:S02]  /*3a80*/  FMNMX.FTZ R49, R53, R40, !PT ;  /* 0x0000002835317209 */ /* 0x000fe40007810000 */
[----:B------:R-:W-:Y:S02]  /*3a90*/  ISETP.GT.AND P1, PT, R38, 0x88, PT ;  /* 0x000000882600780c */ /* 0x000fe40003f24270 */
[----:B------:R-:W-:Y:S01]  /*3aa0*/  FSEL R54, R25, -INF , P2 ;  /* 0xff80000019367808 */ /* 0x000fe20001000000 */
[----:B------:R-:W-:Y:S01]  /*3ab0*/  FFMA.FTZ R25, R87, UR38, -R0 ;  /* 0x0000002657197c23 */ /* 0x000fe20008010800 */
[----:B------:R-:W-:Y:S01]  /*3ac0*/  FMNMX.FTZ R49, R78, R49, !PT ;  /* 0x000000314e317209 */ /* 0x000fe20007810000 */
[----:B------:R-:W-:Y:S01]  /*3ad0*/  MUFU.EX2 R30, R30 ;  /* 0x0000001e001e7308 */ /* 0x000fe20000000800 */
[----:B------:R-:W-:-:S02]  /*3ae0*/  ISETP.GT.AND P2, PT, R38, 0x89, PT ;  /* 0x000000892600780c */ /* 0x000fc40003f44270 */
[----:B------:R-:W-:Y:S01]  /*3af0*/  FSEL R82, R28, -INF , P1 ;  /* 0xff8000001c527808 */ /* 0x000fe20000800000 */
[--C-:B------:R-:W-:Y:S01]  /*3b00*/  FFMA.FTZ R28, R79, UR38, -R0.reuse ;  /* 0x000000264f1c7c23 */ /* 0x100fe20008010800 */
[----:B------:R-:W-:Y:S02]  /*3b10*/  FMNMX.FTZ R49, R54, R49, !PT ;  /* 0x0000003136317209 */ /* 0x000fe40007810000 */
[----:B------:R-:W-:Y:S01]  /*3b20*/  ISETP.GT.AND P1, PT, R38, 0x90, PT ;  /* 0x000000902600780c */ /* 0x000fe20003f24270 */
[----:B------:R-:W-:Y:S01]  /*3b30*/  MUFU.EX2 R34, R34 ;  /* 0x0000002200227308 */ /* 0x000fe20000000800 */
[----:B------:R-:W-:Y:S01]  /*3b40*/  FSEL R86, R29, -INF , P2 ;  /* 0xff8000001d567808 */ /* 0x000fe20001000000 */
[--C-:B------:R-:W-:Y:S01]  /*3b50*/  FFMA.FTZ R29, R42, UR38, -R0.reuse ;  /* 0x000000262a1d7c23 */ /* 0x100fe20008010800 */
[----:B------:R-:W-:Y:S01]  /*3b60*/  FMNMX.FTZ R49, R82, R49, !PT ;  /* 0x0000003152317209 */ /* 0x000fe20007810000 */
[----:B------:R-:W-:Y:S01]  /*3b70*/  FFMA.FTZ R42, R59, UR38, -R0 ;  /* 0x000000263b2a7c23 */ /* 0x000fe20008010800 */
[----:B------:R-:W-:-:S02]  /*3b80*/  FSEL R79, R32, -INF , P1 ;  /* 0xff800000204f7808 */ /* 0x000fc40000800000 */
[----:B------:R-:W-:Y:S01]  /*3b90*/  ISETP.GT.AND P2, PT, R38, 0x91, PT ;  /* 0x000000912600780c */ /* 0x000fe20003f44270 */
[----:B------:R-:W-:Y:S01]  /*3ba0*/  MUFU.EX2 R41, R95 ;  /* 0x0000005f00297308 */ /* 0x000fe20000000800 */
[----:B------:R-:W-:Y:S02]  /*3bb0*/  FMNMX.FTZ R32, R86, R49, !PT ;  /* 0x0000003156207209 */ /* 0x000fe40007810000 */
[C---:B------:R-:W-:Y:S02]  /*3bc0*/  ISETP.GT.AND P1, PT, R38.reuse, 0x98, PT ;  /* 0x000000982600780c */ /* 0x040fe40003f24270 */
[----:B------:R-:W-:Y:S01]  /*3bd0*/  FSEL R87, R33, -INF , P2 ;  /* 0xff80000021577808 */ /* 0x000fe20001000000 */
[--C-:B------:R-:W-:Y:S01]  /*3be0*/  FFMA.FTZ R33, R71, UR38, -R0.reuse ;  /* 0x0000002647217c23 */ /* 0x100fe20008010800 */
[----:B------:R-:W-:Y:S01]  /*3bf0*/  FMNMX.FTZ R32, R79, R32, !PT ;  /* 0x000000204f207209 */ /* 0x000fe20007810000 */
[----:B------:R-:W-:Y:S01]  /*3c00*/  MUFU.EX2 R24, R91 ;  /* 0x0000005b00187308 */ /* 0x000fe20000000800 */
[----:B------:R-:W-:Y:S01]  /*3c10*/  ISETP.GT.AND P2, PT, R38, 0x99, PT ;  /* 0x000000992600780c */ /* 0x000fe20003f44270 */
[--C-:B------:R-:W-:Y:S01]  /*3c20*/  FFMA.FTZ R38, R51, UR38, -R0.reuse ;  /* 0x0000002633267c23 */ /* 0x100fe20008010800 */
[----:B------:R-:W-:Y:S01]  /*3c30*/  FSEL R71, R36, -INF , P1 ;  /* 0xff80000024477808 */ /* 0x000fe20000800000 */
[----:B------:R-:W-:Y:S01]  /*3c40*/  FFMA.FTZ R36, R46, UR38, -R0 ;  /* 0x000000262e247c23 */ /* 0x000fe20008010800 */
[----:B------:R-:W-:-:S02]  /*3c50*/  FMNMX.FTZ R32, R87, R32, !PT ;  /* 0x0000002057207209 */ /* 0x000fc40007810000 */
[----:B------:R-:W-:Y:S01]  /*3c60*/  FSEL R90, R37, -INF , P2 ;  /* 0xff800000255a7808 */ /* 0x000fe20001000000 */
[----:B------:R-:W-:Y:S01]  /*3c70*/  MUFU.EX2 R25, R25 ;  /* 0x0000001900197308 */ /* 0x000fe20000000800 */
[----:B------:R-:W-:Y:S01]  /*3c80*/  FMNMX.FTZ R37, R71, R32, !PT ;  /* 0x0000002047257209 */ /* 0x000fe20007810000 */
[--C-:B------:R-:W-:Y:S01]  /*3c90*/  FFMA.FTZ R32, R43, UR38, -R0.reuse ;  /* 0x000000262b207c23 */ /* 0x100fe20008010800 */
[--C-:B------:R-:W-:Y:S01]  /*3ca0*/  FFMA.FTZ R43, R47, UR38, -R0.reuse ;  /* 0x000000262f2b7c23 */ /* 0x100fe20008010800 */
[--C-:B------:R-:W-:Y:S01]  /*3cb0*/  FFMA.FTZ R47, R55, UR38, -R0.reuse ;  /* 0x00000026372f7c23 */ /* 0x100fe20008010800 */
[----:B------:R-:W-:Y:S01]  /*3cc0*/  FMNMX.FTZ R40, R90, R37, !PT ;  /* 0x000000255a287209 */ /* 0x000fe20007810000 */
[--C-:B------:R-:W-:Y:S01]  /*3cd0*/  FFMA.FTZ R37, R50, UR38, -R0.reuse ;  /* 0x0000002632257c23 */ /* 0x100fe20008010800 */
[--C-:B------:R-:W-:Y:S01]  /*3ce0*/  FFMA.FTZ R50, R7, UR38, -R0.reuse ;  /* 0x0000002607327c23 */ /* 0x100fe20008010800 */
[----:B------:R-:W-:Y:S02]  /*3cf0*/  MUFU.EX2 R28, R28 ;  /* 0x0000001c001c7308 */ /* 0x000fe40000000800 */
[----:B------:R-:W4:Y:S06]  /*3d00*/  SHFL.BFLY PT, R49, R40, 0x2, 0x1f ;  /* 0x0c401f0028317f89 */ /* 0x000f2c00000e0000 */
[----:B------:R-:W-:Y:S08]  /*3d10*/  MUFU.EX2 R33, R33 ;  /* 0x0000002100217308 */ /* 0x000ff00000000800 */
[----:B------:R-:W-:Y:S08]  /*3d20*/  MUFU.EX2 R29, R29 ;  /* 0x0000001d001d7308 */ /* 0x000ff00000000800 */
[----:B------:R-:W-:Y:S01]  /*3d30*/  MUFU.EX2 R32, R32 ;  /* 0x0000002000207308 */ /* 0x000fe20000000800 */
[----:B----4-:R-:W-:Y:S01]  /*3d40*/  FMNMX.FTZ R46, R40, R49, !PT ;  /* 0x00000031282e7209 */ /* 0x010fe20007810000 */
[----:B------:R-:W-:Y:S01]  /*3d50*/  FFMA.FTZ R49, R63, UR38, -R0 ;  /* 0x000000263f317c23 */ /* 0x000fe20008010800 */
[----:B--2---:R-:W-:-:S03]  /*3d60*/  FADD.FTZ R63, R4, R9 ;  /* 0x00000009043f7221 */ /* 0x004fc60000010000 */
[----:B------:R-:W2:Y:S02]  /*3d70*/  SHFL.BFLY PT, R7, R46, 0x1, 0x1f ;  /* 0x0c201f002e077f89 */ /* 0x000ea400000e0000 */
[----:B------:R4:W-:Y:S01]  /*3d80*/  MUFU.EX2 R40, R50 ;  /* 0x0000003200287308 */ /* 0x0009e20000000800 */
[----:B---3--:R-:W-:-:S04]  /*3d90*/  FADD.FTZ R94, R10, R63 ;  /* 0x0000003f0a5e7221 */ /* 0x008fc80000010000 */
[----:B-1----:R-:W-:-:S03]  /*3da0*/  FADD.FTZ R67, R11, R94 ;  /* 0x0000005e0b437221 */ /* 0x002fc60000010000 */
[----:B------:R-:W-:Y:S01]  /*3db0*/  MUFU.EX2 R36, R36 ;  /* 0x0000002400247308 */ /* 0x000fe20000000800 */
[----:B----4-:R-:W-:-:S07]  /*3dc0*/  IMAD.U32 R50, RZ, RZ, UR38 ;  /* 0x00000026ff327e24 */ /* 0x010fce000f8e00ff */
[----:B------:R-:W-:Y:S01]  /*3dd0*/  MUFU.EX2 R43, R43 ;  /* 0x0000002b002b7308 */ /* 0x000fe20000000800 */
[----:B--2---:R-:W-:Y:S01]  /*3de0*/  FMNMX.FTZ R7, R46, R7, !PT ;  /* 0x000000072e077209 */ /* 0x004fe20007810000 */
[----:B------:R-:W-:-:S06]  /*3df0*/  FFMA.FTZ R46, R75, UR38, -R0 ;  /* 0x000000264b2e7c23 */ /* 0x000fcc0008010800 */
[----:B------:R-:W-:Y:S01]  /*3e00*/  MUFU.EX2 R37, R37 ;  /* 0x0000002500257308 */ /* 0x000fe20000000800 */
[C---:B------:R-:W-:Y:S01]  /*3e10*/  FSETP.NEU.FTZ.AND P1, PT, R7.reuse, -INF , PT ;  /* 0xff8000000700780b */ /* 0x040fe20003f3d000 */
[----:B------:R-:W-:-:S05]  /*3e20*/  FFMA.FTZ R50, R7, R50, -8 ;  /* 0xc100000007327423 */ /* 0x000fca0000010032 */
[----:B------:R-:W-:Y:S01]  /*3e30*/  FSEL R51, R50, RZ, P1 ;  /* 0x000000ff32337208 */ /* 0x000fe20000800000 */
[----:B------:R-:W-:Y:S01]  /*3e40*/  FFMA.FTZ R50, R83, UR38, -R0 ;  /* 0x0000002653327c23 */ /* 0x000fe20008010800 */
[----:B------:R-:W-:Y:S01]  /*3e50*/  MUFU.EX2 R38, R38 ;  /* 0x0000002600267308 */ /* 0x000fe20000000800 */
[----:B------:R-:W-:Y:S02]  /*3e60*/  PLOP3.LUT P1, PT, PT, PT, UP0, 0x80, 0x0 ;  /* 0x000000000000781c */ /* 0x000fe40003f2f008 */
[--C-:B------:R-:W-:Y:S01]  /*3e70*/  FFMA.FTZ R88, R88, UR38, -R51.reuse ;  /* 0x0000002658587c23 */ /* 0x100fe20008010833 */
[--C-:B------:R-:W-:Y:S01]  /*3e80*/  FFMA.FTZ R89, R89, UR38, -R51.reuse ;  /* 0x0000002659597c23 */ /* 0x100fe20008010833 */
[--C-:B------:R-:W-:Y:S01]  /*3e90*/  FFMA.FTZ R92, R92, UR38, -R51.reuse ;  /* 0x000000265c5c7c23 */ /* 0x100fe20008010833 */
[--C-:B------:R-:W-:Y:S01]  /*3ea0*/  FFMA.FTZ R93, R93, UR38, -R51.reuse ;  /* 0x000000265d5d7c23 */ /* 0x100fe20008010833 */
[--C-:B------:R-:W-:Y:S01]  /*3eb0*/  FFMA.FTZ R96, R96, UR38, -R51.reuse ;  /* 0x0000002660607c23 */ /* 0x100fe20008010833 */
[--C-:B------:R-:W-:Y:S01]  /*3ec0*/  FFMA.FTZ R97, R97, UR38, -R51.reuse ;  /* 0x0000002661617c23 */ /* 0x100fe20008010833 */
[----:B------:R-:W-:Y:S01]  /*3ed0*/  MUFU.EX2 R88, R88 ;  /* 0x0000005800587308 */ /* 0x000fe20000000800 */
[--C-:B------:R-:W-:Y:S01]  /*3ee0*/  FFMA.FTZ R100, R100, UR38, -R51.reuse ;  /* 0x0000002664647c23 */ /* 0x100fe20008010833 */
[--C-:B------:R-:W-:Y:S01]  /*3ef0*/  FFMA.FTZ R58, R58, UR38, -R51.reuse ;  /* 0x000000263a3a7c23 */ /* 0x100fe20008010833 */
[--C-:B------:R-:W-:Y:S01]  /*3f00*/  FFMA.FTZ R101, R101, UR38, -R51.reuse ;  /* 0x0000002665657c23 */ /* 0x100fe20008010833 */
[--C-:B------:R-:W-:Y:S01]  /*3f10*/  FFMA.FTZ R72, R72, UR38, -R51.reuse ;  /* 0x0000002648487c23 */ /* 0x100fe20008010833 */
[--C-:B------:R-:W-:Y:S01]  /*3f20*/  FFMA.FTZ R73, R73, UR38, -R51.reuse ;  /* 0x0000002649497c23 */ /* 0x100fe20008010833 */
[--C-:B------:R-:W-:Y:S01]  /*3f30*/  FFMA.FTZ R76, R76, UR38, -R51.reuse ;  /* 0x000000264c4c7c23 */ /* 0x100fe20008010833 */
[--C-:B------:R-:W-:Y:S01]  /*3f40*/  FFMA.FTZ R77, R77, UR38, -R51.reuse ;  /* 0x000000264d4d7c23 */ /* 0x100fe20008010833 */
[----:B------:R-:W1:Y:S01]  /*3f50*/  MUFU.EX2 R89, R89 ;  /* 0x0000005900597308 */ /* 0x000e620000000800 */
[--C-:B------:R-:W-:Y:S01]  /*3f60*/  FFMA.FTZ R80, R80, UR38, -R51.reuse ;  /* 0x0000002650507c23 */ /* 0x100fe20008010833 */
[--C-:B------:R-:W-:Y:S01]  /*3f70*/  FFMA.FTZ R70, R70, UR38, -R51.reuse ;  /* 0x0000002646467c23 */ /* 0x100fe20008010833 */
[--C-:B------:R-:W-:Y:S01]  /*3f80*/  FFMA.FTZ R81, R81, UR38, -R51.reuse ;  /* 0x0000002651517c23 */ /* 0x100fe20008010833 */
[--C-:B------:R-:W-:Y:S01]  /*3f90*/  FFMA.FTZ R84, R84, UR38, -R51.reuse ;  /* 0x0000002654547c23 */ /* 0x100fe20008010833 */
[--C-:B------:R-:W-:Y:S01]  /*3fa0*/  FFMA.FTZ R85, R85, UR38, -R51.reuse ;  /* 0x0000002655557c23 */ /* 0x100fe20008010833 */
[--C-:B------:R-:W-:Y:S01]  /*3fb0*/  FFMA.FTZ R56, R56, UR38, -R51.reuse ;  /* 0x0000002638387c23 */ /* 0x100fe20008010833 */
[--C-:B------:R-:W-:Y:S01]  /*3fc0*/  FFMA.FTZ R62, R62, UR38, -R51.reuse ;  /* 0x000000263e3e7c23 */ /* 0x100fe20008010833 */
[----:B------:R-:W2:Y:S01]  /*3fd0*/  MUFU.EX2 R92, R92 ;  /* 0x0000005c005c7308 */ /* 0x000ea20000000800 */
[--C-:B------:R-:W-:Y:S01]  /*3fe0*/  FFMA.FTZ R61, R61, UR38, -R51.reuse ;  /* 0x000000263d3d7c23 */ /* 0x100fe20008010833 */
[--C-:B------:R-:W-:Y:S01]  /*3ff0*/  FFMA.FTZ R60, R60, UR38, -R51.reuse ;  /* 0x000000263c3c7c23 */ /* 0x100fe20008010833 */
[--C-:B------:R-:W-:Y:S01]  /*4000*/  FFMA.FTZ R64, R64, UR38, -R51.reuse ;  /* 0x0000002640407c23 */ /* 0x100fe20008010833 */
[--C-:B------:R-:W-:Y:S01]  /*4010*/  FFMA.FTZ R65, R65, UR38, -R51.reuse ;  /* 0x0000002641417c23 */ /* 0x100fe20008010833 */
[--C-:B------:R-:W-:Y:S01]  /*4020*/  FFMA.FTZ R68, R68, UR38, -R51.reuse ;  /* 0x0000002644447c23 */ /* 0x100fe20008010833 */
[--C-:B------:R-:W-:Y:S01]  /*4030*/  FFMA.FTZ R69, R69, UR38, -R51.reuse ;  /* 0x0000002645457c23 */ /* 0x100fe20008010833 */
[----:B------:R-:W-:Y:S01]  /*4040*/  FFMA.FTZ R66, R66, UR38, -R51 ;  /* 0x0000002642427c23 */ /* 0x000fe20008010833 */
[----:B------:R-:W3:Y:S01]  /*4050*/  MUFU.EX2 R93, R93 ;  /* 0x0000005d005d7308 */ /* 0x000ee20000000800 */
[----:B-1----:R-:W-:Y:S01]  /*4060*/  FADD.FTZ R59, R88, R89 ;  /* 0x00000059583b7221 */ /* 0x002fe20000010000 */
        /* <DEDUP_REMOVED lines=13> */
[----:B------:R-:W-:Y:S01]  /*4140*/  FFMA.FTZ R51, R90, UR38, -R51 ;  /* 0x000000265a337c23 */ /* 0x000fe20008010833 */
[----:B------:R-:W4:Y:S08]  /*4150*/  MUFU.EX2 R97, R97 ;  /* 0x0000006100617308 */ /* 0x000f300000000800 */
[----:B------:R-:W5:Y:S08]  /*4160*/  MUFU.EX2 R100, R100 ;  /* 0x0000006400647308 */ /* 0x000f700000000800 */
[----:B------:R2:W-:Y:S08]  /*4170*/  MUFU.EX2 R55, R58 ;  /* 0x0000003a00377308 */ /* 0x0005f00000000800 */
[----:B------:R-:W0:Y:S01]  /*4180*/  MUFU.EX2 R101, R101 ;  /* 0x0000006500657308 */ /* 0x000e220000000800 */
[----:B--2---:R-:W-:Y:S01]  /*4190*/  FADD.FTZ R58, R92, R59 ;  /* 0x0000003b5c3a7221 */ /* 0x004fe20000010000 */
[----:B---3--:R-:W-:-:S03]  /*41a0*/  F2FP.SATFINITE.E4M3.F32.PACK_AB_MERGE_C R92, R93, R92, RZ ;  /* 0x0000005c5d5c723e */ /* 0x008fc600048070ff */
[----:B------:R-:W-:Y:S01]  /*41b0*/  FADD.FTZ R63, R93, R58 ;  /* 0x0000003a5d3f7221 */ /* 0x000fe20000010000 */
[----:B------:R-:W-:Y:S01]  /*41c0*/  FADD.FTZ R58, R12, R67 ;  /* 0x000000430c3a7221 */ /* 0x000fe20000010000 */
[----:B------:R-:W-:Y:S01]  /*41d0*/  F2FP.SATFINITE.E4M3.F32.PACK_AB_MERGE_C R184, R89, R88, R92 ;  /* 0x0000005859b8723e */ /* 0x000fe2000480705c */
[----:B------:R-:W2:Y:S01]  /*41e0*/  MUFU.EX2 R72, R72 ;  /* 0x0000004800487308 */ /* 0x000ea20000000800 */
[----:B-1----:R-:W-:Y:S01]  /*41f0*/  FADD.FTZ R94, R96, R63 ;  /* 0x0000003f605e7221 */ /* 0x002fe20000010000 */
[----:B------:R-:W-:Y:S01]  /*4200*/  FADD.FTZ R63, R13, R58 ;  /* 0x0000003a0d3f7221 */ /* 0x000fe20000010000 */
[----:B------:R-:W-:Y:S02]  /*4210*/  FFMA.FTZ R58, R39, UR38, -R0 ;  /* 0x00000026273a7c23 */ /* 0x000fe40008010800 */
[----:B----4-:R-:W-:Y:S01]  /*4220*/  FADD.FTZ R39, R97, R94 ;  /* 0x0000005e61277221 */ /* 0x010fe20000010000 */
[----:B------:R-:W-:Y:S01]  /*4230*/  FADD.FTZ R94, R14, R63 ;  /* 0x0000003f0e5e7221 */ /* 0x000fe20000010000 */
[C---:B------:R-:W-:Y:S01]  /*4240*/  F2FP.SATFINITE.E4M3.F32.PACK_AB_MERGE_C R14, R15.reuse, R14, RZ ;  /* 0x0000000e0f0e723e */ /* 0x040fe200048070ff */
[----:B------:R-:W1:Y:S01]  /*4250*/  MUFU.EX2 R73, R73 ;  /* 0x0000004900497308 */ /* 0x000e620000000800 */
[----:B-----5:R-:W-:Y:S01]  /*4260*/  FADD.FTZ R0, R100, R39 ;  /* 0x0000002764007221 */ /* 0x020fe20000010000 */
[----:B------:R-:W-:Y:S01]  /*4270*/  FADD.FTZ R63, R15, R94 ;  /* 0x0000005e0f3f7221 */ /* 0x000fe20000010000 */
[----:B------:R-:W-:-:S02]  /*4280*/  F2FP.SATFINITE.E4M3.F32.PACK_AB_MERGE_C R187, R13, R12, R14 ;  /* 0x0000000c0dbb723e */ /* 0x000fc4000480700e */
[C---:B0-----:R-:W-:Y:S01]  /*4290*/  FADD.FTZ R39, R101.reuse, R0 ;  /* 0x0000000065277221 */ /* 0x041fe20000010000 */
[----:B------:R-:W-:Y:S02]  /*42a0*/  F2FP.SATFINITE.E4M3.F32.PACK_AB_MERGE_C R100, R101, R100, RZ ;  /* 0x000000646564723e */ /* 0x000fe400048070ff */
[----:B------:R-:W0:Y:S01]  /*42b0*/  MUFU.EX2 R76, R76 ;  /* 0x0000004c004c7308 */ /* 0x000e220000000800 */
[----:B--2---:R-:W-:Y:S01]  /*42c0*/  FADD.FTZ R0, R72, R39 ;  /* 0x0000002748007221 */ /* 0x004fe20000010000 */
[----:B------:R-:W-:-:S06]  /*42d0*/  F2FP.SATFINITE.E4M3.F32.PACK_AB_MERGE_C R186, R97, R96, R100 ;  /* 0x0000006061ba723e */ /* 0x000fcc0004807064 */
[----:B------:R-:W2:Y:S01]  /*42e0*/  MUFU.EX2 R77, R77 ;  /* 0x0000004d004d7308 */ /* 0x000ea20000000800 */
[----:B-1----:R-:W-:-:S07]  /*42f0*/  FADD.FTZ R39, R73, R0 ;  /* 0x0000000049277221 */ /* 0x002fce0000010000 */
[----:B------:R1:W-:Y:S01]  /*4300*/  MUFU.EX2 R59, R70 ;  /* 0x00000046003b7308 */ /* 0x0003e20000000800 */
[----:B0-----:R-:W-:-:S07]  /*4310*/  FADD.FTZ R0, R76, R39 ;  /* 0x000000274c007221 */ /* 0x001fce0000010000 */
[----:B------:R-:W0:Y:S01]  /*4320*/  MUFU.EX2 R80, R80 ;  /* 0x0000005000507308 */ /* 0x000e220000000800 */
[----:B-1----:R-:W-:Y:S01]  /*4330*/  FADD.FTZ R70, R18, R63 ;  /* 0x0000003f12467221 */ /* 0x002fe20000010000 */
[----:B--2---:R-:W-:-:S03]  /*4340*/  F2FP.SATFINITE.E4M3.F32.PACK_AB_MERGE_C R76, R77, R76, RZ ;  /* 0x0000004c4d4c723e */ /* 0x004fc600048070ff */
[----:B------:R-:W-:Y:S01]  /*4350*/  FADD.FTZ R63, R19, R70 ;  /* 0x00000046133f7221 */ /* 0x000fe20000010000 */
[----:B------:R-:W-:Y:S02]  /*4360*/  F2FP.SATFINITE.E4M3.F32.PACK_AB_MERGE_C R180, R73, R72, R76 ;  /* 0x0000004849b4723e */ /* 0x000fe4000480704c */
[----:B------:R-:W-:Y:S01]  /*4370*/  CS2R R72, SRZ ;  /* 0x0000000000487805 */ /* 0x000fe2000001ff00 */
[----:B------:R-:W1:Y:S01]  /*4380*/  MUFU.EX2 R81, R81 ;  /* 0x0000005100517308 */ /* 0x000e620000000800 */
[----:B------:R-:W-:Y:S01]  /*4390*/  FADD.FTZ R70, R20, R63 ;  /* 0x0000003f14467221 */ /* 0x000fe20000010000 */
[----:B------:R-:W-:Y:S01]  /*43a0*/  FADD.FTZ R63, R77, R0 ;  /* 0x000000004d3f7221 */ /* 0x000fe20000010000 */
[C---:B------:R-:W-:Y:S02]  /*43b0*/  F2FP.SATFINITE.E4M3.F32.PACK_AB_MERGE_C R20, R21.reuse, R20, RZ ;  /* 0x000000141514723e */ /* 0x040fe400048070ff */
[----:B------:R-:W-:Y:S01]  /*43c0*/  CS2R R76, SRZ ;  /* 0x00000000004c7805 */ /* 0x000fe2000001ff00 */
[----:B------:R-:W-:Y:S01]  /*43d0*/  FADD.FTZ R67, R21, R70 ;  /* 0x0000004615437221 */ /* 0x000fe20000010000 */
[----:B------:R-:W-:Y:S01]  /*43e0*/  F2FP.SATFINITE.E4M3.F32.PACK_AB_MERGE_C R181, R19, R18, R20 ;  /* 0x0000001213b5723e */ /* 0x000fe20004807014 */
[----:B------:R-:W2:Y:S02]  /*43f0*/  MUFU.EX2 R84, R84 ;  /* 0x0000005400547308 */ /* 0x000ea40000000800 */
[----:B------:R-:W-:Y:S01]  /*4400*/  FADD.FTZ R70, R22, R67 ;  /* 0x0000004316467221 */ /* 0x000fe20000010000 */
[----:B0-----:R-:W-:-:S03]  /*4410*/  FADD.FTZ R0, R80, R63 ;  /* 0x0000003f50007221 */ /* 0x001fc60000010000 */
[----:B------:R-:W-:Y:S02]  /*4420*/  FADD.FTZ R67, R23, R70 ;  /* 0x0000004617437221 */ /* 0x000fe40000010000 */
[----:B------:R-:W0:Y:S01]  /*4430*/  MUFU.EX2 R85, R85 ;  /* 0x0000005500557308 */ /* 0x000e220000000800 */
[----:B-1----:R-:W-:Y:S01]  /*4440*/  FADD.FTZ R63, R81, R0 ;  /* 0x00000000513f7221 */ /* 0x002fe20000010000 */
[----:B------:R-:W-:Y:S01]  /*4450*/  FADD.FTZ R70, R26, R67 ;  /* 0x000000431a467221 */ /* 0x000fe20000010000 */
[----:B------:R-:W-:-:S03]  /*4460*/  F2FP.SATFINITE.E4M3.F32.PACK_AB_MERGE_C R26, R57, R26, RZ ;  /* 0x0000001a391a723e */ /* 0x000fc600048070ff */
[----:B------:R-:W-:Y:S01]  /*4470*/  FADD.FTZ R70, R57, R70 ;  /* 0x0000004639467221 */ /* 0x000fe20000010000 */
[----:B------:R-:W-:Y:S01]  /*4480*/  F2FP.SATFINITE.E4M3.F32.PACK_AB_MERGE_C R183, R23, R22, R26 ;  /* 0x0000001617b7723e */ /* 0x000fe2000480701a */
[----:B------:R-:W1:Y:S01]  /*4490*/  MUFU.EX2 R56, R56 ;  /* 0x0000003800387308 */ /* 0x000e620000000800 */
[----:B--2---:R-:W-:Y:S01]  /*44a0*/  FADD.FTZ R0, R84, R63 ;  /* 0x0000003f54007221 */ /* 0x004fe20000010000 */
[----:B------:R-:W-:-:S04]  /*44b0*/  FADD.FTZ R63, R27, R70 ;  /* 0x000000461b3f7221 */ /* 0x000fc80000010000 */
[----:B------:R-:W-:Y:S02]  /*44c0*/  FADD.FTZ R63, R30, R63 ;  /* 0x0000003f1e3f7221 */ /* 0x000fe40000010000 */
[----:B------:R-:W2:Y:S01]  /*44d0*/  MUFU.EX2 R62, R62 ;  /* 0x0000003e003e7308 */ /* 0x000ea20000000800 */
[----:B0-----:R-:W-:-:S04]  /*44e0*/  F2FP.SATFINITE.E4M3.F32.PACK_AB_MERGE_C R84, R85, R84, RZ ;  /* 0x000000545554723e */ /* 0x001fc800048070ff */
[----:B------:R-:W-:Y:S02]  /*44f0*/  F2FP.SATFINITE.E4M3.F32.PACK_AB_MERGE_C R182, R81, R80, R84 ;  /* 0x0000005051b6723e */ /* 0x000fe40004807054 */
[----:B------:R-:W-:Y:S01]  /*4500*/  CS2R R80, SRZ ;  /* 0x0000000000507805 */ /* 0x000fe2000001ff00 */
[----:B------:R0:W-:Y:S08]  /*4510*/  MUFU.EX2 R39, R60 ;  /* 0x0000003c00277308 */ /* 0x0001f00000000800 */
[----:B------:R-:W3:Y:S01]  /*4520*/  MUFU.EX2 R61, R61 ;  /* 0x0000003d003d7308 */ /* 0x000ee20000000800 */
[----:B0-----:R-:W-:Y:S01]  /*4530*/  F2FP.SATFINITE.E4M3.F32.PACK_AB_MERGE_C R60, R11, R10, RZ ;  /* 0x0000000a0b3c723e */ /* 0x001fe200048070ff */
[----:B------:R-:W-:Y:S01]  /*4540*/  FADD.FTZ R11, R85, R0 ;  /* 0x00000000550b7221 */ /* 0x000fe20000010000 */
[----:B------:R-:W-:Y:S01]  /*4550*/  FADD.FTZ R10, R34, R63 ;  /* 0x0000003f220a7221 */ /* 0x000fe20000010000 */
[----:B------:R-:W-:-:S02]  /*4560*/  F2FP.SATFINITE.E4M3.F32.PACK_AB_MERGE_C R34, R41, R34, RZ ;  /* 0x000000222922723e */ /* 0x000fc400048070ff */
[----:B------:R-:W-:Y:S01]  /*4570*/  CS2R R84, SRZ ;  /* 0x0000000000547805 */ /* 0x000fe2000001ff00 */
[----:B-1----:R-:W-:Y:S01]  /*4580*/  FADD.FTZ R0, R56, R11 ;  /* 0x0000000b38007221 */ /* 0x002fe20000010000 */
[----:B------:R-:W-:Y:S01]  /*4590*/  FADD.FTZ R21, R41, R10 ;  /* 0x0000000a29157221 */ /* 0x000fe20000010000 */
[----:B------:R-:W0:Y:S01]  /*45a0*/  MUFU.EX2 R64, R64 ;  /* 0x0000004000407308 */ /* 0x000e220000000800 */
[----:B------:R-:W-:Y:S01]  /*45b0*/  F2FP.SATFINITE.E4M3.F32.PACK_AB_MERGE_C R185, R9, R4, R60 ;  /* 0x0000000409b9723e */ /* 0x000fe2000480703c */
[----:B------:R-:W-:Y:S01]  /*45c0*/  FADD.FTZ R11, R55, R0 ;  /* 0x00000000370b7221 */ /* 0x000fe20000010000 */
[----:B------:R-:W-:Y:S01]  /*45d0*/  FADD.FTZ R10, R24, R21 ;  /* 0x00000015180a7221 */ /* 0x000fe20000010000 */
[----:B------:R-:W-:Y:S02]  /*45e0*/  F2FP.SATFINITE.E4M3.F32.PACK_AB_MERGE_C R177, R30, R27, R34 ;  /* 0x0000001b1eb1723e */ /* 0x000fe40004807022 */
[----:B------:R-:W-:Y:S01]  /*45f0*/  CS2R R26, SRZ ;  /* 0x00000000001a7805 */ /* 0x000fe2000001ff00 */
[----:B--2---:R-:W-:Y:S01]  /*4600*/  FADD.FTZ R0, R62, R11 ;  /* 0x0000000b3e007221 */ /* 0x004fe20000010000 */
[----:B------:R-:W1:Y:S03]  /*4610*/  MUFU.EX2 R65, R65 ;  /* 0x0000004100417308 */ /* 0x000e660000000800 */
[C---:B---3--:R-:W-:Y:S01]  /*4620*/  FADD.FTZ R15, R61.reuse, R0 ;  /* 0x000000003d0f7221 */ /* 0x048fe20000010000 */
[----:B------:R-:W-:-:S02]  /*4630*/  F2FP.SATFINITE.E4M3.F32.PACK_AB_MERGE_C R61, R61, R62, RZ ;  /* 0x0000003e3d3d723e */ /* 0x000fc400048070ff */
[----:B------:R-:W-:Y:S02]  /*4640*/  CS2R R62, SRZ ;  /* 0x00000000003e7805 */ /* 0x000fe4000001ff00 */
[----:B------:R-:W-:Y:S01]  /*4650*/  F2FP.SATFINITE.E4M3.F32.PACK_AB_MERGE_C R176, R55, R56, R61 ;  /* 0x0000003837b0723e */ /* 0x000fe2000480703d */
[----:B------:R-:W2:Y:S01]  /*4660*/  MUFU.EX2 R68, R68 ;  /* 0x0000004400447308 */ /* 0x000ea20000000800 */
[----:B0-----:R-:W-:Y:S01]  /*4670*/  FADD.FTZ R0, R64, R15 ;  /* 0x0000000f40007221 */ /* 0x001fe20000010000 */
[----:B------:R-:W-:Y:S01]  /*4680*/  FADD.FTZ R15, R25, R10 ;  /* 0x0000000a190f7221 */ /* 0x000fe20000010000 */
[----:B------:R-:W-:Y:S02]  /*4690*/  CS2R R56, SRZ ;  /* 0x0000000000387805 */ /* 0x000fe4000001ff00 */
[----:B------:R-:W-:Y:S01]  /*46a0*/  CS2R R60, SRZ ;  /* 0x00000000003c7805 */ /* 0x000fe2000001ff00 */
[----:B------:R-:W-:Y:S01]  /*46b0*/  FADD.FTZ R4, R28, R15 ;  /* 0x0000000f1c047221 */ /* 0x000fe20000010000 */
[----:B------:R-:W-:Y:S01]  /*46c0*/  F2FP.SATFINITE.E4M3.F32.PACK_AB_MERGE_C R28, R33, R28, RZ ;  /* 0x0000001c211c723e */ /* 0x000fe200048070ff */
[----:B------:R-:W0:Y:S01]  /*46d0*/  MUFU.EX2 R69, R69 ;  /* 0x0000004500457308 */ /* 0x000e220000000800 */
[----:B-1----:R-:W-:Y:S01]  /*46e0*/  FADD.FTZ R9, R65, R0 ;  /* 0x0000000041097221 */ /* 0x002fe20000010000 */
[----:B------:R-:W-:Y:S01]  /*46f0*/  FADD.FTZ R4, R33, R4 ;  /* 0x0000000421047221 */ /* 0x000fe20000010000 */
[----:B------:R-:W-:-:S02]  /*4700*/  F2FP.SATFINITE.E4M3.F32.PACK_AB_MERGE_C R179, R25, R24, R28 ;  /* 0x0000001819b3723e */ /* 0x000fc4000480701c */
[----:B------:R-:W-:Y:S01]  /*4710*/  CS2R R24, SRZ ;  /* 0x0000000000187805 */ /* 0x000fe2000001ff00 */
[----:B------:R-:W-:Y:S02]  /*4720*/  FADD.FTZ R15, R29, R4 ;  /* 0x000000041d0f7221 */ /* 0x000fe40000010000 */
[----:B------:R-:W1:Y:S01]  /*4730*/  MUFU.EX2 R66, R66 ;  /* 0x0000004200427308 */ /* 0x000e620000000800 */
[----:B--2---:R-:W-:Y:S01]  /*4740*/  FADD.FTZ R0, R68, R9 ;  /* 0x0000000944007221 */ /* 0x004fe20000010000 */
[----:B------:R-:W-:-:S04]  /*4750*/  FADD.FTZ R15, R32, R15 ;  /* 0x0000000f200f7221 */ /* 0x000fc80000010000 */
[----:B------:R-:W-:Y:S01]  /*4760*/  FADD.FTZ R4, R36, R15 ;  /* 0x0000000f24047221 */ /* 0x000fe20000010000 */
[----:B------:R-:W-:Y:S01]  /*4770*/  F2FP.SATFINITE.E4M3.F32.PACK_AB_MERGE_C R36, R43, R36, RZ ;  /* 0x000000242b24723e */ /* 0x000fe200048070ff */
[----:B------:R-:W2:Y:S01]  /*4780*/  MUFU.EX2 R74, R74 ;  /* 0x0000004a004a7308 */ /* 0x000ea20000000800 */
[C---:B0-----:R-:W-:Y:S01]  /*4790*/  F2FP.SATFINITE.E4M3.F32.PACK_AB_MERGE_C R68, R69.reuse, R68, RZ ;  /* 0x000000444544723e */ /* 0x041fe200048070ff */
[----:B------:R-:W-:Y:S01]  /*47a0*/  FADD.FTZ R69, R69, R0 ;  /* 0x0000000045457221 */ /* 0x000fe20000010000 */
[----:B------:R-:W-:Y:S01]  /*47b0*/  FADD.FTZ R4, R43, R4 ;  /* 0x000000042b047221 */ /* 0x000fe20000010000 */
[----:B------:R-:W-:Y:S02]  /*47c0*/  F2FP.SATFINITE.E4M3.F32.PACK_AB_MERGE_C R173, R32, R29, R36 ;  /* 0x0000001d20ad723e */ /* 0x000fe40004807024 */
[----:B------:R-:W-:Y:S02]  /*47d0*/  CS2R R28, SRZ ;  /* 0x00000000001c7805 */ /* 0x000fe4000001ff00 */
[----:B------:R-:W-:-:S02]  /*47e0*/  F2FP.SATFINITE.E4M3.F32.PACK_AB_MERGE_C R178, R65, R64, R68 ;  /* 0x0000004041b2723e */ /* 0x000fc40004807044 */
[----:B------:R-:W-:Y:S01]  /*47f0*/  CS2R R32, SRZ ;  /* 0x0000000000207805 */ /* 0x000fe2000001ff00 */
[----:B------:R-:W0:Y:S01]  /*4800*/  MUFU.EX2 R45, R45 ;  /* 0x0000002d002d7308 */ /* 0x000e220000000800 */
[----:B-1----:R-:W-:Y:S01]  /*4810*/  FADD.FTZ R0, R66, R69 ;  /* 0x0000004542007221 */ /* 0x002fe20000010000 */
[----:B------:R-:W-:Y:S02]  /*4820*/  CS2R R64, SRZ ;  /* 0x0000000000407805 */ /* 0x000fe4000001ff00 */
[----:B------:R-:W-:Y:S01]  /*4830*/  CS2R R68, SRZ ;  /* 0x0000000000447805 */ /* 0x000fe2000001ff00 */
[----:B------:R-:W-:-:S03]  /*4840*/  FADD.FTZ R13, R59, R0 ;  /* 0x000000003b0d7221 */ /* 0x000fc60000010000 */
[----:B------:R-:W1:Y:S01]  /*4850*/  MUFU.EX2 R48, R48 ;  /* 0x0000003000307308 */ /* 0x000e620000000800 */
[----:B--2---:R-:W-:Y:S01]  /*4860*/  FADD.FTZ R0, R74, R13 ;  /* 0x0000000d4a007221 */ /* 0x004fe20000010000 */
[----:B------:R-:W-:-:S04]  /*4870*/  FADD.FTZ R13, R37, R4 ;  /* 0x00000004250d7221 */ /* 0x000fc80000010000 */
[----:B------:R-:W-:Y:S02]  /*4880*/  FADD.FTZ R15, R38, R13 ;  /* 0x0000000d260f7221 */ /* 0x000fe40000010000 */
[----:B------:R-:W2:Y:S01]  /*4890*/  MUFU.EX2 R52, R52 ;  /* 0x0000003400347308 */ /* 0x000ea20000000800 */
[C---:B0-----:R-:W-:Y:S01]  /*48a0*/  F2FP.SATFINITE.E4M3.F32.PACK_AB_MERGE_C R74, R45.reuse, R74, RZ ;  /* 0x0000004a2d4a723e */ /* 0x041fe200048070ff */
[----:B------:R-:W-:Y:S01]  /*48b0*/  FADD.FTZ R45, R45, R0 ;  /* 0x000000002d2d7221 */ /* 0x000fe20000010000 */
[----:B------:R-:W-:Y:S02]  /*48c0*/  FADD.FTZ R10, R40, R15 ;  /* 0x0000000f280a7221 */ /* 0x000fe40000010000 */
[----:B------:R-:W-:Y:S02]  /*48d0*/  F2FP.SATFINITE.E4M3.F32.PACK_AB_MERGE_C R172, R59, R66, R74 ;  /* 0x000000423bac723e */ /* 0x000fe4000480704a */
[----:B------:R-:W-:Y:S02]  /*48e0*/  CS2R R66, SRZ ;  /* 0x0000000000427805 */ /* 0x000fe4000001ff00 */
[----:B------:R-:W-:Y:S01]  /*48f0*/  CS2R R74, SRZ ;  /* 0x00000000004a7805 */ /* 0x000fe2000001ff00 */
[----:B------:R-:W0:Y:S01]  /*4900*/  MUFU.EX2 R47, R47 ;  /* 0x0000002f002f7308 */ /* 0x000e220000000800 */
[----:B-1----:R-:W-:-:S04]  /*4910*/  FADD.FTZ R4, R48, R45 ;  /* 0x0000002d30047221 */ /* 0x002fc80000010000 */
[----:B------:R-:W-:-:S03]  /*4920*/  FADD.FTZ R13, R39, R4 ;  /* 0x00000004270d7221 */ /* 0x000fc60000010000 */
[----:B------:R-:W1:Y:S01]  /*4930*/  MUFU.EX2 R53, R53 ;  /* 0x0000003500357308 */ /* 0x000e620000000800 */
[----:B--2---:R-:W-:-:S07]  /*4940*/  FADD.FTZ R4, R52, R13 ;  /* 0x0000000d34047221 */ /* 0x004fce0000010000 */
[----:B------:R-:W2:Y:S01]  /*4950*/  MUFU.EX2 R42, R42 ;  /* 0x0000002a002a7308 */ /* 0x000ea20000000800 */
[C---:B0-----:R-:W-:Y:S01]  /*4960*/  F2FP.SATFINITE.E4M3.F32.PACK_AB_MERGE_C R40, R47.reuse, R40, RZ ;  /* 0x000000282f28723e */ /* 0x041fe200048070ff */
[----:B------:R-:W-:-:S03]  /*4970*/  FADD.FTZ R47, R47, R10 ;  /* 0x0000000a2f2f7221 */ /* 0x000fc60000010000 */
[----:B------:R-:W-:Y:S02]  /*4980*/  F2FP.SATFINITE.E4M3.F32.PACK_AB_MERGE_C R175, R38, R37, R40 ;  /* 0x0000002526af723e */ /* 0x000fe40004807028 */
[----:B------:R-:W-:Y:S02]  /*4990*/  CS2R R36, SRZ ;  /* 0x0000000000247805 */ /* 0x000fe4000001ff00 */
[----:B------:R-:W-:Y:S01]  /*49a0*/  CS2R R40, SRZ ;  /* 0x0000000000287805 */ /* 0x000fe2000001ff00 */
[----:B------:R-:W0:Y:S01]  /*49b0*/  MUFU.EX2 R78, R78 ;  /* 0x0000004e004e7308 */ /* 0x000e220000000800 */
[C---:B-1----:R-:W-:Y:S01]  /*49c0*/  F2FP.SATFINITE.E4M3.F32.PACK_AB_MERGE_C R52, R53.reuse, R52, RZ ;  /* 0x000000343534723e */ /* 0x042fe200048070ff */
[----:B------:R-:W-:-:S03]  /*49d0*/  FADD.FTZ R53, R53, R4 ;  /* 0x0000000435357221 */ /* 0x000fc60000010000 */
[----:B------:R-:W-:Y:S02]  /*49e0*/  F2FP.SATFINITE.E4M3.F32.PACK_AB_MERGE_C R174, R39, R48, R52 ;  /* 0x0000003027ae723e */ /* 0x000fe40004807034 */
[----:B------:R-:W-:Y:S01]  /*49f0*/  CS2R R38, SRZ ;  /* 0x0000000000267805 */ /* 0x000fe2000001ff00 */
[----:B------:R-:W1:Y:S01]  /*4a00*/  MUFU.EX2 R49, R49 ;  /* 0x0000003100317308 */ /* 0x000e620000000800 */
[----:B--2---:R-:W-:-:S07]  /*4a10*/  FADD.FTZ R12, R42, R47 ;  /* 0x0000002f2a0c7221 */ /* 0x004fce0000010000 */
[----:B------:R2:W3:Y:S01]  /*4a20*/  MUFU.EX2 R11, R54 ;  /* 0x00000036000b7308 */ /* 0x0004e20000000800 */
[----:B0-----:R-:W-:Y:S01]  /*4a30*/  FADD.FTZ R10, R78, R53 ;  /* 0x000000354e0a7221 */ /* 0x001fe20000010000 */
[----:B------:R-:W-:-:S06]  /*4a40*/  CS2R R52, SRZ ;  /* 0x0000000000347805 */ /* 0x000fcc000001ff00 */
[----:B------:R-:W0:Y:S01]  /*4a50*/  MUFU.EX2 R44, R44 ;  /* 0x0000002c002c7308 */ /* 0x000e220000000800 */
[----:B-1----:R-:W-:Y:S01]  /*4a60*/  FADD.FTZ R19, R49, R12 ;  /* 0x0000000c31137221 */ /* 0x002fe20000010000 */
[----:B--2---:R-:W-:-:S06]  /*4a70*/  CS2R R54, SRZ ;  /* 0x0000000000367805 */ /* 0x004fcc000001ff00 */
[----:B------:R-:W1:Y:S01]  /*4a80*/  MUFU.EX2 R82, R82 ;  /* 0x0000005200527308 */ /* 0x000e620000000800 */
[----:B---3--:R-:W-:-:S07]  /*4a90*/  FADD.FTZ R15, R11, R10 ;  /* 0x0000000a0b0f7221 */ /* 0x008fce0000010000 */
[----:B------:R-:W2:Y:S01]  /*4aa0*/  MUFU.EX2 R31, R31 ;  /* 0x0000001f001f7308 */ /* 0x000ea20000000800 */
[----:B0-----:R-:W-:-:S07]  /*4ab0*/  FADD.FTZ R12, R44, R19 ;  /* 0x000000132c0c7221 */ /* 0x001fce0000010000 */
[----:B------:R-:W0:Y:S01]  /*4ac0*/  MUFU.EX2 R9, R86 ;  /* 0x0000005600097308 */ /* 0x000e220000000800 */
[----:B-1----:R-:W-:-:S07]  /*4ad0*/  FADD.FTZ R10, R82, R15 ;  /* 0x0000000f520a7221 */ /* 0x002fce0000010000 */
[----:B------:R-:W1:Y:S01]  /*4ae0*/  MUFU.EX2 R46, R46 ;  /* 0x0000002e002e7308 */ /* 0x000e620000000800 */
[C---:B--2---:R-:W-:Y:S01]  /*4af0*/  F2FP.SATFINITE.E4M3.F32.PACK_AB_MERGE_C R44, R31.reuse, R44, RZ ;  /* 0x0000002c1f2c723e */ /* 0x044fe200048070ff */
[----:B------:R-:W-:-:S03]  /*4b00*/  FADD.FTZ R31, R31, R12 ;  /* 0x0000000c1f1f7221 */ /* 0x000fc60000010000 */
[----:B------:R-:W-:Y:S02]  /*4b10*/  F2FP.SATFINITE.E4M3.F32.PACK_AB_MERGE_C R169, R49, R42, R44 ;  /* 0x0000002a31a9723e */ /* 0x000fe4000480702c */
[----:B------:R-:W-:Y:S02]  /*4b20*/  CS2R R42, SRZ ;  /* 0x00000000002a7805 */ /* 0x000fe4000001ff00 */
[----:B------:R-:W-:Y:S01]  /*4b30*/  CS2R R44, SRZ ;  /* 0x00000000002c7805 */ /* 0x000fe2000001ff00 */
[----:B------:R-:W2:Y:S01]  /*4b40*/  MUFU.EX2 R79, R79 ;  /* 0x0000004f004f7308 */ /* 0x000ea20000000800 */
[C---:B0-----:R-:W-:Y:S01]  /*4b50*/  FADD.FTZ R10, R9.reuse, R10 ;  /* 0x0000000a090a7221 */ /* 0x041fe20000010000 */
[----:B------:R-:W-:Y:S02]  /*4b60*/  F2FP.SATFINITE.E4M3.F32.PACK_AB_MERGE_C R82, R9, R82, RZ ;  /* 0x000000520952723e */ /* 0x000fe400048070ff */
[----:B------:R-:W-:Y:S02]  /*4b70*/  CS2R R48, SRZ ;  /* 0x0000000000307805 */ /* 0x000fe4000001ff00 */
[----:B------:R-:W-:-:S02]  /*4b80*/  F2FP.SATFINITE.E4M3.F32.PACK_AB_MERGE_C R168, R11, R78, R82 ;  /* 0x0000004e0ba8723e */ /* 0x000fc40004807052 */
[----:B------:R-:W-:Y:S01]  /*4b90*/  CS2R R82, SRZ ;  /* 0x0000000000527805 */ /* 0x000fe2000001ff00 */
[----:B------:R-:W0:Y:S01]  /*4ba0*/  MUFU.EX2 R35, R35 ;  /* 0x0000002300237308 */ /* 0x000e220000000800 */
[----:B-1----:R-:W-:Y:S01]  /*4bb0*/  FADD.FTZ R12, R46, R31 ;  /* 0x0000001f2e0c7221 */ /* 0x002fe20000010000 */
[----:B------:R-:W-:-:S06]  /*4bc0*/  CS2R R30, SRZ ;  /* 0x00000000001e7805 */ /* 0x000fcc000001ff00 */
[----:B------:R1:W3:Y:S01]  /*4bd0*/  MUFU.EX2 R0, R87 ;  /* 0x0000005700007308 */ /* 0x0002e20000000800 */
[----:B--2---:R-:W-:-:S07]  /*4be0*/  FADD.FTZ R9, R79, R10 ;  /* 0x0000000a4f097221 */ /* 0x004fce0000010000 */
[----:B------:R-:W-:Y:S01]  /*4bf0*/  MUFU.EX2 R50, R50 ;  /* 0x0000003200327308 */ /* 0x000fe20000000800 */
[----:B0-----:R-:W-:Y:S01]  /*4c00*/  FADD.FTZ R11, R35, R12 ;  /* 0x0000000c230b7221 */ /* 0x001fe20000010000 */
[----:B-1----:R-:W-:-:S06]  /*4c10*/  CS2R R86, SRZ ;  /* 0x0000000000567805 */ /* 0x002fcc000001ff00 */
[----:B------:R-:W-:Y:S01]  /*4c20*/  MUFU.EX2 R71, R71 ;  /* 0x0000004700477308 */ /* 0x000fe20000000800 */
[----:B---3--:R-:W-:-:S07]  /*4c30*/  FADD.FTZ R10, R0, R9 ;  /* 0x00000009000a7221 */ /* 0x008fce0000010000 */
[----:B------:R-:W0:Y:S08]  /*4c40*/  MUFU.EX2 R4, R51 ;  /* 0x0000003300047308 */ /* 0x000e300000000800 */
[----:B------:R1:W2:Y:S01]  /*4c50*/  MUFU.EX2 R13, R58 ;  /* 0x0000003a000d7308 */ /* 0x0002a20000000800 */
[----:B0-----:R-:W-:Y:S01]  /*4c60*/  F2FP.SATFINITE.E4M3.F32.PACK_AB_MERGE_C R9, R4, R71, RZ ;  /* 0x000000470409723e */ /* 0x001fe200048070ff */
[----:B------:R-:W-:Y:S01]  /*4c70*/  FADD.FTZ R71, R71, R10 ;  /* 0x0000000a47477221 */ /* 0x000fe20000010000 */
[----:B-1----:R-:W-:-:S02]  /*4c80*/  CS2R R58, SRZ ;  /* 0x00000000003a7805 */ /* 0x002fc4000001ff00 */
[----:B------:R-:W-:Y:S01]  /*4c90*/  F2FP.SATFINITE.E4M3.F32.PACK_AB_MERGE_C R170, R0, R79, R9 ;  /* 0x0000004f00aa723e */ /* 0x000fe20004807009 */
[----:B------:R-:W-:Y:S01]  /*4ca0*/  FADD.FTZ R4, R4, R71 ;  /* 0x0000004704047221 */ /* 0x000fe20000010000 */
[----:B------:R-:W-:Y:S02]  /*4cb0*/  CS2R R70, SRZ ;  /* 0x0000000000467805 */ /* 0x000fe4000001ff00 */
[----:B------:R-:W-:Y:S02]  /*4cc0*/  CS2R R78, SRZ ;  /* 0x00000000004e7805 */ /* 0x000fe4000001ff00 */
[----:B--2---:R-:W-:Y:S01]  /*4cd0*/  F2FP.SATFINITE.E4M3.F32.PACK_AB_MERGE_C R12, R13, R50, RZ ;  /* 0x000000320d0c723e */ /* 0x004fe200048070ff */
[----:B------:R-:W-:-:S03]  /*4ce0*/  FADD.FTZ R50, R50, R11 ;  /* 0x0000000b32327221 */ /* 0x000fc60000010000 */
[----:B------:R-:W-:Y:S01]  /*4cf0*/  F2FP.SATFINITE.E4M3.F32.PACK_AB_MERGE_C R171, R35, R46, R12 ;  /* 0x0000002e23ab723e */ /* 0x000fe2000480700c */
[----:B------:R-:W-:Y:S01]  /*4d00*/  FADD.FTZ R0, R13, R50 ;  /* 0x000000320d007221 */ /* 0x000fe20000010000 */
[----:B------:R-:W-:Y:S02]  /*4d10*/  CS2R R34, SRZ ;  /* 0x0000000000227805 */ /* 0x000fe4000001ff00 */
        /* <DEDUP_REMOVED lines=38> */
[----:B------:R-:W-:Y:S01]  /*4f80*/  UMOV UR52, URZ ;  /* 0x0000003f00347c82 */ /* 0x000fe20008000000 */
[----:B------:R-:W-:Y:S01]  /*4f90*/  UMOV UR6, URZ ;  /* 0x0000003f00067c82 */ /* 0x000fe20008000000 */
[----:B------:R-:W-:-:S05]  /*4fa0*/  ULDC UR53, c[0x0][0x2f0] ;  /* 0x0000bc0000357ab9 */ /* 0x000fca0000000800 */
.L_x_2256:
[----:B------:R-:W-:Y:S01]  /*4fb0*/  ISETP.NE.AND P2, PT, RZ, UR56, PT ;  /* 0x00000038ff007c0c */ /* 0x000fe2000bf45270 */
[----:B------:R-:W-:-:S04]  /*4fc0*/  UISETP.NE.AND UP0, UPT, UR6, 0x1, UPT ;  /* 0x000000010600788c */ /* 0x000fc8000bf05270 */
[----:B------:R-:W-:-:S04]  /*4fd0*/  USEL UR5, URZ, 0x1, UP0 ;  /* 0x000000013f057887 */ /* 0x000fc80008000000 */
[----:B------:R-:W-:-:S04]  /*4fe0*/  ULOP3.LUT UR5, UR52, UR5, URZ, 0x3c, !UPT ;  /* 0x0000000534057292 */ /* 0x000fc8000f8e3c3f */
[----:B------:R-:W-:Y:S08]  /*4ff0*/  @P2 BRA `(.L_x_2246) ;  /* 0x0000000000382947 */ /* 0x000ff00003800000 */
[----:B------:R-:W-:Y:S05]  /*5000*/  @!P0 BRA `(.L_x_2247) ;  /* 0x0000000000048947 */ /* 0x000fea0003800000 */
[----:B------:R-:W-:Y:S01]  /*5010*/  BPT.TRAP 0x1 ;  /* 0x000000040000795c */ /* 0x000fe20000300000 */
.L_x_2247:
        /* <DEDUP_REMOVED lines=9> */
.L_x_2248:
[----:B-1----:R-:W-:Y:S05]  /*50b0*/  @P1 BRA `(.L_x_2246) ;  /* 0x0000000000081947 */ /* 0x002fea0003800000 */
[----:B------:R-:W1:Y:S02]  /*50c0*/  SYNCS.PHASECHK.TRANS64.TRYWAIT P1, [UR4+0x29830], R7 ;  /* 0x02983007ff0075a7 */ /* 0x000e640008020144 */
[----:B-1----:R-:W-:Y:S05]  /*50d0*/  @!P1 BRA `(.L_x_2249) ;  /* 0x000000e0005c9947 */ /* 0x002fea0003800000 */
.L_x_2246:
        /* <DEDUP_REMOVED lines=21> */
[----:B------:R-:W-:Y:S01]  /*5230*/  UIADD3 UR46, UR30, 0x180, URZ ;  /* 0x000001801e2e7890 */ /* 0x000fe2000fffe03f */
[----:B------:R-:W-:Y:S01]  /*5240*/  UMOV UR47, 0x80000020 ;  /* 0x80000020002f7882 */ /* 0x000fe20000000000 */
[----:B------:R-:W-:Y:S01]  /*5250*/  UIADD3 UR50, UR30, 0x200, URZ ;  /* 0x000002001e327890 */ /* 0x000fe2000fffe03f */
[----:B------:R-:W-:Y:S01]  /*5260*/  UMOV UR51, 0x80000020 ;  /* 0x8000002000337882 */ /* 0x000fe20000000000 */
[----:B------:R-:W-:Y:S01]  /*5270*/  UIADD3 UR10, UR30, 0x2, URZ ;  /* 0x000000021e0a7890 */ /* 0x000fe2000fffe03f */
[----:B------:R-:W-:Y:S01]  /*5280*/  WARPGROUP.ARRIVE ;  /* 0x00000000000079c5 */ /* 0x000fe20000000000 */
[----:B------:R-:W-:Y:S01]  /*5290*/  UMOV UR11, 0x80000020 ;  /* 0x80000020000b7882 */ /* 0x000fe20000000000 */
[----:B------:R-:W-:-:S02]  /*52a0*/  UIADD3 UR14, UR30, 0x82, URZ ;  /* 0x000000821e0e7890 */ /* 0x000fc4000fffe03f */
[----:B------:R-:W-:Y:S02]  /*52b0*/  UIADD3 UR15, UR30, 0x182, URZ ;  /* 0x000001821e0f7890 */ /* 0x000fe4000fffe03f */
[----:B------:R-:W-:Y:S01]  /*52c0*/  QGMMA.64x32x32.F32.E4M3.E4M3 R152, gdesc[UR28], RZ, !UPT, gsb0 ;  /* 0x006000001c9879f3 */ /* 0x000fe2000c0008ff */
[----:B------:R-:W-:Y:S01]  /*52d0*/  UIADD3 UR18, UR30, 0x282, URZ ;  /* 0x000002821e127890 */ /* 0x000fe2000fffe03f */
[----:B------:R-:W-:Y:S01]  /*52e0*/  UMOV UR19, 0x80000020 ;  /* 0x8000002000137882 */ /* 0x000fe20000000000 */
[----:B------:R-:W-:Y:S01]  /*52f0*/  UIADD3 UR22, UR30, 0x500, URZ ;  /* 0x000005001e167890 */ /* 0x000fe2000fffe03f */
[----:B------:R-:W-:Y:S01]  /*5300*/  UMOV UR23, 0x80000020 ;  /* 0x8000002000177882 */ /* 0x000fe20000000000 */
[----:B------:R-:W-:Y:S01]  /*5310*/  UIADD3 UR26, UR30, 0x502, URZ ;  /* 0x000005021e1a7890 */ /* 0x000fe2000fffe03f */
[----:B------:R-:W-:Y:S01]  /*5320*/  UMOV UR27, 0x80000020 ;  /* 0x80000020001b7882 */ /* 0x000fe20000000000 */
[----:B------:R-:W-:Y:S01]  /*5330*/  UMOV UR28, UR24 ;  /* 0x00000018001c7c82 */ /* 0x000fe20008000000 */
[----:B------:R-:W-:Y:S01]  /*5340*/  UMOV UR29, UR25 ;  /* 0x00000019001d7c82 */ /* 0x000fe20008000000 */
[----:B------:R-:W-:Y:S01]  /*5350*/  UMOV UR31, 0x80000020 ;  /* 0x80000020001f7882 */ /* 0x000fe20000000000 */
[----:B------:R-:W-:-:S02]  /*5360*/  WARPGROUP.DEPBAR.LE gsb0, 0x0 ;  /* 0x00008000000079c5 */ /* 0x000fc40000010000 */
        /* <DEDUP_REMOVED lines=153> */
.L_x_2251:
[----:B------:R-:W-:Y:S01]  /*5d00*/  ULEA UR10, UR6, UR39, 0x3 ;  /* 0x00000027060a7291 */ /* 0x000fe2000f8e183f */
[----:B------:R-:W-:-:S05]  /*5d10*/  IMAD.U32 R7, RZ, RZ, UR52 ;  /* 0x00000034ff077e24 */ /* 0x000fca000f8e00ff */
[----:B------:R-:W-:-:S04]  /*5d20*/  SHF.L.U32 R7, R7, 0x1f, RZ ;  /* 0x0000001f07077819 */ /* 0x000fc800000006ff */
[----:B------:R0:W1:Y:S01]  /*5d30*/  SYNCS.PHASECHK.TRANS64.TRYWAIT P1, [UR10+0x29850], R7 ;  /* 0x02985007ff0075a7 */ /* 0x000062000802014a */
[----:B------:R-:W-:Y:S05]  /*5d40*/  @!P0 BRA `(.L_x_2252) ;  /* 0x0000000000048947 */ /* 0x000fea0003800000 */
[----:B------:R-:W-:Y:S01]  /*5d50*/  BPT.TRAP 0x1 ;  /* 0x000000040000795c */ /* 0x000fe20000300000 */
.L_x_2252:
[----:B-1----:R-:W-:Y:S05]  /*5d60*/  @P1 BRA `(.L_x_2250) ;  /* 0x0000000000081947 */ /* 0x002fea0003800000 */
[----:B------:R-:W1:Y:S02]  /*5d70*/  SYNCS.PHASECHK.TRANS64.TRYWAIT P1, [UR10+0x29850], R7 ;  /* 0x02985007ff0075a7 */ /* 0x000e64000802014a */
[----:B-1----:R-:W-:Y:S05]  /*5d80*/  @!P1 BRA `(.L_x_2253) ;  /* 0x000000d400489947 */ /* 0x002fea0003800000 */
.L_x_2250:
        /* <DEDUP_REMOVED lines=34> */
.L_x_2254:
[----:B------:R-:W-:Y:S01]  /*5fb0*/  UISETP.NE.AND UP0, UPT, UR58, URZ, UPT ;  /* 0x0000003f3a00728c */ /* 0x000fe2000bf05270 */
[----:B------:R-:W-:Y:S01]  /*5fc0*/  IMAD.MOV.U32 R20, RZ, RZ, R5 ;  /* 0x000000ffff147224 */ /* 0x000fe200078e0005 */
[----:B------:R-:W-:Y:S01]  /*5fd0*/  ULDC UR11, c[0x0][0x288] ;  /* 0x0000a200000b7ab9 */ /* 0x000fe20000000800 */
[----:B------:R-:W-:Y:S02]  /*5fe0*/  IMAD.U32 R12, RZ, RZ, UR53 ;  /* 0x00000035ff0c7e24 */ /* 0x000fe4000f8e00ff */
[----:B------:R-:W-:Y:S01]  /*5ff0*/  IMAD.U32 R182, RZ, RZ, UR38 ;  /* 0x00000026ffb67e24 */ /* 0x000fe2000f8e00ff */
[----:B------:R-:W-:Y:S02]  /*6000*/  PLOP3.LUT P1, PT, PT, PT, UP0, 0x80, 0x0 ;  /* 0x000000000000781c */ /* 0x000fe40003f2f008 */
[----:B------:R-:W-:-:S03]  /*6010*/  PLOP3.LUT P2, PT, PT, PT, UP0, 0x80, 0x0 ;  /* 0x000000000000781c */ /* 0x000fc60003f4f008 */
[----:B------:R-:W-:-:S08]  /*6020*/  @UP0 ULDC UR10, c[0x0][0x44c] ;  /* 0x00011300000a0ab9 */ /* 0x000fd00000000800 */
[----:B0-----:R-:W-:Y:S01]  /*6030*/  @P1 IMAD.HI.U32 R7, R5, UR10, RZ ;  /* 0x0000000a05071c27 */ /* 0x001fe2000f8e00ff */
[----:B------:R-:W-:-:S04]  /*6040*/  @UP0 ULDC UR10, c[0x0][0x450] ;  /* 0x00011400000a0ab9 */ /* 0x000fc80000000800 */
[----:B------:R-:W-:Y:S01]  /*6050*/  @P2 SHF.R.U32.HI R20, RZ, UR10, R7 ;  /* 0x0000000aff142c19 */ /* 0x000fe20008011607 */
[----:B------:R-:W-:Y:S02]  /*6060*/  UMOV UR10, 0x1 ;  /* 0x00000001000a7882 */ /* 0x000fe40000000000 */
[----:B------:R-:W-:Y:S02]  /*6070*/  UIMAD UR10, UR7, -0xa0, UR10 ;  /* 0xffffff60070a78a4 */ /* 0x000fe4000f8e020a */
[----:B------:R-:W0:Y:S04]  /*6080*/  SHFL.IDX PT, R8, R20, RZ, 0x1c1f ;  /* 0x001c1fff14087589 */ /* 0x000e2800000e0000 */
[----:B------:R-:W-:Y:S01]  /*6090*/  IMAD.U32 R19, RZ, RZ, UR10 ;  /* 0x0000000aff137e24 */ /* 0x000fe2000f8e00ff */
[----:B------:R-:W1:Y:S01]  /*60a0*/  SHFL.IDX PT, R20, R20, 0x1, 0x1c1f ;  /* 0x003c1f0014147f89 */ /* 0x000e6200000e0000 */
[----:B------:R-:W-:-:S02]  /*60b0*/  ULEA UR10, UR4, UR39, 0x3 ;  /* 0x00000027040a7291 */ /* 0x000fc4000f8e183f */
[----:B------:R-:W-:Y:S02]  /*60c0*/  IMAD R19, R6, -0x2, R19 ;  /* 0xfffffffe06137824 */ /* 0x000fe400078e0213 */
[----:B------:R-:W-:Y:S02]  /*60d0*/  UIADD3 UR10, UR10, 0x29840, URZ ;  /* 0x000298400a0a7890 */ /* 0x000fe4000fffe03f */
[----:B------:R-:W-:Y:S02]  /*60e0*/  IMAD R19, R12, UR57, R19 ;  /* 0x000000390c137c24 */ /* 0x000fe4000f8e0213 */
[----:B------:R-:W-:-:S09]  /*60f0*/  UPRMT UR10, UR61, 0x654, UR10 ;  /* 0x000006543d0a7896 */ /* 0x000fd2000800000a */
[----:B------:R-:W-:Y:S01]  /*6100*/  SYNCS.ARRIVE.TRANS64.RED.A1T0 RZ, [UR10], RZ ;  /* 0x000000ffffff79a7 */ /* 0x000fe2000810040a */
[----:B0-----:R-:W-:-:S04]  /*6110*/  IADD3 R7, R8, -UR11, R19 ;  /* 0x8000000b08077c10 */ /* 0x001fc8000fffe013 */
[C---:B------:R-:W-:Y:S02]  /*6120*/  ISETP.GT.AND P1, PT, R7.reuse, RZ, PT ;  /* 0x000000ff0700720c */ /* 0x040fe40003f24270 */
[C---:B------:R-:W-:Y:S02]  /*6130*/  ISETP.GT.AND P2, PT, R7.reuse, 0x1, PT ;  /* 0x000000010700780c */ /* 0x040fe40003f44270 */
[----:B------:R-:W-:Y:S02]  /*6140*/  FSEL R174, R152, -INF , P1 ;  /* 0xff80000098ae7808 */ /* 0x000fe40000800000 */
[----:B------:R-:W-:Y:S02]  /*6150*/  ISETP.GT.AND P1, PT, R7, 0x8, PT ;  /* 0x000000080700780c */ /* 0x000fe40003f24270 */
[----:B------:R-:W-:Y:S02]  /*6160*/  FSEL R12, R153, -INF , P2 ;  /* 0xff800000990c7808 */ /* 0x000fe40001000000 */
[----:B------:R-:W-:-:S02]  /*6170*/  FMNMX.FTZ R11, R174, R9, !PT ;  /* 0x00000009ae0b7209 */ /* 0x000fc40007810000 */
[C---:B------:R-:W-:Y:S02]  /*6180*/  ISETP.GT.AND P2, PT, R7.reuse, 0x9, PT ;  /* 0x000000090700780c */ /* 0x040fe40003f44270 */
[----:B------:R-:W-:Y:S02]  /*6190*/  FSEL R14, R156, -INF , P1 ;  /* 0xff8000009c0e7808 */ /* 0x000fe40000800000 */
[----:B------:R-:W-:Y:S02]  /*61a0*/  FMNMX.FTZ R11, R12, R11, !PT ;  /* 0x0000000b0c0b7209 */ /* 0x000fe40007810000 */
        /* <DEDUP_REMOVED lines=109> */
[----:B------:R-:W-:Y:S02]  /*6880*/  FMNMX.FTZ R120, R100, R7, !PT ;  /* 0x0000000764787209 */ /* 0x000fe40007810000 */
[----:B-1----:R-:W-:-:S02]  /*6890*/  IADD3 R141, R20, -UR11, R19 ;  /* 0x8000000b148d7c10 */ /* 0x002fc4000fffe013 */
[----:B------:R-:W-:Y:S02]  /*68a0*/  FMNMX.FTZ R120, R101, R120, !PT ;  /* 0x0000007865787209 */ /* 0x000fe40007810000 */
[C---:B------:R-:W-:Y:S02]  /*68b0*/  ISETP.GT.AND P2, PT, R141.reuse, RZ, PT ;  /* 0x000000ff8d00720c */ /* 0x040fe40003f44270 */
[C---:B------:R-:W-:Y:S01]  /*68c0*/  ISETP.GT.AND P3, PT, R141.reuse, 0x1, PT ;  /* 0x000000018d00780c */ /* 0x040fe20003f64270 */
[----:B------:R-:W0:Y:S01]  /*68d0*/  SHFL.BFLY PT, R7, R120, 0x2, 0x1f ;  /* 0x0c401f0078077f89 */ /* 0x000e2200000e0000 */
[----:B------:R-:W-:Y:S02]  /*68e0*/  FSEL R21, R154, -INF , P2 ;  /* 0xff8000009a157808 */ /* 0x000fe40001000000 */
[----:B------:R-:W-:Y:S02]  /*68f0*/  ISETP.GT.AND P2, PT, R141, 0x8, PT ;  /* 0x000000088d00780c */ /* 0x000fe40003f44270 */
[----:B------:R-:W-:-:S02]  /*6900*/  FSEL R155, R155, -INF , P3 ;  /* 0xff8000009b9b7808 */ /* 0x000fc40001800000 */
[C---:B------:R-:W-:Y:S02]  /*6910*/  ISETP.GT.AND P3, PT, R141.reuse, 0x9, PT ;  /* 0x000000098d00780c */ /* 0x040fe40003f64270 */
[----:B------:R-:W-:Y:S02]  /*6920*/  FSEL R158, R158, -INF , P2 ;  /* 0xff8000009e9e7808 */ /* 0x000fe40001000000 */
[----:B------:R-:W-:Y:S02]  /*6930*/  ISETP.GT.AND P2, PT, R141, 0x10, PT ;  /* 0x000000108d00780c */ /* 0x000fe40003f44270 */
[----:B------:R-:W-:Y:S02]  /*6940*/  FSEL R159, R159, -INF , P3 ;  /* 0xff8000009f9f7808 */ /* 0x000fe40001800000 */
[----:B------:R-:W-:Y:S02]  /*6950*/  ISETP.GT.AND P3, PT, R141, 0x11, PT ;  /* 0x000000118d00780c */ /* 0x000fe40003f64270 */
[----:B------:R-:W-:-:S02]  /*6960*/  FSEL R162, R162, -INF , P2 ;  /* 0xff800000a2a27808 */ /* 0x000fc40001000000 */
[----:B------:R-:W-:Y:S02]  /*6970*/  ISETP.GT.AND P2, PT, R141, 0x18, PT ;  /* 0x000000188d00780c */ /* 0x000fe40003f44270 */
[----:B------:R-:W-:Y:S02]  /*6980*/  FSEL R163, R163, -INF , P3 ;  /* 0xff800000a3a37808 */ /* 0x000fe40001800000 */
[----:B------:R-:W-:Y:S02]  /*6990*/  ISETP.GT.AND P3, PT, R141, 0x19, PT ;  /* 0x000000198d00780c */ /* 0x000fe40003f64270 */
[----:B0-----:R-:W-:Y:S02]  /*69a0*/  FMNMX.FTZ R15, R120, R7, !PT ;  /* 0x00000007780f7209 */ /* 0x001fe40007810000 */
[----:B------:R-:W-:Y:S02]  /*69b0*/  FMNMX.FTZ R120, R21, R10, !PT ;  /* 0x0000000a15787209 */ /* 0x000fe40007810000 */
[----:B------:R-:W-:Y:S01]  /*69c0*/  FSEL R166, R166, -INF , P2 ;  /* 0xff800000a6a67808 */ /* 0x000fe20001000000 */
[----:B------:R-:W0:Y:S01]  /*69d0*/  SHFL.BFLY PT, R124, R15, 0x1, 0x1f ;  /* 0x0c201f000f7c7f89 */ /* 0x000e2200000e0000 */
[----:B------:R-:W-:-:S02]  /*69e0*/  FMNMX.FTZ R23, R155, R120, !PT ;  /* 0x000000789b177209 */ /* 0x000fc40007810000 */
[----:B------:R-:W-:Y:S02]  /*69f0*/  FSEL R167, R167, -INF , P3 ;  /* 0xff800000a7a77808 */ /* 0x000fe40001800000 */
[----:B------:R-:W-:Y:S02]  /*6a00*/  FMNMX.FTZ R120, R158, R23, !PT ;  /* 0x000000179e787209 */ /* 0x000fe40007810000 */
[----:B------:R-:W-:Y:S02]  /*6a10*/  ISETP.GT.AND P2, PT, R141, 0x20, PT ;  /* 0x000000208d00780c */ /* 0x000fe40003f44270 */
[----:B------:R-:W-:Y:S02]  /*6a20*/  FMNMX.FTZ R121, R159, R120, !PT ;  /* 0x000000789f797209 */ /* 0x000fe40007810000 */
[----:B------:R-:W-:Y:S02]  /*6a30*/  ISETP.GT.AND P3, PT, R141, 0x21, PT ;  /* 0x000000218d00780c */ /* 0x000fe40003f64270 */
[----:B------:R-:W-:-:S02]  /*6a40*/  FMNMX.FTZ R120, R162, R121, !PT ;  /* 0x00000079a2787209 */ /* 0x000fc40007810000 */
[----:B------:R-:W-:Y:S02]  /*6a50*/  FSEL R138, R138, -INF , P2 ;  /* 0xff8000008a8a7808 */ /* 0x000fe40001000000 */
[----:B------:R-:W-:Y:S02]  /*6a60*/  FMNMX.FTZ R121, R163, R120, !PT ;  /* 0x00000078a3797209 */ /* 0x000fe40007810000 */
[----:B------:R-:W-:Y:S02]  /*6a70*/  ISETP.GT.AND P2, PT, R141, 0x28, PT ;  /* 0x000000288d00780c */ /* 0x000fe40003f44270 */
[----:B------:R-:W-:Y:S02]  /*6a80*/  FMNMX.FTZ R120, R166, R121, !PT ;  /* 0x00000079a6787209 */ /* 0x000fe40007810000 */
[----:B------:R-:W-:Y:S02]  /*6a90*/  FSEL R139, R139, -INF , P3 ;  /* 0xff8000008b8b7808 */ /* 0x000fe40001800000 */
[----:B------:R-:W-:-:S02]  /*6aa0*/  FMNMX.FTZ R125, R167, R120, !PT ;  /* 0x00000078a77d7209 */ /* 0x000fc40007810000 */
[----:B0-----:R-:W-:Y:S02]  /*6ab0*/  FMNMX.FTZ R7, R15, R124, !PT ;  /* 0x0000007c0f077209 */ /* 0x001fe40007810000 */
[----:B------:R-:W-:Y:S02]  /*6ac0*/  FMNMX.FTZ R124, R138, R125, !PT ;  /* 0x0000007d8a7c7209 */ /* 0x000fe40007810000 */
[----:B------:R-:W-:Y:S01]  /*6ad0*/  ISETP.GT.AND P3, PT, R141, 0x29, PT ;  /* 0x000000298d00780c */ /* 0x000fe20003f64270 */
[----:B------:R-:W-:-:S01]  /*6ae0*/  FFMA.FTZ R11, R7, R182, -8 ;  /* 0xc1000000070b7423 */ /* 0x000fc200000100b6 */
[----:B------:R-:W-:Y:S02]  /*6af0*/  FSEL R142, R142, -INF , P2 ;  /* 0xff8000008e8e7808 */ /* 0x000fe40001000000 */
[----:B------:R-:W-:Y:S02]  /*6b00*/  FMNMX.FTZ R125, R139, R124, !PT ;  /* 0x0000007c8b7d7209 */ /* 0x000fe40007810000 */
        /* <DEDUP_REMOVED lines=12> */
[----:B------:R-:W-:-:S02]  /*6bd0*/  FSEL R151, R151, -INF , P3 ;  /* 0xff80000097977808 */ /* 0x000fc40001800000 */
[C---:B------:R-:W-:Y:S02]  /*6be0*/  ISETP.GT.AND P2, PT, R141.reuse, 0x40, PT ;  /* 0x000000408d00780c */ /* 0x040fe40003f44270 */
[----:B------:R-:W-:Y:S02]  /*6bf0*/  FMNMX.FTZ R154, R150, R137, !PT ;  /* 0x00000089969a7209 */ /* 0x000fe40007810000 */
[----:B------:R-:W-:Y:S02]  /*6c00*/  ISETP.GT.AND P3, PT, R141, 0x41, PT ;  /* 0x000000418d00780c */ /* 0x000fe40003f64270 */
[----:B------:R-:W-:Y:S02]  /*6c10*/  FSEL R145, R122, -INF , P2 ;  /* 0xff8000007a917808 */ /* 0x000fe40001000000 */
[----:B------:R-:W-:Y:S02]  /*6c20*/  FMNMX.FTZ R154, R151, R154, !PT ;  /* 0x0000009a979a7209 */ /* 0x000fe40007810000 */
[----:B------:R-:W-:-:S02]  /*6c30*/  FSETP.NEU.FTZ.AND P1, PT, R7, -INF , PT ;  /* 0xff8000000700780b */ /* 0x000fc40003f3d000 */
[----:B------:R-:W-:Y:S02]  /*6c40*/  ISETP.GT.AND P2, PT, R141, 0x48, PT ;  /* 0x000000488d00780c */ /* 0x000fe40003f44270 */
[----:B------:R-:W-:Y:S02]  /*6c50*/  FSEL R149, R123, -INF , P3 ;  /* 0xff8000007b957808 */ /* 0x000fe40001800000 */
[----:B------:R-:W-:Y:S02]  /*6c60*/  FMNMX.FTZ R154, R145, R154, !PT ;  /* 0x0000009a919a7209 */ /* 0x000fe40007810000 */
[----:B------:R-:W-:Y:S02]  /*6c70*/  FSEL R11, R11, RZ, P1 ;  /* 0x000000ff0b0b7208 */ /* 0x000fe40000800000 */
[----:B------:R-:W-:Y:S02]  /*6c80*/  ISETP.GT.AND P3, PT, R141, 0x49, PT ;  /* 0x000000498d00780c */ /* 0x000fe40003f64270 */
[----:B------:R-:W-:Y:S01]  /*6c90*/  FSEL R153, R126, -INF , P2 ;  /* 0xff8000007e997808 */ /* 0x000fe20001000000 */
[----:B------:R-:W-:-:S01]  /*6ca0*/  FFMA.FTZ R122, R152, UR38, -R11 ;  /* 0x00000026987a7c23 */ /* 0x000fc2000801080b */
[----:B------:R-:W-:Y:S01]  /*6cb0*/  FMNMX.FTZ R154, R149, R154, !PT ;  /* 0x0000009a959a7209 */ /* 0x000fe20007810000 */
[----:B------:R-:W-:-:S01]  /*6cc0*/  FFMA.FTZ R126, R144, UR38, -R11 ;  /* 0x00000026907e7c23 */ /* 0x000fc2000801080b */
[----:B------:R-:W-:Y:S01]  /*6cd0*/  FSEL R152, R127, -INF , P3 ;  /* 0xff8000007f987808 */ /* 0x000fe20001800000 */
[----:B------:R-:W-:-:S01]  /*6ce0*/  FFMA.FTZ R123, R148, UR38, -R11 ;  /* 0x00000026947b7c23 */ /* 0x000fc2000801080b */
[----:B------:R-:W-:Y:S01]  /*6cf0*/  ISETP.GT.AND P2, PT, R141, 0x50, PT ;  /* 0x000000508d00780c */ /* 0x000fe20003f44270 */
[----:B------:R-:W-:-:S01]  /*6d00*/  FFMA.FTZ R148, R140, UR38, -R11 ;  /* 0x000000268c947c23 */ /* 0x000fc2000801080b */
[----:B------:R-:W-:Y:S01]  /*6d10*/  FMNMX.FTZ R127, R153, R154, !PT ;  /* 0x0000009a997f7209 */ /* 0x000fe20007810000 */
[----:B------:R-:W-:-:S01]  /*6d20*/  FFMA.FTZ R132, R132, UR38, -R11 ;  /* 0x0000002684847c23 */ /* 0x000fc2000801080b */
[----:B------:R-:W-:Y:S01]  /*6d30*/  ISETP.GT.AND P3, PT, R141, 0x51, PT ;  /* 0x000000518d00780c */ /* 0x000fe20003f64270 */
[----:B------:R-:W-:-:S01]  /*6d40*/  FFMA.FTZ R13, R174, UR38, -R11 ;  /* 0x00000026ae0d7c23 */ /* 0x000fc2000801080b */
[----:B------:R-:W-:Y:S01]  /*6d50*/  FSEL R130, R130, -INF , P2 ;  /* 0xff80000082827808 */ /* 0x000fe20001000000 */
[----:B------:R-:W-:-:S01]  /*6d60*/  FFMA.FTZ R124, R160, UR38, -R11 ;  /* 0x00000026a07c7c23 */ /* 0x000fc2000801080b */
[----:B------:R-:W-:Y:S01]  /*6d70*/  FMNMX.FTZ R127, R152, R127, !PT ;  /* 0x0000007f987f7209 */ /* 0x000fe20007810000 */
[----:B------:R-:W-:-:S01]  /*6d80*/  FFMA.FTZ R12, R12, UR38, -R11 ;  /* 0x000000260c0c7c23 */ /* 0x000fc2000801080b */
[----:B------:R-:W-:Y:S01]  /*6d90*/  ISETP.GT.AND P2, PT, R141, 0x58, PT ;  /* 0x000000588d00780c */ /* 0x000fe20003f44270 */
[----:B------:R-:W-:Y:S01]  /*6da0*/  MUFU.EX2 R13, R13 ;  /* 0x0000000d000d7308 */ /* 0x000fe20000000800 */
[----:B------:R-:W-:Y:S01]  /*6db0*/  FSEL R131, R131, -INF , P3 ;  /* 0xff80000083837808 */ /* 0x000fe20001800000 */
[--C-:B------:R-:W-:Y:S01]  /*6dc0*/  FFMA.FTZ R15, R18, UR38, -R11.reuse ;  /* 0x00000026120f7c23 */ /* 0x100fe2000801080b */
[----:B------:R-:W-:Y:S01]  /*6dd0*/  FMNMX.FTZ R144, R130, R127, !PT ;  /* 0x0000007f82907209 */ /* 0x000fe20007810000 */
[--C-:B------:R-:W-:Y:S01]  /*6de0*/  FFMA.FTZ R14, R14, UR38, -R11.reuse ;  /* 0x000000260e0e7c23 */ /* 0x100fe2000801080b */
[----:B------:R-:W-:Y:S01]  /*6df0*/  ISETP.GT.AND P3, PT, R141, 0x59, PT ;  /* 0x000000598d00780c */ /* 0x000fe20003f64270 */
[--C-:B------:R-:W-:Y:S01]  /*6e00*/  FFMA.FTZ R18, R178, UR38, -R11.reuse ;  /* 0x00000026b2127c23 */ /* 0x100fe2000801080b */
[----:B------:R-:W-:Y:S01]  /*6e10*/  FSEL R134, R134, -INF , P2 ;  /* 0xff80000086867808 */ /* 0x000fe20001000000 */
[--C-:B------:R-:W-:Y:S01]  /*6e20*/  FFMA.FTZ R19, R180, UR38, -R11.reuse ;  /* 0x00000026b4137c23 */ /* 0x100fe2000801080b */
[----:B------:R-:W-:Y:S01]  /*6e30*/  FMNMX.FTZ R127, R131, R144, !PT ;  /* 0x00000090837f7209 */ /* 0x000fe20007810000 */
[--C-:B------:R-:W-:Y:S01]  /*6e40*/  FFMA.FTZ R20, R176, UR38, -R11.reuse ;  /* 0x00000026b0147c23 */ /* 0x100fe2000801080b */
[----:B------:R-:W-:Y:S01]  /*6e50*/  FSEL R135, R135, -INF , P3 ;  /* 0xff80000087877808 */ /* 0x000fe20001800000 */
[--C-:B------:R-:W-:Y:S01]  /*6e60*/  FFMA.FTZ R172, R172, UR38, -R11.reuse ;  /* 0x00000026acac7c23 */ /* 0x100fe2000801080b */
[C---:B------:R-:W-:Y:S01]  /*6e70*/  ISETP.GT.AND P2, PT, R141.reuse, 0x60, PT ;  /* 0x000000608d00780c */ /* 0x040fe20003f44270 */
[--C-:B------:R-:W-:Y:S01]  /*6e80*/  FFMA.FTZ R22, R22, UR38, -R11.reuse ;  /* 0x0000002616167c23 */ /* 0x100fe2000801080b */
[----:B------:R-:W-:Y:S01]  /*6e90*/  FMNMX.FTZ R144, R134, R127, !PT ;  /* 0x0000007f86907209 */ /* 0x000fe20007810000 */
[--C-:B------:R-:W-:Y:S01]  /*6ea0*/  FFMA.FTZ R170, R170, UR38, -R11.reuse ;  /* 0x00000026aaaa7c23 */ /* 0x100fe2000801080b */
        /* <DEDUP_REMOVED lines=44> */
[----:B------:R-:W-:Y:S01]  /*7170*/  ISETP.GT.AND P2, PT, R141, 0x80, PT ;  /* 0x000000808d00780c */ /* 0x000fe20003f44270 */
[--C-:B------:R-:W-:Y:S01]  /*7180*/  FFMA.FTZ R97, R97, UR38, -R11.reuse ;  /* 0x0000002661617c23 */ /* 0x100fe2000801080b */
[----:B------:R-:W-:Y:S01]  /*7190*/  FMNMX.FTZ R157, R118, R157, !PT ;  /* 0x0000009d769d7209 */ /* 0x000fe20007810000 */
[--C-:B------:R-:W-:Y:S01]  /*71a0*/  FFMA.FTZ R100, R100, UR38, -R11.reuse ;  /* 0x0000002664647c23 */ /* 0x100fe2000801080b */
[----:B------:R-:W-:Y:S01]  /*71b0*/  ISETP.GT.AND P3, PT, R141, 0x81, PT ;  /* 0x000000818d00780c */ /* 0x000fe20003f64270 */
[----:B------:R-:W-:Y:S01]  /*71c0*/  FFMA.FTZ R11, R101, UR38, -R11 ;  /* 0x00000026650b7c23 */ /* 0x000fe2000801080b */
[----:B------:R-:W-:Y:S01]  /*71d0*/  FSEL R90, R90, -INF , P2 ;  /* 0xff8000005a5a7808 */ /* 0x000fe20001000000 */
[----:B------:R-:W-:Y:S01]  /*71e0*/  MUFU.EX2 R12, R12 ;  /* 0x0000000c000c7308 */ /* 0x000fe20000000800 */
[----:B------:R-:W-:-:S02]  /*71f0*/  FMNMX.FTZ R157, R128, R157, !PT ;  /* 0x0000009d809d7209 */ /* 0x000fc40007810000 */
[----:B------:R-:W-:Y:S02]  /*7200*/  ISETP.GT.AND P2, PT, R141, 0x88, PT ;  /* 0x000000888d00780c */ /* 0x000fe40003f44270 */
[----:B------:R-:W-:Y:S02]  /*7210*/  FSEL R91, R91, -INF , P3 ;  /* 0xff8000005b5b7808 */ /* 0x000fe40001800000 */
[----:B------:R-:W-:Y:S01]  /*7220*/  FMNMX.FTZ R8, R90, R157, !PT ;  /* 0x0000009d5a087209 */ /* 0x000fe20007810000 */
[----:B------:R-:W-:Y:S01]  /*7230*/  MUFU.EX2 R14, R14 ;  /* 0x0000000e000e7308 */ /* 0x000fe20000000800 */
[----:B------:R-:W-:Y:S02]  /*7240*/  ISETP.GT.AND P3, PT, R141, 0x89, PT ;  /* 0x000000898d00780c */ /* 0x000fe40003f64270 */
[----:B------:R-:W-:Y:S02]  /*7250*/  FSEL R129, R94, -INF , P2 ;  /* 0xff8000005e817808 */ /* 0x000fe40001000000 */
[----:B------:R-:W-:-:S02]  /*7260*/  FMNMX.FTZ R8, R91, R8, !PT ;  /* 0x000000085b087209 */ /* 0x000fc40007810000 */
[----:B------:R-:W-:Y:S01]  /*7270*/  ISETP.GT.AND P2, PT, R141, 0x90, PT ;  /* 0x000000908d00780c */ /* 0x000fe20003f44270 */
[----:B------:R0:W-:Y:S01]  /*7280*/  MUFU.EX2 R94, R132 ;  /* 0x00000084005e7308 */ /* 0x0001e20000000800 */
[----:B------:R-:W-:Y:S02]  /*7290*/  FSEL R95, R95, -INF , P3 ;  /* 0xff8000005f5f7808 */ /* 0x000fe40001800000 */
[----:B------:R-:W-:Y:S02]  /*72a0*/  FMNMX.FTZ R8, R129, R8, !PT ;  /* 0x0000000881087209 */ /* 0x000fe40007810000 */
[----:B------:R-:W-:Y:S02]  /*72b0*/  ISETP.GT.AND P3, PT, R141, 0x91, PT ;  /* 0x000000918d00780c */ /* 0x000fe40003f64270 */
[----:B------:R-:W-:Y:S01]  /*72c0*/  FSEL R98, R98, -INF , P2 ;  /* 0xff80000062627808 */ /* 0x000fe20001000000 */
[----:B------:R-:W-:Y:S01]  /*72d0*/  MUFU.EX2 R15, R15 ;  /* 0x0000000f000f7308 */ /* 0x000fe20000000800 */
[----:B------:R-:W-:-:S02]  /*72e0*/  FMNMX.FTZ R157, R95, R8, !PT ;  /* 0x000000085f9d7209 */ /* 0x000fc40007810000 */
[----:B------:R-:W-:Y:S02]  /*72f0*/  ISETP.GT.AND P2, PT, R141, 0x98, PT ;  /* 0x000000988d00780c */ /* 0x000fe40003f44270 */
[----:B------:R-:W-:Y:S02]  /*7300*/  FSEL R99, R99, -INF , P3 ;  /* 0xff80000063637808 */ /* 0x000fe40001800000 */
[----:B------:R-:W-:Y:S01]  /*7310*/  FMNMX.FTZ R8, R98, R157, !PT ;  /* 0x0000009d62087209 */ /* 0x000fe20007810000 */
[----:B------:R1:W-:Y:S01]  /*7320*/  MUFU.EX2 R137, R156 ;  /* 0x0000009c00897308 */ /* 0x0003e20000000800 */
[----:B------:R-:W-:Y:S02]  /*7330*/  ISETP.GT.AND P3, PT, R141, 0x99, PT ;  /* 0x000000998d00780c */ /* 0x000fe40003f64270 */
[----:B------:R-:W-:Y:S02]  /*7340*/  FSEL R102, R102, -INF , P2 ;  /* 0xff80000066667808 */ /* 0x000fe40001000000 */
[----:B------:R-:W-:-:S02]  /*7350*/  FMNMX.FTZ R141, R99, R8, !PT ;  /* 0x00000008638d7209 */ /* 0x000fc40007810000 */
[----:B------:R-:W-:Y:S01]  /*7360*/  FSEL R103, R103, -INF , P3 ;  /* 0xff80000067677808 */ /* 0x000fe20001800000 */
[----:B------:R-:W-:Y:S01]  /*7370*/  MUFU.EX2 R18, R18 ;  /* 0x0000001200127308 */ /* 0x000fe20000000800 */
[----:B------:R-:W-:-:S04]  /*7380*/  FMNMX.FTZ R8, R102, R141, !PT ;  /* 0x0000008d66087209 */ /* 0x000fc80007810000 */
[----:B------:R-:W-:-:S03]  /*7390*/  FMNMX.FTZ R8, R103, R8, !PT ;  /* 0x0000000867087209 */ /* 0x000fc60007810000 */
[----:B------:R-:W-:Y:S02]  /*73a0*/  MUFU.EX2 R19, R19 ;  /* 0x0000001300137308 */ /* 0x000fe40000000800 */
[----:B------:R-:W2:Y:S06]  /*73b0*/  SHFL.BFLY PT, R141, R8, 0x2, 0x1f ;  /* 0x0c401f00088d7f89 */ /* 0x000eac00000e0000 */
[----:B------:R-:W-:Y:S08]  /*73c0*/  MUFU.EX2 R20, R20 ;  /* 0x0000001400147308 */ /* 0x000ff00000000800 */
[----:B------:R-:W-:Y:S08]  /*73d0*/  MUFU.EX2 R23, R172 ;  /* 0x000000ac00177308 */ /* 0x000ff00000000800 */
[----:B------:R-:W-:Y:S01]  /*73e0*/  MUFU.EX2 R22, R22 ;  /* 0x0000001600167308 */ /* 0x000fe20000000800 */
[----:B--2---:R-:W-:-:S05]  /*73f0*/  FMNMX.FTZ R141, R8, R141, !PT ;  /* 0x0000008d088d7209 */ /* 0x004fca0007810000 */
[----:B------:R-:W2:Y:S02]  /*7400*/  SHFL.BFLY PT, R8, R141, 0x1, 0x1f ;  /* 0x0c201f008d087f89 */ /* 0x000ea400000e0000 */
[----:B------:R-:W-:Y:S08]  /*7410*/  MUFU.EX2 R121, R170 ;  /* 0x000000aa00797308 */ /* 0x000ff00000000800 */
[----:B------:R-:W-:Y:S08]  /*7420*/  MUFU.EX2 R120, R120 ;  /* 0x0000007800787308 */ /* 0x000ff00000000800 */
[----:B------:R-:W-:Y:S01]  /*7430*/  MUFU.EX2 R125, R164 ;  /* 0x000000a4007d7308 */ /* 0x000fe20000000800 */
[----:B--2---:R-:W-:Y:S01]  /*7440*/  FMNMX.FTZ R8, R141, R8, !PT ;  /* 0x000000088d087209 */ /* 0x004fe20007810000 */
[----:B------:R-:W-:-:S06]  /*7450*/  IMAD.U32 R141, RZ, RZ, UR38 ;  /* 0x00000026ff8d7e24 */ /* 0x000fcc000f8e00ff */
[----:B------:R-:W-:Y:S01]  /*7460*/  MUFU.EX2 R124, R124 ;  /* 0x0000007c007c7308 */ /* 0x000fe20000000800 */
[C---:B------:R-:W-:Y:S01]  /*7470*/  FSETP.NEU.FTZ.AND P2, PT, R8.reuse, -INF , PT ;  /* 0xff8000000800780b */ /* 0x040fe20003f5d000 */
[----:B0-----:R-:W-:-:S05]  /*7480*/  FFMA.FTZ R132, R8, R141, -8 ;  /* 0xc100000008847423 */ /* 0x001fca000001008d */
[----:B------:R-:W-:Y:S01]  /*7490*/  FSEL R132, R132, RZ, P2 ;  /* 0x000000ff84847208 */ /* 0x000fe20001000000 */
[----:B------:R-:W-:Y:S04]  /*74a0*/  MUFU.EX2 R122, R122 ;  /* 0x0000007a007a7308 */ /* 0x000fe80000000800 */
[----:B------:R-:W-:-:S01]  /*74b0*/  FFMA.FTZ R141, R162, UR38, -R132 ;  /* 0x00000026a28d7c23 */ /* 0x000fc20008010884 */
[----:B------:R-:W-:Y:S01]  /*74c0*/  FSEL R162, R7, RZ, P1 ;  /* 0x000000ff07a27208 */ /* 0x000fe20000800000 */
[----:B------:R-:W-:-:S01]  /*74d0*/  FFMA.FTZ R21, R21, UR38, -R132 ;  /* 0x0000002615157c23 */ /* 0x000fc20008010884 */
[--C-:B------:R-:W-:Y:S01]  /*74e0*/  FFMA.FTZ R160, R149, UR38, -R132.reuse ;  /* 0x0000002695a07c23 */ /* 0x100fe20008010884 */
[----:B------:R-:W-:-:S01]  /*74f0*/  FFMA.FTZ R148, R155, UR38, -R132 ;  /* 0x000000269b947c23 */ /* 0x000fc20008010884 */
[----:B------:R-:W-:Y:S01]  /*7500*/  FFMA.FTZ R101, R158, UR38, -R132 ;  /* 0x000000269e657c23 */ /* 0x000fe20008010884 */
[----:B------:R-:W-:-:S01]  /*7510*/  FADD.FTZ R162, -R162, R9 ;  /* 0x00000009a2a27221 */ /* 0x000fc20000010100 */
[--C-:B------:R-:W-:Y:S01]  /*7520*/  FFMA.FTZ R9, R153, UR38, -R132.reuse ;  /* 0x0000002699097c23 */ /* 0x100fe20008010884 */
[----:B------:R-:W-:Y:S01]  /*7530*/  FSEL R153, R8, RZ, P2 ;  /* 0x000000ff08997208 */ /* 0x000fe20001000000 */
[----:B------:R-:W-:Y:S01]  /*7540*/  MUFU.EX2 R21, R21 ;  /* 0x0000001500157308 */ /* 0x000fe20000000800 */
[----:B------:R-:W-:Y:S01]  /*7550*/  FMUL.FTZ R149, R162, UR38 ;  /* 0x00000026a2957c20 */ /* 0x000fe20008410000 */
[--C-:B------:R-:W-:Y:S01]  /*7560*/  FFMA.FTZ R154, R159, UR38, -R132.reuse ;  /* 0x000000269f9a7c23 */ /* 0x100fe20008010884 */
[----:B-1----:R-:W-:-:S01]  /*7570*/  FFMA.FTZ R156, R163, UR38, -R132 ;  /* 0x00000026a39c7c23 */ /* 0x002fc20008010884 */
[----:B------:R-:W-:Y:S01]  /*7580*/  FADD.FTZ R153, -R153, R10 ;  /* 0x0000000a99997221 */ /* 0x000fe20000010100 */
[----:B------:R-:W-:-:S01]  /*7590*/  FFMA.FTZ R155, R166, UR38, -R132 ;  /* 0x00000026a69b7c23 */ /* 0x000fc20008010884 */
[--C-:B------:R-:W-:Y:S01]  /*75a0*/  FFMA.FTZ R158, R167, UR38, -R132.reuse ;  /* 0x00000026a79e7c23 */ /* 0x100fe20008010884 */
[----:B------:R-:W-:-:S01]  /*75b0*/  FFMA.FTZ R138, R138, UR38, -R132 ;  /* 0x000000268a8a7c23 */ /* 0x000fc20008010884 */
[----:B------:R-:W-:Y:S01]  /*75c0*/  FMUL.FTZ R153, R153, UR38 ;  /* 0x0000002699997c20 */ /* 0x000fe20008410000 */
        /* <DEDUP_REMOVED lines=17> */
[----:B0-----:R-:W-:-:S01]  /*76e0*/  FFMA.FTZ R157, R10, R4, R13 ;  /* 0x000000040a9d7223 */ /* 0x001fc2000001000d */
[--C-:B------:R-:W-:Y:S01]  /*76f0*/  FFMA.FTZ R110, R110, UR38, -R132.reuse ;  /* 0x000000266e6e7c23 */ /* 0x100fe20008010884 */
[----:B------:R-:W-:-:S01]  /*7700*/  FFMA.FTZ R111, R111, UR38, -R132 ;  /* 0x000000266f6f7c23 */ /* 0x000fc20008010884 */
[----:B------:R-:W-:Y:S01]  /*7710*/  FFMA.FTZ R136, R136, UR38, -R132 ;  /* 0x0000002688887c23 */ /* 0x000fe20008010884 */
[----:B------:R-:W-:-:S01]  /*7720*/  FADD.FTZ R157, R12, R157 ;  /* 0x0000009d0c9d7221 */ /* 0x000fc20000010000 */
[--C-:B------:R-:W-:Y:S01]  /*7730*/  FFMA.FTZ R115, R115, UR38, -R132.reuse ;  /* 0x0000002673737c23 */ /* 0x100fe20008010884 */
[----:B------:R-:W-:-:S01]  /*7740*/  FFMA.FTZ R118, R118, UR38, -R132 ;  /* 0x0000002676767c23 */ /* 0x000fc20008010884 */
[----:B------:R-:W0:Y:S01]  /*7750*/  MUFU.EX2 R101, R101 ;  /* 0x0000006500657308 */ /* 0x000e220000000800 */
[----:B-1----:R-:W-:-:S01]  /*7760*/  FFMA.FTZ R149, R162, R0, R21 ;  /* 0x00000000a2957223 */ /* 0x002fc20000010015 */
[----:B------:R-:W-:Y:S01]  /*7770*/  FADD.FTZ R4, R14, R157 ;  /* 0x0000009d0e047221 */ /* 0x000fe20000010000 */
[----:B------:R-:W-:-:S01]  /*7780*/  FFMA.FTZ R90, R90, UR38, -R132 ;  /* 0x000000265a5a7c23 */ /* 0x000fc20008010884 */
[--C-:B------:R-:W-:Y:S01]  /*7790*/  FFMA.FTZ R91, R91, UR38, -R132.reuse ;  /* 0x000000265b5b7c23 */ /* 0x100fe20008010884 */
[----:B------:R-:W-:-:S01]  /*77a0*/  FFMA.FTZ R129, R129, UR38, -R132 ;  /* 0x0000002681817c23 */ /* 0x000fc20008010884 */
[----:B------:R-:W-:Y:S01]  /*77b0*/  FADD.FTZ R153, R15, R4 ;  /* 0x000000040f997221 */ /* 0x000fe20000010000 */
[----:B------:R-:W-:-:S01]  /*77c0*/  FFMA.FTZ R95, R95, UR38, -R132 ;  /* 0x000000265f5f7c23 */ /* 0x000fc20008010884 */
[----:B------:R-:W1:Y:S01]  /*77d0*/  MUFU.EX2 R154, R154 ;  /* 0x0000009a009a7308 */ /* 0x000e620000000800 */
[----:B--2---:R-:W-:-:S01]  /*77e0*/  FADD.FTZ R0, R148, R149 ;  /* 0x0000009594007221 */ /* 0x004fc20000010000 */
[----:B------:R-:W-:Y:S01]  /*77f0*/  FADD.FTZ R4, R18, R153 ;  /* 0x0000009912047221 */ /* 0x000fe20000010000 */
[----:B------:R-:W-:-:S01]  /*7800*/  FFMA.FTZ R98, R98, UR38, -R132 ;  /* 0x0000002662627c23 */ /* 0x000fc20008010884 */
[--C-:B------:R-:W-:Y:S01]  /*7810*/  FFMA.FTZ R99, R99, UR38, -R132.reuse ;  /* 0x0000002663637c23 */ /* 0x100fe20008010884 */
[----:B------:R-:W-:-:S01]  /*7820*/  FFMA.FTZ R102, R102, UR38, -R132 ;  /* 0x0000002666667c23 */ /* 0x000fc20008010884 */
[----:B------:R-:W-:Y:S01]  /*7830*/  FADD.FTZ R153, R19, R4 ;  /* 0x0000000413997221 */ /* 0x000fe20000010000 */
[----:B------:R-:W-:-:S01]  /*7840*/  FFMA.FTZ R103, R103, UR38, -R132 ;  /* 0x0000002667677c23 */ /* 0x000fc20008010884 */
        /* <DEDUP_REMOVED lines=9> */
[----:B0-----:R-:W-:-:S01]  /*78e0*/  FADD.FTZ R0, R156, R149 ;  /* 0x000000959c007221 */ /* 0x001fc20000010000 */
[----:B------:R-:W-:-:S06]  /*78f0*/  FFMA.FTZ R149, R144, UR38, -R132 ;  /* 0x0000002690957c23 */ /* 0x000fcc0008010884 */
[----:B------:R-:W0:Y:S01]  /*7900*/  MUFU.EX2 R138, R138 ;  /* 0x0000008a008a7308 */ /* 0x000e220000000800 */
[----:B-1----:R-:W-:-:S01]  /*7910*/  FADD.FTZ R153, R155, R0 ;  /* 0x000000009b997221 */ /* 0x002fc20000010000 */
[----:B------:R-:W-:-:S06]  /*7920*/  FADD.FTZ R0, R22, R157 ;  /* 0x0000009d16007221 */ /* 0x000fcc0000010000 */
        /* <DEDUP_REMOVED lines=27> */
[----:B0-----:R-:W-:-:S04]  /*7ae0*/  FADD.FTZ R0, R126, R153 ;  /* 0x000000997e007221 */ /* 0x001fc80000010000 */
[----:B------:R-:W-:-:S03]  /*7af0*/  FADD.FTZ R157, R127, R0 ;  /* 0x000000007f9d7221 */ /* 0x000fc60000010000 */
        /* <DEDUP_REMOVED lines=55> */
[----:B------:R-:W1:Y:S08]  /*7e70*/  MUFU.EX2 R90, R90 ;  /* 0x0000005a005a7308 */ /* 0x000e700000000800 */
[----:B------:R-:W-:Y:S08]  /*7e80*/  MUFU.EX2 R89, R89 ;  /* 0x0000005900597308 */ /* 0x000ff00000000800 */
[----:B------:R2:W-:Y:S08]  /*7e90*/  MUFU.EX2 R161, R129 ;  /* 0x0000008100a17308 */ /* 0x0005f00000000800 */
[----:B------:R-:W3:Y:S01]  /*7ea0*/  MUFU.EX2 R91, R91 ;  /* 0x0000005b005b7308 */ /* 0x000ee20000000800 */
[----:B--2---:R-:W-:-:S04]  /*7eb0*/  FADD.FTZ R129, R113, R0 ;  /* 0x0000000071817221 */ /* 0x004fc80000010000 */
[----:B------:R-:W-:Y:S01]  /*7ec0*/  FADD.FTZ R0, R116, R129 ;  /* 0x0000008174007221 */ /* 0x000fe20000010000 */
[----:B0-----:R-:W-:-:S02]  /*7ed0*/  FADD.FTZ R129, R153, R4 ;  /* 0x0000000499817221 */ /* 0x001fc40000010000 */
[----:B------:R-:W-:Y:S02]  /*7ee0*/  MUFU.EX2 R92, R92 ;  /* 0x0000005c005c7308 */ /* 0x000fe40000000800 */
[----:B-1----:R-:W-:-:S06]  /*7ef0*/  FADD.FTZ R4, R90, R129 ;  /* 0x000000815a047221 */ /* 0x002fcc0000010000 */
[----:B------:R-:W-:Y:S01]  /*7f00*/  MUFU.EX2 R93, R93 ;  /* 0x0000005d005d7308 */ /* 0x000fe20000000800 */
[----:B---3--:R-:W-:-:S04]  /*7f10*/  FADD.FTZ R4, R91, R4 ;  /* 0x000000045b047221 */ /* 0x008fc80000010000 */
[----:B------:R-:W-:-:S03]  /*7f20*/  FADD.FTZ R4, R161, R4 ;  /* 0x00000004a1047221 */ /* 0x000fc60000010000 */
[----:B------:R0:W1:Y:S08]  /*7f30*/  MUFU.EX2 R128, R95 ;  /* 0x0000005f00807308 */ /* 0x0000700000000800 */
[----:B------:R-:W2:Y:S01]  /*7f40*/  MUFU.EX2 R96, R96 ;  /* 0x0000006000607308 */ /* 0x000ea20000000800 */
[----:B0-----:R-:W-:-:S04]  /*7f50*/  FADD.FTZ R95, R117, R0 ;  /* 0x00000000755f7221 */ /* 0x001fc80000010000 */
[----:B------:R-:W-:-:S03]  /*7f60*/  FADD.FTZ R0, R88, R95 ;  /* 0x0000005f58007221 */ /* 0x000fc60000010000 */
[----:B------:R-:W0:Y:S01]  /*7f70*/  MUFU.EX2 R98, R98 ;  /* 0x0000006200627308 */ /* 0x000e220000000800 */
[----:B------:R-:W-:-:S01]  /*7f80*/  FADD.FTZ R95, R89, R0 ;  /* 0x00000000595f7221 */ /* 0x000fc20000010000 */
[----:B-1----:R-:W-:-:S03]  /*7f90*/  FADD.FTZ R4, R128, R4 ;  /* 0x0000000480047221 */ /* 0x002fc60000010000 */
        /* <DEDUP_REMOVED lines=18> */
.L_x_2255:
[----:B------:R-:W-:Y:S01]  /*80c0*/  ULEA UR6, UR6, UR39, 0x3 ;  /* 0x0000002706067291 */ /* 0x000fe2000f8e183f */
[----:B------:R-:W-:Y:S01]  /*80d0*/  F2FP.SATFINITE.E4M3.F32.PACK_AB_MERGE_C R14, R15, R14, RZ ;  /* 0x0000000e0f0e723e */ /* 0x000fe200048070ff */
[----:B------:R-:W-:Y:S01]  /*80e0*/  UISETP.GT.AND UP0, UPT, UR7, UR55, UPT ;  /* 0x000000370700728c */ /* 0x000fe2000bf04270 */
[----:B------:R-:W-:Y:S01]  /*80f0*/  F2FP.SATFINITE.E4M3.F32.PACK_AB_MERGE_C R20, R23, R20, RZ ;  /* 0x000000141714723e */ /* 0x000fe200048070ff */
[----:B------:R-:W-:Y:S01]  /*8100*/  UIADD3 UR6, UR6, 0x29860, URZ ;  /* 0x0002986006067890 */ /* 0x000fe2000fffe03f */
[----:B------:R-:W-:Y:S01]  /*8110*/  F2FP.SATFINITE.E4M3.F32.PACK_AB_MERGE_C R9, R152, R9, RZ ;  /* 0x000000099809723e */ /* 0x000fe200048070ff */
[----:B------:R-:W-:Y:S01]  /*8120*/  UIADD3 UR7, UR7, -0x1, URZ ;  /* 0xffffffff07077890 */ /* 0x000fe2000fffe03f */
[----:B------:R-:W-:Y:S01]  /*8130*/  F2FP.SATFINITE.E4M3.F32.PACK_AB_MERGE_C R101, R154, R101, RZ ;  /* 0x000000659a65723e */ /* 0x000fe200048070ff */
[----:B------:R-:W-:Y:S01]  /*8140*/  UPRMT UR6, UR61, 0x654, UR6 ;  /* 0x000006543d067896 */ /* 0x000fe20008000006 */
[----:B------:R-:W-:Y:S01]  /*8150*/  PLOP3.LUT P1, PT, PT, PT, UP0, 0x80, 0x0 ;  /* 0x000000000000781c */ /* 0x000fe20003f2f008 */
[----:B------:R-:W-:Y:S01]  /*8160*/  UMOV UR52, UR5 ;  /* 0x0000000500347c82 */ /* 0x000fe20008000000 */
        /* <DEDUP_REMOVED lines=105> */
[----:B------:R-:W-:-:S05]  /*8800*/  UMOV UR53, UR7 ;  /* 0x0000000700357c82 */ /* 0x000fca0008000000 */
.L_x_2245:
[----:B------:R-:W-:-:S06]  /*8810*/  UISETP.GE.AND UP0, UPT, UR53, UR60, UPT ;  /* 0x0000003c3500728c */ /* 0x000fcc000bf06270 */
[----:B------:R-:W-:-:S13]  /*8820*/  PLOP3.LUT P1, PT, PT, PT, UP0, 0x80, 0x0 ;  /* 0x000000000000781c */ /* 0x000fda0003f2f008 */
[----:B------:R-:W-:Y:S05]  /*8830*/  @!P1 BRA `(.L_x_2257) ;  /* 0x0000002c00309947 */ /* 0x000fea0003800000 */
[C---:B------:R-:W-:Y:S01]  /*8840*/  VIADD R5, R16.reuse, 0x8 ;  /* 0x0000000810057836 */ /* 0x040fe20000000000 */
[----:B------:R-:W-:Y:S01]  /*8850*/  IADD3 R16, -R16, 0xb, RZ ;  /* 0x0000000b10107810 */ /* 0x000fe20007ffe1ff */
[----:B------:R-:W-:Y:S01]  /*8860*/  IMAD.MOV.U32 R9, RZ, RZ, R8 ;  /* 0x000000ffff097224 */ /* 0x000fe200078e0008 */
[----:B------:R-:W-:Y:S01]  /*8870*/  UMOV UR52, UR5 ;  /* 0x0000000500347c82 */ /* 0x000fe20008000000 */
[----:B------:R-:W-:Y:S01]  /*8880*/  IMAD.MOV.U32 R6, RZ, RZ, R7 ;  /* 0x000000ffff067224 */ /* 0x000fe200078e0007 */
[----:B------:R-:W-:-:S06]  /*8890*/  UMOV UR6, UR4 ;  /* 0x0000000400067c82 */ /* 0x000fcc0008000000 */
.L_x_2268:
[----:B------:R-:W-:Y:S01]  /*88a0*/  UIADD3 UR4, UR6, 0x1, URZ ;  /* 0x0000000106047890 */ /* 0x000fe2000fffe03f */
[----:B------:R-:W-:-:S03]  /*88b0*/  ISETP.NE.AND P2, PT, RZ, UR56, PT ;  /* 0x00000038ff007c0c */ /* 0x000fc6000bf45270 */
[----:B------:R-:W-:-:S04]  /*88c0*/  UISETP.NE.AND UP0, UPT, UR4, 0x2, UPT ;  /* 0x000000020400788c */ /* 0x000fc8000bf05270 */
[----:B------:R-:W-:Y:S02]  /*88d0*/  USEL UR5, URZ, 0x1, UP0 ;  /* 0x000000013f057887 */ /* 0x000fe40008000000 */
[----:B------:R-:W-:Y:S02]  /*88e0*/  USEL UR4, UR4, URZ, UP0 ;  /* 0x0000003f04047287 */ /* 0x000fe40008000000 */
[----:B------:R-:W-:Y:S02]  /*88f0*/  ULOP3.LUT UR5, UR52, UR5, URZ, 0x3c, !UPT ;  /* 0x0000000534057292 */ /* 0x000fe4000f8e3c3f */
[----:B--2---:R-:W-:Y:S10]  /*8900*/  @P2 BRA `(.L_x_2258) ;  /* 0x00000000002c2947 */ /* 0x004ff40003800000 */
[----:B------:R-:W-:Y:S05]  /*8910*/  @!P0 BRA `(.L_x_2259) ;  /* 0x0000000000048947 */ /* 0x000fea0003800000 */
[----:B------:R-:W-:Y:S01]  /*8920*/  BPT.TRAP 0x1 ;  /* 0x000000040000795c */ /* 0x000fe20000300000 */
.L_x_2259:
[----:B------:R-:W-:Y:S01]  /*8930*/  ULEA UR7, UR4, UR39, 0x3 ;  /* 0x0000002704077291 */ /* 0x000fe2000f8e183f */
[----:B------:R-:W-:-:S05]  /*8940*/  IMAD.U32 R7, RZ, RZ, UR5 ;  /* 0x00000005ff077e24 */ /* 0x000fca000f8e00ff */
[----:B------:R-:W-:-:S04]  /*8950*/  SHF.L.U32 R7, R7, 0x1f, RZ ;  /* 0x0000001f07077819 */ /* 0x000fc800000006ff */
[----:B------:R0:W1:Y:S01]  /*8960*/  SYNCS.PHASECHK.TRANS64.TRYWAIT P1, [UR7+0x29830], R7 ;  /* 0x02983007ff0075a7 */ /* 0x0000620008020147 */
[----:B------:R-:W-:Y:S05]  /*8970*/  @!P0 BRA `(.L_x_2260) ;  /* 0x0000000000048947 */ /* 0x000fea0003800000 */
[----:B------:R-:W-:Y:S01]  /*8980*/  BPT.TRAP 0x1 ;  /* 0x000000040000795c */ /* 0x000fe20000300000 */
.L_x_2260:
[----:B-1----:R-:W-:Y:S05]  /*8990*/  @P1 BRA `(.L_x_2258) ;  /* 0x0000000000081947 */ /* 0x002fea0003800000 */
[----:B------:R-:W1:Y:S02]  /*89a0*/  SYNCS.PHASECHK.TRANS64.TRYWAIT P1, [UR7+0x29830], R7 ;  /* 0x02983007ff0075a7 */ /* 0x000e640008020147 */
[----:B-1----:R-:W-:Y:S05]  /*89b0*/  @!P1 BRA `(.L_x_2261) ;  /* 0x000000a800549947 */ /* 0x002fea0003800000 */
.L_x_2258:
[----:B------:R2:W-:Y:S01]  /*89c0*/  BAR.SYNC.DEFER_BLOCKING R5, 0x100 ;  /* 0x000400050000751d */ /* 0x0005e20000010000 */
[C---:B------:R-:W-:Y:S01]  /*89d0*/  R2UR UR28, R2.reuse ;  /* 0x00000000021c72ca */ /* 0x040fe200000e0000 */
[----:B------:R-:W-:Y:S01]  /*89e0*/  UIMAD UR7, UR4, 0x780, UR54 ;  /* 0x00000780040778a4 */ /* 0x000fe2000f8e0236 */
[C---:B------:R-:W-:Y:S02]  /*89f0*/  R2UR UR29, R3.reuse ;  /* 0x00000000031d72ca */ /* 0x040fe400000e0000 */
[C---:B------:R-:W-:Y:S01]  /*8a00*/  R2UR UR32, R2.reuse ;  /* 0x00000000022072ca */ /* 0x040fe200000e0000 */
[----:B------:R-:W-:Y:S01]  /*8a10*/  UMOV UR31, 0x80000020 ;  /* 0x80000020001f7882 */ /* 0x000fe20000000000 */
[C---:B------:R-:W-:Y:S01]  /*8a20*/  R2UR UR33, R3.reuse ;  /* 0x00000000032172ca */ /* 0x040fe200000e0000 */
[----:B------:R-:W-:Y:S01]  /*8a30*/  UIADD3 UR34, UR7, 0x80, URZ ;  /* 0x0000008007227890 */ /* 0x000fe2000fffe03f */
[C---:B------:R-:W-:Y:S01]  /*8a40*/  R2UR UR40, R2.reuse ;  /* 0x00000000022872ca */ /* 0x040fe200000e0000 */
[----:B------:R-:W-:Y:S01]  /*8a50*/  UMOV UR30, UR7 ;  /* 0x00000007001e7c82 */ /* 0x000fe20008000000 */
[----:B------:R-:W-:Y:S01]  /*8a60*/  UMOV UR35, 0x80000020 ;  /* 0x8000002000237882 */ /* 0x000fe20000000000 */
[C---:B------:R-:W-:Y:S01]  /*8a70*/  R2UR UR41, R3.reuse ;  /* 0x00000000032972ca */ /* 0x040fe200000e0000 */
[----:B------:R-:W-:Y:S01]  /*8a80*/  UIADD3 UR42, UR7, 0x100, URZ ;  /* 0x00000100072a7890 */ /* 0x000fe2000fffe03f */
[C---:B------:R-:W-:Y:S01]  /*8a90*/  R2UR UR44, R2.reuse ;  /* 0x00000000022c72ca */ /* 0x040fe200000e0000 */
[----:B------:R-:W-:Y:S01]  /*8aa0*/  UMOV UR43, 0x80000020 ;  /* 0x80000020002b7882 */ /* 0x000fe20000000000 */
[C---:B------:R-:W-:Y:S01]  /*8ab0*/  R2UR UR45, R3.reuse ;  /* 0x00000000032d72ca */ /* 0x040fe200000e0000 */
[----:B------:R-:W-:Y:S01]  /*8ac0*/  UIADD3 UR46, UR7, 0x180, URZ ;  /* 0x00000180072e7890 */ /* 0x000fe2000fffe03f */
[----:B------:R-:W-:Y:S01]  /*8ad0*/  R2UR UR48, R2 ;  /* 0x00000000023072ca */ /* 0x000fe200000e0000 */
[----:B------:R-:W-:Y:S01]  /*8ae0*/  UMOV UR47, 0x80000020 ;  /* 0x80000020002f7882 */ /* 0x000fe20000000000 */
[----:B------:R-:W-:Y:S01]  /*8af0*/  R2UR UR49, R3 ;  /* 0x00000000033172ca */ /* 0x000fe200000e0000 */
        /* <DEDUP_REMOVED lines=167> */
[----:B--2---:R-:W-:Y:S05]  /*9570*/  @P2 BRA `(.L_x_2262) ;  /* 0x00000000002c2947 */ /* 0x004fea0003800000 */
[----:B------:R-:W-:Y:S05]  /*9580*/  @!P0 BRA `(.L_x_2263) ;  /* 0x0000000000048947 */ /* 0x000fea0003800000 */
[----:B------:R-:W-:Y:S01]  /*9590*/  BPT.TRAP 0x1 ;  /* 0x000000040000795c */ /* 0x000fe20000300000 */
.L_x_2263:
[----:B------:R-:W-:Y:S01]  /*95a0*/  ULEA UR7, UR6, UR39, 0x3 ;  /* 0x0000002706077291 */ /* 0x000fe2000f8e183f */
[----:B01----:R-:W-:-:S05]  /*95b0*/  IMAD.U32 R7, RZ, RZ, UR52 ;  /* 0x00000034ff077e24 */ /* 0x003fca000f8e00ff */
[----:B------:R-:W-:-:S04]  /*95c0*/  SHF.L.U32 R7, R7, 0x1f, RZ ;  /* 0x0000001f07077819 */ /* 0x000fc800000006ff */
[----:B------:R0:W1:Y:S01]  /*95d0*/  SYNCS.PHASECHK.TRANS64.TRYWAIT P1, [UR7+0x29850], R7 ;  /* 0x02985007ff0075a7 */ /* 0x0000620008020147 */
[----:B------:R-:W-:Y:S05]  /*95e0*/  @!P0 BRA `(.L_x_2264) ;  /* 0x0000000000048947 */ /* 0x000fea0003800000 */
[----:B------:R-:W-:Y:S01]  /*95f0*/  BPT.TRAP 0x1 ;  /* 0x000000040000795c */ /* 0x000fe20000300000 */
.L_x_2264:
[----:B-1----:R-:W-:Y:S05]  /*9600*/  @P1 BRA `(.L_x_2262) ;  /* 0x0000000000081947 */ /* 0x002fea0003800000 */
[----:B------:R-:W1:Y:S02]  /*9610*/  SYNCS.PHASECHK.TRANS64.TRYWAIT P1, [UR7+0x29850], R7 ;  /* 0x02985007ff0075a7 */ /* 0x000e640008020147 */
[----:B-1----:R-:W-:Y:S05]  /*9620*/  @!P1 BRA `(.L_x_2265) ;  /* 0x0000009c00509947 */ /* 0x002fea0003800000 */
.L_x_2262:
        /* <DEDUP_REMOVED lines=33> */
.L_x_2266:
[----:B-1----:R-:W-:Y:S01]  /*9840*/  FMNMX.FTZ R8, R152, R6, !PT ;  /* 0x0000000698087209 */ /* 0x002fe20007810000 */
        /* <DEDUP_REMOVED lines=97> */
[----:B------:R-:W-:Y:S02]  /*9e60*/  IMAD.U32 R153, RZ, RZ, UR38 ;  /* 0x00000026ff997e24 */ /* 0x000fe4000f8e00ff */
[----:B------:R-:W-:Y:S01]  /*9e70*/  FMUL.FTZ R14, R6, UR38 ;  /* 0x00000026060e7c20 */ /* 0x000fe20008410000 */
[----:B------:R-:W-:-:S01]  /*9e80*/  FFMA.FTZ R141, R145, UR38, -R168 ;  /* 0x00000026918d7c23 */ /* 0x000fc200080108a8 */
[----:B------:R-:W-:Y:S01]  /*9e90*/  FADD.FTZ R6, -R8, R9 ;  /* 0x0000000908067221 */ /* 0x000fe20000010100 */
[----:B------:R-:W-:-:S01]  /*9ea0*/  FFMA.FTZ R145, R149, UR38, -R168 ;  /* 0x0000002695917c23 */ /* 0x000fc200080108a8 */
[----:B------:R-:W-:Y:S01]  /*9eb0*/  FFMA.FTZ R149, R101, UR38, -R168 ;  /* 0x0000002665957c23 */ /* 0x000fe200080108a8 */
[----:B------:R-:W-:-:S01]  /*9ec0*/  FFMA.FTZ R101, R8, R153, -8 ;  /* 0xc100000008657423 */ /* 0x000fc20000010099 */
[----:B------:R-:W-:Y:S01]  /*9ed0*/  FMUL.FTZ R9, R6, UR38 ;  /* 0x0000002606097c20 */ /* 0x000fe20008410000 */
[----:B------:R-:W-:-:S01]  /*9ee0*/  FFMA.FTZ R6, R152, UR38, -R168 ;  /* 0x0000002698067c23 */ /* 0x000fc200080108a8 */
[----:B------:R-:W-:Y:S01]  /*9ef0*/  FFMA.FTZ R20, R140, UR38, -R168 ;  /* 0x000000268c147c23 */ /* 0x000fe200080108a8 */
[----:B------:R-:W-:-:S01]  /*9f00*/  FFMA.FTZ R140, R154, UR38, -R101 ;  /* 0x000000269a8c7c23 */ /* 0x000fc20008010865 */
[----:B------:R-:W-:Y:S01]  /*9f10*/  FFMA.FTZ R153, R155, UR38, -R101 ;  /* 0x000000269b997c23 */ /* 0x000fe20008010865 */
[----:B------:R0:W-:Y:S01]  /*9f20*/  MUFU.EX2 R11, R14 ;  /* 0x0000000e000b7308 */ /* 0x0001e20000000800 */
[----:B------:R-:W-:-:S01]  /*9f30*/  FFMA.FTZ R10, R156, UR38, -R168 ;  /* 0x000000269c0a7c23 */ /* 0x000fc200080108a8 */
[----:B------:R-:W-:Y:S01]  /*9f40*/  FFMA.FTZ R22, R144, UR38, -R168 ;  /* 0x0000002690167c23 */ /* 0x000fe200080108a8 */
[----:B------:R-:W-:-:S01]  /*9f50*/  FFMA.FTZ R144, R158, UR38, -R101 ;  /* 0x000000269e907c23 */ /* 0x000fc20008010865 */
[----:B------:R-:W-:Y:S01]  /*9f60*/  FFMA.FTZ R15, R157, UR38, -R168 ;  /* 0x000000269d0f7c23 */ /* 0x000fe200080108a8 */
[----:B------:R-:W-:-:S01]  /*9f70*/  FFMA.FTZ R155, R159, UR38, -R101 ;  /* 0x000000269f9b7c23 */ /* 0x000fc20008010865 */
[--C-:B------:R-:W-:Y:S01]  /*9f80*/  FFMA.FTZ R18, R136, UR38, -R168.reuse ;  /* 0x0000002688127c23 */ /* 0x100fe200080108a8 */
[----:B------:R-:W-:-:S01]  /*9f90*/  FFMA.FTZ R12, R160, UR38, -R168 ;  /* 0x00000026a00c7c23 */ /* 0x000fc200080108a8 */
[----:B------:R-:W1:Y:S01]  /*9fa0*/  MUFU.EX2 R6, R6 ;  /* 0x0000000600067308 */ /* 0x000e620000000800 */
[----:B------:R-:W-:-:S01]  /*9fb0*/  FFMA.FTZ R136, R148, UR38, -R168 ;  /* 0x0000002694887c23 */ /* 0x000fc200080108a8 */
[----:B------:R-:W-:Y:S01]  /*9fc0*/  FFMA.FTZ R148, R162, UR38, -R101 ;  /* 0x00000026a2947c23 */ /* 0x000fe20008010865 */
[----:B------:R-:W-:-:S01]  /*9fd0*/  FFMA.FTZ R19, R161, UR38, -R168 ;  /* 0x00000026a1137c23 */ /* 0x000fc200080108a8 */
[----:B------:R-:W-:Y:S01]  /*9fe0*/  FFMA.FTZ R157, R163, UR38, -R101 ;  /* 0x00000026a39d7c23 */ /* 0x000fe20008010865 */
[----:B0-----:R-:W-:-:S01]  /*9ff0*/  FFMA.FTZ R14, R164, UR38, -R168 ;  /* 0x00000026a40e7c23 */ /* 0x001fc200080108a8 */
        /* <DEDUP_REMOVED lines=11> */
[----:B-1----:R-:W-:-:S01]  /*a0b0*/  FFMA.FTZ R4, R11, R4, R6 ;  /* 0x000000040b047223 */ /* 0x002fc20000010006 */
[--C-:B------:R-:W-:Y:S01]  /*a0c0*/  FFMA.FTZ R150, R150, UR38, -R101.reuse ;  /* 0x0000002696967c23 */ /* 0x100fe20008010865 */
        /* <DEDUP_REMOVED lines=13> */
[----:B------:R-:W3:Y:S01]  /*a1a0*/  MUFU.EX2 R153, R153 ;  /* 0x0000009900997308 */ /* 0x000ee20000000800 */
[----:B0-----:R-:W-:-:S01]  /*a1b0*/  FFMA.FTZ R0, R9, R0, R140 ;  /* 0x0000000009007223 */ /* 0x001fc2000001008c */
[----:B------:R-:W-:Y:S01]  /*a1c0*/  FFMA.FTZ R131, R131, UR38, -R101 ;  /* 0x0000002683837c23 */ /* 0x000fe20008010865 */
[----:B------:R-:W-:-:S01]  /*a1d0*/  FFMA.FTZ R132, R132, UR38, -R168 ;  /* 0x0000002684847c23 */ /* 0x000fc200080108a8 */
[----:B------:R-:W-:Y:S01]  /*a1e0*/  FFMA.FTZ R134, R134, UR38, -R101 ;  /* 0x0000002686867c23 */ /* 0x000fe20008010865 */
[----:B------:R-:W-:-:S01]  /*a1f0*/  FFMA.FTZ R133, R133, UR38, -R168 ;  /* 0x0000002685857c23 */ /* 0x000fc200080108a8 */
[----:B------:R-:W-:Y:S01]  /*a200*/  FFMA.FTZ R135, R135, UR38, -R101 ;  /* 0x0000002687877c23 */ /* 0x000fe20008010865 */
[----:B------:R-:W-:-:S01]  /*a210*/  FFMA.FTZ R104, R104, UR38, -R168 ;  /* 0x0000002668687c23 */ /* 0x000fc200080108a8 */
[----:B------:R-:W0:Y:S01]  /*a220*/  MUFU.EX2 R10, R10 ;  /* 0x0000000a000a7308 */ /* 0x000e220000000800 */
[----:B-1----:R-:W-:-:S01]  /*a230*/  FADD.FTZ R161, R13, R4 ;  /* 0x000000040da17221 */ /* 0x002fc20000010000 */
        /* <DEDUP_REMOVED lines=8> */
[----:B------:R-:W-:Y:S01]  /*a2c0*/  FFMA.FTZ R111, R111, UR38, -R101 ;  /* 0x000000266f6f7c23 */ /* 0x000fe20008010865 */
[----:B------:R-:W-:-:S01]  /*a2d0*/  FFMA.FTZ R112, R112, UR38, -R168 ;  /* 0x0000002670707c23 */ /* 0x000fc200080108a8 */
[----:B------:R-:W-:Y:S01]  /*a2e0*/  FFMA.FTZ R114, R114, UR38, -R101 ;  /* 0x0000002672727c23 */ /* 0x000fe20008010865 */
[----:B------:R-:W-:-:S01]  /*a2f0*/  FFMA.FTZ R113, R113, UR38, -R168 ;  /* 0x0000002671717c23 */ /* 0x000fc200080108a8 */
[----:B------:R-:W-:Y:S01]  /*a300*/  FFMA.FTZ R115, R115, UR38, -R101 ;  /* 0x0000002673737c23 */ /* 0x000fe20008010865 */
[----:B------:R-:W-:-:S01]  /*a310*/  FFMA.FTZ R116, R116, UR38, -R168 ;  /* 0x0000002674747c23 */ /* 0x000fc200080108a8 */
[----:B------:R-:W3:Y:S01]  /*a320*/  MUFU.EX2 R15, R15 ;  /* 0x0000000f000f7308 */ /* 0x000ee20000000800 */
        /* <DEDUP_REMOVED lines=21> */
[--C-:B------:R-:W-:Y:S01]  /*a480*/  FFMA.FTZ R102, R102, UR38, -R101.reuse ;  /* 0x0000002666667c23 */ /* 0x100fe20008010865 */
[----:B------:R-:W-:-:S01]  /*a490*/  FFMA.FTZ R101, R103, UR38, -R101 ;  /* 0x0000002667657c23 */ /* 0x000fc20008010865 */
[----:B------:R-:W3:Y:S01]  /*a4a0*/  MUFU.EX2 R148, R148 ;  /* 0x0000009400947308 */ /* 0x000ee20000000800 */
[----:B0-----:R-:W-:-:S07]  /*a4b0*/  FADD.FTZ R163, R155, R4 ;  /* 0x000000049ba37221 */ /* 0x001fce0000010000 */
[----:B------:R-:W0:Y:S01]  /*a4c0*/  MUFU.EX2 R19, R19 ;  /* 0x0000001300137308 */ /* 0x000e220000000800 */
[----:B-1----:R-:W-:-:S07]  /*a4d0*/  FADD.FTZ R0, R12, R161 ;  /* 0x000000a10c007221 */ /* 0x002fce0000010000 */
[----:B------:R-:W1:Y:S01]  /*a4e0*/  MUFU.EX2 R157, R157 ;  /* 0x0000009d009d7308 */ /* 0x000e620000000800 */
[----:B---3--:R-:W-:-:S07]  /*a4f0*/  FADD.FTZ R4, R148, R163 ;  /* 0x000000a394047221 */ /* 0x008fce0000010000 */
        /* <DEDUP_REMOVED lines=100> */
[----:B------:R-:W-:Y:S01]  /*ab40*/  MUFU.EX2 R117, R117 ;  /* 0x0000007500757308 */ /* 0x000fe20000000800 */
[----:B---3--:R-:W-:-:S07]  /*ab50*/  FADD.FTZ R0, R116, R161 ;  /* 0x000000a174007221 */ /* 0x008fce0000010000 */
        /* <DEDUP_REMOVED lines=11> */
[----:B------:R-:W-:Y:S08]  /*ac10*/  MUFU.EX2 R93, R93 ;  /* 0x0000005d005d7308 */ /* 0x000ff00000000800 */
[----:B------:R1:W3:Y:S01]  /*ac20*/  MUFU.EX2 R154, R95 ;  /* 0x0000005f009a7308 */ /* 0x0002e20000000800 */
[----:B0-----:R-:W-:-:S07]  /*ac30*/  FADD.FTZ R4, R165, R4 ;  /* 0x00000004a5047221 */ /* 0x001fce0000010000 */
[----:B------:R-:W0:Y:S01]  /*ac40*/  MUFU.EX2 R96, R96 ;  /* 0x0000006000607308 */ /* 0x000e220000000800 */
[----:B-1----:R-:W-:-:S04]  /*ac50*/  FADD.FTZ R95, R117, R0 ;  /* 0x00000000755f7221 */ /* 0x002fc80000010000 */
[----:B------:R-:W-:-:S03]  /*ac60*/  FADD.FTZ R0, R88, R95 ;  /* 0x0000005f58007221 */ /* 0x000fc60000010000 */
[----:B------:R-:W1:Y:S01]  /*ac70*/  MUFU.EX2 R98, R98 ;  /* 0x0000006200627308 */ /* 0x000e620000000800 */
[----:B------:R-:W-:-:S01]  /*ac80*/  FADD.FTZ R95, R89, R0 ;  /* 0x00000000595f7221 */ /* 0x000fc20000010000 */
[----:B---3--:R-:W-:-:S03]  /*ac90*/  FADD.FTZ R4, R154, R4 ;  /* 0x000000049a047221 */ /* 0x008fc60000010000 */
[----:B------:R-:W-:-:S03]  /*aca0*/  FADD.FTZ R0, R92, R95 ;  /* 0x0000005f5c007221 */ /* 0x000fc60000010000 */
[----:B------:R-:W3:Y:S01]  /*acb0*/  MUFU.EX2 R97, R97 ;  /* 0x0000006100617308 */ /* 0x000ee20000000800 */
[----:B------:R-:W-:-:S04]  /*acc0*/  FADD.FTZ R95, R93, R0 ;  /* 0x000000005d5f7221 */ /* 0x000fc80000010000 */
[----:B0-----:R-:W-:-:S03]  /*acd0*/  FADD.FTZ R0, R96, R95 ;  /* 0x0000005f60007221 */ /* 0x001fc60000010000 */
        /* <DEDUP_REMOVED lines=10> */
[----:B0-----:R-:W-:-:S03]  /*ad80*/  FADD.FTZ R4, R149, R0 ;  /* 0x0000000095047221 */ /* 0x001fc60000010000 */
[----:B-1----:R-:W-:Y:S01]  /*ad90*/  FADD.FTZ R0, R101, R94 ;  /* 0x0000005e65007221 */ /* 0x002fe20000010000 */
[----:B------:R-:W-:Y:S06]  /*ada0*/  @!P0 BRA `(.L_x_2267) ;  /* 0x0000000000048947 */ /* 0x000fec0003800000 */
[----:B------:R-:W-:Y:S01]  /*adb0*/  BPT.TRAP 0x1 ;  /* 0x000000040000795c */ /* 0x000fe20000300000 */
.L_x_2267:
        /* <DEDUP_REMOVED lines=116> */
.L_x_2257:
[----:B------:R-:W-:Y:S06]  /*b500*/  BAR.ARV 0x8, 0x180 ;  /* 0x0206000000007b1d */ /* 0x000fec0000002000 */
[----:B------:R-:W-:Y:S05]  /*b510*/  @!P0 BRA `(.L_x_2269) ;  /* 0x0000000000048947 */ /* 0x000fea0003800000 */
[----:B------:R-:W-:Y:S01]  /*b520*/  BPT.TRAP 0x1 ;  /* 0x000000040000795c */ /* 0x000fe20000300000 */
.L_x_2269:
[----:B------:R-:W-:Y:S01]  /*b530*/  ULEA UR9, UR4, UR39, 0x3 ;  /* 0x0000002704097291 */ /* 0x000fe2000f8e183f */
[----:B------:R-:W-:-:S05]  /*b540*/  IMAD.U32 R2, RZ, RZ, UR5 ;  /* 0x00000005ff027e24 */ /* 0x000fca000f8e00ff */
[----:B------:R-:W-:-:S04]  /*b550*/  SHF.L.U32 R2, R2, 0x1f, RZ ;  /* 0x0000001f02027819 */ /* 0x000fc800000006ff */
[----:B------:R0:W1:Y:S01]  /*b560*/  SYNCS.PHASECHK.TRANS64.TRYWAIT P1, [UR9+0x29850], R2 ;  /* 0x02985002ff0075a7 */ /* 0x0000620008020149 */
[----:B------:R-:W-:Y:S05]  /*b570*/  @!P0 BRA `(.L_x_2270) ;  /* 0x0000000000048947 */ /* 0x000fea0003800000 */
[----:B------:R-:W-:Y:S01]  /*b580*/  BPT.TRAP 0x1 ;  /* 0x000000040000795c */ /* 0x000fe20000300000 */
.L_x_2270:
[----:B-1----:R-:W-:Y:S05]  /*b590*/  @P1 BRA `(.L_x_2271) ;  /* 0x0000000000081947 */ /* 0x002fea0003800000 */
[----:B------:R-:W1:Y:S02]  /*b5a0*/  SYNCS.PHASECHK.TRANS64.TRYWAIT P1, [UR9+0x29850], R2 ;  /* 0x02985002ff0075a7 */ /* 0x000e640008020149 */
[----:B-1----:R-:W-:Y:S05]  /*b5b0*/  @!P1 BRA `(.L_x_2272) ;  /* 0x0000007c00849947 */ /* 0x002fea0003800000 */
.L_x_2271:
[----:B------:R-:W-:Y:S01]  /*b5c0*/  UIADD3 UR39, UR39, 0x400, URZ ;  /* 0x0000040027277890 */ /* 0x000fe2000fffe03f */
[----:B------:R-:W-:Y:S01]  /*b5d0*/  WARPGROUP.ARRIVE ;  /* 0x00000000000079c5 */ /* 0x000fe20000000000 */
[----:B------:R-:W-:-:S05]  /*b5e0*/  UMOV UR7, 0xc0000010 ;  /* 0xc000001000077882 */ /* 0x000fca0000000000 */
[----:B------:R-:W3:Y:S01]  /*b5f0*/  S2UR UR5, SR_CTAID.Z ;  /* 0x00000000000579c3 */ /* 0x000ee20000002700 */
[----:B------:R-:W-:Y:S01]  /*b600*/  USHF.R.U32.HI UR39, URZ, 0x4, UR39 ;  /* 0x000000043f277899 */ /* 0x000fe20008011627 */
[----:B------:R-:W-:Y:S01]  /*b610*/  IMAD.MOV.U32 R5, RZ, RZ, 0x3f800000 ;  /* 0x3f800000ff057424 */ /* 0x000fe200078e00ff */
[----:B------:R-:W-:Y:S02]  /*b620*/  ULDC.64 UR10, c[0x0][0x9a0] ;  /* 0x00026800000a7ab9 */ /* 0x000fe40000000a00 */
[----:B------:R-:W-:Y:S02]  /*b630*/  ULOP3.LUT UR39, UR39, 0x3fff, URZ, 0xc0, !UPT ;  /* 0x00003fff27277892 */ /* 0x000fe4000f8ec03f */
[----:B------:R-:W-:Y:S01]  /*b640*/  UISETP.NE.U32.AND UP0, UPT, UR10, URZ, UPT ;  /* 0x0000003f0a00728c */ /* 0x000fe2000bf05070 */
[----:B------:R-:W4:Y:S01]  /*b650*/  S2UR UR14, SR_CTAID.Z ;  /* 0x00000000000e79c3 */ /* 0x000f220000002700 */
[----:B------:R-:W-:Y:S02]  /*b660*/  ULOP3.LUT UR8, UR39, 0x10000, URZ, 0xfc, !UPT ;  /* 0x0001000027087892 */ /* 0x000fe4000f8efc3f */
[----:B------:R-:W-:-:S02]  /*b670*/  UISETP.NE.AND.EX UP0, UPT, UR11, URZ, UPT, UP0 ;  /* 0x0000003f0b00728c */ /* 0x000fc4000bf05300 */
[----:B------:R-:W-:-:S04]  /*b680*/  UIMAD UR8, UR4, 0x500, UR8 ;  /* 0x00000500040878a4 */ /* 0x000fc8000f8e0208 */
[----:B------:R-:W-:Y:S01]  /*b690*/  UIADD3 UR4, UR8, 0x100, URZ ;  /* 0x0000010008047890 */ /* 0x000fe2000fffe03f */
[----:B------:R-:W-:Y:S02]  /*b6a0*/  PLOP3.LUT P1, PT, PT, PT, UP0, 0x80, 0x0 ;  /* 0x000000000000781c */ /* 0x000fe40003f2f008 */
[----:B------:R-:W-:-:S06]  /*b6b0*/  UMOV UR6, UR8 ;  /* 0x0000000800067c82 */ /* 0x000fcc0008000000 */
[----:B---3--:R-:W-:Y:S01]  /*b6c0*/  QGMMA.64x128x32.F32.E4M3.E4M3 R24, R184, gdesc[UR4], R24, gsb0 ;  /* 0x01e00004b8187df3 */ /* 0x008fe20008000818 */
[----:B------:R-:W-:Y:S01]  /*b6d0*/  UMOV UR7, 0xc0000010 ;  /* 0xc000001000077882 */ /* 0x000fe20000000000 */
[----:B------:R-:W-:Y:S01]  /*b6e0*/  UMOV UR6, UR4 ;  /* 0x0000000400067c82 */ /* 0x000fe20008000000 */
[----:B------:R-:W-:Y:S01]  /*b6f0*/  USHF.R.S32.HI UR5, URZ, 0x1f, UR5 ;  /* 0x0000001f3f057899 */ /* 0x000fe20008011405 */
[----:B------:R-:W-:Y:S01]  /*b700*/  @UP0 ULDC.64 UR12, c[0x0][0x9c8] ;  /* 0x00027200000c0ab9 */ /* 0x000fe20000000a00 */
[----:B------:R-:W-:Y:S02]  /*b710*/  WARPGROUP.DEPBAR.LE gsb0, 0x0 ;  /* 0x00008000000079c5 */ /* 0x000fe40000010000 */
[----:B------:R-:W-:-:S06]  /*b720*/  WARPGROUP.ARRIVE ;  /* 0x00000000000079c5 */ /* 0x000fcc0000000000 */
[----:B------:R-:W-:Y:S01]  /*b730*/  QGMMA.64x128x32.F32.E4M3.E4M3 R24, R180, gdesc[UR4], R24, gsb0 ;  /* 0x01e00004b4187df3 */ /* 0x000fe20008000818 */
[----:B------:R-:W-:Y:S02]  /*b740*/  @UP0 UIMAD UR6, UR5, UR12, URZ ;  /* 0x0000000c050602a4 */ /* 0x000fe4000f8e023f */
[----:B----4-:R-:W-:Y:S02]  /*b750*/  @UP0 UIMAD.WIDE.U32 UR4, UR14, UR12, URZ ;  /* 0x0000000c0e0402a5 */ /* 0x010fe4000f8e003f */
[----:B------:R-:W-:Y:S02]  /*b760*/  @UP0 UIMAD UR6, UR14, UR13, UR6 ;  /* 0x0000000d0e0602a4 */ /* 0x000fe4000f8e0206 */
[----:B------:R-:W-:Y:S01]  /*b770*/  @UP0 USHF.R.S32.HI UR7, URZ, 0x1f, UR59 ;  /* 0x0000001f3f070899 */ /* 0x000fe2000801143b */
[----:B------:R-:W-:Y:S01]  /*b780*/  @UP0 ULDC.64 UR12, c[0x0][0x9d0] ;  /* 0x00027400000c0ab9 */ /* 0x000fe20000000a00 */
[----:B------:R-:W-:Y:S02]  /*b790*/  @UP0 UIADD3 UR5, UR5, UR6, URZ ;  /* 0x0000000605050290 */ /* 0x000fe4000fffe03f */
[----:B------:R-:W-:-:S02]  /*b7a0*/  @UP0 UIMAD UR6, UR7, UR12, URZ ;  /* 0x0000000c070602a4 */ /* 0x000fc4000f8e023f */
[----:B------:R-:W-:Y:S02]  /*b7b0*/  @UP0 UIMAD.WIDE.U32 UR4, UR59, UR12, UR4 ;  /* 0x0000000c3b0402a5 */ /* 0x000fe4000f8e0004 */
[----:B------:R-:W-:-:S04]  /*b7c0*/  @UP0 UIMAD UR6, UR59, UR13, UR6 ;  /* 0x0000000d3b0602a4 */ /* 0x000fc8000f8e0206 */
[----:B------:R-:W-:Y:S02]  /*b7d0*/  @UP0 UIADD3 UR5, UR5, UR6, URZ ;  /* 0x0000000605050290 */ /* 0x000fe4000fffe03f */
[----:B------:R-:W-:-:S04]  /*b7e0*/  @UP0 ULEA UR6, UP1, UR4, UR10, 0x2 ;  /* 0x0000000a04060291 */ /* 0x000fc8000f82103f */
[----:B------:R-:W-:Y:S02]  /*b7f0*/  @UP0 ULEA.HI.X UR7, UR4, UR11, UR5, 0x2, UP1 ;  /* 0x0000000b04070291 */ /* 0x000fe400088f1405 */
[----:B------:R-:W-:Y:S01]  /*b800*/  UIADD3 UR4, UR8, 0x200, URZ ;  /* 0x0000020008047890 */ /* 0x000fe2000fffe03f */
[----:B01----:R-:W-:-:S03]  /*b810*/  IMAD.U32 R2, RZ, RZ, UR6 ;  /* 0x00000006ff027e24 */ /* 0x003fc6000f8e00ff */
[----:B------:R-:W-:Y:S01]  /*b820*/  IMAD.U32 R3, RZ, RZ, UR7 ;  /* 0x00000007ff037e24 */ /* 0x000fe2000f8e00ff */
[----:B------:R-:W-:Y:S02]  /*b830*/  UMOV UR7, 0xc0000010 ;  /* 0xc000001000077882 */ /* 0x000fe40000000000 */
[----:B------:R-:W-:Y:S02]  /*b840*/  UMOV UR6, UR4 ;  /* 0x0000000400067c82 */ /* 0x000fe40008000000 */
[----:B------:R0:W3:Y:S01]  /*b850*/  @P1 LDG.E R5, desc[UR36][R2.64] ;  /* 0x0000002402051981 */ /* 0x0000e2000c1e1900 */
        /* <DEDUP_REMOVED lines=8> */
[----:B------:R-:W4:Y:S01]  /*b8e0*/  SHFL.BFLY PT, R11, R0, 0x2, 0x1f ;  /* 0x0c401f00000b7f89 */ /* 0x000f2200000e0000 */
[----:B------:R-:W-:Y:S02]  /*b8f0*/  WARPGROUP.DEPBAR.LE gsb0, 0x0 ;  /* 0x00008000000079c5 */ /* 0x000fe40000010000 */
[----:B------:R-:W-:-:S06]  /*b900*/  WARPGROUP.ARRIVE ;  /* 0x00000000000079c5 */ /* 0x000fcc0000000000 */
[----:B------:R-:W-:Y:S01]  /*b910*/  QGMMA.64x128x32.F32.E4M3.E4M3 R24, R172, gdesc[UR4], R24, gsb0 ;  /* 0x01e00004ac187df3 */ /* 0x000fe20008000818 */
[----:B------:R-:W-:Y:S01]  /*b920*/  UMOV UR6, UR8 ;  /* 0x0000000800067c82 */ /* 0x000fe20008000000 */
[----:B------:R-:W-:Y:S01]  /*b930*/  UMOV UR7, 0xc0000010 ;  /* 0xc000001000077882 */ /* 0x000fe20000000000 */
[----:B-1----:R-:W-:Y:S01]  /*b940*/  FADD.FTZ R9, R9, R4 ;  /* 0x0000000409097221 */ /* 0x002fe20000010000 */
[----:B----4-:R-:W-:-:S04]  /*b950*/  FADD.FTZ R11, R11, R0 ;  /* 0x000000000b0b7221 */ /* 0x010fc80000010000 */
        /* <DEDUP_REMOVED lines=18> */
[----:B------:R-:W4:Y:S01]  /*ba80*/  @P1 MUFU.RCP R10, R13 ;  /* 0x0000000d000a1308 */ /* 0x000f220000001000 */
        /* <DEDUP_REMOVED lines=10> */
[-C--:B---3--:R-:W-:Y:S01]  /*bb30*/  FMUL.FTZ R4, R4, R5.reuse ;  /* 0x0000000504047220 */ /* 0x088fe20000410000 */
[----:B----4-:R-:W-:Y:S01]  /*bb40*/  FMUL.FTZ R10, R10, R5 ;  /* 0x000000050a0a7220 */ /* 0x010fe20000410000 */
[----:B------:R-:W-:-:S02]  /*bb50*/  WARPGROUP.DEPBAR.LE gsb0, 0x0 ;  /* 0x00008000000079c5 */ /* 0x000fc40000010000 */
[----:B------:R-:W-:Y:S05]  /*bb60*/  @!P0 BRA `(.L_x_2273) ;  /* 0x0000000000048947 */ /* 0x000fea0003800000 */
[----:B------:R-:W-:Y:S01]  /*bb70*/  BPT.TRAP 0x1 ;  /* 0x000000040000795c */ /* 0x000fe20000300000 */
.L_x_2273:
        /* <DEDUP_REMOVED lines=68> */
.L_x_2237:
[----:B------:R-:W-:Y:S05]  /*bfc0*/  @P0 BRA `(.L_x_2274) ;  /* 0x0000002000780947 */ /* 0x000fea0003800000 */
[----:B------:R-:W0:Y:S01]  /*bfd0*/  S2R R7, SR_TID.X ;  /* 0x0000000000077919 */ /* 0x000e220000002100 */
[----:B------:R-:W-:Y:S01]  /*bfe0*/  ULDC.64 UR4, c[0x4][0x40] ;  /* 0x0100100000047ab9 */ /* 0x000fe20000000a00 */
        /* <DEDUP_REMOVED lines=8> */
[----:B------:R0:W3:Y:S01]  /*c070*/  LDG.E.CONSTANT R5, desc[UR36][R4.64] ;  /* 0x0000002404057981 */ /* 0x0000e2000c1e9900 */
[C---:B------:R-:W-:Y:S01]  /*c080*/  LOP3.LUT P0, R3, R7.reuse, 0x3, RZ, 0xc0, !PT ;  /* 0x0000000307037812 */ /* 0x040fe2000780c0ff */
[----:B------:R-:W-:Y:S01]  /*c090*/  VIADD R7, R7, 0xffffff80 ;  /* 0xffffff8007077836 */ /* 0x000fe20000000000 */
[----:B------:R-:W1:Y:S01]  /*c0a0*/  S2UR UR12, SR_CTAID.Z ;  /* 0x00000000000c79c3 */ /* 0x000e620000002700 */
[----:B------:R-:W-:Y:S01]  /*c0b0*/  UIMAD.WIDE.U32 UR4, UR59, UR8, URZ ;  /* 0x000000083b0472a5 */ /* 0x000fe2000f8e003f */
[----:B------:R-:W-:Y:S01]  /*c0c0*/  ISETP.EQ.OR P0, PT, R3, 0x3, !P0 ;  /* 0x000000030300780c */ /* 0x000fe20004702670 */
[----:B------:R-:W-:Y:S01]  /*c0d0*/  UIMAD UR6, UR7, UR8, URZ ;  /* 0x00000008070672a4 */ /* 0x000fe2000f8e023f */
[----:B------:R-:W-:Y:S01]  /*c0e0*/  BSSY B0, `(.L_x_2275) ;  /* 0x0000192000007945 */ /* 0x000fe20003800000 */
[----:B------:R-:W-:Y:S01]  /*c0f0*/  UIMAD UR8, UR7, UR10, URZ ;  /* 0x0000000a070872a4 */ /* 0x000fe2000f8e023f */
[----:B------:R-:W-:Y:S01]  /*c100*/  SEL R6, R24, R25, P0 ;  /* 0x0000001918067207 */ /* 0x000fe20000000000 */
[----:B------:R-:W-:Y:S01]  /*c110*/  UIMAD UR9, UR59, UR9, UR6 ;  /* 0x000000093b0972a4 */ /* 0x000fe2000f8e0206 */
[----:B0-----:R-:W-:Y:S01]  /*c120*/  SHF.R.S32.HI R4, RZ, 0x1f, R7 ;  /* 0x0000001fff047819 */ /* 0x001fe20000011407 */
[----:B------:R-:W-:Y:S01]  /*c130*/  UIMAD.WIDE.U32 UR6, UR59, UR10, URZ ;  /* 0x0000000a3b0672a5 */ /* 0x000fe2000f8e003f */
[----:B------:R-:W-:Y:S01]  /*c140*/  SEL R9, R25, R24, P0 ;  /* 0x0000001819097207 */ /* 0x000fe20000000000 */
[----:B------:R-:W-:Y:S01]  /*c150*/  UIADD3 UR9, UR5, UR9, URZ ;  /* 0x0000000905097290 */ /* 0x000fe2000fffe03f */
[----:B------:R-:W-:Y:S01]  /*c160*/  LEA.HI R3, R4, R7, RZ, 0x7 ;  /* 0x0000000704037211 */ /* 0x000fe200078f38ff */
[----:B------:R-:W-:Y:S01]  /*c170*/  UIMAD UR8, UR59, UR11, UR8 ;  /* 0x0000000b3b0872a4 */ /* 0x000fe2000f8e0208 */
[----:B------:R-:W-:-:S02]  /*c180*/  SEL R24, R48, R49, P0 ;  /* 0x0000003130187207 */ /* 0x000fc40000000000 */
[----:B------:R-:W-:Y:S01]  /*c190*/  SEL R21, R49, R48, P0 ;  /* 0x0000003031157207 */ /* 0x000fe20000000000 */
[----:B------:R-:W-:Y:S01]  /*c1a0*/  UIADD3 UR8, UR7, UR8, URZ ;  /* 0x0000000807087290 */ /* 0x000fe2000fffe03f */
[----:B------:R-:W-:Y:S02]  /*c1b0*/  SEL R20, R80, R81, P0 ;  /* 0x0000005150147207 */ /* 0x000fe40000000000 */
[----:B------:R-:W-:Y:S02]  /*c1c0*/  SEL R91, R81, R80, P0 ;  /* 0x00000050515b7207 */ /* 0x000fe40000000000 */
[----:B------:R-:W-:Y:S02]  /*c1d0*/  SEL R48, R26, R27, P0 ;  /* 0x0000001b1a307207 */ /* 0x000fe40000000000 */
[----:B------:R-:W-:Y:S01]  /*c1e0*/  SEL R81, R27, R26, P0 ;  /* 0x0000001a1b517207 */ /* 0x000fe20000000000 */
[----:B-1----:R-:W-:Y:S01]  /*c1f0*/  USHF.R.S32.HI UR13, URZ, 0x1f, UR12 ;  /* 0x0000001f3f0d7899 */ /* 0x002fe2000801140c */
[----:B------:R-:W-:Y:S01]  /*c200*/  LOP3.LUT R26, R3, 0xffffff80, RZ, 0xc0, !PT ;  /* 0xffffff80031a7812 */ /* 0x000fe200078ec0ff */
[----:B------:R-:W0:Y:S01]  /*c210*/  S2UR UR12, SR_CTAID.Z ;  /* 0x00000000000c79c3 */ /* 0x000e220000002700 */
        /* <DEDUP_REMOVED lines=9> */
[----:B------:R-:W-:Y:S01]  /*c2b0*/  SEL R47, R67, R66, P0 ;  /* 0x00000042432f7207 */ /* 0x000fe20000000000 */
[----:B------:R-:W-:Y:S01]  /*c2c0*/  IMAD.IADD R66, R7, 0x1, -R26 ;  /* 0x0000000107427824 */ /* 0x000fe200078e0a1a */
[----:B------:R-:W-:Y:S02]  /*c2d0*/  SEL R102, R36, R37, P0 ;  /* 0x0000002524667207 */ /* 0x000fe40000000000 */
[----:B------:R-:W-:Y:S02]  /*c2e0*/  SEL R109, R37, R36, P0 ;  /* 0x00000024256d7207 */ /* 0x000fe40000000000 */
[----:B------:R-:W-:-:S02]  /*c2f0*/  SHF.R.S32.HI R13, RZ, 0x1f, R66 ;  /* 0x0000001fff0d7819 */ /* 0x000fc40000011442 */
[----:B------:R-:W-:Y:S02]  /*c300*/  SEL R36, R74, R75, P0 ;  /* 0x0000004b4a247207 */ /* 0x000fe40000000000 */
[----:B------:R-:W-:Y:S02]  /*c310*/  SEL R41, R75, R74, P0 ;  /* 0x0000004a4b297207 */ /* 0x000fe40000000000 */
[----:B------:R-:W1:Y:S01]  /*c320*/  S2R R75, SR_CTAID.X ;  /* 0x00000000004b7919 */ /* 0x000e620000002500 */
[----:B------:R-:W-:Y:S02]  /*c330*/  LEA.HI R4, R4, R7, RZ, 0x2 ;  /* 0x0000000704047211 */ /* 0x000fe400078f10ff */
[----:B------:R-:W-:Y:S02]  /*c340*/  LEA.HI R19, R13, R66, RZ, 0x2 ;  /* 0x000000420d137211 */ /* 0x000fe400078f10ff */
[----:B------:R-:W-:Y:S02]  /*c350*/  SEL R12, R30, R31, P0 ;  /* 0x0000001f1e0c7207 */ /* 0x000fe40000000000 */
[----:B------:R-:W-:-:S02]  /*c360*/  SEL R89, R31, R30, P0 ;  /* 0x0000001e1f597207 */ /* 0x000fc40000000000 */
[----:B------:R-:W-:Y:S02]  /*c370*/  LOP3.LUT R30, R4, 0xfffffffc, RZ, 0xc0, !PT ;  /* 0xfffffffc041e7812 */ /* 0x000fe400078ec0ff */
[--C-:B------:R-:W-:Y:S02]  /*c380*/  SHF.R.S32.HI R4, RZ, 0x2, R19.reuse ;  /* 0x00000002ff047819 */ /* 0x100fe40000011413 */
[----:B------:R-:W-:Y:S01]  /*c390*/  SHF.R.S32.HI R25, RZ, 0x1f, R19 ;  /* 0x0000001fff197819 */ /* 0x000fe20000011413 */
[----:B------:R-:W-:Y:S01]  /*c3a0*/  IMAD.IADD R30, R7, 0x1, -R30 ;  /* 0x00000001071e7824 */ /* 0x000fe200078e0a1e */
[----:B------:R-:W-:Y:S02]  /*c3b0*/  SHF.R.S32.HI R26, RZ, 0x7, R3 ;  /* 0x00000007ff1a7819 */ /* 0x000fe40000011403 */
[----:B------:R-:W-:Y:S02]  /*c3c0*/  LEA.HI R25, R25, R4, RZ, 0x3 ;  /* 0x0000000419197211 */ /* 0x000fe400078f18ff */
[----:B------:R-:W-:-:S02]  /*c3d0*/  LEA.HI R3, R3, R26, RZ, 0x1 ;  /* 0x0000001a03037211 */ /* 0x000fc400078f08ff */
[----:B------:R-:W-:Y:S02]  /*c3e0*/  LOP3.LUT R25, R25, 0xfffffff8, RZ, 0xc0, !PT ;  /* 0xfffffff819197812 */ /* 0x000fe400078ec0ff */
[----:B------:R-:W-:Y:S02]  /*c3f0*/  LEA.HI R13, R13, R66, RZ, 0x5 ;  /* 0x000000420d0d7211 */ /* 0x000fe400078f28ff */
[----:B------:R-:W-:Y:S01]  /*c400*/  LOP3.LUT R3, R3, 0x3fffffe, RZ, 0xc0, !PT ;  /* 0x03fffffe03037812 */ /* 0x000fe200078ec0ff */
[----:B------:R-:W-:Y:S01]  /*c410*/  IMAD.IADD R4, R4, 0x1, -R25 ;  /* 0x0000000104047824 */ /* 0x000fe200078e0a19 */
[----:B------:R-:W-:Y:S02]  /*c420*/  SHF.R.S32.HI R13, RZ, 0x5, R13 ;  /* 0x00000005ff0d7819 */ /* 0x000fe4000001140d */
[----:B------:R-:W-:Y:S01]  /*c430*/  LEA.HI R7, R30, R30, RZ, 0x1 ;  /* 0x0000001e1e077211 */ /* 0x000fe200078f08ff */
[----:B------:R-:W-:Y:S01]  /*c440*/  IMAD.IADD R3, R26, 0x1, -R3 ;  /* 0x000000011a037824 */ /* 0x000fe200078e0a03 */
[----:B------:R-:W-:Y:S01]  /*c450*/  SEL R92, R68, R69, P0 ;  /* 0x00000045445c7207 */ /* 0x000fe20000000000 */
[----:B------:R-:W-:Y:S01]  /*c460*/  IMAD R4, R13, 0x10, R4 ;  /* 0x000000100d047824 */ /* 0x000fe200078e0204 */
[----:B------:R-:W-:-:S02]  /*c470*/  SEL R99, R69, R68, P0 ;  /* 0x0000004445637207 */ /* 0x000fc40000000000 */
[----:B------:R-:W-:Y:S01]  /*c480*/  SEL R68, R72, R73, P0 ;  /* 0x0000004948447207 */ /* 0x000fe20000000000 */
[----:B------:R-:W-:Y:S01]  /*c490*/  IMAD R3, R3, 0x40, R4 ;  /* 0x0000004003037824 */ /* 0x000fe200078e0204 */
[----:B------:R-:W-:Y:S02]  /*c4a0*/  SEL R69, R73, R72, P0 ;  /* 0x0000004849457207 */ /* 0x000fe40000000000 */
[----:B------:R-:W-:Y:S02]  /*c4b0*/  SEL R72, R84, R85, P0 ;  /* 0x0000005554487207 */ /* 0x000fe40000000000 */
[----:B------:R-:W-:Y:S02]  /*c4c0*/  SEL R93, R85, R84, P0 ;  /* 0x00000054555d7207 */ /* 0x000fe40000000000 */
[----:B------:R-:W-:Y:S02]  /*c4d0*/  LOP3.LUT R7, R7, 0x1ffffffe, RZ, 0xc0, !PT ;  /* 0x1ffffffe07077812 */ /* 0x000fe400078ec0ff */
[----:B------:R-:W-:-:S02]  /*c4e0*/  SEL R18, R38, R39, P0 ;  /* 0x0000002726127207 */ /* 0x000fc40000000000 */
[----:B------:R-:W-:Y:S01]  /*c4f0*/  SEL R85, R39, R38, P0 ;  /* 0x0000002627557207 */ /* 0x000fe20000000000 */
[----:B------:R-:W-:Y:S01]  /*c500*/  IMAD.IADD R30, R30, 0x1, -R7 ;  /* 0x000000011e1e7824 */ /* 0x000fe200078e0a07 */
[----:B--2---:R-:W-:Y:S02]  /*c510*/  SEL R16, R82, R83, P0 ;  /* 0x0000005352107207 */ /* 0x004fe40000000000 */
[----:B------:R-:W-:Y:S01]  /*c520*/  SEL R39, R83, R82, P0 ;  /* 0x0000005253277207 */ /* 0x000fe20000000000 */
[----:B------:R-:W-:Y:S01]  /*c530*/  IMAD R4, R30, 0x8, R3 ;  /* 0x000000081e047824 */ /* 0x000fe200078e0203 */
[----:B------:R-:W2:Y:S01]  /*c540*/  LDC R82, c[0x0][0xbe8] ;  /* 0x0002fa00ff527b82 */ /* 0x000ea20000000800 */
[----:B------:R-:W-:Y:S02]  /*c550*/  SEL R8, R86, R87, P0 ;  /* 0x0000005756087207 */ /* 0x000fe40000000000 */
[----:B------:R-:W-:Y:S02]  /*c560*/  SEL R90, R64, R65, P0 ;  /* 0x00000041405a7207 */ /* 0x000fe40000000000 */
[----:B------:R-:W-:-:S02]  /*c570*/  SEL R97, R65, R64, P0 ;  /* 0x0000004041617207 */ /* 0x000fc40000000000 */
[----:B------:R-:W-:Y:S02]  /*c580*/  SEL R87, R87, R86, P0 ;  /* 0x0000005657577207 */ /* 0x000fe40000000000 */
[----:B------:R-:W-:Y:S02]  /*c590*/  SEL R64, R42, R43, P0 ;  /* 0x0000002b2a407207 */ /* 0x000fe40000000000 */
[----:B------:R-:W-:Y:S02]  /*c5a0*/  SEL R11, R43, R42, P0 ;  /* 0x0000002a2b0b7207 */ /* 0x000fe40000000000 */
[----:B------:R-:W-:Y:S02]  /*c5b0*/  SEL R38, R70, R71, P0 ;  /* 0x0000004746267207 */ /* 0x000fe40000000000 */
[----:B------:R-:W-:Y:S01]  /*c5c0*/  SEL R43, R71, R70, P0 ;  /* 0x00000046472b7207 */ /* 0x000fe20000000000 */
[C---:B-1----:R-:W-:Y:S01]  /*c5d0*/  IMAD R70, R75.reuse, 0x80, R3 ;  /* 0x000000804b467824 */ /* 0x042fe200078e0203 */
[----:B------:R-:W-:Y:S01]  /*c5e0*/  SEL R10, R54, R55, P0 ;  /* 0x00000037360a7207 */ /* 0x000fe20000000000 */
[----:B------:R-:W-:Y:S01]  /*c5f0*/  IMAD R75, R75, 0x80, R4 ;  /* 0x000000804b4b7824 */ /* 0x000fe200078e0204 */
[----:B------:R-:W-:-:S02]  /*c600*/  SEL R14, R32, R33, P0 ;  /* 0x00000021200e7207 */ /* 0x000fc40000000000 */
[----:B------:R-:W-:Y:S01]  /*c610*/  SEL R15, R33, R32, P0 ;  /* 0x00000020210f7207 */ /* 0x000fe20000000000 */
[----:B------:R-:W-:Y:S01]  /*c620*/  IMAD.U32 R32, RZ, RZ, UR4 ;  /* 0x00000004ff207e24 */ /* 0x000fe2000f8e00ff */
[----:B------:R-:W-:Y:S01]  /*c630*/  SEL R61, R55, R54, P0 ;  /* 0x00000036373d7207 */ /* 0x000fe20000000000 */
[----:B------:R-:W1:Y:S01]  /*c640*/  S2UR UR4, SR_CTAID.Y ;  /* 0x00000000000479c3 */ /* 0x000e620000002600 */
[----:B------:R-:W-:Y:S01]  /*c650*/  SEL R94, R56, R57, P0 ;  /* 0x00000039385e7207 */ /* 0x000fe20000000000 */
[----:B------:R-:W-:Y:S01]  /*c660*/  IMAD.U32 R33, RZ, RZ, UR5 ;  /* 0x00000005ff217e24 */ /* 0x000fe2000f8e00ff */
[----:B------:R-:W-:Y:S01]  /*c670*/  SEL R101, R57, R56, P0 ;  /* 0x0000003839657207 */ /* 0x000fe20000000000 */
[----:B------:R-:W-:Y:S01]  /*c680*/  IMAD.U32 R33, RZ, RZ, UR9 ;  /* 0x00000009ff217e24 */ /* 0x000fe2000f8e00ff */
[----:B------:R-:W-:Y:S02]  /*c690*/  LOP3.LUT R19, R19, 0x7ffffffc, RZ, 0xc0, !PT ;  /* 0x7ffffffc13137812 */ /* 0x000fe400078ec0ff */
[----:B------:R-:W-:-:S02]  /*c6a0*/  SEL R100, R44, R45, P0 ;  /* 0x0000002d2c647207 */ /* 0x000fc40000000000 */
[----:B------:R-:W-:Y:S01]  /*c6b0*/  SEL R107, R45, R44, P0 ;  /* 0x0000002c2d6b7207 */ /* 0x000fe20000000000 */
[----:B------:R-:W-:Y:S01]  /*c6c0*/  IMAD.U32 R45, RZ, RZ, UR7 ;  /* 0x00000007ff2d7e24 */ /* 0x000fe2000f8e00ff */
[----:B------:R-:W-:Y:S01]  /*c6d0*/  SEL R98, R52, R53, P0 ;  /* 0x0000003534627207 */ /* 0x000fe20000000000 */
[----:B------:R-:W-:Y:S01]  /*c6e0*/  IMAD.U32 R44, RZ, RZ, UR6 ;  /* 0x00000006ff2c7e24 */ /* 0x000fe2000f8e00ff */
[----:B------:R-:W-:Y:S01]  /*c6f0*/  SEL R105, R53, R52, P0 ;  /* 0x0000003435697207 */ /* 0x000fe20000000000 */
[----:B------:R-:W-:Y:S01]  /*c700*/  IMAD.U32 R45, RZ, RZ, UR8 ;  /* 0x00000008ff2d7e24 */ /* 0x000fe2000f8e00ff */
[C---:B------:R-:W-:Y:S01]  /*c710*/  LOP3.LUT P1, RZ, R66.reuse, 0x3, RZ, 0xc0, !PT ;  /* 0x0000000342ff7812 */ /* 0x040fe2000782c0ff */
[----:B------:R-:W-:Y:S01]  /*c720*/  IMAD.IADD R66, R66, 0x1, -R19 ;  /* 0x0000000142427824 */ /* 0x000fe200078e0a13 */
[----:B------:R-:W-:Y:S01]  /*c730*/  SEL R88, R76, R77, P0 ;  /* 0x0000004d4c587207 */ /* 0x000fe20000000000 */
[----:B------:R-:W-:Y:S01]  /*c740*/  ULDC.64 UR6, c[0x0][0xb48] ;  /* 0x0002d20000067ab9 */ /* 0x000fe20000000a00 */
[----:B------:R-:W-:Y:S01]  /*c750*/  SEL R95, R77, R76, P0 ;  /* 0x0000004c4d5f7207 */ /* 0x000fe20000000000 */
[----:B------:R-:W-:Y:S01]  /*c760*/  ULDC.64 UR8, c[0x0][0xb28] ;  /* 0x0002ca0000087ab9 */ /* 0x000fe20000000a00 */
[----:B------:R-:W-:-:S02]  /*c770*/  SEL R52, R34, R35, P0 ;  /* 0x0000002322347207 */ /* 0x000fc40000000000 */
[----:B------:R-:W-:Y:S02]  /*c780*/  SEL R77, R35, R34, P0 ;  /* 0x00000022234d7207 */ /* 0x000fe40000000000 */
[----:B------:R-:W-:Y:S02]  /*c790*/  SEL R56, R50, R51, P0 ;  /* 0x0000003332387207 */ /* 0x000fe40000000000 */
[----:B------:R-:W-:Y:S02]  /*c7a0*/  SEL R65, R51, R50, P0 ;  /* 0x0000003233417207 */ /* 0x000fe40000000000 */
[----:B------:R-:W-:Y:S02]  /*c7b0*/  SEL R46, R58, R59, P0 ;  /* 0x0000003b3a2e7207 */ /* 0x000fe40000000000 */
[----:B------:R-:W-:Y:S02]  /*c7c0*/  SEL R57, R59, R58, P0 ;  /* 0x0000003a3b397207 */ /* 0x000fe40000000000 */
[----:B--2---:R-:W-:-:S02]  /*c7d0*/  ISETP.NE.AND P2, PT, R82, 0x1, PT ;  /* 0x000000015200780c */ /* 0x004fc40003f45270 */
[----:B------:R-:W-:Y:S02]  /*c7e0*/  SEL R42, R62, R63, P0 ;  /* 0x0000003f3e2a7207 */ /* 0x000fe40000000000 */
[----:B------:R-:W-:Y:S02]  /*c7f0*/  SEL R28, R78, R79, P0 ;  /* 0x0000004f4e1c7207 */ /* 0x000fe40000000000 */
[----:B------:R-:W-:Y:S02]  /*c800*/  SEL R55, R63, R62, P0 ;  /* 0x0000003e3f377207 */ /* 0x000fe40000000000 */
[----:B------:R-:W-:-:S05]  /*c810*/  SEL R37, R79, R78, P0 ;  /* 0x0000004e4f257207 */ /* 0x000fca0000000000 */
[----:B------:R-:W2:Y:S01]  /*c820*/  @P2 LDC R76, c[0x0][0xbec] ;  /* 0x0002fb00ff4c2b82 */ /* 0x000ea20000000800 */
[----:B---3--:R3:W-:Y:S04]  /*c830*/  SHFL.IDX PT, R49, R12, R5, 0x1c1f ;  /* 0x001c1f050c317589 */ /* 0x0087e800000e0000 */
[----:B------:R-:W-:Y:S04]  /*c840*/  SHFL.IDX PT, R3, R8, R5, 0x1c1f ;  /* 0x001c1f0508037589 */ /* 0x000fe800000e0000 */
[----:B------:R-:W-:Y:S01]  /*c850*/  SHFL.IDX PT, R6, R6, R5, 0x1c1f ;  /* 0x001c1f0506067589 */ /* 0x000fe200000e0000 */
[----:B---3--:R-:W-:-:S03]  /*c860*/  LOP3.LUT R12, R5, 0x2, RZ, 0x3c, !PT ;  /* 0x00000002050c7812 */ /* 0x008fc600078e3cff */
[----:B------:R-:W-:Y:S04]  /*c870*/  SHFL.IDX PT, R54, R10, R5, 0x1c1f ;  /* 0x001c1f050a367589 */ /* 0x000fe800000e0000 */
[----:B------:R3:W-:Y:S04]  /*c880*/  SHFL.IDX PT, R8, R87, R12, 0x1c1f ;  /* 0x001c1f0c57087589 */ /* 0x0007e800000e0000 */
[----:B------:R-:W-:Y:S04]  /*c890*/  SHFL.IDX PT, R9, R9, R12, 0x1c1f ;  /* 0x001c1f0c09097589 */ /* 0x000fe800000e0000 */
[----:B------:R-:W-:Y:S01]  /*c8a0*/  SHFL.IDX PT, R7, R104, R5, 0x1c1f ;  /* 0x001c1f0568077589 */ /* 0x000fe200000e0000 */
[----:B---3--:R-:W0:Y:S03]  /*c8b0*/  LDC.64 R86, c[0x0][0xb40] ;  /* 0x0002d000ff567b82 */ /* 0x008e260000000a00 */
[----:B------:R-:W-:Y:S04]  /*c8c0*/  SHFL.IDX PT, R10, R111, R12, 0x1c1f ;  /* 0x001c1f0c6f0a7589 */ /* 0x000fe800000e0000 */
[----:B------:R-:W-:Y:S04]  /*c8d0*/  SHFL.IDX PT, R14, R14, R5, 0x1c1f ;  /* 0x001c1f050e0e7589 */ /* 0x000fe800000e0000 */
[----:B------:R-:W-:Y:S04]  /*c8e0*/  SHFL.IDX PT, R15, R15, R12, 0x1c1f ;  /* 0x001c1f0c0f0f7589 */ /* 0x000fe800000e0000 */
[----:B------:R-:W-:Y:S04]  /*c8f0*/  SHFL.IDX PT, R22, R22, R5, 0x1c1f ;  /* 0x001c1f0516167589 */ /* 0x000fe800000e0000 */
[----:B------:R-:W-:Y:S04]  /*c900*/  SHFL.IDX PT, R53, R18, R5, 0x1c1f ;  /* 0x001c1f0512357589 */ /* 0x000fe800000e0000 */
[----:B------:R-:W-:Y:S01]  /*c910*/  SHFL.IDX PT, R23, R23, R12, 0x1c1f ;  /* 0x001c1f0c17177589 */ /* 0x000fe200000e0000 */
[----:B0-----:R-:W-:-:S03]  /*c920*/  IMAD.WIDE.U32 R44, R86, UR12, R44 ;  /* 0x0000000c562c7c25 */ /* 0x001fc6000f8e002c */
        /* <DEDUP_REMOVED lines=15> */
[----:B------:R5:W-:Y:S04]  /*ca20*/  SHFL.IDX PT, R51, R90, R5, 0x1c1f ;  /* 0x001c1f055a337589 */ /* 0x000be800000e0000 */
[----:B------:R-:W-:Y:S04]  /*ca30*/  SHFL.IDX PT, R58, R97, R12, 0x1c1f ;  /* 0x001c1f0c613a7589 */ /* 0x000fe800000e0000 */
[----:B------:R-:W-:Y:S01]  /*ca40*/  SHFL.IDX PT, R68, R68, R5, 0x1c1f ;  /* 0x001c1f0544447589 */ /* 0x000fe200000e0000 */
[----:B-----5:R-:W5:Y:S03]  /*ca50*/  @P2 LDC R90, c[0x0][0xbec] ;  /* 0x0002fb00ff5a2b82 */ /* 0x020f660000000800 */
[----:B------:R-:W-:Y:S04]  /*ca60*/  SHFL.IDX PT, R69, R69, R12, 0x1c1f ;  /* 0x001c1f0c45457589 */ /* 0x000fe800000e0000 */
[----:B------:R1:W-:Y:S04]  /*ca70*/  SHFL.IDX PT, R63, R88, R5, 0x1c1f ;  /* 0x001c1f05583f7589 */ /* 0x0003e800000e0000 */
[----:B------:R-:W-:Y:S04]  /*ca80*/  SHFL.IDX PT, R35, R92, R5, 0x1c1f ;  /* 0x001c1f055c237589 */ /* 0x000fe800000e0000 */
[----:B------:R-:W-:Y:S01]  /*ca90*/  SHFL.IDX PT, R50, R72, R5, 0x1c1f ;  /* 0x001c1f0548327589 */ /* 0x000fe200000e0000 */
[----:B-1----:R-:W1:Y:S03]  /*caa0*/  LDC R88, c[0x0][0xc50] ;  /* 0x00031400ff587b82 */ /* 0x002e660000000800 */
[----:B------:R-:W-:Y:S04]  /*cab0*/  SHFL.IDX PT, R48, R48, R5, 0x1c1f ;  /* 0x001c1f0530307589 */ /* 0x000fe800000e0000 */
[----:B------:R-:W-:Y:S01]  /*cac0*/  SHFL.IDX PT, R52, R52, R5, 0x1c1f ;  /* 0x001c1f0534347589 */ /* 0x000fe200000e0000 */
[----:B-----5:R-:W-:-:S03]  /*cad0*/  @P2 IMAD.HI.U32 R90, R75, R90, RZ ;  /* 0x0000005a4b5a2227 */ /* 0x020fc600078e00ff */
        /* <DEDUP_REMOVED lines=10> */
[----:B------:R-:W2:Y:S01]  /*cb80*/  SHFL.IDX PT, R62, R99, R12, 0x1c1f ;  /* 0x001c1f0c633e7589 */ /* 0x000ea200000e0000 */
[----:B0-----:R-:W-:-:S03]  /*cb90*/  SEL R28, R30, R31, P0 ;  /* 0x0000001f1e1c7207 */ /* 0x001fc60000000000 */
[----:B------:R-:W0:Y:S01]  /*cba0*/  SHFL.IDX PT, R72, R95, R12, 0x1c1f ;  /* 0x001c1f0c5f487589 */ /* 0x000e2200000e0000 */
[----:B------:R-:W-:Y:S02]  /*cbb0*/  SEL R30, R31, R30, P0 ;  /* 0x0000001e1f1e7207 */ /* 0x000fe40000000000 */
[----:B-----5:R-:W-:Y:S01]  /*cbc0*/  SEL R5, R3, R8, P0 ;  /* 0x0000000803057207 */ /* 0x020fe20000000000 */
[----:B------:R-:W-:Y:S01]  /*cbd0*/  SHFL.IDX PT, R79, R93, R12, 0x1c1f ;  /* 0x001c1f0c5d4f7589 */ /* 0x000fe200000e0000 */
[----:B------:R-:W-:Y:S02]  /*cbe0*/  SEL R3, R8, R3, P0 ;  /* 0x0000000308037207 */ /* 0x000fe40000000000 */
[----:B------:R-:W-:Y:S01]  /*cbf0*/  SEL R8, R6, R9, P0 ;  /* 0x0000000906087207 */ /* 0x000fe20000000000 */
[----:B------:R-:W5:Y:S01]  /*cc00*/  SHFL.IDX PT, R74, R91, R12, 0x1c1f ;  /* 0x001c1f0c5b4a7589 */ /* 0x000f6200000e0000 */
[----:B------:R-:W-:Y:S02]  /*cc10*/  SEL R6, R9, R6, P0 ;  /* 0x0000000609067207 */ /* 0x000fe40000000000 */
[----:B------:R-:W-:Y:S01]  /*cc20*/  SEL R9, R7, R10, P0 ;  /* 0x0000000a07097207 */ /* 0x000fe20000000000 */
[----:B------:R4:W-:Y:S01]  /*cc30*/  SHFL.IDX PT, R78, R89, R12, 0x1c1f ;  /* 0x001c1f0c594e7589 */ /* 0x0009e200000e0000 */
[----:B------:R-:W-:-:S02]  /*cc40*/  SEL R7, R10, R7, P0 ;  /* 0x000000070a077207 */ /* 0x000fc40000000000 */
[----:B------:R-:W-:Y:S01]  /*cc50*/  SEL R10, R14, R15, P0 ;  /* 0x0000000f0e0a7207 */ /* 0x000fe20000000000 */
[----:B------:R-:W5:Y:S01]  /*cc60*/  SHFL.IDX PT, R81, R81, R12, 0x1c1f ;  /* 0x001c1f0c51517589 */ /* 0x000f6200000e0000 */
[----:B------:R-:W-:Y:S02]  /*cc70*/  SEL R14, R15, R14, P0 ;  /* 0x0000000e0f0e7207 */ /* 0x000fe40000000000 */
[----:B------:R-:W-:Y:S01]  /*cc80*/  SEL R15, R18, R13, P0 ;  /* 0x0000000d120f7207 */ /* 0x000fe20000000000 */
[----:B------:R1:W5:Y:S01]  /*cc90*/  SHFL.IDX PT, R83, R77, R12, 0x1c1f ;  /* 0x001c1f0c4d537589 */ /* 0x00036200000e0000 */
[----:B---3--:R-:W-:Y:S01]  /*cca0*/  SEL R31, R34, R27, P0 ;  /* 0x0000001b221f7207 */ /* 0x008fe20000000000 */
[----:B----4-:R-:W3:Y:S02]  /*ccb0*/  @P2 LDC R89, c[0x0][0xbf0] ;  /* 0x0002fc00ff592b82 */ /* 0x010ee40000000800 */
[----:B------:R4:W-:Y:S04]  /*ccc0*/  SHFL.IDX PT, R67, R29, R12, 0x1c1f ;  /* 0x001c1f0c1d437589 */ /* 0x0009e800000e0000 */
[----:B------:R0:W-:Y:S02]  /*ccd0*/  SHFL.IDX PT, R71, R11, R12, 0x1c1f ;  /* 0x001c1f0c0b477589 */ /* 0x0001e400000e0000 */
[----:B-1----:R-:W1:Y:S02]  /*cce0*/  @P2 LDC R77, c[0x0][0xbf0] ;  /* 0x0002fc00ff4d2b82 */ /* 0x002e640000000800 */
[----:B------:R-:W-:Y:S01]  /*ccf0*/  SHFL.IDX PT, R61, R61, R12, 0x1c1f ;  /* 0x001c1f0c3d3d7589 */ /* 0x000fe200000e0000 */
[----:B----4-:R-:W-:Y:S01]  /*cd00*/  SEL R29, R27, R34, P0 ;  /* 0x000000221b1d7207 */ /* 0x010fe20000000000 */
[----:B------:R-:W-:-:S02]  /*cd10*/  IMAD R34, R84, UR13, RZ ;  /* 0x0000000d54227c24 */ /* 0x000fc4000f8e02ff */
[----:B------:R-:W-:Y:S01]  /*cd20*/  SHFL.IDX PT, R65, R65, R12, 0x1c1f ;  /* 0x001c1f0c41417589 */ /* 0x000fe200000e0000 */
[----:B--2---:R-:W-:Y:S02]  /*cd30*/  SEL R27, R62, R35, P0 ;  /* 0x000000233e1b7207 */ /* 0x004fe40000000000 */
[----:B0-----:R-:W-:Y:S01]  /*cd40*/  SEL R11, R13, R18, P0 ;  /* 0x000000120d0b7207 */ /* 0x001fe20000000000 */
[----:B------:R-:W-:Y:S01]  /*cd50*/  SHFL.IDX PT, R55, R55, R12, 0x1c1f ;  /* 0x001c1f0c37377589 */ /* 0x000fe200000e0000 */
[----:B------:R-:W-:Y:S02]  /*cd60*/  SEL R13, R19, R20, P0 ;  /* 0x00000014130d7207 */ /* 0x000fe40000000000 */
[----:B------:R-:W-:Y:S01]  /*cd70*/  SEL R18, R51, R58, P0 ;  /* 0x0000003a33127207 */ /* 0x000fe20000000000 */
[----:B------:R-:W-:Y:S04]  /*cd80*/  SHFL.IDX PT, R57, R57, R12, 0x1c1f ;  /* 0x001c1f0c39397589 */ /* 0x000fe800000e0000 */
[----:B------:R-:W-:Y:S04]  /*cd90*/  SHFL.IDX PT, R43, R43, R12, 0x1c1f ;  /* 0x001c1f0c2b2b7589 */ /* 0x000fe800000e0000 */
        /* <DEDUP_REMOVED lines=17> */
[----:B------:R-:W-:Y:S01]  /*ceb0*/  IMAD R69, RZ, RZ, -UR59 ;  /* 0x8000003bff457e24 */ /* 0x000fe2000f8e02ff */
[----:B------:R-:W-:Y:S01]  /*cec0*/  SEL R33, R63, R72, P0 ;  /* 0x000000483f217207 */ /* 0x000fe20000000000 */
[----:B------:R-:W-:Y:S01]  /*ced0*/  IMAD R68, R86, UR13, RZ ;  /* 0x0000000d56447c24 */ /* 0x000fe2000f8e02ff */
[----:B------:R-:W-:Y:S01]  /*cee0*/  SEL R35, R72, R63, P0 ;  /* 0x0000003f48237207 */ /* 0x000fe20000000000 */
[----:B------:R-:W-:Y:S01]  /*cef0*/  IMAD R85, R88, R69, UR4 ;  /* 0x0000000458557e24 */ /* 0x000fe2000f8e0245 */
[----:B------:R-:W-:Y:S01]  /*cf00*/  ULDC.64 UR4, c[0x0][0xbe0] ;  /* 0x0002f80000047ab9 */ /* 0x000fe20000000a00 */
[----:B------:R-:W-:-:S02]  /*cf10*/  IMAD R63, R87, UR12, R68 ;  /* 0x0000000c573f7c24 */ /* 0x000fc4000f8e0244 */
[----:B------:R-:W-:Y:S01]  /*cf20*/  @P2 IMAD.HI.U32 R62, R75, R76, RZ ;  /* 0x0000004c4b3e2227 */ /* 0x000fe200078e00ff */
[----:B------:R-:W-:-:S03]  /*cf30*/  SHF.R.S32.HI R72, RZ, 0x1f, R85 ;  /* 0x0000001fff487819 */ /* 0x000fc60000011455 */
[----:B------:R-:W-:Y:S02]  /*cf40*/  IMAD.IADD R63, R45, 0x1, R63 ;  /* 0x000000012d3f7824 */ /* 0x000fe400078e023f */
[----:B------:R-:W-:Y:S02]  /*cf50*/  IMAD R45, R72, UR4, RZ ;  /* 0x00000004482d7c24 */ /* 0x000fe4000f8e02ff */
[----:B------:R-:W-:Y:S02]  /*cf60*/  IMAD.IADD R59, R59, 0x1, R51 ;  /* 0x000000013b3b7824 */ /* 0x000fe400078e0233 */
[----:B------:R-:W-:Y:S01]  /*cf70*/  IMAD.MOV.U32 R51, RZ, RZ, R75 ;  /* 0x000000ffff337224 */ /* 0x000fe200078e004b */
[----:B-1----:R-:W-:Y:S01]  /*cf80*/  @P2 SHF.R.U32.HI R51, RZ, R77, R62 ;  /* 0x0000004dff332219 */ /* 0x002fe2000001163e */
[----:B------:R-:W-:Y:S02]  /*cf90*/  IMAD.MOV.U32 R62, RZ, RZ, R44 ;  /* 0x000000ffff3e7224 */ /* 0x000fe400078e002c */
[----:B------:R-:W-:-:S02]  /*cfa0*/  IMAD R68, R85, UR5, R45 ;  /* 0x0000000555447c24 */ /* 0x000fc4000f8e022d */
[----:B------:R-:W-:Y:S01]  /*cfb0*/  IMAD.MOV.U32 R69, RZ, RZ, R75 ;  /* 0x000000ffff457224 */ /* 0x000fe200078e004b */
[----:B---3--:R-:W-:Y:S01]  /*cfc0*/  @P2 SHF.R.U32.HI R69, RZ, R89, R90 ;  /* 0x00000059ff452219 */ /* 0x008fe2000001165a */
        /* <DEDUP_REMOVED lines=19> */
[----:B------:R-:W0:Y:S01]  /*d100*/  S2UR UR5, SR_CgaCtaId ;  /* 0x00000000000579c3 */ /* 0x000e220000008800 */
        /* <DEDUP_REMOVED lines=9> */
[----:B-----5:R-:W-:Y:S01]  /*d1a0*/  SEL R62, R74, R73, P0 ;  /* 0x000000494a3e7207 */ /* 0x020fe20000000000 */
[----:B------:R-:W-:Y:S01]  /*d1b0*/  IMAD.WIDE.U32 R68, R63, UR8, R58 ;  /* 0x000000083f447c25 */ /* 0x000fe2000f8e003a */
[----:B------:R-:W-:Y:S01]  /*d1c0*/  SEL R58, R73, R74, P0 ;  /* 0x0000004a493a7207 */ /* 0x000fe20000000000 */
[----:B------:R-:W-:Y:S01]  /*d1d0*/  ULDC.64 UR8, c[0x0][0xb00] ;  /* 0x0002c00000087ab9 */ /* 0x000fe20000000a00 */
[C---:B------:R-:W-:Y:S01]  /*d1e0*/  LEA R73, P2, R44.reuse, UR6, 0x2 ;  /* 0x000000062c497c11 */ /* 0x040fe2000f8410ff */
[----:B------:R-:W-:Y:S01]  /*d1f0*/  IMAD.IADD R51, R45, 0x1, R75 ;  /* 0x000000012d337824 */ /* 0x000fe200078e024b */
[----:B------:R-:W-:Y:S01]  /*d200*/  ULDC UR6, c[0x0][0xa88] ;  /* 0x0002a20000067ab9 */ /* 0x000fe20000000800 */
[----:B------:R-:W-:Y:S01]  /*d210*/  IMAD.IADD R45, R69, 0x1, R77 ;  /* 0x00000001452d7824 */ /* 0x000fe200078e024d */
[----:B0-----:R-:W-:Y:S01]  /*d220*/  ULEA UR4, UR5, UR4, 0x18 ;  /* 0x0000000405047291 */ /* 0x001fe2000f8ec03f */
        /* <DEDUP_REMOVED lines=8> */
[----:B------:R-:W1:Y:S01]  /*d2b0*/  SHFL.IDX PT, R75, R51, RZ, 0x1c1f ;  /* 0x001c1fff334b7589 */ /* 0x000e6200000e0000 */
[----:B------:R-:W-:-:S02]  /*d2c0*/  ISETP.GE.OR P2, PT, R70, R85, P1 ;  /* 0x000000554600720c */ /* 0x000fc40000f46670 */
[-C--:B------:R-:W-:Y:S01]  /*d2d0*/  ISETP.GE.OR P1, PT, R72, R85.reuse, P1 ;  /* 0x000000554800720c */ /* 0x080fe20000f26670 */
[----:B------:R2:W3:Y:S01]  /*d2e0*/  SHFL.IDX PT, R77, R51, 0x1, 0x1c1f ;  /* 0x003c1f00334d7f89 */ /* 0x0004e200000e0000 */
[----:B------:R-:W-:Y:S01]  /*d2f0*/  LEA.HI.X R86, R68, UR9, R45, 0x2, P3 ;  /* 0x0000000944567c11 */ /* 0x000fe200098f142d */
[----:B0-----:R-:W-:Y:S01]  /*d300*/  IMAD.SHL.U32 R73, R66, 0x2, RZ ;  /* 0x0000000242497824 */ /* 0x001fe200078e00ff */
[----:B------:R-:W-:Y:S01]  /*d310*/  ISETP.GE.AND P3, PT, R70, R85, PT ;  /* 0x000000554600720c */ /* 0x000fe20003f66270 */
[----:B------:R-:W-:Y:S01]  /*d320*/  SYNCS.ARRIVE.TRANS64.RED.A1T0 RZ, [UR4], RZ ;  /* 0x000000ffffff79a7 */ /* 0x000fe20008100404 */
[----:B------:R0:W4:Y:S01]  /*d330*/  SHFL.IDX PT, R68, R84, RZ, 0x1c1f ;  /* 0x001c1fff54447589 */ /* 0x00012200000e0000 */
[----:B------:R-:W-:Y:S02]  /*d340*/  SEL R59, R50, R79, P0 ;  /* 0x0000004f323b7207 */ /* 0x000fe40000000000 */
[----:B------:R-:W-:Y:S01]  /*d350*/  SEL R63, R79, R50, P0 ;  /* 0x000000324f3f7207 */ /* 0x000fe20000000000 */
[----:B------:R0:W0:Y:S01]  /*d360*/  SHFL.IDX PT, R69, R86, RZ, 0x1c1f ;  /* 0x001c1fff56457589 */ /* 0x00002200000e0000 */
[----:B------:R-:W-:-:S02]  /*d370*/  SEL R44, R48, R81, P0 ;  /* 0x00000051302c7207 */ /* 0x000fc40000000000 */
[----:B------:R-:W-:Y:S02]  /*d380*/  SEL R45, R49, R78, P0 ;  /* 0x0000004e312d7207 */ /* 0x000fe40000000000 */
[----:B------:R-:W-:Y:S02]  /*d390*/  SEL R50, R52, R83, P0 ;  /* 0x0000005334327207 */ /* 0x000fe40000000000 */
[----:B--2---:R-:W-:Y:S02]  /*d3a0*/  SEL R51, R53, R80, P0 ;  /* 0x0000005035337207 */ /* 0x004fe40000000000 */
[----:B------:R-:W-:Y:S01]  /*d3b0*/  SEL R48, R81, R48, P0 ;  /* 0x0000003051307207 */ /* 0x000fe20000000000 */
[----:B-1----:R1:W-:Y:S01]  /*d3c0*/  @!P2 ST.E desc[UR36][R74.64], R0 ;  /* 0x000000004a00a985 */ /* 0x0023e2000c101924 */
[----:B------:R-:W-:Y:S02]  /*d3d0*/  SEL R49, R78, R49, P0 ;  /* 0x000000314e317207 */ /* 0x000fe40000000000 */
[----:B------:R-:W-:Y:S01]  /*d3e0*/  SEL R52, R83, R52, P0 ;  /* 0x0000003453347207 */ /* 0x000fe20000000000 */
[----:B---3--:R1:W-:Y:S01]  /*d3f0*/  @!P1 ST.E desc[UR36][R76.64], R2 ;  /* 0x000000024c009985 */ /* 0x0083e2000c101924 */
        /* <DEDUP_REMOVED lines=13> */
[C-C-:B0---4-:R-:W-:Y:S02]  /*d4d0*/  @!P2 IMAD.WIDE R74, R73.reuse, 0x4, R68.reuse ;  /* 0x00000004494aa825 */ /* 0x151fe400078e0244 */
        /* <DEDUP_REMOVED lines=12> */
[----:B------:R-:W-:Y:S01]  /*d5a0*/  @!P4 IMAD.WIDE R78, R79, 0x4, R68 ;  /* 0x000000044f4ec825 */ /* 0x000fe200078e0244 */
[----:B------:R-:W-:Y:S02]  /*d5b0*/  ISETP.GE.AND P3, PT, R0, UR4, PT ;  /* 0x0000000400007c0c */ /* 0x000fe4000bf66270 */
[----:B0-----:R-:W-:Y:S01]  /*d5c0*/  @!P1 LOP3.LUT R9, R70, 0xfffffffe, RZ, 0xc0, !PT ;  /* 0xfffffffe46099812 */ /* 0x001fe200078ec0ff */
[C---:B------:R-:W-:Y:S01]  /*d5d0*/  VIADD R74, R73.reuse, 0x40 ;  /* 0x00000040494a7836 */ /* 0x040fe20000000000 */
[----:B------:R-:W-:Y:S01]  /*d5e0*/  ISETP.GE.AND P6, PT, R66, UR4, PT ;  /* 0x0000000442007c0c */ /* 0x000fe2000bfc6270 */
[----:B------:R-:W-:Y:S01]  /*d5f0*/  VIADD R70, R73, 0x48 ;  /* 0x0000004849467836 */ /* 0x000fe20000000000 */
[----:B------:R0:W-:Y:S01]  /*d600*/  @!P4 ST.E.64 desc[UR36][R78.64], R10 ;  /* 0x0000000a4e00c985 */ /* 0x0001e2000c101b24 */
[----:B------:R-:W-:-:S02]  /*d610*/  @!P2 LEA.HI R80, R80, R80, RZ, 0x1 ;  /* 0x000000505050a211 */ /* 0x000fc400078f08ff */
[----:B------:R-:W-:Y:S01]  /*d620*/  ISETP.GE.AND P4, PT, R74, UR4, PT ;  /* 0x000000044a007c0c */ /* 0x000fe2000bf86270 */
[--C-:B-1----:R-:W-:Y:S01]  /*d630*/  @!P1 IMAD.WIDE R6, R9, 0x4, R68.reuse ;  /* 0x0000000409069825 */ /* 0x102fe200078e0244 */
[----:B------:R-:W-:Y:S02]  /*d640*/  @!P2 LOP3.LUT R9, R80, 0xfffffffe, RZ, 0xc0, !PT ;  /* 0xfffffffe5009a812 */ /* 0x000fe400078ec0ff */
[----:B------:R-:W-:Y:S02]  /*d650*/  @!P3 LEA.HI R0, R0, R0, RZ, 0x1 ;  /* 0x000000000000b211 */ /* 0x000fe400078f08ff */
[----:B------:R1:W-:Y:S01]  /*d660*/  @!P1 ST.E.64 desc[UR36][R6.64], R14 ;  /* 0x0000000e06009985 */ /* 0x0003e2000c101b24 */
[----:B------:R-:W-:Y:S01]  /*d670*/  ISETP.GE.AND P1, PT, R70, UR4, PT ;  /* 0x0000000446007c0c */ /* 0x000fe2000bf26270 */
[--C-:B------:R-:W-:Y:S01]  /*d680*/  @!P2 IMAD.WIDE R8, R9, 0x4, R68.reuse ;  /* 0x000000040908a825 */ /* 0x100fe200078e0244 */
[----:B------:R-:W-:Y:S02]  /*d690*/  @!P6 LEA.HI R66, R66, R66, RZ, 0x1 ;  /* 0x000000424242e211 */ /* 0x000fe400078f08ff */
[----:B0-----:R-:W-:Y:S01]  /*d6a0*/  @!P3 LOP3.LUT R11, R0, 0xfffffffe, RZ, 0xc0, !PT ;  /* 0xfffffffe000bb812 */ /* 0x001fe200078ec0ff */
[----:B------:R-:W-:Y:S01]  /*d6b0*/  VIADD R0, R73, 0x50 ;  /* 0x0000005049007836 */ /* 0x000fe20000000000 */
[----:B------:R-:W-:Y:S01]  /*d6c0*/  @!P6 LOP3.LUT R75, R66, 0xfffffffe, RZ, 0xc0, !PT ;  /* 0xfffffffe424be812 */ /* 0x000fe200078ec0ff */
[----:B------:R0:W-:Y:S01]  /*d6d0*/  @!P2 ST.E.64 desc[UR36][R8.64], R12 ;  /* 0x0000000c0800a985 */ /* 0x0001e2000c101b24 */
[----:B------:R-:W-:Y:S01]  /*d6e0*/  @!P4 LEA.HI R74, R74, R74, RZ, 0x1 ;  /* 0x0000004a4a4ac211 */ /* 0x000fe200078f08ff */
[----:B------:R-:W-:-:S04]  /*d6f0*/  @!P3 IMAD.WIDE R10, R11, 0x4, R68 ;  /* 0x000000040b0ab825 */ /* 0x000fc800078e0244 */
[----:B------:R-:W-:Y:S01]  /*d700*/  @!P1 LEA.HI R70, R70, R70, RZ, 0x1 ;  /* 0x0000004646469211 */ /* 0x000fe200078f08ff */
[----:B-1----:R-:W-:Y:S01]  /*d710*/  @!P6 IMAD.WIDE R6, R75, 0x4, R68 ;  /* 0x000000044b06e825 */ /* 0x002fe200078e0244 */
[----:B------:R-:W-:Y:S01]  /*d720*/  @!P5 LOP3.LUT R15, R81, 0xfffffffe, RZ, 0xc0, !PT ;  /* 0xfffffffe510fd812 */ /* 0x000fe200078ec0ff */
[----:B------:R1:W-:Y:S01]  /*d730*/  @!P3 ST.E.64 desc[UR36][R10.64], R22 ;  /* 0x000000160a00b985 */ /* 0x0003e2000c101b24 */
[----:B------:R-:W-:-:S03]  /*d740*/  @!P4 LOP3.LUT R75, R74, 0xfffffffe, RZ, 0xc0, !PT ;  /* 0xfffffffe4a4bc812 */ /* 0x000fc600078ec0ff */
[--C-:B------:R-:W-:Y:S01]  /*d750*/  @!P5 IMAD.WIDE R14, R15, 0x4, R68.reuse ;  /* 0x000000040f0ed825 */ /* 0x100fe200078e0244 */
[----:B0-----:R-:W-:Y:S01]  /*d760*/  @!P1 LOP3.LUT R13, R70, 0xfffffffe, RZ, 0xc0, !PT ;  /* 0xfffffffe460d9812 */ /* 0x001fe200078ec0ff */
[----:B------:R0:W-:Y:S02]  /*d770*/  @!P6 ST.E.64 desc[UR36][R6.64], R20 ;  /* 0x000000140600e985 */ /* 0x0001e4000c101b24 */
[--C-:B------:R-:W-:Y:S02]  /*d780*/  @!P4 IMAD.WIDE R8, R75, 0x4, R68.reuse ;  /* 0x000000044b08c825 */ /* 0x100fe400078e0244 */
[----:B------:R-:W-:Y:S02]  /*d790*/  @!P5 ST.E.64 desc[UR36][R14.64], R24 ;  /* 0x000000180e00d985 */ /* 0x000fe4000c101b24 */
[----:B------:R-:W-:Y:S02]  /*d7a0*/  VIADD R12, R73, 0x58 ;  /* 0x00000058490c7836 */ /* 0x000fe40000000000 */
[----:B-1----:R-:W-:Y:S01]  /*d7b0*/  @!P1 IMAD.WIDE R10, R13, 0x4, R68 ;  /* 0x000000040d0a9825 */ /* 0x002fe200078e0244 */
[----:B------:R1:W-:Y:S02]  /*d7c0*/  @!P4 ST.E.64 desc[UR36][R8.64], R28 ;  /* 0x0000001c0800c985 */ /* 0x0003e4000c101b24 */
[----:B------:R-:W-:Y:S01]  /*d7d0*/  ISETP.GE.AND P2, PT, R12, UR4, PT ;  /* 0x000000040c007c0c */ /* 0x000fe2000bf46270 */
[C---:B------:R-:W-:Y:S01]  /*d7e0*/  VIADD R13, R73.reuse, 0x60 ;  /* 0x00000060490d7836 */ /* 0x040fe20000000000 */
[----:B------:R2:W-:Y:S01]  /*d7f0*/  @!P1 ST.E.64 desc[UR36][R10.64], R30 ;  /* 0x0000001e0a009985 */ /* 0x0005e2000c101b24 */
[C---:B------:R-:W-:Y:S01]  /*d800*/  VIADD R22, R73.reuse, 0x68 ;  /* 0x0000006849167836 */ /* 0x040fe20000000000 */
[----:B------:R-:W-:Y:S01]  /*d810*/  ISETP.GE.AND P1, PT, R0, UR4, PT ;  /* 0x0000000400007c0c */ /* 0x000fe2000bf26270 */
[----:B0-----:R-:W-:Y:S01]  /*d820*/  VIADD R7, R73, 0x78 ;  /* 0x0000007849077836 */ /* 0x001fe20000000000 */
        /* <DEDUP_REMOVED lines=9> */
[----:B-1----:R-:W-:Y:S02]  /*d8c0*/  @!P6 LEA.HI R8, R7, R7, RZ, 0x1 ;  /* 0x000000070708e211 */ /* 0x002fe400078f08ff */
[----:B------:R-:W-:Y:S02]  /*d8d0*/  @!P5 LEA.HI R6, R6, R6, RZ, 0x1 ;  /* 0x000000060606d211 */ /* 0x000fe400078f08ff */
[----:B------:R-:W-:-:S02]  /*d8e0*/  @!P1 LOP3.LUT R7, R0, 0xfffffffe, RZ, 0xc0, !PT ;  /* 0xfffffffe00079812 */ /* 0x000fc400078ec0ff */
[----:B------:R-:W-:Y:S02]  /*d8f0*/  @!P2 LOP3.LUT R9, R12, 0xfffffffe, RZ, 0xc0, !PT ;  /* 0xfffffffe0c09a812 */ /* 0x000fe400078ec0ff */
[----:B--2---:R-:W-:Y:S02]  /*d900*/  @!P3 LOP3.LUT R11, R13, 0xfffffffe, RZ, 0xc0, !PT ;  /* 0xfffffffe0d0bb812 */ /* 0x004fe400078ec0ff */
        /* <DEDUP_REMOVED lines=15> */
.L_x_2276:
[----:B------:R-:W-:Y:S05]  /*da00*/  BSYNC B0 ;  /* 0x0000000000007941 */ /* 0x000fea0003800000 */
.L_x_2275:
[----:B------:R-:W-:Y:S01]  /*da10*/  ISETP.GE.AND P1, PT, R72, R85, PT ;  /* 0x000000554800720c */ /* 0x000fe20003f26270 */
[----:B--2---:R2:W3:Y:S01]  /*da20*/  SHFL.IDX PT, R35, R86, 0x1, 0x1c1f ;  /* 0x003c1f0056237f89 */ /* 0x0044e200000e0000 */
        /* <DEDUP_REMOVED lines=22> */
[----:B-1----:R-:W-:Y:S01]  /*db90*/  SEL R2, R39, R16, P0 ;  /* 0x0000001027027207 */ /* 0x002fe20000000000 */
[----:B0-23--:R-:W-:Y:S06]  /*dba0*/  @P1 BRA `(.L_x_2235) ;  /* 0x0000005400701947 */ /* 0x00dfec0003800000 */
[C---:B------:R-:W-:Y:S01]  /*dbb0*/  VIADD R0, R73.reuse, 0x8 ;  /* 0x0000000849007836 */ /* 0x040fe20000000000 */
[----:B------:R-:W-:Y:S01]  /*dbc0*/  ULDC UR4, c[0x0][0xac8] ;  /* 0x0002b20000047ab9 */ /* 0x000fe20000000800 */
[C---:B------:R-:W-:Y:S01]  /*dbd0*/  VIADD R11, R73.reuse, 0x18 ;  /* 0x00000018490b7836 */ /* 0x040fe20000000000 */
[C---:B------:R-:W-:Y:S01]  /*dbe0*/  ISETP.GE.AND P0, PT, R73.reuse, UR4, PT ;  /* 0x0000000449007c0c */ /* 0x040fe2000bf06270 */
[C---:B------:R-:W-:Y:S01]  /*dbf0*/  VIADD R10, R73.reuse, 0x10 ;  /* 0x00000010490a7836 */ /* 0x040fe20000000000 */
[----:B------:R-:W-:Y:S01]  /*dc00*/  ISETP.GE.AND P4, PT, R0, UR4, PT ;  /* 0x0000000400007c0c */ /* 0x000fe2000bf86270 */
[----:B------:R-:W-:Y:S01]  /*dc10*/  VIADD R16, R73, 0x28 ;  /* 0x0000002849107836 */ /* 0x000fe20000000000 */
[----:B------:R-:W-:Y:S01]  /*dc20*/  ISETP.GE.AND P2, PT, R11, UR4, PT ;  /* 0x000000040b007c0c */ /* 0x000fe2000bf46270 */
[C---:B------:R-:W-:Y:S01]  /*dc30*/  VIADD R12, R73.reuse, 0x20 ;  /* 0x00000020490c7836 */ /* 0x040fe20000000000 */
[----:B------:R-:W-:Y:S01]  /*dc40*/  ISETP.GE.AND P1, PT, R10, UR4, PT ;  /* 0x000000040a007c0c */ /* 0x000fe2000bf26270 */
[C---:B------:R-:W-:Y:S01]  /*dc50*/  VIADD R38, R73.reuse, 0x30 ;  /* 0x0000003049267836 */ /* 0x040fe20000000000 */
[----:B------:R-:W-:Y:S01]  /*dc60*/  ISETP.GE.AND P5, PT, R16, UR4, PT ;  /* 0x0000000410007c0c */ /* 0x000fe2000bfa6270 */
[----:B------:R-:W-:Y:S01]  /*dc70*/  VIADD R39, R73, 0x38 ;  /* 0x0000003849277836 */ /* 0x000fe20000000000 */
[----:B------:R-:W-:-:S03]  /*dc80*/  ISETP.GE.AND P3, PT, R12, UR4, PT ;  /* 0x000000040c007c0c */ /* 0x000fc6000bf66270 */
[----:B------:R-:W-:Y:S02]  /*dc90*/  @!P0 IMAD.WIDE R6, R73, 0x4, R34 ;  /* 0x0000000449068825 */ /* 0x000fe400078e0222 */
[----:B------:R-:W-:-:S03]  /*dca0*/  @!P4 LEA.HI R0, R0, R0, RZ, 0x1 ;  /* 0x000000000000c211 */ /* 0x000fc600078f08ff */
[----:B------:R0:W-:Y:S01]  /*dcb0*/  @!P0 ST.E.64 desc[UR36][R6.64], R44 ;  /* 0x0000002c06008985 */ /* 0x0001e2000c101b24 */
[----:B------:R-:W-:Y:S02]  /*dcc0*/  @!P4 LOP3.LUT R9, R0, 0xfffffffe, RZ, 0xc0, !PT ;  /* 0xfffffffe0009c812 */ /* 0x000fe400078ec0ff */
[----:B------:R-:W-:Y:S02]  /*dcd0*/  ISETP.GE.AND P0, PT, R39, UR4, PT ;  /* 0x0000000427007c0c */ /* 0x000fe4000bf06270 */
[----:B------:R-:W-:Y:S01]  /*dce0*/  @!P2 LEA.HI R0, R11, R11, RZ, 0x1 ;  /* 0x0000000b0b00a211 */ /* 0x000fe200078f08ff */
[----:B------:R-:W-:Y:S01]  /*dcf0*/  @!P4 IMAD.WIDE R8, R9, 0x4, R34 ;  /* 0x000000040908c825 */ /* 0x000fe200078e0222 */
[----:B------:R-:W-:Y:S02]  /*dd00*/  @!P1 LEA.HI R10, R10, R10, RZ, 0x1 ;  /* 0x0000000a0a0a9211 */ /* 0x000fe400078f08ff */
[----:B------:R-:W-:Y:S02]  /*dd10*/  @!P2 LOP3.LUT R13, R0, 0xfffffffe, RZ, 0xc0, !PT ;  /* 0xfffffffe000da812 */ /* 0x000fe400078ec0ff */
[----:B------:R1:W-:Y:S01]  /*dd20*/  @!P4 ST.E.64 desc[UR36][R8.64], R48 ;  /* 0x000000300800c985 */ /* 0x0003e2000c101b24 */
[----:B------:R-:W-:-:S02]  /*dd30*/  ISETP.GE.AND P4, PT, R38, UR4, PT ;  /* 0x0000000426007c0c */ /* 0x000fc4000bf86270 */
[----:B------:R-:W-:Y:S02]  /*dd40*/  @!P1 LOP3.LUT R11, R10, 0xfffffffe, RZ, 0xc0, !PT ;  /* 0xfffffffe0a0b9812 */ /* 0x000fe400078ec0ff */
[----:B------:R-:W-:Y:S02]  /*dd50*/  @!P5 LEA.HI R16, R16, R16, RZ, 0x1 ;  /* 0x000000101010d211 */ /* 0x000fe400078f08ff */
[----:B------:R-:W-:Y:S01]  /*dd60*/  @!P3 LEA.HI R12, R12, R12, RZ, 0x1 ;  /* 0x0000000c0c0cb211 */ /* 0x000fe200078f08ff */
[--C-:B0-----:R-:W-:Y:S01]  /*dd70*/  @!P1 IMAD.WIDE R6, R11, 0x4, R34.reuse ;  /* 0x000000040b069825 */ /* 0x101fe200078e0222 */
[----:B------:R-:W-:Y:S02]  /*dd80*/  @!P0 LEA.HI R0, R39, R39, RZ, 0x1 ;  /* 0x0000002727008211 */ /* 0x000fe400078f08ff */
[----:B------:R-:W-:Y:S02]  /*dd90*/  @!P3 LOP3.LUT R11, R12, 0xfffffffe, RZ, 0xc0, !PT ;  /* 0xfffffffe0c0bb812 */ /* 0x000fe400078ec0ff */
[----:B------:R0:W-:Y:S01]  /*dda0*/  @!P1 ST.E.64 desc[UR36][R6.64], R50 ;  /* 0x0000003206009985 */ /* 0x0001e2000c101b24 */
[----:B-1----:R-:W-:Y:S01]  /*ddb0*/  @!P2 IMAD.WIDE R8, R13, 0x4, R34 ;  /* 0x000000040d08a825 */ /* 0x002fe200078e0222 */
[----:B------:R-:W-:-:S02]  /*ddc0*/  @!P5 LOP3.LUT R13, R16, 0xfffffffe, RZ, 0xc0, !PT ;  /* 0xfffffffe100dd812 */ /* 0x000fc400078ec0ff */
[----:B------:R-:W-:Y:S01]  /*ddd0*/  @!P4 LEA.HI R38, R38, R38, RZ, 0x1 ;  /* 0x000000262626c211 */ /* 0x000fe200078f08ff */
[----:B------:R-:W-:Y:S01]  /*dde0*/  VIADD R16, R73, 0x40 ;  /* 0x0000004049107836 */ /* 0x000fe20000000000 */
[----:B------:R-:W-:Y:S01]  /*ddf0*/  @!P0 LOP3.LUT R41, R0, 0xfffffffe, RZ, 0xc0, !PT ;  /* 0xfffffffe00298812 */ /* 0x000fe200078ec0ff */
[--C-:B------:R-:W-:Y:S01]  /*de00*/  @!P3 IMAD.WIDE R10, R11, 0x4, R34.reuse ;  /* 0x000000040b0ab825 */ /* 0x100fe200078e0222 */
[----:B------:R-:W-:Y:S01]  /*de10*/  @!P4 LOP3.LUT R39, R38, 0xfffffffe, RZ, 0xc0, !PT ;  /* 0xfffffffe2627c812 */ /* 0x000fe200078ec0ff */
[----:B------:R1:W-:Y:S01]  /*de20*/  @!P2 ST.E.64 desc[UR36][R8.64], R52 ;  /* 0x000000340800a985 */ /* 0x0003e2000c101b24 */
[----:B------:R-:W-:Y:S01]  /*de30*/  ISETP.GE.AND P1, PT, R16, UR4, PT ;  /* 0x0000000410007c0c */ /* 0x000fe2000bf26270 */
[----:B------:R-:W-:Y:S02]  /*de40*/  VIADD R0, R73, 0x50 ;  /* 0x0000005049007836 */ /* 0x000fe40000000000 */
[--C-:B------:R-:W-:Y:S01]  /*de50*/  @!P5 IMAD.WIDE R12, R13, 0x4, R34.reuse ;  /* 0x000000040d0cd825 */ /* 0x100fe200078e0222 */
[----:B------:R2:W-:Y:S02]  /*de60*/  @!P3 ST.E.64 desc[UR36][R10.64], R14 ;  /* 0x0000000e0a00b985 */ /* 0x0005e4000c101b24 */
[----:B------:R-:W-:Y:S01]  /*de70*/  ISETP.GE.AND P3, PT, R0, UR4, PT ;  /* 0x0000000400007c0c */ /* 0x000fe2000bf66270 */
[----:B------:R-:W-:Y:S01]  /*de80*/  VIADD R38, R73, 0x48 ;  /* 0x0000004849267836 */ /* 0x000fe20000000000 */
[----:B------:R3:W-:Y:S01]  /*de90*/  @!P5 ST.E.64 desc[UR36][R12.64], R18 ;  /* 0x000000120c00d985 */ /* 0x0007e2000c101b24 */
[----:B0-----:R-:W-:-:S03]  /*dea0*/  @!P4 IMAD.WIDE R6, R39, 0x4, R34 ;  /* 0x000000042706c825 */ /* 0x001fc600078e0222 */
[----:B------:R-:W-:Y:S01]  /*deb0*/  ISETP.GE.AND P2, PT, R38, UR4, PT ;  /* 0x0000000426007c0c */ /* 0x000fe2000bf46270 */
[--C-:B-1----:R-:W-:Y:S01]  /*dec0*/  @!P0 IMAD.WIDE R8, R41, 0x4, R34.reuse ;  /* 0x0000000429088825 */ /* 0x102fe200078e0222 */
[----:B------:R0:W-:Y:S01]  /*ded0*/  @!P4 ST.E.64 desc[UR36][R6.64], R20 ;  /* 0x000000140600c985 */ /* 0x0001e2000c101b24 */
[----:B------:R-:W-:Y:S02]  /*dee0*/  @!P1 LEA.HI R16, R16, R16, RZ, 0x1 ;  /* 0x0000001010109211 */ /* 0x000fe400078f08ff */
[C---:B--2---:R-:W-:Y:S01]  /*def0*/  VIADD R10, R73.reuse, 0x58 ;  /* 0x00000058490a7836 */ /* 0x044fe20000000000 */
[----:B------:R1:W-:Y:S01]  /*df00*/  @!P0 ST.E.64 desc[UR36][R8.64], R22 ;  /* 0x0000001608008985 */ /* 0x0003e2000c101b24 */
[C---:B------:R-:W-:Y:S01]  /*df10*/  VIADD R14, R73.reuse, 0x68 ;  /* 0x00000068490e7836 */ /* 0x040fe20000000000 */
[----:B------:R-:W-:Y:S01]  /*df20*/  @!P1 LOP3.LUT R11, R16, 0xfffffffe, RZ, 0xc0, !PT ;  /* 0xfffffffe100b9812 */ /* 0x000fe200078ec0ff */
[C---:B---3--:R-:W-:Y:S01]  /*df30*/  VIADD R12, R73.reuse, 0x60 ;  /* 0x00000060490c7836 */ /* 0x048fe20000000000 */
[----:B------:R-:W-:Y:S01]  /*df40*/  ISETP.GE.AND P0, PT, R10, UR4, PT ;  /* 0x000000040a007c0c */ /* 0x000fe2000bf06270 */
[C---:B------:R-:W-:Y:S01]  /*df50*/  VIADD R15, R73.reuse, 0x70 ;  /* 0x00000070490f7836 */ /* 0x040fe20000000000 */
[----:B------:R-:W-:Y:S01]  /*df60*/  ISETP.GE.AND P5, PT, R14, UR4, PT ;  /* 0x000000040e007c0c */ /* 0x000fe2000bfa6270 */
[----:B------:R-:W-:Y:S01]  /*df70*/  VIADD R73, R73, 0x78 ;  /* 0x0000007849497836 */ /* 0x000fe20000000000 */
[----:B------:R-:W-:Y:S01]  /*df80*/  ISETP.GE.AND P4, PT, R12, UR4, PT ;  /* 0x000000040c007c0c */ /* 0x000fe2000bf86270 */
[----:B0-----:R-:W-:Y:S01]  /*df90*/  @!P1 IMAD.WIDE R6, R11, 0x4, R34 ;  /* 0x000000040b069825 */ /* 0x001fe200078e0222 */
[----:B------:R-:W-:-:S02]  /*dfa0*/  ISETP.GE.AND P6, PT, R15, UR4, PT ;  /* 0x000000040f007c0c */ /* 0x000fc4000bfc6270 */
[----:B------:R-:W-:Y:S02]  /*dfb0*/  @!P3 LEA.HI R0, R0, R0, RZ, 0x1 ;  /* 0x000000000000b211 */ /* 0x000fe400078f08ff */
[----:B------:R-:W-:Y:S01]  /*dfc0*/  @!P2 LEA.HI R38, R38, R38, RZ, 0x1 ;  /* 0x000000262626a211 */ /* 0x000fe200078f08ff */
[----:B------:R0:W-:Y:S01]  /*dfd0*/  @!P1 ST.E.64 desc[UR36][R6.64], R24 ;  /* 0x0000001806009985 */ /* 0x0001e2000c101b24 */
[----:B------:R-:W-:Y:S02]  /*dfe0*/  @!P3 LOP3.LUT R11, R0, 0xfffffffe, RZ, 0xc0, !PT ;  /* 0xfffffffe000bb812 */ /* 0x000fe400078ec0ff */
[----:B------:R-:W-:Y:S02]  /*dff0*/  @!P0 LEA.HI R0, R10, R10, RZ, 0x1 ;  /* 0x0000000a0a008211 */ /* 0x000fe400078f08ff */
[----:B-1----:R-:W-:Y:S01]  /*e000*/  @!P2 LOP3.LUT R9, R38, 0xfffffffe, RZ, 0xc0, !PT ;  /* 0xfffffffe2609a812 */ /* 0x002fe200078ec0ff */
[----:B------:R-:W-:Y:S01]  /*e010*/  @!P3 IMAD.WIDE R10, R11, 0x4, R34 ;  /* 0x000000040b0ab825 */ /* 0x000fe200078e0222 */
[----:B------:R-:W-:-:S02]  /*e020*/  @!P4 LEA.HI R12, R12, R12, RZ, 0x1 ;  /* 0x0000000c0c0cc211 */ /* 0x000fc400078f08ff */
[----:B------:R-:W-:Y:S01]  /*e030*/  @!P0 LOP3.LUT R13, R0, 0xfffffffe, RZ, 0xc0, !PT ;  /* 0xfffffffe000d8812 */ /* 0x000fe200078ec0ff */
[--C-:B------:R-:W-:Y:S01]  /*e040*/  @!P2 IMAD.WIDE R8, R9, 0x4, R34.reuse ;  /* 0x000000040908a825 */ /* 0x100fe200078e0222 */
[----:B------:R-:W-:Y:S02]  /*e050*/  @!P5 LEA.HI R14, R14, R14, RZ, 0x1 ;  /* 0x0000000e0e0ed211 */ /* 0x000fe400078f08ff */
[----:B------:R-:W-:Y:S02]  /*e060*/  @!P6 LEA.HI R0, R15, R15, RZ, 0x1 ;  /* 0x0000000f0f00e211 */ /* 0x000fe400078f08ff */
[----:B------:R-:W-:Y:S01]  /*e070*/  @!P4 LOP3.LUT R15, R12, 0xfffffffe, RZ, 0xc0, !PT ;  /* 0xfffffffe0c0fc812 */ /* 0x000fe200078ec0ff */
[--C-:B------:R-:W-:Y:S01]  /*e080*/  @!P0 IMAD.WIDE R12, R13, 0x4, R34.reuse ;  /* 0x000000040d0c8825 */ /* 0x100fe200078e0222 */
[----:B------:R-:W-:Y:S01]  /*e090*/  @!P5 LOP3.LUT R19, R14, 0xfffffffe, RZ, 0xc0, !PT ;  /* 0xfffffffe0e13d812 */ /* 0x000fe200078ec0ff */
[----:B------:R1:W-:Y:S01]  /*e0a0*/  @!P2 ST.E.64 desc[UR36][R8.64], R26 ;  /* 0x0000001a0800a985 */ /* 0x0003e2000c101b24 */
[----:B------:R-:W-:Y:S01]  /*e0b0*/  @!P6 LOP3.LUT R21, R0, 0xfffffffe, RZ, 0xc0, !PT ;  /* 0xfffffffe0015e812 */ /* 0x000fe200078ec0ff */
[----:B0-----:R-:W-:-:S02]  /*e0c0*/  @!P4 IMAD.WIDE R6, R15, 0x4, R34 ;  /* 0x000000040f06c825 */ /* 0x001fc400078e0222 */
[----:B------:R0:W-:Y:S02]  /*e0d0*/  @!P3 ST.E.64 desc[UR36][R10.64], R28 ;  /* 0x0000001c0a00b985 */ /* 0x0001e4000c101b24 */
[----:B------:R-:W-:Y:S02]  /*e0e0*/  @!P6 IMAD.WIDE R14, R21, 0x4, R34 ;  /* 0x00000004150ee825 */ /* 0x000fe400078e0222 */
[----:B------:R0:W-:Y:S01]  /*e0f0*/  @!P0 ST.E.64 desc[UR36][R12.64], R30 ;  /* 0x0000001e0c008985 */ /* 0x0001e2000c101b24 */
[----:B------:R-:W-:-:S03]  /*e100*/  ISETP.GE.AND P0, PT, R73, UR4, PT ;  /* 0x0000000449007c0c */ /* 0x000fc6000bf06270 */
[----:B------:R0:W-:Y:S01]  /*e110*/  @!P4 ST.E.64 desc[UR36][R6.64], R32 ;  /* 0x000000200600c985 */ /* 0x0001e2000c101b24 */
[----:B-1----:R-:W-:-:S05]  /*e120*/  @!P5 IMAD.WIDE R8, R19, 0x4, R34 ;  /* 0x000000041308d825 */ /* 0x002fca00078e0222 */
[----:B------:R0:W-:Y:S04]  /*e130*/  @!P5 ST.E.64 desc[UR36][R8.64], R36 ;  /* 0x000000240800d985 */ /* 0x0001e8000c101b24 */
[----:B------:R0:W-:Y:S01]  /*e140*/  @!P6 ST.E.64 desc[UR36][R14.64], R4 ;  /* 0x000000040e00e985 */ /* 0x0001e2000c101b24 */
[----:B------:R-:W-:Y:S05]  /*e150*/  @P0 BRA `(.L_x_2235) ;  /* 0x0000005000040947 */ /* 0x000fea0003800000 */
[----:B------:R-:W-:-:S04]  /*e160*/  LEA.HI R73, R73, R73, RZ, 0x1 ;  /* 0x0000004949497211 */ /* 0x000fc800078f08ff */
[----:B0-----:R-:W-:-:S05]  /*e170*/  LOP3.LUT R5, R73, 0xfffffffe, RZ, 0xc0, !PT ;  /* 0xfffffffe49057812 */ /* 0x001fca00078ec0ff */
[----:B------:R-:W-:-:S05]  /*e180*/  IMAD.WIDE R4, R5, 0x4, R34 ;  /* 0x0000000405047825 */ /* 0x000fca00078e0222 */
[----:B------:R0:W-:Y:S01]  /*e190*/  ST.E.64 desc[UR36][R4.64], R2 ;  /* 0x0000000204007985 */ /* 0x0001e2000c101b24 */
[----:B------:R-:W-:Y:S05]  /*e1a0*/  BRA `(.L_x_2235) ;  /* 0x0000004c00f07947 */ /* 0x000fea0003800000 */
.L_x_2274:
        /* <DEDUP_REMOVED lines=12> */
[----:B------:R-:W0:Y:S01]  /*e270*/  S2UR UR10, SR_CTAID.Z ;  /* 0x00000000000a79c3 */ /* 0x000e220000002700 */
[----:B------:R-:W-:Y:S01]  /*e280*/  ISETP.NE.AND P0, PT, R6, 0x1, PT ;  /* 0x000000010600780c */ /* 0x000fe20003f05270 */
[----:B------:R-:W-:Y:S01]  /*e290*/  USHF.R.S32.HI UR6, URZ, 0x1f, UR59 ;  /* 0x0000001f3f067899 */ /* 0x000fe2000801143b */
[----:B------:R-:W-:Y:S01]  /*e2a0*/  IMAD.MOV.U32 R5, RZ, RZ, R0 ;  /* 0x000000ffff057224 */ /* 0x000fe200078e0000 */
[----:B------:R-:W-:Y:S02]  /*e2b0*/  ULDC.64 UR8, c[0x0][0xbd0] ;  /* 0x0002f40000087ab9 */ /* 0x000fe40000000a00 */
[----:B------:R-:W-:Y:S02]  /*e2c0*/  UIMAD UR6, UR6, UR8, URZ ;  /* 0x00000008060672a4 */ /* 0x000fe4000f8e023f */
[----:B------:R-:W1:Y:S01]  /*e2d0*/  LDC.64 R10, c[0x0][0xbd8] ;  /* 0x0002f600ff0a7b82 */ /* 0x000e620000000a00 */
[----:B------:R-:W-:Y:S02]  /*e2e0*/  UIMAD.WIDE.U32 UR4, UR59, UR8, URZ ;  /* 0x000000083b0472a5 */ /* 0x000fe4000f8e003f */
[----:B------:R-:W-:-:S04]  /*e2f0*/  UIMAD UR6, UR59, UR9, UR6 ;  /* 0x000000093b0672a4 */ /* 0x000fc8000f8e0206 */
[----:B------:R-:W-:Y:S01]  /*e300*/  UIADD3 UR6, UR5, UR6, URZ ;  /* 0x0000000605067290 */ /* 0x000fe2000fffe03f */
[----:B------:R-:W3:Y:S01]  /*e310*/  @P0 LDC R7, c[0x0][0xbec] ;  /* 0x0002fb00ff070b82 */ /* 0x000ee20000000800 */
[----:B------:R-:W-:Y:S02]  /*e320*/  IMAD.U32 R3, RZ, RZ, UR5 ;  /* 0x00000005ff037e24 */ /* 0x000fe4000f8e00ff */
[----:B------:R-:W-:Y:S01]  /*e330*/  IMAD.U32 R2, RZ, RZ, UR4 ;  /* 0x00000004ff027e24 */ /* 0x000fe2000f8e00ff */
[----:B------:R-:W-:Y:S01]  /*e340*/  ULDC.64 UR4, c[0x0][0xbe0] ;  /* 0x0002f80000047ab9 */ /* 0x000fe20000000a00 */
[----:B------:R-:W-:Y:S01]  /*e350*/  IMAD.U32 R3, RZ, RZ, UR6 ;  /* 0x00000006ff037e24 */ /* 0x000fe2000f8e00ff */
[----:B0-----:R-:W-:Y:S02]  /*e360*/  USHF.R.S32.HI UR10, URZ, 0x1f, UR10 ;  /* 0x0000001f3f0a7899 */ /* 0x001fe4000801140a */
[----:B------:R-:W0:Y:S04]  /*e370*/  @P0 LDC R9, c[0x0][0xbf0] ;  /* 0x0002fc00ff090b82 */ /* 0x000e280000000800 */
[----:B-1----:R-:W-:-:S04]  /*e380*/  IMAD R12, R10, UR10, RZ ;  /* 0x0000000a0a0c7c24 */ /* 0x002fc8000f8e02ff */
[----:B------:R-:W1:Y:S01]  /*e390*/  S2UR UR7, SR_CTAID.Y ;  /* 0x00000000000779c3 */ /* 0x000e620000002600 */
[----:B---3--:R-:W-:-:S07]  /*e3a0*/  @P0 IMAD.HI.U32 R4, R0, R7, RZ ;  /* 0x0000000700040227 */ /* 0x008fce00078e00ff */
[----:B------:R-:W1:Y:S01]  /*e3b0*/  LDC R8, c[0x0][0xc50] ;  /* 0x00031400ff087b82 */ /* 0x000e620000000800 */
[----:B------:R-:W-:-:S07]  /*e3c0*/  IMAD R7, RZ, RZ, -UR59 ;  /* 0x8000003bff077e24 */ /* 0x000fce000f8e02ff */
[----:B------:R-:W3:Y:S01]  /*e3d0*/  S2UR UR10, SR_CTAID.Z ;  /* 0x00000000000a79c3 */ /* 0x000ee20000002700 */
[----:B0-----:R-:W-:Y:S01]  /*e3e0*/  @P0 SHF.R.U32.HI R5, RZ, R9, R4 ;  /* 0x00000009ff050219 */ /* 0x001fe20000011604 */
[----:B-1----:R-:W-:-:S04]  /*e3f0*/  IMAD R9, R8, R7, UR7 ;  /* 0x0000000708097e24 */ /* 0x002fc8000f8e0207 */
[----:B------:R-:W-:Y:S01]  /*e400*/  IMAD.MOV R7, RZ, RZ, -R5 ;  /* 0x000000ffff077224 */ /* 0x000fe200078e0a05 */
[----:B------:R-:W-:-:S03]  /*e410*/  SHF.R.S32.HI R4, RZ, 0x1f, R9 ;  /* 0x0000001fff047819 */ /* 0x000fc60000011409 */
[----:B------:R-:W-:Y:S02]  /*e420*/  IMAD R7, R6, R7, R0 ;  /* 0x0000000706077224 */ /* 0x000fe400078e0200 */
[----:B---3--:R-:W-:Y:S02]  /*e430*/  IMAD R11, R11, UR10, R12 ;  /* 0x0000000a0b0b7c24 */ /* 0x008fe4000f8e020c */
[----:B------:R-:W-:Y:S01]  /*e440*/  IMAD.WIDE.U32 R2, R10, UR10, R2 ;  /* 0x0000000a0a027c25 */ /* 0x000fe2000f8e0002 */
[----:B------:R-:W-:-:S03]  /*e450*/  SHF.R.S32.HI R0, RZ, 0x1f, R7 ;  /* 0x0000001fff007819 */ /* 0x000fc60000011407 */
[----:B------:R-:W-:Y:S02]  /*e460*/  IMAD.IADD R3, R11, 0x1, R3 ;  /* 0x000000010b037824 */ /* 0x000fe400078e0203 */
[----:B------:R-:W-:Y:S02]  /*e470*/  IMAD R4, R4, UR4, RZ ;  /* 0x0000000404047c24 */ /* 0x000fe4000f8e02ff */
[----:B------:R-:W-:-:S04]  /*e480*/  IMAD.WIDE.U32 R2, R9, UR4, R2 ;  /* 0x0000000409027c25 */ /* 0x000fc8000f8e0002 */
[----:B------:R-:W-:Y:S01]  /*e490*/  IMAD R4, R9, UR5, R4 ;  /* 0x0000000509047c24 */ /* 0x000fe2000f8e0204 */
[----:B------:R-:W-:Y:S01]  /*e4a0*/  SHF.R.S32.HI R9, RZ, 0x1f, R5 ;  /* 0x0000001fff097819 */ /* 0x000fe20000011405 */
[----:B------:R-:W-:Y:S01]  /*e4b0*/  ULDC.64 UR4, c[0x0][0xbc8] ;  /* 0x0002f20000047ab9 */ /* 0x000fe20000000a00 */
[----:B------:R-:W-:Y:S01]  /*e4c0*/  IADD3 R2, P0, R5, R2, RZ ;  /* 0x0000000205027210 */ /* 0x000fe20007f1e0ff */
[----:B------:R-:W-:-:S03]  /*e4d0*/  IMAD R0, R0, UR4, RZ ;  /* 0x0000000400007c24 */ /* 0x000fc6000f8e02ff */
[----:B------:R-:W-:Y:S01]  /*e4e0*/  IADD3.X R3, R9, R3, R4, P0, !PT ;  /* 0x0000000309037210 */ /* 0x000fe200007fe404 */
        /* <DEDUP_REMOVED lines=9> */
.L_x_2233:
[----:B------:R-:W-:-:S08]  /*e580*/  NOP ;  /* 0x0000000000007918 */ /* 0x000fd00000000000 */
[----:B0-----:R-:W0:-:S00]  /*e590*/  USETMAXREG.DEALLOC.CTAPOOL 0x28 ;  /* 0x00000028000079c8 */ /* 0x001e0000080e0500 */
        /* <DEDUP_REMOVED lines=16> */
.L_x_2277:
[----:B------:R-:W-:Y:S01]  /*e6a0*/  ULDC UR43, c[0x0][0xc50] ;  /* 0x00031400002b7ab9 */ /* 0x000fe20000000800 */
[----:B------:R-:W-:Y:S01]  /*e6b0*/  UMOV UR41, UR6 ;  /* 0x0000000600297c82 */ /* 0x000fe20008000000 */
[----:B------:R-:W-:-:S11]  /*e6c0*/  UISETP.NE.AND UP0, UPT, UR43, 0x1, UPT ;  /* 0x000000012b00788c */ /* 0x000fd6000bf05270 */
[----:B------:R-:W-:Y:S01]  /*e6d0*/  @UP0 ULDC UR4, c[0x0][0xc54] ;  /* 0x0003150000040ab9 */ /* 0x000fe20000000800 */
[----:B------:R-:W-:Y:S01]  /*e6e0*/  @UP0 ULDC UR7, c[0x0][0xc58] ;  /* 0x0003160000070ab9 */ /* 0x000fe20000000800 */
[----:B------:R-:W-:-:S04]  /*e6f0*/  UIMAD.WIDE.U32 UR4, UR6, UR4, URZ ;  /* 0x00000004060472a5 */ /* 0x000fc8000f8e003f */
[----:B------:R-:W-:-:S12]  /*e700*/  @UP0 USHF.R.U32.HI UR41, URZ, UR7, UR5 ;  /* 0x000000073f290299 */ /* 0x000fd80008011605 */
.L_x_2278:
        /* <DEDUP_REMOVED lines=8> */
[----:B------:R-:W-:Y:S01]  /*e790*/  ULDC UR4, c[0x0][0x448] ;  /* 0x0001120000047ab9 */ /* 0x000fe20000000800 */
[----:B------:R-:W-:Y:S01]  /*e7a0*/  ULDC UR7, c[0x0][0x2f0] ;  /* 0x0000bc0000077ab9 */ /* 0x000fe20000000800 */
[----:B------:R-:W-:-:S05]  /*e7b0*/  IMAD.MOV.U32 R17, RZ, RZ, RZ ;  /* 0x000000ffff117224 */ /* 0x000fca00078e00ff */
[----:B------:R-:W1:Y:S01]  /*e7c0*/  S2UR UR47, SR_CTAID.X ;  /* 0x00000000002f79c3 */ /* 0x000e620000002500 */
[----:B------:R-:W-:Y:S01]  /*e7d0*/  UISETP.NE.AND UP1, UPT, UR4, 0x1, UPT ;  /* 0x000000010400788c */ /* 0x000fe2000bf25270 */
[----:B------:R-:W-:Y:S02]  /*e7e0*/  ULDC UR8, c[0x0][0x288] ;  /* 0x0000a20000087ab9 */ /* 0x000fe40000000800 */
[----:B------:R-:W-:Y:S02]  /*e7f0*/  ULDC.64 UR4, c[0x0][0x418] ;  /* 0x0001060000047ab9 */ /* 0x000fe40000000a00 */
[----:B------:R-:W-:-:S03]  /*e800*/  UISETP.NE.U32.AND UP0, UPT, UR4, URZ, UPT ;  /* 0x0000003f0400728c */ /* 0x000fc6000bf05070 */
[----:B------:R-:W-:Y:S01]  /*e810*/  ULDC UR4, c[0x0][0x424] ;  /* 0x0001090000047ab9 */ /* 0x000fe20000000800 */
[----:B------:R-:W-:-:S03]  /*e820*/  UISETP.NE.AND.EX UP0, UPT, UR5, URZ, UPT, UP0 ;  /* 0x0000003f0500728c */ /* 0x000fc6000bf05300 */
[----:B------:R-:W-:Y:S01]  /*e830*/  @UP1 ULDC UR5, c[0x0][0x44c] ;  /* 0x0001130000051ab9 */ /* 0x000fe20000000800 */
[----:B0-----:R-:W-:Y:S01]  /*e840*/  ISETP.NE.U32.AND P0, PT, R2, RZ, PT ;  /* 0x000000ff0200720c */ /* 0x001fe20003f05070 */
[----:B------:R-:W-:-:S03]  /*e850*/  USEL UR38, UR4, 0x1, UP0 ;  /* 0x0000000104267887 */ /* 0x000fc60008000000 */
[----:B------:R-:W-:Y:S01]  /*e860*/  ISETP.NE.AND.EX P0, PT, R3, RZ, PT, P0 ;  /* 0x000000ff0300720c */ /* 0x000fe20003f05300 */
[----:B-1----:R-:W-:Y:S02]  /*e870*/  ULEA UR6, UR47, 0x7f, 0x7 ;  /* 0x0000007f2f067891 */ /* 0x002fe4000f8e383f */
[----:B------:R-:W-:Y:S02]  /*e880*/  UIMAD UR38, UR38, UR7, URZ ;  /* 0x00000007262672a4 */ /* 0x000fe4000f8e023f */
[----:B------:R-:W-:Y:S01]  /*e890*/  UIMAD.WIDE.U32 UR4, UR6, UR5, URZ ;  /* 0x00000005060472a5 */ /* 0x000fe2000f8e003f */
[----:B------:R-:W-:-:S03]  /*e8a0*/  @UP1 ULDC UR7, c[0x0][0x450] ;  /* 0x0001140000071ab9 */ /* 0x000fc60000000800 */
[----:B------:R-:W-:-:S04]  /*e8b0*/  @UP1 USHF.R.U32.HI UR6, URZ, UR7, UR5 ;  /* 0x000000073f061299 */ /* 0x000fc80008011605 */
[----:B------:R-:W0:Y:S01]  /*e8c0*/  @P0 LDC.64 R2, c[0x0][0xa28] ;  /* 0x00028a00ff020b82 */ /* 0x000e220000000a00 */
[----:B------:R-:W-:Y:S02]  /*e8d0*/  UIADD3 UR5, UR38, 0xa0, -UR8 ;  /* 0x000000a026057890 */ /* 0x000fe4000fffe808 */
[----:B------:R-:W-:Y:S02]  /*e8e0*/  UIADD3 UR4, UR38, 0x9f, URZ ;  /* 0x0000009f26047890 */ /* 0x000fe4000fffe03f */
[----:B------:R-:W-:Y:S02]  /*e8f0*/  UIADD3 UR6, UR5, UR6, URZ ;  /* 0x0000000605067290 */ /* 0x000fe4000fffe03f */
[----:B------:R-:W-:Y:S02]  /*e900*/  UIMAD.WIDE UR4, UR4, 0x66666667, URZ ;  /* 0x66666667040478a5 */ /* 0x000fe4000f8e023f */
[----:B------:R-:W-:Y:S02]  /*e910*/  UIMAD.WIDE UR6, UR6, 0x66666667, URZ ;  /* 0x66666667060678a5 */ /* 0x000fe4000f8e023f */
[----:B------:R-:W-:-:S02]  /*e920*/  USHF.R.U32.HI UR42, URZ, 0x1f, UR5 ;  /* 0x0000001f3f2a7899 */ /* 0x000fc40008011605 */
[----:B------:R-:W-:Y:S02]  /*e930*/  USHF.R.U32.HI UR44, URZ, 0x1f, UR7 ;  /* 0x0000001f3f2c7899 */ /* 0x000fe40008011607 */
[----:B------:R-:W-:Y:S02]  /*e940*/  ULEA.HI.SX32 UR42, UR5, UR42, 0x1a ;  /* 0x0000002a052a7291 */ /* 0x000fe4000f8fd23f */
[----:B------:R-:W-:-:S04]  /*e950*/  ULEA.HI.SX32 UR44, UR7, UR44, 0x1a ;  /* 0x0000002c072c7291 */ /* 0x000fc8000f8fd23f */
[----:B------:R-:W-:Y:S02]  /*e960*/  UISETP.LT.AND UP0, UPT, UR42, UR44, UPT ;  /* 0x0000002c2a00728c */ /* 0x000fe4000bf01270 */
[----:B------:R-:W-:Y:S01]  /*e970*/  UP2UR UR48, UPR, URZ, 0x2 ;  /* 0x000000023f307883 */ /* 0x000fe20008000000 */
[----:B0-----:R-:W-:Y:S01]  /*e980*/  @P0 IMAD.WIDE R2, R18, 0x4, R2 ;  /* 0x0000000412020825 */ /* 0x001fe200078e0202 */
[----:B------:R-:W-:-:S04]  /*e990*/  USEL UR11, UR42, UR44, UP0 ;  /* 0x0000002c2a0b7287 */ /* 0x000fc80008000000 */
[----:B------:R-:W-:Y:S01]  /*e9a0*/  UISETP.GE.AND UP1, UPT, UR11, 0x1, UPT ;  /* 0x000000010b00788c */ /* 0x000fe2000bf26270 */
[----:B------:R0:W5:Y:S01]  /*e9b0*/  @P0 LDG.E R17, desc[UR36][R2.64] ;  /* 0x0000002402110981 */ /* 0x000162000c1e1900 */
[----:B------:R-:W-:Y:S02]  /*e9c0*/  USHF.R.U32.HI UR9, URZ, 0x10, UR43 ;  /* 0x000000103f097899 */ /* 0x000fe4000801162b */
[----:B------:R-:W-:Y:S02]  /*e9d0*/  ULOP3.LUT UR43, UR43, 0xffff, URZ, 0xc0, !UPT ;  /* 0x0000ffff2b2b7892 */ /* 0x000fe4000f8ec03f */
[----:B------:R-:W-:Y:S01]  /*e9e0*/  PLOP3.LUT P0, PT, PT, PT, UP1, 0x80, 0x0 ;  /* 0x000000000000781c */ /* 0x000fe20003f0f018 */
[----:B------:R-:W-:Y:S01]  /*e9f0*/  UISETP.NE.AND UP0, UPT, UR9, URZ, UPT ;  /* 0x0000003f0900728c */ /* 0x000fe2000bf05270 */
[----:B------:R-:W-:-:S10]  /*ea00*/  UMOV UR40, URZ ;  /* 0x0000003f00287c82 */ /* 0x000fd40008000000 */
[----:B------:R-:W-:Y:S01]  /*ea10*/  @!UP0 ULDC UR9, c[0x0][0x9f0] ;  /* 0x00027c0000098ab9 */ /* 0x000fe20000000800 */
[----:B0-----:R-:W-:Y:S05]  /*ea20*/  @!P0 BRA `(.L_x_2280) ;  /* 0x0000000000788947 */ /* 0x001fea0003800000 */
[----:B------:R-:W-:Y:S01]  /*ea30*/  IABS R2, UR9 ;  /* 0x0000000900027c13 */ /* 0x000fe20008000000 */
[----:B------:R-:W-:Y:S02]  /*ea40*/  UIADD3 UR6, UR9, -0x1, UR11 ;  /* 0xffffffff09067890 */ /* 0x000fe4000fffe00b */
[----:B------:R-:W-:Y:S01]  /*ea50*/  IABS R5, UR9 ;  /* 0x0000000900057c13 */ /* 0x000fe20008000000 */
[----:B------:R-:W-:Y:S01]  /*ea60*/  UMOV UR4, URZ ;  /* 0x0000003f00047c82 */ /* 0x000fe20008000000 */
        /* <DEDUP_REMOVED lines=26> */
.L_x_2280:
        /* <DEDUP_REMOVED lines=34> */
.L_x_2281:
        /* <DEDUP_REMOVED lines=20> */
.L_x_2282:
        /* <DEDUP_REMOVED lines=20> */
.L_x_2283:
        /* <DEDUP_REMOVED lines=18> */
.L_x_2284:
        /* <DEDUP_REMOVED lines=38> */
.L_x_2339:
[----:B------:R-:W2:Y:S01]  /*f430*/  LDL R0, [R1+0x14] ;  /* 0x0000140001007983 */ /* 0x000ea20000100800 */
[----:B------:R-:W-:Y:S01]  /*f440*/  UMOV UR4, 0xa0 ;  /* 0x000000a000047882 */ /* 0x000fe20000000000 */
[----:B------:R-:W-:Y:S01]  /*f450*/  LOP3.LUT R15, R27, 0x80, RZ, 0xfc, !PT ;  /* 0x000000801b0f7812 */ /* 0x000fe200078efcff */
[----:B------:R-:W-:Y:S01]  /*f460*/  UIMAD UR4, UR50, UR4, -0xa0 ;  /* 0xffffff60320474a4 */ /* 0x000fe2000f8e0204 */
[----:B------:R-:W0:Y:S01]  /*f470*/  @P2 LDC R2, c[0x0][0x434] ;  /* 0x00010d00ff022b82 */ /* 0x000e220000000800 */
[----:B-----5:R-:W-:-:S07]  /*f480*/  SHF.R.S32.HI R37, RZ, 0x1f, R30 ;  /* 0x0000001fff257819 */ /* 0x020fce000001141e */
[----:B------:R-:W1:Y:S01]  /*f490*/  @P2 LDC R3, c[0x0][0x438] ;  /* 0x00010e00ff032b82 */ /* 0x000e620000000800 */
[----:B------:R-:W-:Y:S01]  /*f4a0*/  IMAD.MOV.U32 R33, RZ, RZ, 0x40 ;  /* 0x00000040ff217424 */ /* 0x000fe200078e00ff */
[----:B------:R-:W-:Y:S01]  /*f4b0*/  STL [R1+0x10], R15 ;  /* 0x0000100f01007387 */ /* 0x000fe20000100800 */
[----:B------:R-:W-:Y:S01]  /*f4c0*/  LOP3.LUT R16, R16, 0xffffffdf, RZ, 0xc0, !PT ;  /* 0xffffffdf10107812 */ /* 0x000fe200078ec0ff */
[----:B------:R-:W-:-:S05]  /*f4d0*/  IMAD.U32 R32, RZ, RZ, UR41 ;  /* 0x00000029ff207e24 */ /* 0x000fca000f8e00ff */
[----:B------:R-:W-:Y:S02]  /*f4e0*/  SHF.R.S32.HI R32, RZ, 0x1f, R32 ;  /* 0x0000001fff207819 */ /* 0x000fe40000011420 */
[----:B--2---:R-:W-:Y:S01]  /*f4f0*/  R2UR UR5, R0 ;  /* 0x00000000000572ca */ /* 0x004fe200000e0000 */
[----:B------:R-:W-:-:S04]  /*f500*/  VIADD R0, R15, UR4 ;  /* 0x000000040f007c36 */ /* 0x000fc80008000000 */
[C---:B------:R-:W-:Y:S01]  /*f510*/  IMAD.IADD R9, R0.reuse, 0x1, R17 ;  /* 0x0000000100097824 */ /* 0x040fe200078e0211 */
[----:B------:R-:W-:-:S03]  /*f520*/  ISETP.GE.AND P0, PT, R0, UR38, PT ;  /* 0x0000002600007c0c */ /* 0x000fc6000bf06270 */
[----:B0-----:R-:W-:Y:S01]  /*f530*/  @P2 IMAD.HI.U32 R0, R9, R2, RZ ;  /* 0x0000000209002227 */ /* 0x001fe200078e00ff */
[----:B------:R-:W-:-:S03]  /*f540*/  ISETP.GT.U32.OR P0, PT, R15, 0x9f, P0 ;  /* 0x0000009f0f00780c */ /* 0x000fc60000704470 */
[----:B------:R-:W-:Y:S01]  /*f550*/  IMAD.MOV.U32 R12, RZ, RZ, R9 ;  /* 0x000000ffff0c7224 */ /* 0x000fe200078e0009 */
[----:B-1----:R-:W-:-:S09]  /*f560*/  @P2 SHF.R.U32.HI R12, RZ, R3, R0 ;  /* 0x00000003ff0c2219 */ /* 0x002fd20000011600 */
[----:B------:R-:W0:Y:S01]  /*f570*/  @!P0 LDC.64 R6, c[0x0][0x428] ;  /* 0x00010a00ff068b82 */ /* 0x000e220000000a00 */
[--C-:B------:R-:W-:Y:S01]  /*f580*/  @!P0 SHF.R.S32.HI R3, RZ, 0x1f, R12.reuse ;  /* 0x0000001fff038819 */ /* 0x100fe2000001140c */
[----:B------:R-:W-:-:S06]  /*f590*/  @!P0 IMAD.MOV.U32 R2, RZ, RZ, R12 ;  /* 0x000000ffff028224 */ /* 0x000fcc00078e000c */
[----:B------:R-:W1:Y:S01]  /*f5a0*/  @!P0 LDC.64 R4, c[0x0][0x418] ;  /* 0x00010600ff048b82 */ /* 0x000e620000000a00 */
[-C--:B0-----:R-:W-:Y:S02]  /*f5b0*/  @!P0 IMAD R0, R37, R6.reuse, RZ ;  /* 0x0000000625008224 */ /* 0x081fe400078e02ff */
        /* <DEDUP_REMOVED lines=23> */
[----:B------:R-:W-:-:S06]  /*f730*/  IMAD.MOV.U32 R0, RZ, RZ, RZ ;  /* 0x000000ffff007224 */ /* 0x000fcc00078e00ff */
        /* <DEDUP_REMOVED lines=13> */
[----:B------:R-:W-:Y:S02]  /*f810*/  IMAD.U32 R11, RZ, RZ, UR50 ;  /* 0x00000032ff0b7e24 */ /* 0x000fe4000f8e00ff */
[----:B-1----:R-:W-:Y:S01]  /*f820*/  IMAD R6, R19, R2, R13 ;  /* 0x0000000213067224 */ /* 0x002fe200078e020d */
[----:B------:R-:W-:Y:S01]  /*f830*/  SHF.R.U32.HI R7, RZ, 0x5, R18 ;  /* 0x00000005ff077819 */ /* 0x000fe20000011612 */
[----:B------:R-:W-:-:S02]  /*f840*/  IMAD.SHL.U32 R2, R29, 0x80, RZ ;  /* 0x000000801d027824 */ /* 0x000fc400078e00ff */
[----:B------:R-:W-:Y:S02]  /*f850*/  VIADD R11, R11, 0xffffffff ;  /* 0xffffffff0b0b7836 */ /* 0x000fe40000000000 */
[----:B------:R-:W-:Y:S01]  /*f860*/  @P0 LOP3.LUT R16, R16, 0x20, RZ, 0xfc, !PT ;  /* 0x0000002010100812 */ /* 0x000fe200078efcff */
[----:B------:R-:W-:Y:S01]  /*f870*/  IMAD.SHL.U32 R36, R7, 0x200, RZ ;  /* 0x0000020007247824 */ /* 0x000fe200078e00ff */
[----:B------:R-:W-:Y:S02]  /*f880*/  LOP3.LUT R10, R2, 0x380, RZ, 0xc0, !PT ;  /* 0x00000380020a7812 */ /* 0x000fe400078ec0ff */
[----:B------:R-:W-:-:S03]  /*f890*/  LOP3.LUT R16, R16, 0xffffffbf, RZ, 0xc0, !PT ;  /* 0xffffffbf10107812 */ /* 0x000fc600078ec0ff */
[----:B------:R-:W-:-:S05]  /*f8a0*/  IMAD R10, R7, 0x10, R10 ;  /* 0x00000010070a7824 */ /* 0x000fca00078e020a */
[----:B------:R-:W-:-:S04]  /*f8b0*/  LOP3.LUT R3, R10, 0x70, R31, 0x78, !PT ;  /* 0x000000700a037812 */ /* 0x000fc800078e781f */
[----:B------:R-:W-:Y:S02]  /*f8c0*/  LOP3.LUT R3, R3, 0xc00, R2, 0xf8, !PT ;  /* 0x00000c0003037812 */ /* 0x000fe400078ef802 */
[----:B------:R-:W-:-:S03]  /*f8d0*/  LOP3.LUT R2, R8, 0x80, RZ, 0xc0, !PT ;  /* 0x0000008008027812 */ /* 0x000fc600078ec0ff */
[----:B------:R0:W-:Y:S01]  /*f8e0*/  STL [R1+0x4], R3 ;  /* 0x0000040301007387 */ /* 0x0001e20000100800 */
[----:B------:R-:W-:-:S04]  /*f8f0*/  LOP3.LUT R2, R2, 0x10, R29, 0xf8, !PT ;  /* 0x0000001002027812 */ /* 0x000fc800078ef81d */
[----:B------:R-:W-:Y:S02]  /*f900*/  LOP3.LUT R2, R2, 0x10, R9, 0x78, !PT ;  /* 0x0000001002027812 */ /* 0x000fe400078e7809 */
[----:B0-----:R-:W-:-:S04]  /*f910*/  LOP3.LUT R3, R36, 0x60, R8, 0xf8, !PT ;  /* 0x0000006024037812 */ /* 0x001fc800078ef808 */
[----:B------:R-:W-:-:S04]  /*f920*/  LOP3.LUT R3, R3, 0x100, R8, 0xf8, !PT ;  /* 0x0000010003037812 */ /* 0x000fc800078ef808 */
[----:B------:R-:W-:-:S05]  /*f930*/  LOP3.LUT R2, R3, R2, RZ, 0xfc, !PT ;  /* 0x0000000203027212 */ /* 0x000fca00078efcff */
[----:B------:R0:W-:Y:S02]  /*f940*/  STL [R1], R2 ;  /* 0x0000000201007387 */ /* 0x0001e40000100800 */
[----:B0-----:R-:W-:-:S05]  /*f950*/  IMAD.U32 R2, RZ, RZ, UR4 ;  /* 0x00000004ff027e24 */ /* 0x001fca000f8e00ff */
[----:B------:R-:W-:-:S13]  /*f960*/  ISETP.NE.AND P0, PT, R2, 0x3, PT ;  /* 0x000000030200780c */ /* 0x000fda0003f05270 */
[----:B------:R-:W-:Y:S01]  /*f970*/  @P0 LOP3.LUT R16, R16, 0x40, RZ, 0xfc, !PT ;  /* 0x0000004010100812 */ /* 0x000fe200078efcff */
[----:B------:R-:W-:Y:S06]  /*f980*/  @!P0 BRA `(.L_x_2286) ;  /* 0x0000000000048947 */ /* 0x000fec0003800000 */
[----:B------:R-:W-:Y:S01]  /*f990*/  BPT.TRAP 0x1 ;  /* 0x000000040000795c */ /* 0x000fe20000300000 */
.L_x_2286:
[----:B------:R-:W-:Y:S01]  /*f9a0*/  IMAD.MOV.U32 R2, RZ, RZ, 0x1 ;  /* 0x00000001ff027424 */ /* 0x000fe200078e00ff */
[----:B------:R-:W-:-:S04]  /*f9b0*/  SHF.R.S32.HI R21, RZ, 0x1f, R6 ;  /* 0x0000001fff157819 */ /* 0x000fc80000011406 */
[----:B------:R-:W-:-:S04]  /*f9c0*/  SHF.L.U32 R3, R2, 0x1f, RZ ;  /* 0x0000001f02037819 */ /* 0x000fc800000006ff */
[----:B------:R-:W0:Y:S02]  /*f9d0*/  SYNCS.PHASECHK.TRANS64.TRYWAIT P0, [UR45+0x29880], R3 ;  /* 0x02988003ff0075a7 */ /* 0x000e24000800016d */
[----:B0-----:R-:W-:Y:S05]  /*f9e0*/  @!P0 BRA `(.L_x_2287) ;  /* 0x0000003800b08947 */ /* 0x001fea0003800000 */
.L_x_2340:
[----:B------:R-:W-:Y:S01]  /*f9f0*/  ULDC.64 UR4, c[0x0][0x328] ;  /* 0x0000ca0000047ab9 */ /* 0x000fe20000000a00 */
        /* <DEDUP_REMOVED lines=38> */
[----:B------:R-:W-:Y:S02]  /*fc60*/  IADD3.X R10, R19, UR4, R9, P0, !PT ;  /* 0x00000004130a7c10 */ /* 0x000fe400087fe409 */
[----:B------:R-:W-:Y:S01]  /*fc70*/  IADD3 R20, P0, R2, UR6, RZ ;  /* 0x0000000602147c10 */ /* 0x000fe2000ff1e0ff */
[----:B------:R-:W-:-:S03]  /*fc80*/  IMAD.MOV.U32 R2, RZ, RZ, -0xa0 ;  /* 0xffffff60ff027424 */ /* 0x000fc600078e00ff */
[----:B------:R-:W-:Y:S01]  /*fc90*/  IADD3.X R19, R19, UR4, R3, P0, !PT ;  /* 0x0000000413137c10 */ /* 0x000fe200087fe403 */
[----:B------:R-:W-:Y:S01]  /*fca0*/  IMAD R9, R11, R2, UR38 ;  /* 0x000000260b097e24 */ /* 0x000fe2000f8e0202 */
[----:B------:R-:W-:-:S03]  /*fcb0*/  UMOV UR4, 0xffffffff ;  /* 0xffffffff00047882 */ /* 0x000fc60000000000 */
        /* <DEDUP_REMOVED lines=10> */
[C---:B------:R-:W-:Y:S01]  /*fd60*/  ISETP.GE.AND P2, PT, R9.reuse, 0x41, PT ;  /* 0x000000410900780c */ /* 0x040fe20003f46270 */
[----:B------:R-:W-:Y:S01]  /*fd70*/  SHFL.IDX PT, R19, R19, RZ, 0x1c1f ;  /* 0x001c1fff13137589 */ /* 0x000fe200000e0000 */
[----:B------:R-:W-:Y:S01]  /*fd80*/  VIADD R34, R8, 0xa400 ;  /* 0x0000a40008227836 */ /* 0x000fe20000000000 */
        /* <DEDUP_REMOVED lines=33> */
.L_x_2352:
        /* <DEDUP_REMOVED lines=15> */
[----:B------:R-:W-:-:S13]  /*10090*/  LOP3.LUT P6, RZ, R16, 0x40, RZ, 0xc0, !PT ;  /* 0x0000004010ff7812 */ /* 0x000fda00078cc0ff */
[----:B-1----:R-:W-:Y:S05]  /*100a0*/  @!P6 BRA `(.L_x_2289) ;  /* 0x000000000004e947 */ /* 0x002fea0003800000 */
[----:B------:R-:W-:Y:S01]  /*100b0*/  BPT.TRAP 0x1 ;  /* 0x000000040000795c */ /* 0x000fe20000300000 */
.L_x_2289:
[----:B------:R-:W-:Y:S01]  /*100c0*/  SYNCS.ARRIVE.TRANS64.A1T0 RZ, [UR45+0x29870], RZ ;  /* 0x029870ffffff79a7 */ /* 0x000fe2000810002d */
[----:B------:R-:W-:Y:S05]  /*100d0*/  @!P6 BRA `(.L_x_2290) ;  /* 0x000000000004e947 */ /* 0x000fea0003800000 */
[----:B------:R-:W-:Y:S01]  /*100e0*/  BPT.TRAP 0x1 ;  /* 0x000000040000795c */ /* 0x000fe20000300000 */
.L_x_2290:
[----:B------:R-:W-:-:S05]  /*100f0*/  IMAD.MOV.U32 R2, RZ, RZ, 0x1 ;  /* 0x00000001ff027424 */ /* 0x000fca00078e00ff */
[----:B------:R-:W-:-:S04]  /*10100*/  SHF.L.U32 R2, R2, 0x1f, RZ ;  /* 0x0000001f02027819 */ /* 0x000fc800000006ff */
[----:B------:R-:W1:Y:S02]  /*10110*/  SYNCS.PHASECHK.TRANS64.TRYWAIT P0, [UR45+0x29840], R2 ;  /* 0x02984002ff0075a7 */ /* 0x000e64000800016d */
[----:B-1----:R-:W-:Y:S05]  /*10120*/  @!P0 BRA `(.L_x_2291) ;  /* 0x0000003800c88947 */ /* 0x002fea0003800000 */
.L_x_2353:
        /* <DEDUP_REMOVED lines=8> */
[----:B------:R-:W-:-:S02]  /*101b0*/  IMAD R22, R22, UR10, RZ ;  /* 0x0000000a16167c24 */ /* 0x000fc4000f8e02ff */
[----:B------:R-:W-:Y:S02]  /*101c0*/  IMAD.IADD R3, R3, 0x1, R21 ;  /* 0x0000000103037824 */ /* 0x000fe400078e0215 */
        /* <DEDUP_REMOVED lines=20> */
[----:B------:R-:W-:Y:S02]  /*10310*/  IMAD.SHL.U32 R29, R29, 0x40, RZ ;  /* 0x000000401d1d7824 */ /* 0x000fe400078e00ff */
[----:B------:R-:W-:-:S03]  /*10320*/  IMAD.WIDE.U32 R2, R8, UR41, R2 ;  /* 0x0000002908027c25 */ /* 0x000fc6000f8e0002 */
[----:B------:R-:W-:Y:S02]  /*10330*/  LOP3.LUT R29, R29, 0x40, RZ, 0xc0, !PT ;  /* 0x000000401d1d7812 */ /* 0x000fe400078ec0ff */
[----:B------:R-:W-:Y:S01]  /*10340*/  IADD3 R0, P0, R2, UR6, RZ ;  /* 0x0000000602007c10 */ /* 0x000fe2000ff1e0ff */
[----:B------:R-:W-:-:S03]  /*10350*/  IMAD.SHL.U32 R2, R10, 0x80, RZ ;  /* 0x000000800a027824 */ /* 0x000fc600078e00ff */
[----:B------:R-:W-:Y:S01]  /*10360*/  IADD3.X R7, R7, UR4, R3, P0, !PT ;  /* 0x0000000407077c10 */ /* 0x000fe200087fe403 */
[----:B------:R-:W-:Y:S01]  /*10370*/  IMAD.SHL.U32 R3, R10, 0x10, RZ ;  /* 0x000000100a037824 */ /* 0x000fe200078e00ff */
[----:B------:R-:W-:Y:S01]  /*10380*/  LOP3.LUT R2, R2, 0x180, RZ, 0xc0, !PT ;  /* 0x0000018002027812 */ /* 0x000fe200078ec0ff */
[----:B------:R-:W-:-:S03]  /*10390*/  UMOV UR4, 0xffffffff ;  /* 0xffffffff00047882 */ /* 0x000fc60000000000 */
        /* <DEDUP_REMOVED lines=23> */
[----:B------:R-:W-:Y:S02]  /*10510*/  @P3 IMAD.X R19, RZ, RZ, R8, P0 ;  /* 0x000000ffff133224 */ /* 0x000fe400000e0608 */
[----:B--2---:R-:W-:Y:S01]  /*10520*/  @P3 IMAD.MOV.U32 R2, RZ, RZ, R14 ;  /* 0x000000ffff023224 */ /* 0x004fe200078e000e */
[----:B------:R-:W-:Y:S01]  /*10530*/  SHFL.IDX PT, R8, R6, 0x2, 0x1c1f ;  /* 0x005c1f0006087f89 */ /* 0x000fe200000e0000 */
[----:B------:R-:W-:Y:S02]  /*10540*/  @P3 IMAD.MOV.U32 R3, RZ, RZ, R19 ;  /* 0x000000ffff033224 */ /* 0x000fe400078e0013 */
[C---:B------:R-:W-:Y:S01]  /*10550*/  @P2 VIADD R19, R36.reuse, UR45 ;  /* 0x0000002d24132c36 */ /* 0x040fe20008000000 */
[----:B------:R-:W1:Y:S04]  /*10560*/  SHFL.IDX PT, R14, R5, 0x2, 0x1c1f ;  /* 0x005c1f00050e7f89 */ /* 0x000e6800000e0000 */
        /* <DEDUP_REMOVED lines=22> */
.L_x_2365:
        /* <DEDUP_REMOVED lines=14> */
.L_x_2294:
[----:B------:R-:W-:Y:S05]  /*107b0*/  BSYNC B0 ;  /* 0x0000000000007941 */ /* 0x000fea0003800000 */
.L_x_2293:
[----:B------:R-:W-:Y:S01]  /*107c0*/  NOP ;  /* 0x0000000000007918 */ /* 0x000fe20000000000 */
[----:B------:R-:W-:Y:S01]  /*107d0*/  SYNCS.ARRIVE.TRANS64.RED.A0T1 RZ, [UR45+0x29830], RZ ;  /* 0x029830ffffff79a7 */ /* 0x000fe2000820042d */
[----:B------:R-:W-:Y:S01]  /*107e0*/  ARRIVES.LDGSTSBAR.64.TRANSCNT [UR45+0x29830] ;  /* 0x02983000ff0079b0 */ /* 0x000fe20008000aad */
[----:B------:R-:W-:Y:S01]  /*107f0*/  NOP ;  /* 0x0000000000007918 */ /* 0x000fe20000000000 */
[----:B------:R-:W-:-:S13]  /*10800*/  LOP3.LUT P0, RZ, R16, 0x40, RZ, 0xc0, !PT ;  /* 0x0000004010ff7812 */ /* 0x000fda000780c0ff */
[----:B------:R-:W-:Y:S05]  /*10810*/  @!P0 BRA `(.L_x_2295) ;  /* 0x0000000000048947 */ /* 0x000fea0003800000 */
[----:B------:R-:W-:Y:S01]  /*10820*/  BPT.TRAP 0x1 ;  /* 0x000000040000795c */ /* 0x000fe20000300000 */
.L_x_2295:
[----:B------:R-:W-:Y:S01]  /*10830*/  SYNCS.ARRIVE.TRANS64.A1T0 RZ, [UR45+0x29830], RZ ;  /* 0x029830ffffff79a7 */ /* 0x000fe2000810002d */
[----:B------:R-:W-:Y:S05]  /*10840*/  WARPSYNC.ALL ;  /* 0x0000000000007948 */ /* 0x000fea0003800000 */
[----:B------:R-:W4:Y:S01]  /*10850*/  S2R R19, SR_CTAID.Z ;  /* 0x0000000000137919 */ /* 0x000f220000002700 */
        /* <DEDUP_REMOVED lines=10> */
[----:B----4-:R-:W-:Y:S01]  /*10900*/  SHF.R.S32.HI R18, RZ, 0x1f, R19 ;  /* 0x0000001fff127819 */ /* 0x010fe20000011413 */
[----:B------:R-:W-:Y:S10]  /*10910*/  @!P0 BRA `(.L_x_2296) ;  /* 0x0000000000408947 */ /* 0x000ff40003800000 */
[----:B-1-3--:R-:W-:Y:S01]  /*10920*/  MOV R2, 0x0 ;  /* 0x0000000000027802 */ /* 0x00afe20000000f00 */
[----:B------:R-:W-:Y:S01]  /*10930*/  ULDC.64 UR6, c[0x4][0xc8] ;  /* 0x0100320000067ab9 */ /* 0x000fe20000000a00 */
[----:B------:R-:W-:Y:S01]  /*10940*/  ULDC.64 UR8, c[0x4][0xd0] ;  /* 0x0100340000087ab9 */ /* 0x000fe20000000a00 */
[----:B------:R-:W-:Y:S01]  /*10950*/  ULDC.64 UR4, c[0x4][0x28] ;  /* 0x01000a0000047ab9 */ /* 0x000fe20000000a00 */
[----:B------:R-:W-:Y:S02]  /*10960*/  IMAD.U32 R4, RZ, RZ, UR6 ;  /* 0x00000006ff047e24 */ /* 0x000fe4000f8e00ff */
[----:B------:R-:W1:Y:S01]  /*10970*/  LDC.64 R2, c[0x4][R2] ;  /* 0x0100000002027b82 */ /* 0x000e620000000a00 */
        /* <DEDUP_REMOVED lines=8> */
[----:B0-----:R-:W-:-:S07]  /*10a00*/  LEPC R20, `(.L_x_2296) ;  /* 0x000000001014794e */ /* 0x001fce0000000000 */
[----:B-12---:R-:W-:Y:S05]  /*10a10*/  CALL.ABS.NOINC R2 ;  /* 0x0000000002007343 */ /* 0x006fea0003c00000 */
.L_x_2296:
[----:B------:R-:W-:Y:S01]  /*10a20*/  UISETP.NE.AND UP0, UPT, UR48, URZ, UPT ;  /* 0x0000003f3000728c */ /* 0x000fe2000bf05270 */
[----:B-1----:R-:W-:Y:S02]  /*10a30*/  IMAD.U32 R0, RZ, RZ, UR47 ;  /* 0x0000002fff007e24 */ /* 0x002fe4000f8e00ff */
[----:B------:R-:W-:Y:S02]  /*10a40*/  IMAD.U32 R4, RZ, RZ, UR38 ;  /* 0x00000026ff047e24 */ /* 0x000fe4000f8e00ff */
[----:B------:R-:W-:Y:S01]  /*10a50*/  IMAD R27, R0, 0x80, R27 ;  /* 0x00000080001b7824 */ /* 0x000fe200078e021b */
[----:B------:R-:W-:Y:S01]  /*10a60*/  PLOP3.LUT P0, PT, PT, PT, UP0, 0x80, 0x0 ;  /* 0x000000000000781c */ /* 0x000fe20003f0f008 */
[----:B---3--:R-:W-:Y:S02]  /*10a70*/  IMAD.U32 R3, RZ, RZ, UR46 ;  /* 0x0000002eff037e24 */ /* 0x008fe4000f8e00ff */
[----:B------:R-:W-:Y:S02]  /*10a80*/  IMAD.MOV.U32 R7, RZ, RZ, R27 ;  /* 0x000000ffff077224 */ /* 0x000fe400078e001b */
[----:B------:R-:W-:Y:S01]  /*10a90*/  @UP0 ULDC UR4, c[0x0][0x44c] ;  /* 0x0001130000040ab9 */ /* 0x000fe20000000800 */
[----:B------:R-:W-:-:S02]  /*10aa0*/  IMAD.MOV.U32 R2, RZ, RZ, R4 ;  /* 0x000000ffff027224 */ /* 0x000fc400078e0004 */
[----:B------:R-:W-:-:S05]  /*10ab0*/  IMAD.U32 R5, RZ, RZ, UR39 ;  /* 0x00000027ff057e24 */ /* 0x000fca000f8e00ff */
[----:B------:R-:W-:Y:S01]  /*10ac0*/  @P0 IMAD.HI.U32 R0, R27, UR4, RZ ;  /* 0x000000041b000c27 */ /* 0x000fe2000f8e00ff */
[----:B------:R-:W-:Y:S01]  /*10ad0*/  PLOP3.LUT P0, PT, PT, PT, UP0, 0x80, 0x0 ;  /* 0x000000000000781c */ /* 0x000fe20003f0f008 */
[----:B------:R-:W-:-:S12]  /*10ae0*/  @UP0 ULDC UR4, c[0x0][0x450] ;  /* 0x0001140000040ab9 */ /* 0x000fd80000000800 */
[----:B------:R-:W-:Y:S01]  /*10af0*/  @P0 SHF.R.U32.HI R7, RZ, UR4, R0 ;  /* 0x00000004ff070c19 */ /* 0x000fe20008011600 */
[----:B------:R-:W-:Y:S01]  /*10b00*/  ULDC.64 UR4, c[0x0][0x2e0] ;  /* 0x0000b80000047ab9 */ /* 0x000fe20000000a00 */
[----:B------:R-:W1:Y:S01]  /*10b10*/  LDC R0, c[0x0][0x448] ;  /* 0x00011200ff007b82 */ /* 0x000e620000000800 */
        /* <DEDUP_REMOVED lines=12> */
[----:B-1----:R-:W-:-:S04]  /*10be0*/  IMAD R27, R0, R4, R27 ;  /* 0x00000004001b7224 */ /* 0x002fc800078e021b */
        /* <DEDUP_REMOVED lines=14> */
[----:B------:R-:W-:Y:S01]  /*10cd0*/  IMAD.U32 R3, RZ, RZ, UR47 ;  /* 0x0000002fff037e24 */ /* 0x000fe2000f8e00ff */
[----:B------:R-:W-:Y:S02]  /*10ce0*/  ULDC UR4, c[0x0][0x288] ;  /* 0x0000a20000047ab9 */ /* 0x000fe40000000800 */
[----:B------:R-:W2:Y:S01]  /*10cf0*/  SHFL.IDX PT, R2, R5, RZ, 0x1c1f ;  /* 0x001c1fff05027589 */ /* 0x000ea200000e0000 */
[----:B------:R-:W-:Y:S02]  /*10d00*/  IMAD R7, R0, UR4, RZ ;  /* 0x0000000400077c24 */ /* 0x000fe4000f8e02ff */
[----:B------:R-:W-:Y:S01]  /*10d10*/  IMAD R0, R3, 0x80, R28 ;  /* 0x0000008003007824 */ /* 0x000fe200078e021c */
[----:B------:R-:W-:Y:S03]  /*10d20*/  SHFL.IDX PT, R6, R5, 0x1, 0x1c1f ;  /* 0x003c1f0005067f89 */ /* 0x000fe600000e0000 */
[C---:B------:R-:W-:Y:S01]  /*10d30*/  VIADD R8, R0.reuse, 0x20 ;  /* 0x0000002000087836 */ /* 0x040fe20000000000 */
[----:B------:R-:W-:-:S13]  /*10d40*/  ISETP.GE.AND P0, PT, R0, R7, PT ;  /* 0x000000070000720c */ /* 0x000fda0003f06270 */
[----:B-1----:R-:W-:Y:S01]  /*10d50*/  @!P0 IADD3 R14, P4, R35, R14, RZ ;  /* 0x0000000e230e8210 */ /* 0x002fe20007f9e0ff */
[----:B------:R-:W-:-:S04]  /*10d60*/  @!P0 VIADD R19, R36, UR45 ;  /* 0x0000002d24138c36 */ /* 0x000fc80008000000 */
[----:B--2---:R-:W-:Y:S02]  /*10d70*/  @!P0 IMAD.X R3, RZ, RZ, R2, P4 ;  /* 0x000000ffff038224 */ /* 0x004fe400020e0602 */
[----:B------:R-:W-:Y:S02]  /*10d80*/  @!P0 IMAD.MOV.U32 R2, RZ, RZ, R14 ;  /* 0x000000ffff028224 */ /* 0x000fe400078e000e */
[----:B------:R-:W1:Y:S04]  /*10d90*/  SHFL.IDX PT, R14, R4, 0x1, 0x1c1f ;  /* 0x003c1f00040e7f89 */ /* 0x000e6800000e0000 */
[----:B------:R-:W-:Y:S04]  /*10da0*/  @!P0 LDGSTS.E.BYPASS.LTC128B.128 [R19+0x14400], desc[UR36][R2.64], !P3 ;  /* 0x1440000002138fae */ /* 0x000fe8000d901d64 */
[----:B------:R-:W-:Y:S04]  /*10db0*/  @!P0 LDGSTS.E.BYPASS.LTC128B.128 [R19+0x16400], desc[UR36][R2.64+0x40], !P2 ;  /* 0x1640004002138fae */ /* 0x000fe8000d101d64 */
[----:B------:R2:W-:Y:S01]  /*10dc0*/  @!P0 LDGSTS.E.BYPASS.LTC128B.128 [R19+0x18400], desc[UR36][R2.64+0x80], !P1 ;  /* 0x1840008002138fae */ /* 0x0005e2000c901d64 */
[----:B------:R-:W-:Y:S01]  /*10dd0*/  ISETP.GE.AND P0, PT, R8, R7, PT ;  /* 0x000000070800720c */ /* 0x000fe20003f06270 */
[----:B------:R-:W-:-:S12]  /*10de0*/  VIADD R8, R0, 0x40 ;  /* 0x0000004000087836 */ /* 0x000fd80000000000 */
[----:B-1----:R-:W-:Y:S01]  /*10df0*/  @!P0 IADD3 R14, P4, R35, R14, RZ ;  /* 0x0000000e230e8210 */ /* 0x002fe20007f9e0ff */
[----:B------:R-:W-:-:S04]  /*10e00*/  @!P0 VIADD R21, R36, UR45 ;  /* 0x0000002d24158c36 */ /* 0x000fc80008000000 */
[----:B------:R-:W-:Y:S02]  /*10e10*/  @!P0 IMAD.X R9, RZ, RZ, R6, P4 ;  /* 0x000000ffff098224 */ /* 0x000fe400020e0606 */
[----:B--2---:R-:W-:Y:S01]  /*10e20*/  @!P0 IMAD.MOV.U32 R2, RZ, RZ, R14 ;  /* 0x000000ffff028224 */ /* 0x004fe200078e000e */
[----:B------:R-:W-:Y:S01]  /*10e30*/  SHFL.IDX PT, R6, R5, 0x2, 0x1c1f ;  /* 0x005c1f0005067f89 */ /* 0x000fe200000e0000 */
[----:B------:R-:W-:-:S03]  /*10e40*/  @!P0 IMAD.MOV.U32 R3, RZ, RZ, R9 ;  /* 0x000000ffff038224 */ /* 0x000fc600078e0009 */
[----:B------:R-:W1:Y:S04]  /*10e50*/  SHFL.IDX PT, R14, R4, 0x2, 0x1c1f ;  /* 0x005c1f00040e7f89 */ /* 0x000e6800000e0000 */
[----:B------:R-:W-:Y:S04]  /*10e60*/  @!P0 LDGSTS.E.BYPASS.LTC128B.128 [R21+0x14c00], desc[UR36][R2.64], !P3 ;  /* 0x14c0000002158fae */ /* 0x000fe8000d901d64 */
[----:B------:R-:W-:Y:S04]  /*10e70*/  @!P0 LDGSTS.E.BYPASS.LTC128B.128 [R21+0x16c00], desc[UR36][R2.64+0x40], !P2 ;  /* 0x16c0004002158fae */ /* 0x000fe8000d101d64 */
[----:B------:R2:W-:Y:S01]  /*10e80*/  @!P0 LDGSTS.E.BYPASS.LTC128B.128 [R21+0x18c00], desc[UR36][R2.64+0x80], !P1 ;  /* 0x18c0008002158fae */ /* 0x0005e2000c901d64 */
[----:B------:R-:W-:-:S03]  /*10e90*/  ISETP.GE.AND P0, PT, R8, R7, PT ;  /* 0x000000070800720c */ /* 0x000fc60003f06270 */
[----:B------:R-:W3:Y:S10]  /*10ea0*/  SHFL.IDX PT, R5, R5, 0x3, 0x1c1f ;  /* 0x007c1f0005057f89 */ /* 0x000ef400000e0000 */
[----:B-1----:R-:W-:Y:S01]  /*10eb0*/  @!P0 IADD3 R14, P4, R35, R14, RZ ;  /* 0x0000000e230e8210 */ /* 0x002fe20007f9e0ff */
[----:B------:R-:W-:-:S04]  /*10ec0*/  @!P0 VIADD R19, R36, UR45 ;  /* 0x0000002d24138c36 */ /* 0x000fc80008000000 */
[----:B------:R-:W-:Y:S02]  /*10ed0*/  @!P0 IMAD.X R9, RZ, RZ, R6, P4 ;  /* 0x000000ffff098224 */ /* 0x000fe400020e0606 */
[----:B--2---:R-:W-:Y:S02]  /*10ee0*/  @!P0 IMAD.MOV.U32 R2, RZ, RZ, R14 ;  /* 0x000000ffff028224 */ /* 0x004fe400078e000e */
[----:B------:R-:W-:Y:S01]  /*10ef0*/  @!P0 IMAD.MOV.U32 R3, RZ, RZ, R9 ;  /* 0x000000ffff038224 */ /* 0x000fe200078e0009 */
[----:B------:R1:W2:Y:S04]  /*10f00*/  SHFL.IDX PT, R14, R4, 0x3, 0x1c1f ;  /* 0x007c1f00040e7f89 */ /* 0x0002a800000e0000 */
[----:B------:R1:W-:Y:S04]  /*10f10*/  @!P0 LDGSTS.E.BYPASS.LTC128B.128 [R19+0x15400], desc[UR36][R2.64], !P3 ;  /* 0x1540000002138fae */ /* 0x0003e8000d901d64 */
[----:B------:R1:W-:Y:S04]  /*10f20*/  @!P0 LDGSTS.E.BYPASS.LTC128B.128 [R19+0x17400], desc[UR36][R2.64+0x40], !P2 ;  /* 0x1740004002138fae */ /* 0x0003e8000d101d64 */
[----:B---3--:R1:W-:Y:S02]  /*10f30*/  @!P0 LDGSTS.E.BYPASS.LTC128B.128 [R19+0x19400], desc[UR36][R2.64+0x80], !P1 ;  /* 0x1940008002138fae */ /* 0x0083e4000c901d64 */
.L_x_2374:
[----:B------:R-:W-:Y:S01]  /*10f40*/  VIADD R0, R0, 0x60 ;  /* 0x0000006000007836 */ /* 0x000fe20000000000 */
[----:B------:R-:W-:Y:S04]  /*10f50*/  BSSY B0, `(.L_x_2298) ;  /* 0x000000c000007945 */ /* 0x000fe80003800000 */
[----:B------:R-:W-:-:S13]  /*10f60*/  ISETP.GE.AND P0, PT, R0, R7, PT ;  /* 0x000000070000720c */ /* 0x000fda0003f06270 */
[----:B------:R-:W-:Y:S05]  /*10f70*/  @P0 BRA `(.L_x_2299) ;  /* 0x0000000000240947 */ /* 0x000fea0003800000 */
[----:B-12---:R-:W-:-:S05]  /*10f80*/  IADD3 R2, P0, R35, R14, RZ ;  /* 0x0000000e23027210 */ /* 0x006fca0007f1e0ff */
        /* <DEDUP_REMOVED lines=8> */
.L_x_2299:
[----:B------:R-:W-:Y:S05]  /*11010*/  BSYNC B0 ;  /* 0x0000000000007941 */ /* 0x000fea0003800000 */
.L_x_2298:
[----:B------:R-:W-:Y:S01]  /*11020*/  NOP ;  /* 0x0000000000007918 */ /* 0x000fe20000000000 */
[----:B------:R-:W-:Y:S01]  /*11030*/  SYNCS.ARRIVE.TRANS64.RED.A0T1 RZ, [UR45+0x29800], RZ ;  /* 0x029800ffffff79a7 */ /* 0x000fe2000820042d */
[----:B------:R-:W-:Y:S01]  /*11040*/  IMAD.MOV.U32 R0, RZ, RZ, 0x1 ;  /* 0x00000001ff007424 */ /* 0x000fe200078e00ff */
[----:B------:R-:W-:Y:S04]  /*11050*/  ARRIVES.LDGSTSBAR.64.TRANSCNT [UR45+0x29800] ;  /* 0x02980000ff0079b0 */ /* 0x000fe80008000aad */
[----:B------:R-:W-:Y:S01]  /*11060*/  SHF.L.U32 R0, R0, 0x1f, RZ ;  /* 0x0000001f00007819 */ /* 0x000fe200000006ff */
[----:B------:R-:W-:Y:S01]  /*11070*/  NOP ;  /* 0x0000000000007918 */ /* 0x000fe20000000000 */
[----:B------:R-:W-:Y:S02]  /*11080*/  SYNCS.ARRIVE.TRANS64.A1T0 RZ, [UR45+0x29800], RZ ;  /* 0x029800ffffff79a7 */ /* 0x000fe4000810002d */
[----:B------:R-:W4:Y:S02]  /*11090*/  SYNCS.PHASECHK.TRANS64.TRYWAIT P0, [UR45+0x29820], R0 ;  /* 0x02982000ff0075a7 */ /* 0x000f24000800016d */
[----:B----4-:R-:W-:Y:S05]  /*110a0*/  @!P0 BRA `(.L_x_2300) ;  /* 0x0000003800248947 */ /* 0x010fea0003800000 */
.L_x_2375:
[----:B------:R-:W-:Y:S01]  /*110b0*/  UIADD3 UR4, UR50, -0x2, URZ ;  /* 0xfffffffe32047890 */ /* 0x000fe2000fffe03f */
[----:B------:R-:W-:-:S03]  /*110c0*/  IMAD.MOV.U32 R29, RZ, RZ, 0x1 ;  /* 0x00000001ff1d7424 */ /* 0x000fc600078e00ff */
[----:B------:R-:W-:-:S06]  /*110d0*/  UISETP.GE.AND UP0, UPT, UR4, UR49, UPT ;  /* 0x000000310400728c */ /* 0x000fcc000bf06270 */
[----:B------:R-:W-:-:S13]  /*110e0*/  PLOP3.LUT P0, PT, PT, PT, UP0, 0x40, 0x0 ;  /* 0x000000000000781c */ /* 0x000fda0003f0e808 */
[----:B------:R-:W-:Y:S05]  /*110f0*/  @P0 BRA `(.L_x_2301) ;  /* 0x00000014007c0947 */ /* 0x000fea0003800000 */
[----:B-1-3--:R-:W3:Y:S01]  /*11100*/  LDL R3, [R1+0x14] ;  /* 0x0000140001037983 */ /* 0x00aee20000100800 */
[----:B------:R-:W-:Y:S01]  /*11110*/  UIADD3 UR4, UR43, 0x1, URZ ;  /* 0x000000012b047890 */ /* 0x000fe2000fffe03f */
[----:B------:R-:W-:Y:S01]  /*11120*/  LOP3.LUT R0, RZ, UR42, RZ, 0x33, !PT ;  /* 0x0000002aff007c12 */ /* 0x000fe2000f8e33ff */
[----:B------:R-:W-:Y:S01]  /*11130*/  ULOP3.LUT UR5, URZ, UR44, URZ, 0x33, !UPT ;  /* 0x0000002c3f057292 */ /* 0x000fe2000f8e333f */
[----:B------:R-:W1:Y:S01]  /*11140*/  S2R R2, SR_TID.X ;  /* 0x0000000000027919 */ /* 0x000e620000002100 */
[----:B------:R-:W-:Y:S01]  /*11150*/  UIMAD UR4, UR4, UR40, URZ ;  /* 0x00000028040472a4 */ /* 0x000fe2000f8e023f */
[----:B0-----:R-:W-:Y:S02]  /*11160*/  IMAD.MOV.U32 R20, RZ, RZ, 0x1 ;  /* 0x00000001ff147424 */ /* 0x001fe400078e00ff */
[----:B-1----:R-:W-:-:S05]  /*11170*/  IMAD.SHL.U32 R2, R2, 0x20, RZ ;  /* 0x0000002002027824 */ /* 0x002fca00078e00ff */
[----:B------:R-:W-:-:S04]  /*11180*/  LOP3.LUT R2, R2, 0x60, RZ, 0xc0, !PT ;  /* 0x0000006002027812 */ /* 0x000fc800078ec0ff */
[----:B------:R-:W-:-:S05]  /*11190*/  IADD3 R17, R2, R17, R28 ;  /* 0x0000001102117210 */ /* 0x000fca0007ffe01c */
[----:B------:R-:W-:Y:S02]  /*111a0*/  VIADD R2, R17, 0xfffffe20 ;  /* 0xfffffe2011027836 */ /* 0x000fe40000000000 */
[----:B------:R-:W-:Y:S01]  /*111b0*/  IMAD.MOV.U32 R17, RZ, RZ, RZ ;  /* 0x000000ffff117224 */ /* 0x000fe200078e00ff */
[----:B---3--:R-:W-:Y:S02]  /*111c0*/  R2UR UR6, R3 ;  /* 0x00000000030672ca */ /* 0x008fe400000e0000 */
[----:B------:R-:W-:-:S04]  /*111d0*/  LOP3.LUT R3, RZ, UR4, RZ, 0x33, !PT ;  /* 0x00000004ff037c12 */ /* 0x000fc8000f8e33ff */
[----:B------:R-:W-:-:S04]  /*111e0*/  VIMNMX3 R3, R0, UR5, R3, !PT ;  /* 0x0000000500037c0f */ /* 0x000fc8000f800103 */
[C---:B------:R-:W-:Y:S01]  /*111f0*/  IADD3 R31, -R3.reuse, -0x2, RZ ;  /* 0xfffffffe031f7810 */ /* 0x040fe20007ffe1ff */
[----:B------:R-:W-:Y:S02]  /*11200*/  IMAD R0, R3, -0xa0, R2 ;  /* 0xffffff6003007824 */ /* 0x000fe400078e0202 */
[----:B------:R-:W-:-:S05]  /*11210*/  IMAD.U32 R4, RZ, RZ, UR6 ;  /* 0x00000006ff047e24 */ /* 0x000fca000f8e00ff */
[----:B------:R-:W-:-:S05]  /*11220*/  LOP3.LUT R4, R4, 0x1, RZ, 0xfc, !PT ;  /* 0x0000000104047812 */ /* 0x000fca00078efcff */
[----:B------:R0:W-:Y:S02]  /*11230*/  STL [R1+0xc], R4 ;  /* 0x00000c0401007387 */ /* 0x0001e40000100800 */
.L_x_2316:
[----:B-1----:R-:W1:Y:S01]  /*11240*/  LDC R2, c[0x0][0x430] ;  /* 0x00010c00ff027b82 */ /* 0x002e620000000800 */
[----:B0-----:R-:W3:Y:S01]  /*11250*/  LDL R4, [R1+0x10] ;  /* 0x0000100001047983 */ /* 0x001ee20000100800 */
[----:B------:R-:W-:Y:S01]  /*11260*/  IMAD.MOV.U32 R5, RZ, RZ, R0 ;  /* 0x000000ffff057224 */ /* 0x000fe200078e0000 */
[----:B------:R-:W-:Y:S01]  /*11270*/  ULDC.64 UR4, c[0x0][0x428] ;  /* 0x00010a0000047ab9 */ /* 0x000fe20000000a00 */
[----:B------:R-:W-:Y:S01]  /*11280*/  ULDC.64 UR6, c[0x0][0x418] ;  /* 0x0001060000067ab9 */ /* 0x000fe20000000a00 */
[----:B------:R-:W-:Y:S01]  /*11290*/  IMAD R9, R37, UR4, RZ ;  /* 0x0000000425097c24 */ /* 0x000fe2000f8e02ff */
[----:B------:R-:W-:Y:S01]  /*112a0*/  LOP3.LUT P1, RZ, R16, 0x40, RZ, 0xc0, !PT ;  /* 0x0000004010ff7812 */ /* 0x000fe2000782c0ff */
[----:B------:R-:W-:Y:S02]  /*112b0*/  VIADD R11, R0, 0x80 ;  /* 0x00000080000b7836 */ /* 0x000fe40000000000 */
[----:B------:R-:W-:Y:S02]  /*112c0*/  IMAD R9, R30, UR5, R9 ;  /* 0x000000051e097c24 */ /* 0x000fe4000f8e0209 */
[----:B------:R-:W-:Y:S01]  /*112d0*/  VIADD R18, R17, 0x1 ;  /* 0x0000000111127836 */ /* 0x000fe20000000000 */
[----:B-1----:R-:W-:-:S13]  /*112e0*/  ISETP.NE.AND P3, PT, R2, 0x1, PT ;  /* 0x000000010200780c */ /* 0x002fda0003f65270 */
        /* <DEDUP_REMOVED lines=8> */
[----:B------:R-:W-:-:S04]  /*11370*/  LEA R6, P0, R2, UR6, 0x2 ;  /* 0x0000000602067c11 */ /* 0x000fc8000f8010ff */
[----:B------:R-:W-:Y:S02]  /*11380*/  LEA.HI.X R7, R2, UR7, R3, 0x2, P0 ;  /* 0x0000000702077c11 */ /* 0x000fe400080f1403 */
[----:B------:R-:W0:Y:S03]  /*11390*/  @P3 LDC R2, c[0x0][0x434] ;  /* 0x00010d00ff023b82 */ /* 0x000e260000000800 */
[----:B------:R-:W4:Y:S05]  /*113a0*/  LDG.E R6, desc[UR36][R6.64] ;  /* 0x0000002406067981 */ /* 0x000f2a000c1e1900 */
[----:B------:R-:W1:Y:S01]  /*113b0*/  @P3 LDC R3, c[0x0][0x438] ;  /* 0x00010e00ff033b82 */ /* 0x000e620000000800 */
[----:B0-----:R-:W-:-:S05]  /*113c0*/  @P3 IMAD.HI.U32 R2, R11, R2, RZ ;  /* 0x000000020b023227 */ /* 0x001fca00078e00ff */
[----:B-1----:R-:W-:Y:S01]  /*113d0*/  @P3 SHF.R.U32.HI R11, RZ, R3, R2 ;  /* 0x00000003ff0b3219 */ /* 0x002fe20000011602 */
[----:B------:R-:W-:Y:S01]  /*113e0*/  VIADD R31, R31, 0xffffffff ;  /* 0xffffffff1f1f7836 */ /* 0x000fe20000000000 */
[----:B---3--:R-:W-:-:S13]  /*113f0*/  ISETP.GT.U32.AND P2, PT, R4, 0x9f, PT ;  /* 0x0000009f0400780c */ /* 0x008fda0003f44070 */
        /* <DEDUP_REMOVED lines=9> */
[----:B------:R-:W-:Y:S02]  /*11490*/  SEL R29, RZ, 0x1, P0 ;  /* 0x00000001ff1d7807 */ /* 0x000fe40000000000 */
[----:B------:R-:W-:Y:S02]  /*114a0*/  SEL R18, R18, RZ, P0 ;  /* 0x000000ff12127207 */ /* 0x000fe40000000000 */
[----:B------:R-:W-:Y:S02]  /*114b0*/  LOP3.LUT R29, R20, R29, RZ, 0x3c, !PT ;  /* 0x0000001d141d7212 */ /* 0x000fe400078e3cff */
[----:B------:R-:W-:Y:S02]  /*114c0*/  ISETP.GT.AND P2, PT, R31, UR49, PT ;  /* 0x000000311f007c0c */ /* 0x000fe4000bf44270 */
[----:B----4-:R-:W-:Y:S01]  /*114d0*/  SHF.R.S32.HI R24, RZ, 0x1f, R6 ;  /* 0x0000001fff187819 */ /* 0x010fe20000011406 */
[----:B0-----:R-:W-:Y:S10]  /*114e0*/  @!P1 BRA `(.L_x_2302) ;  /* 0x0000000000049947 */ /* 0x001ff40003800000 */
[----:B------:R-:W-:Y:S01]  /*114f0*/  BPT.TRAP 0x1 ;  /* 0x000000040000795c */ /* 0x000fe20000300000 */
.L_x_2302:
[----:B------:R-:W-:Y:S02]  /*11500*/  LEA R10, R18, UR45, 0x3 ;  /* 0x0000002d120a7c11 */ /* 0x000fe4000f8e18ff */
[----:B------:R-:W-:-:S04]  /*11510*/  SHF.L.U32 R26, R29, 0x1f, RZ ;  /* 0x0000001f1d1a7819 */ /* 0x000fc800000006ff */
[----:B------:R-:W0:Y:S02]  /*11520*/  SYNCS.PHASECHK.TRANS64.TRYWAIT P0, [R10+URZ+0x29880], R26 ;  /* 0x0298801a0a0075a7 */ /* 0x000e24000800017f */
[----:B0-----:R-:W-:Y:S05]  /*11530*/  @!P0 BRA `(.L_x_2303) ;  /* 0x0000003400188947 */ /* 0x001fea0003800000 */
.L_x_2376:
        /* <DEDUP_REMOVED lines=45> */
[----:B------:R-:W3:Y:S01]  /*11810*/  SHFL.IDX PT, R3, R25, RZ, 0x1c1f ;  /* 0x001c1fff19037589 */ /* 0x000ee200000e0000 */
[----:B------:R-:W-:-:S03]  /*11820*/  IMAD.IADD R21, R33, 0x1, R9 ;  /* 0x0000000121157824 */ /* 0x000fc600078e0209 */
[----:B------:R-:W-:Y:S04]  /*11830*/  SHFL.IDX PT, R23, R23, RZ, 0x1c1f ;  /* 0x001c1fff17177589 */ /* 0x000fe800000e0000 */
[----:B--2---:R-:W-:Y:S01]  /*11840*/  SHFL.IDX PT, R14, R8, RZ, 0x1c1f ;  /* 0x001c1fff080e7589 */ /* 0x004fe200000e0000 */
[----:B-1----:R-:W-:-:S05]  /*11850*/  IADD3 R2, P0, R35, R2, RZ ;  /* 0x0000000223027210 */ /* 0x002fca0007f1e0ff */
[----:B---3--:R-:W-:-:S05]  /*11860*/  IMAD.X R3, RZ, RZ, R3, P0 ;  /* 0x000000ffff037224 */ /* 0x008fca00000e0603 */
        /* <DEDUP_REMOVED lines=20> */
.L_x_2388:
[----:B-1----:R-:W-:Y:S02]  /*119b0*/  IADD3 R2, P0, R35, R14, RZ ;  /* 0x0000000e23027210 */ /* 0x002fe40007f1e0ff */
        /* <DEDUP_REMOVED lines=14> */
.L_x_2305:
[----:B------:R1:W-:Y:S01]  /*11aa0*/  SYNCS.ARRIVE.TRANS64.A1T0 RZ, [R10+URZ+0x29870], RZ ;  /* 0x029870ff0aff79a7 */ /* 0x0003e2000810003f */
[----:B------:R-:W-:Y:S05]  /*11ab0*/  @!P1 BRA `(.L_x_2306) ;  /* 0x0000000000049947 */ /* 0x000fea0003800000 */
[----:B------:R-:W-:Y:S01]  /*11ac0*/  BPT.TRAP 0x1 ;  /* 0x000000040000795c */ /* 0x000fe20000300000 */
.L_x_2306:
[----:B------:R-:W2:Y:S02]  /*11ad0*/  SYNCS.PHASECHK.TRANS64.TRYWAIT P0, [R10+URZ+0x29840], R26 ;  /* 0x0298401a0a0075a7 */ /* 0x000ea4000800017f */
[----:B--2---:R-:W-:Y:S05]  /*11ae0*/  @!P0 BRA `(.L_x_2307) ;  /* 0x0000003400308947 */ /* 0x004fea0003800000 */
.L_x_2389:
        /* <DEDUP_REMOVED lines=68> */
.L_x_2401:
        /* <DEDUP_REMOVED lines=13> */
[----:B------:R-:W-:-:S13]  /*12000*/  LOP3.LUT P1, RZ, R16, 0x40, RZ, 0xc0, !PT ;  /* 0x0000004010ff7812 */ /* 0x000fda000782c0ff */
[----:B0-----:R-:W-:Y:S05]  /*12010*/  @!P1 BRA `(.L_x_2309) ;  /* 0x0000000000049947 */ /* 0x001fea0003800000 */
[----:B------:R-:W-:Y:S01]  /*12020*/  BPT.TRAP 0x1 ;  /* 0x000000040000795c */ /* 0x000fe20000300000 */
.L_x_2309:
[----:B------:R-:W3:Y:S01]  /*12030*/  LDL R2, [R1+0xc] ;  /* 0x00000c0001027983 */ /* 0x000ee20000100800 */
[----:B------:R0:W-:Y:S01]  /*12040*/  SYNCS.ARRIVE.TRANS64.A1T0 RZ, [R10+URZ+0x29830], RZ ;  /* 0x029830ff0aff79a7 */ /* 0x0001e2000810003f */
[----:B---3--:R-:W-:-:S13]  /*12050*/  ISETP.NE.AND P1, PT, R2, 0x3, PT ;  /* 0x000000030200780c */ /* 0x008fda0003f25270 */
[----:B0-----:R-:W-:Y:S05]  /*12060*/  @!P1 BRA `(.L_x_2310) ;  /* 0x0000000000049947 */ /* 0x001fea0003800000 */
[----:B------:R-:W-:Y:S01]  /*12070*/  BPT.TRAP 0x1 ;  /* 0x000000040000795c */ /* 0x000fe20000300000 */
.L_x_2310:
[----:B------:R-:W-:Y:S02]  /*12080*/  LOP3.LUT R2, R20, 0x1, RZ, 0x3c, !PT ;  /* 0x0000000114027812 */ /* 0x000fe400078e3cff */
[----:B------:R-:W-:Y:S02]  /*12090*/  LEA R19, R17, UR45, 0x3 ;  /* 0x0000002d11137c11 */ /* 0x000fe4000f8e18ff */
[----:B------:R-:W-:-:S04]  /*120a0*/  SHF.L.U32 R2, R2, 0x1f, RZ ;  /* 0x0000001f02027819 */ /* 0x000fc800000006ff */
[----:B------:R-:W0:Y:S02]  /*120b0*/  SYNCS.PHASECHK.TRANS64.TRYWAIT P0, [R19+URZ+0x29870], R2 ;  /* 0x02987002130075a7 */ /* 0x000e24000800017f */
[----:B0-----:R-:W-:Y:S05]  /*120c0*/  @!P0 BRA `(.L_x_2311) ;  /* 0x0000003400388947 */ /* 0x001fea0003800000 */
.L_x_2402:
[----:B------:R-:W-:-:S13]  /*120d0*/  LOP3.LUT P0, RZ, R16, 0x40, RZ, 0xc0, !PT ;  /* 0x0000004010ff7812 */ /* 0x000fda000780c0ff */
[----:B------:R-:W-:Y:S05]  /*120e0*/  @!P0 BRA `(.L_x_2312) ;  /* 0x0000000000048947 */ /* 0x000fea0003800000 */
[----:B------:R-:W-:Y:S01]  /*120f0*/  BPT.TRAP 0x1 ;  /* 0x000000040000795c */ /* 0x000fe20000300000 */
.L_x_2312:
[----:B0-----:R-:W-:Y:S01]  /*12100*/  SHF.L.U32 R2, R20, 0x1f, RZ ;  /* 0x0000001f14027819 */ /* 0x001fe200000006ff */
[----:B-12---:R-:W-:-:S03]  /*12110*/  IMAD R10, R17, 0x5000, RZ ;  /* 0x00005000110a7824 */ /* 0x006fc600078e02ff */
[----:B------:R-:W0:Y:S02]  /*12120*/  SYNCS.PHASECHK.TRANS64.TRYWAIT P0, [R19+URZ+0x29860], R2 ;  /* 0x02986002130075a7 */ /* 0x000e24000800017f */
[----:B0-----:R-:W-:Y:S05]  /*12130*/  @!P0 BRA `(.L_x_2313) ;  /* 0x0000003400308947 */ /* 0x001fea0003800000 */
.L_x_2403:
[----:B------:R-:W2:Y:S04]  /*12140*/  LDL R3, [R1+0x4] ;  /* 0x0000040001037983 */ /* 0x000ea80000100800 */
[----:B------:R-:W3:Y:S04]  /*12150*/  LDL R4, [R1+0x8] ;  /* 0x0000080001047983 */ /* 0x000ee80000100800 */
[----:B------:R-:W4:Y:S01]  /*12160*/  LDL R11, [R1] ;  /* 0x00000000010b7983 */ /* 0x000f220000100800 */
[----:B------:R-:W-:Y:S05]  /*12170*/  WARPSYNC.ALL ;  /* 0x0000000000007948 */ /* 0x000fea0003800000 */
[----:B------:R-:W-:-:S02]  /*12180*/  LOP3.LUT P0, RZ, R16, 0x40, RZ, 0xc0, !PT ;  /* 0x0000004010ff7812 */ /* 0x000fc4000780c0ff */
[----:B--2---:R-:W-:-:S05]  /*12190*/  LOP3.LUT R3, R10, R3, RZ, 0xfc, !PT ;  /* 0x000000030a037212 */ /* 0x004fca00078efcff */
[----:B0-----:R-:W-:Y:S01]  /*121a0*/  VIADD R2, R3, UR45 ;  /* 0x0000002d03027c36 */ /* 0x001fe20008000000 */
[----:B------:R-:W0:Y:S01]  /*121b0*/  LDSM.16.MT88.4 R12, [R3+UR45+0xa400] ;  /* 0x00a4002d030c783b */ /* 0x000e220008004200 */
[----:B----4-:R-:W-:Y:S02]  /*121c0*/  LOP3.LUT R17, R10, R11, RZ, 0xfc, !PT ;  /* 0x0000000b0a117212 */ /* 0x010fe400078efcff */
[----:B---3--:R-:W-:-:S03]  /*121d0*/  IMAD.IADD R2, R4, 0x1, R2 ;  /* 0x0000000104027824 */ /* 0x008fc600078e0202 */
[----:B------:R-:W-:Y:S02]  /*121e0*/  VIADD R17, R17, UR45 ;  /* 0x0000002d11117c36 */ /* 0x000fe40008000000 */
[----:B------:R-:W1:Y:S01]  /*121f0*/  LDSM.16.MT88.4 R4, [R2+0xa400] ;  /* 0x00a400000204783b */ /* 0x000e620000004200 */
[C-C-:B0-----:R-:W-:Y:S02]  /*12200*/  PRMT R8, R12.reuse, 0x6420, R13.reuse ;  /* 0x000064200c087816 */ /* 0x141fe4000000000d */
[----:B------:R-:W-:Y:S02]  /*12210*/  PRMT R9, R12, 0x7531, R13 ;  /* 0x000075310c097816 */ /* 0x000fe4000000000d */
[C-C-:B------:R-:W-:Y:S02]  /*12220*/  PRMT R10, R14.reuse, 0x6420, R15.reuse ;  /* 0x000064200e0a7816 */ /* 0x140fe4000000000f */
[----:B------:R-:W-:Y:S02]  /*12230*/  PRMT R11, R14, 0x7531, R15 ;  /* 0x000075310e0b7816 */ /* 0x000fe4000000000f */
[----:B-1----:R-:W-:-:S02]  /*12240*/  PRMT R20, R4, 0x6420, R5 ;  /* 0x0000642004147816 */ /* 0x002fc40000000005 */
        /* <DEDUP_REMOVED lines=61> */
.L_x_2314:
[----:B-1----:R1:W-:Y:S01]  /*12620*/  SYNCS.ARRIVE.TRANS64.A1T0 RZ, [R19+URZ+0x29850], RZ ;  /* 0x029850ff13ff79a7 */ /* 0x0023e2000810003f */
[----:B------:R-:W-:Y:S06]  /*12630*/  BAR.SYNC.DEFER_BLOCKING 0x2, 0x80 ;  /* 0x0082000000007b1d */ /* 0x000fec0000010000 */
[----:B------:R-:W-:Y:S05]  /*12640*/  @!P1 BRA `(.L_x_2315) ;  /* 0x0000000000049947 */ /* 0x000fea0003800000 */
[----:B------:R-:W-:Y:S01]  /*12650*/  BPT.TRAP 0x1 ;  /* 0x000000040000795c */ /* 0x000fe20000300000 */
.L_x_2315:
        /* <DEDUP_REMOVED lines=9> */
.L_x_2301:
[----:B------:R-:W-:-:S07]  /*126f0*/  IMAD.MOV.U32 R18, RZ, RZ, RZ ;  /* 0x000000ffff127224 */ /* 0x000fce00078e00ff */
.L_x_2317:
[----:B-1----:R-:W4:Y:S02]  /*12700*/  LDL R0, [R1+0x14] ;  /* 0x0000140001007983 */ /* 0x002f240000100800 */
[----:B----4-:R-:W-:-:S13]  /*12710*/  R2UR UR4, R0 ;  /* 0x00000000000472ca */ /* 0x010fda00000e0000 */
[----:B------:R-:W-:-:S06]  /*12720*/  ULOP3.LUT UR4, UR4, 0x1, URZ, 0xfc, !UPT ;  /* 0x0000000104047892 */ /* 0x000fcc000f8efc3f */
[----:B------:R-:W-:-:S05]  /*12730*/  IMAD.U32 R0, RZ, RZ, UR4 ;  /* 0x00000004ff007e24 */ /* 0x000fca000f8e00ff */
[----:B------:R-:W-:-:S13]  /*12740*/  ISETP.NE.AND P1, PT, R0, 0x3, PT ;  /* 0x000000030000780c */ /* 0x000fda0003f25270 */
[----:B------:R-:W-:Y:S05]  /*12750*/  @!P1 BRA `(.L_x_2318) ;  /* 0x0000000000049947 */ /* 0x000fea0003800000 */
[----:B------:R-:W-:Y:S01]  /*12760*/  BPT.TRAP 0x1 ;  /* 0x000000040000795c */ /* 0x000fe20000300000 */
.L_x_2318:
[----:B------:R-:W-:Y:S01]  /*12770*/  LOP3.LUT R0, R29, 0x1, RZ, 0x3c, !PT ;  /* 0x000000011d007812 */ /* 0x000fe200078e3cff */
[----:B------:R-:W-:Y:S01]  /*12780*/  BSSY B0, `(.L_x_2319) ;  /* 0x0000005000007945 */ /* 0x000fe20003800000 */
[----:B------:R-:W-:Y:S02]  /*12790*/  LEA R17, R18, UR45, 0x3 ;  /* 0x0000002d12117c11 */ /* 0x000fe4000f8e18ff */
[----:B------:R-:W-:-:S04]  /*127a0*/  SHF.L.U32 R0, R0, 0x1f, RZ ;  /* 0x0000001f00007819 */ /* 0x000fc800000006ff */
[----:B------:R-:W1:Y:S02]  /*127b0*/  SYNCS.PHASECHK.TRANS64.TRYWAIT P0, [R17+URZ+0x29870], R0 ;  /* 0x02987000110075a7 */ /* 0x000e64000800017f */
[----:B-1----:R-:W-:Y:S05]  /*127c0*/  @!P0 BRA `(.L_x_2320) ;  /* 0x0000002c00a08947 */ /* 0x002fea0003800000 */
.L_x_2404:
[----:B------:R-:W-:Y:S05]  /*127d0*/  BSYNC B0 ;  /* 0x0000000000007941 */ /* 0x000fea0003800000 */
.L_x_2319:
[----:B------:R-:W-:-:S13]  /*127e0*/  LOP3.LUT P0, RZ, R16, 0x40, RZ, 0xc0, !PT ;  /* 0x0000004010ff7812 */ /* 0x000fda000780c0ff */
[----:B------:R-:W-:Y:S05]  /*127f0*/  @!P0 BRA `(.L_x_2321) ;  /* 0x0000000000048947 */ /* 0x000fea0003800000 */
[----:B------:R-:W-:Y:S01]  /*12800*/  BPT.TRAP 0x1 ;  /* 0x000000040000795c */ /* 0x000fe20000300000 */
.L_x_2321:
[----:B-1----:R-:W4:Y:S04]  /*12810*/  LDL.LU R0, [R1+0x4] ;  /* 0x0000040001007983 */ /* 0x002f280000300800 */
[----:B---3--:R-:W3:Y:S01]  /*12820*/  LDL.LU R5, [R1+0x8] ;  /* 0x0000080001057983 */ /* 0x008ee20000300800 */
[----:B------:R-:W-:Y:S01]  /*12830*/  SHF.L.U32 R4, R29, 0x1f, RZ ;  /* 0x0000001f1d047819 */ /* 0x000fe200000006ff */
[----:B------:R-:W-:-:S03]  /*12840*/  IMAD R3, R18, 0x5000, RZ ;  /* 0x0000500012037824 */ /* 0x000fc600078e02ff */
[----:B------:R-:W1:Y:S02]  /*12850*/  SYNCS.PHASECHK.TRANS64.TRYWAIT P0, [R17+URZ+0x29860], R4 ;  /* 0x02986004110075a7 */ /* 0x000e64000800017f */
[----:B----4-:R-:W-:-:S05]  /*12860*/  LOP3.LUT R0, R3, R0, RZ, 0xfc, !PT ;  /* 0x0000000003007212 */ /* 0x010fca00078efcff */
[----:B------:R-:W-:-:S04]  /*12870*/  VIADD R2, R0, UR45 ;  /* 0x0000002d00027c36 */ /* 0x000fc80008000000 */
[----:B---3--:R-:W-:Y:S01]  /*12880*/  IMAD.IADD R2, R5, 0x1, R2 ;  /* 0x0000000105027824 */ /* 0x008fe200078e0202 */
[----:B-1----:R-:W-:Y:S06]  /*12890*/  @!P0 BRA `(.L_x_2322) ;  /* 0x0000002c00808947 */ /* 0x002fec0003800000 */
.L_x_2405:
[----:B------:R-:W3:Y:S01]  /*128a0*/  LDL.LU R12, [R1] ;  /* 0x00000000010c7983 */ /* 0x000ee20000300800 */
[----:B------:R-:W-:Y:S05]  /*128b0*/  WARPSYNC.ALL ;  /* 0x0000000000007948 */ /* 0x000fea0003800000 */
[----:B------:R-:W4:Y:S01]  /*128c0*/  LDSM.16.MT88.4 R8, [R0+UR45+0xa400] ;  /* 0x00a4002d0008783b */ /* 0x000f220008004200 */
[----:B------:R-:W-:-:S03]  /*128d0*/  LOP3.LUT P0, RZ, R16, 0x40, RZ, 0xc0, !PT ;  /* 0x0000004010ff7812 */ /* 0x000fc6000780c0ff */
[----:B-1----:R-:W1:Y:S01]  /*128e0*/  LDSM.16.MT88.4 R4, [R2+0xa400] ;  /* 0x00a400000204783b */ /* 0x002e620000004200 */
[----:B----4-:R-:W-:Y:S02]  /*128f0*/  PRMT R13, R8, 0x7531, R9 ;  /* 0x00007531080d7816 */ /* 0x010fe40000000009 */
[C-C-:B--2---:R-:W-:Y:S02]  /*12900*/  PRMT R14, R10.reuse, 0x6420, R11.reuse ;  /* 0x000064200a0e7816 */ /* 0x144fe4000000000b */
[----:B------:R-:W-:Y:S02]  /*12910*/  PRMT R15, R10, 0x7531, R11 ;  /* 0x000075310a0f7816 */ /* 0x000fe4000000000b */
[C-C-:B-1----:R-:W-:Y:S02]  /*12920*/  PRMT R10, R6.reuse, 0x6420, R7.reuse ;  /* 0x00006420060a7816 */ /* 0x142fe40000000007 */
[----:B------:R-:W-:Y:S02]  /*12930*/  PRMT R11, R6, 0x7531, R7 ;  /* 0x00007531060b7816 */ /* 0x000fe40000000007 */
[----:B---3--:R-:W-:-:S02]  /*12940*/  LOP3.LUT R3, R3, R12, RZ, 0xfc, !PT ;  /* 0x0000000c03037212 */ /* 0x008fc400078efcff */
        /* <DEDUP_REMOVED lines=62> */
.L_x_2323:
[----:B--2---:R2:W-:Y:S01]  /*12d30*/  SYNCS.ARRIVE.TRANS64.A1T0 RZ, [R17+URZ+0x29850], RZ ;  /* 0x029850ff11ff79a7 */ /* 0x0045e2000810003f */
[----:B------:R-:W-:Y:S06]  /*12d40*/  BAR.SYNC.DEFER_BLOCKING 0x2, 0x80 ;  /* 0x0082000000007b1d */ /* 0x000fec0000010000 */
[----:B------:R-:W-:Y:S05]  /*12d50*/  @!P1 BRA `(.L_x_2324) ;  /* 0x0000000000049947 */ /* 0x000fea0003800000 */
[----:B------:R-:W-:Y:S01]  /*12d60*/  BPT.TRAP 0x1 ;  /* 0x000000040000795c */ /* 0x000fe20000300000 */
.L_x_2324:
        /* <DEDUP_REMOVED lines=10> */
.L_x_2279:
[----:B------:R-:W2:Y:S01]  /*12e10*/  S2R R5, SR_CgaCtaId ;  /* 0x0000000000057919 */ /* 0x000ea20000008800 */
[----:B------:R-:W-:Y:S02]  /*12e20*/  MOV R4, 0x400 ;  /* 0x0000040000047802 */ /* 0x000fe40000000f00 */
[----:B------:R-:W-:Y:S02]  /*12e30*/  SHF.L.U32 R3, R3, 0x1f, RZ ;  /* 0x0000001f03037819 */ /* 0x000fe400000006ff */
[----:B--2---:R-:W-:-:S04]  /*12e40*/  LEA R6, R5, R4, 0x18 ;  /* 0x0000000405067211 */ /* 0x004fc800078ec0ff */
[----:B------:R-:W2:Y:S02]  /*12e50*/  SYNCS.PHASECHK.TRANS64.TRYWAIT P0, [R6+URZ+0x29820], R3 ;  /* 0x02982003060075a7 */ /* 0x000ea4000800017f */
[----:B--2---:R-:W-:Y:S05]  /*12e60*/  @!P0 BRA `(.L_x_2325) ;  /* 0x0000002800208947 */ /* 0x004fea0003800000 */
.L_x_2406:
        /* <DEDUP_REMOVED lines=8> */
[----:B------:R-:W2:Y:S02]  /*12ef0*/  LDL R4, [R1+0x14] ;  /* 0x0000140001047983 */ /* 0x000ea40000100800 */
[----:B--2---:R-:W-:-:S13]  /*12f00*/  R2UR UR4, R4 ;  /* 0x00000000040472ca */ /* 0x004fda00000e0000 */
[----:B------:R-:W-:-:S06]  /*12f10*/  ULOP3.LUT UR4, UR4, 0x2, URZ, 0xfc, !UPT ;  /* 0x0000000204047892 */ /* 0x000fcc000f8efc3f */
[----:B------:R-:W-:-:S05]  /*12f20*/  IMAD.U32 R3, RZ, RZ, UR4 ;  /* 0x00000004ff037e24 */ /* 0x000fca000f8e00ff */
[----:B------:R-:W-:-:S13]  /*12f30*/  ISETP.NE.AND P0, PT, R3, 0x3, PT ;  /* 0x000000030300780c */ /* 0x000fda0003f05270 */
[----:B------:R-:W-:Y:S05]  /*12f40*/  @!P0 BRA `(.L_x_2326) ;  /* 0x0000000000048947 */ /* 0x000fea0003800000 */
[----:B------:R-:W-:Y:S01]  /*12f50*/  BPT.TRAP 0x1 ;  /* 0x000000040000795c */ /* 0x000fe20000300000 */
.L_x_2326:
[----:B------:R-:W-:Y:S01]  /*12f60*/  IMAD R5, R2, 0x8, R6 ;  /* 0x0000000802057824 */ /* 0x000fe200078e0206 */
[----:B------:R-:W-:Y:S01]  /*12f70*/  SHF.L.U32 R4, R0, 0x1f, RZ ;  /* 0x0000001f00047819 */ /* 0x000fe200000006ff */
[----:B------:R-:W-:-:S03]  /*12f80*/  VIADD R2, R2, 0x1 ;  /* 0x0000000102027836 */ /* 0x000fc60000000000 */
[----:B------:R-:W2:Y:S02]  /*12f90*/  SYNCS.PHASECHK.TRANS64.TRYWAIT P1, [R5+URZ+0x29840], R4 ;  /* 0x02984004050075a7 */ /* 0x000ea4000802017f */
[----:B------:R-:W-:-:S04]  /*12fa0*/  ISETP.NE.AND P2, PT, R2, 0x2, PT ;  /* 0x000000020200780c */ /* 0x000fc80003f45270 */
[----:B------:R-:W-:Y:S01]  /*12fb0*/  SEL R3, RZ, 0x1, P2 ;  /* 0x00000001ff037807 */ /* 0x000fe20001000000 */
[----:B--2---:R-:W-:Y:S08]  /*12fc0*/  @!P1 BRA `(.L_x_2327) ;  /* 0x0000002400dc9947 */ /* 0x004ff00003800000 */
.L_x_2407:
[----:B------:R-:W-:Y:S02]  /*12fd0*/  SEL R2, R2, RZ, P2 ;  /* 0x000000ff02027207 */ /* 0x000fe40001000000 */
[----:B------:R-:W-:Y:S01]  /*12fe0*/  LOP3.LUT R0, R0, R3, RZ, 0x3c, !PT ;  /* 0x0000000300007212 */ /* 0x000fe200078e3cff */
[----:B------:R-:W-:Y:S06]  /*12ff0*/  @!P0 BRA `(.L_x_2328) ;  /* 0x0000000000048947 */ /* 0x000fec0003800000 */
[----:B------:R-:W-:Y:S01]  /*13000*/  BPT.TRAP 0x1 ;  /* 0x000000040000795c */ /* 0x000fe20000300000 */
.L_x_2328:
[----:B------:R-:W-:Y:S01]  /*13010*/  IMAD R3, R2, 0x8, R6 ;  /* 0x0000000802037824 */ /* 0x000fe200078e0206 */
[----:B------:R-:W-:-:S04]  /*13020*/  SHF.L.U32 R0, R0, 0x1f, RZ ;  /* 0x0000001f00007819 */ /* 0x000fc800000006ff */
[----:B------:R-:W3:Y:S02]  /*13030*/  SYNCS.PHASECHK.TRANS64.TRYWAIT P1, [R3+URZ+0x29840], R0 ;  /* 0x02984000030075a7 */ /* 0x000ee4000802017f */
[----:B---3--:R-:W-:Y:S05]  /*13040*/  @!P1 BRA `(.L_x_2329) ;  /* 0x0000002400d09947 */ /* 0x008fea0003800000 */
.L_x_2408:
[----:B------:R-:W-:Y:S05]  /*13050*/  @!P0 BRA `(.L_x_2330) ;  /* 0x0000000000048947 */ /* 0x000fea0003800000 */
[----:B------:R-:W-:Y:S01]  /*13060*/  BPT.TRAP 0x1 ;  /* 0x000000040000795c */ /* 0x000fe20000300000 */
.L_x_2330:
[----:B------:R-:W4:Y:S02]  /*13070*/  SYNCS.PHASECHK.TRANS64.TRYWAIT P1, [R5+URZ+0x29860], R4 ;  /* 0x02986004050075a7 */ /* 0x000f24000802017f */
[----:B----4-:R-:W-:Y:S05]  /*13080*/  @!P1 BRA `(.L_x_2331) ;  /* 0x0000002400d49947 */ /* 0x010fea0003800000 */
.L_x_2409:
[----:B------:R-:W-:Y:S05]  /*13090*/  @!P0 BRA `(.L_x_2332) ;  /* 0x0000000000048947 */ /* 0x000fea0003800000 */
[----:B------:R-:W-:Y:S01]  /*130a0*/  BPT.TRAP 0x1 ;  /* 0x000000040000795c */ /* 0x000fe20000300000 */
.L_x_2332:
[----:B------:R-:W0:Y:S02]  /*130b0*/  SYNCS.PHASECHK.TRANS64.TRYWAIT P1, [R3+URZ+0x29860], R0 ;  /* 0x02986000030075a7 */ /* 0x000e24000802017f */
[----:B0-----:R-:W-:Y:S05]  /*130c0*/  @!P1 BRA `(.L_x_2333) ;  /* 0x0000002400d89947 */ /* 0x001fea0003800000 */
.L_x_2410:
[----:B------:R-:W-:Y:S05]  /*130d0*/  @!P0 BRA `(.L_x_2334) ;  /* 0x0000000000048947 */ /* 0x000fea0003800000 */
[----:B------:R-:W-:Y:S01]  /*130e0*/  BPT.TRAP 0x1 ;  /* 0x000000040000795c */ /* 0x000fe20000300000 */
.L_x_2334:
[----:B------:R-:W0:Y:S02]  /*130f0*/  SYNCS.PHASECHK.TRANS64.TRYWAIT P1, [R5+URZ+0x29880], R4 ;  /* 0x02988004050075a7 */ /* 0x000e24000802017f */
[----:B0-----:R-:W-:Y:S05]  /*13100*/  @!P1 BRA `(.L_x_2335) ;  /* 0x0000002400dc9947 */ /* 0x001fea0003800000 */
.L_x_2411:
[----:B------:R-:W-:Y:S05]  /*13110*/  @!P0 BRA `(.L_x_2336) ;  /* 0x0000000000048947 */ /* 0x000fea0003800000 */
[----:B------:R-:W-:Y:S01]  /*13120*/  BPT.TRAP 0x1 ;  /* 0x000000040000795c */ /* 0x000fe20000300000 */
.L_x_2336:
[----:B------:R0:W0:Y:S02]  /*13130*/  SYNCS.PHASECHK.TRANS64.TRYWAIT P0, [R3+URZ+0x29880], R0 ;  /* 0x02988000030075a7 */ /* 0x000024000800017f */
[----:B0-----:R-:W-:Y:S05]  /*13140*/  @!P0 NANOSLEEP.SYNCS 0x989680 ;  /* 0x009896800000895d */ /* 0x001fea0003900000 */
[----:B------:R-:W0:Y:S02]  /*13150*/  @!P0 SYNCS.PHASECHK.TRANS64 P0, [R3+URZ+0x29880], R0 ;  /* 0x02988000030085a7 */ /* 0x000e24000800007f */
[----:B0-----:R-:W-:Y:S05]  /*13160*/  @!P0 BRA `(.L_x_2336) ;  /* 0xfffffffc00f08947 */ /* 0x001fea000383ffff */
.L_x_2235:
[----:B------:R-:W-:Y:S05]  /*13170*/  BSYNC B6 ;  /* 0x0000000000067941 */ /* 0x000fea0003800000 */
.L_x_2232:
[----:B------:R-:W-:Y:S05]  /*13180*/  EXIT ;  /* 0x000000000000794d */ /* 0x000fea0003800000 */
.L_x_2239:
[----:B0-----:R-:W-:-:S04]  /*13190*/  IMAD.U32 R3, RZ, RZ, UR39 ;  /* 0x00000027ff037e24 */ /* 0x001fc8000f8e00ff */
[----:B------:R0:W1:Y:S03]  /*131a0*/  SYNCS.PHASECHK.TRANS64.TRYWAIT P0, [R3+URZ+0x29800], R0 ;  /* 0x02980000030075a7 */ /* 0x000066000800017f */
[----:B-1----:R-:W-:Y:S05]  /*131b0*/  @!P0 NANOSLEEP.SYNCS 0x989680 ;  /* 0x009896800000895d */ /* 0x002fea0003900000 */
[----:B------:R-:W1:Y:S02]  /*131c0*/  @!P0 SYNCS.PHASECHK.TRANS64 P0, [R3+URZ+0x29800], R0 ;  /* 0x02980000030085a7 */ /* 0x000e64000800007f */
[----:B-1----:R-:W-:Y:S05]  /*131d0*/  @!P0 BRA `(.L_x_2239) ;  /* 0xfffffffc00ec8947 */ /* 0x002fea000383ffff */
[----:B------:R-:W-:Y:S05]  /*131e0*/  BRA `(.L_x_2337) ;  /* 0xfffffee400347947 */ /* 0x000fea000383ffff */
.L_x_2243:
[----:B--2---:R-:W-:-:S04]  /*131f0*/  IMAD.U32 R5, RZ, RZ, UR39 ;  /* 0x00000027ff057e24 */ /* 0x004fc8000f8e00ff */
[----:B------:R2:W3:Y:S03]  /*13200*/  SYNCS.PHASECHK.TRANS64.TRYWAIT P1, [R5+URZ+0x29830], R0 ;  /* 0x02983000050075a7 */ /* 0x0004e6000802017f */
[----:B---3--:R-:W-:Y:S05]  /*13210*/  @!P1 NANOSLEEP.SYNCS 0x989680 ;  /* 0x009896800000995d */ /* 0x008fea0003900000 */
[----:B------:R-:W3:Y:S02]  /*13220*/  @!P1 SYNCS.PHASECHK.TRANS64 P1, [R5+URZ+0x29830], R0 ;  /* 0x02983000050095a7 */ /* 0x000ee4000802007f */
[----:B---3--:R-:W-:Y:S05]  /*13230*/  @!P1 BRA `(.L_x_2243) ;  /* 0xfffffffc00ec9947 */ /* 0x008fea000383ffff */
[----:B------:R-:W-:Y:S05]  /*13240*/  BRA `(.L_x_2242) ;  /* 0xfffffee400587947 */ /* 0x000fea000383ffff */
.L_x_2249:
[----:B-1----:R-:W-:-:S04]  /*13250*/  IMAD.U32 R8, RZ, RZ, UR4 ;  /* 0x00000004ff087e24 */ /* 0x002fc8000f8e00ff */
[----:B------:R1:W2:Y:S03]  /*13260*/  SYNCS.PHASECHK.TRANS64.TRYWAIT P1, [R8+URZ+0x29830], R7 ;  /* 0x02983007080075a7 */ /* 0x0002a6000802017f */
[----:B--2---:R-:W-:Y:S05]  /*13270*/  @!P1 NANOSLEEP.SYNCS 0x989680 ;  /* 0x009896800000995d */ /* 0x004fea0003900000 */
[----:B------:R-:W2:Y:S02]  /*13280*/  @!P1 SYNCS.PHASECHK.TRANS64 P1, [R8+URZ+0x29830], R7 ;  /* 0x02983007080095a7 */ /* 0x000ea4000802007f */
[----:B--2---:R-:W-:Y:S05]  /*13290*/  @!P1 BRA `(.L_x_2249) ;  /* 0xfffffffc00ec9947 */ /* 0x004fea000383ffff */
[----:B------:R-:W-:Y:S05]  /*132a0*/  BRA `(.L_x_2246) ;  /* 0xffffff1c008c7947 */ /* 0x000fea000383ffff */
.L_x_2253:
[----:B-1----:R-:W-:-:S04]  /*132b0*/  IMAD.U32 R8, RZ, RZ, UR10 ;  /* 0x0000000aff087e24 */ /* 0x002fc8000f8e00ff */
[----:B------:R1:W2:Y:S03]  /*132c0*/  SYNCS.PHASECHK.TRANS64.TRYWAIT P1, [R8+URZ+0x29850], R7 ;  /* 0x02985007080075a7 */ /* 0x0002a6000802017f */
[----:B--2---:R-:W-:Y:S05]  /*132d0*/  @!P1 NANOSLEEP.SYNCS 0x989680 ;  /* 0x009896800000995d */ /* 0x004fea0003900000 */
[----:B------:R-:W2:Y:S02]  /*132e0*/  @!P1 SYNCS.PHASECHK.TRANS64 P1, [R8+URZ+0x29850], R7 ;  /* 0x02985007080095a7 */ /* 0x000ea4000802007f */
[----:B--2---:R-:W-:Y:S05]  /*132f0*/  @!P1 BRA `(.L_x_2253) ;  /* 0xfffffffc00ec9947 */ /* 0x004fea000383ffff */
[----:B------:R-:W-:Y:S05]  /*13300*/  BRA `(.L_x_2250) ;  /* 0xffffff2800a07947 */ /* 0x000fea000383ffff */
.L_x_2261:
[----:B-1----:R-:W-:-:S04]  /*13310*/  IMAD.U32 R8, RZ, RZ, UR7 ;  /* 0x00000007ff087e24 */ /* 0x002fc8000f8e00ff */
[----:B------:R1:W2:Y:S03]  /*13320*/  SYNCS.PHASECHK.TRANS64.TRYWAIT P1, [R8+URZ+0x29830], R7 ;  /* 0x02983007080075a7 */ /* 0x0002a6000802017f */
[----:B--2---:R-:W-:Y:S05]  /*13330*/  @!P1 NANOSLEEP.SYNCS 0x989680 ;  /* 0x009896800000995d */ /* 0x004fea0003900000 */
[----:B------:R-:W2:Y:S02]  /*13340*/  @!P1 SYNCS.PHASECHK.TRANS64 P1, [R8+URZ+0x29830], R7 ;  /* 0x02983007080095a7 */ /* 0x000ea4000802007f */
[----:B--2---:R-:W-:Y:S05]  /*13350*/  @!P1 BRA `(.L_x_2261) ;  /* 0xfffffffc00ec9947 */ /* 0x004fea000383ffff */
[----:B------:R-:W-:Y:S05]  /*13360*/  BRA `(.L_x_2258) ;  /* 0xffffff5400947947 */ /* 0x000fea000383ffff */
.L_x_2265:
[----:B-1----:R-:W-:-:S04]  /*13370*/  IMAD.U32 R8, RZ, RZ, UR7 ;  /* 0x00000007ff087e24 */ /* 0x002fc8000f8e00ff */
[----:B------:R1:W2:Y:S03]  /*13380*/  SYNCS.PHASECHK.TRANS64.TRYWAIT P1, [R8+URZ+0x29850], R7 ;  /* 0x02985007080075a7 */ /* 0x0002a6000802017f */
[----:B--2---:R-:W-:Y:S05]  /*13390*/  @!P1 NANOSLEEP.SYNCS 0x989680 ;  /* 0x009896800000995d */ /* 0x004fea0003900000 */
[----:B------:R-:W2:Y:S02]  /*133a0*/  @!P1 SYNCS.PHASECHK.TRANS64 P1, [R8+URZ+0x29850], R7 ;  /* 0x02985007080095a7 */ /* 0x000ea4000802007f */
[----:B--2---:R-:W-:Y:S05]  /*133b0*/  @!P1 BRA `(.L_x_2265) ;  /* 0xfffffffc00ec9947 */ /* 0x004fea000383ffff */
[----:B------:R-:W-:Y:S05]  /*133c0*/  BRA `(.L_x_2262) ;  /* 0xffffff6000987947 */ /* 0x000fea000383ffff */
.L_x_2272:
[----:B-1----:R-:W-:-:S04]  /*133d0*/  IMAD.U32 R3, RZ, RZ, UR9 ;  /* 0x00000009ff037e24 */ /* 0x002fc8000f8e00ff */
[----:B------:R1:W3:Y:S03]  /*133e0*/  SYNCS.PHASECHK.TRANS64.TRYWAIT P1, [R3+URZ+0x29850], R2 ;  /* 0x02985002030075a7 */ /* 0x0002e6000802017f */
[----:B---3--:R-:W-:Y:S05]  /*133f0*/  @!P1 NANOSLEEP.SYNCS 0x989680 ;  /* 0x009896800000995d */ /* 0x008fea0003900000 */
[----:B------:R-:W3:Y:S02]  /*13400*/  @!P1 SYNCS.PHASECHK.TRANS64 P1, [R3+URZ+0x29850], R2 ;  /* 0x02985002030095a7 */ /* 0x000ee4000802007f */
[----:B---3--:R-:W-:Y:S05]  /*13410*/  @!P1 BRA `(.L_x_2272) ;  /* 0xfffffffc00ec9947 */ /* 0x008fea000383ffff */
[----:B------:R-:W-:Y:S05]  /*13420*/  BRA `(.L_x_2271) ;  /* 0xffffff8000647947 */ /* 0x000fea000383ffff */
.L_x_2285:
[----:B------:R-:W-:Y:S02]  /*13430*/  IMAD.MOV.U32 R13, RZ, RZ, R22 ;  /* 0x000000ffff0d7224 */ /* 0x000fe400078e0016 */
[----:B------:R-:W-:Y:S02]  /*13440*/  IMAD.MOV.U32 R12, RZ, RZ, RZ ;  /* 0x000000ffff0c7224 */ /* 0x000fe400078e00ff */
[----:B------:R-:W-:Y:S02]  /*13450*/  IMAD.MOV.U32 R11, RZ, RZ, 0x1f ;  /* 0x0000001fff0b7424 */ /* 0x000fe400078e00ff */
[----:B------:R-:W-:-:S07]  /*13460*/  IMAD.MOV.U32 R15, RZ, RZ, -0x1 ;  /* 0xffffffffff0f7424 */ /* 0x000fce00078e00ff */
[----:B-----5:R-:W-:Y:S05]  /*13470*/  WARPSYNC.COLLECTIVE R15, `(.L_x_2338) ;  /* 0x000000000f087348 */ /* 0x020fea0003c00000 */
[----:B------:R0:W1:Y:S02]  /*13480*/  SHFL.IDX P6, R14, R13, R12, R11 ;  /* 0x0000000c0d0e7389 */ /* 0x00006400000c000b */
[----:B01---5:R-:W-:Y:S01]  /*13490*/  ENDCOLLECTIVE ;  /* 0x000000000000791b */ /* 0x023fe20003800000 */
.L_x_2338:
[----:B------:R-:W-:Y:S05]  /*134a0*/  BRA `(.L_x_2339) ;  /* 0xffffffbc00e07947 */ /* 0x000fea000383ffff */
.L_x_2287:
        /* <DEDUP_REMOVED lines=8> */
.L_x_2288:
        /* <DEDUP_REMOVED lines=8> */
.L_x_2342:
[----:B------:R-:W-:Y:S05]  /*135b0*/  BSYNC B0 ;  /* 0x0000000000007941 */ /* 0x000fea0003800000 */
.L_x_2341:
[----:B------:R-:W-:Y:S01]  /*135c0*/  IMAD.MOV.U32 R13, RZ, RZ, R18 ;  /* 0x000000ffff0d7224 */ /* 0x000fe200078e0012 */
[C---:B------:R-:W-:Y:S01]  /*135d0*/  LOP3.LUT P3, RZ, R16.reuse, 0x2, RZ, 0xc0, !PT ;  /* 0x0000000210ff7812 */ /* 0x040fe2000786c0ff */
[----:B------:R-:W-:Y:S01]  /*135e0*/  IMAD.MOV.U32 R12, RZ, RZ, RZ ;  /* 0x000000ffff0c7224 */ /* 0x000fe200078e00ff */
[----:B------:R-:W-:Y:S01]  /*135f0*/  LOP3.LUT P2, RZ, R16, 0x1, RZ, 0xc0, !PT ;  /* 0x0000000110ff7812 */ /* 0x000fe2000784c0ff */
[----:B------:R-:W-:Y:S01]  /*13600*/  IMAD.MOV.U32 R11, RZ, RZ, 0x1c1f ;  /* 0x00001c1fff0b7424 */ /* 0x000fe200078e00ff */
[C---:B------:R-:W-:Y:S01]  /*13610*/  ISETP.GE.AND P1, PT, R9.reuse, 0x61, PT ;  /* 0x000000610900780c */ /* 0x040fe20003f26270 */
[----:B------:R-:W-:Y:S01]  /*13620*/  IMAD.MOV.U32 R15, RZ, RZ, -0x1 ;  /* 0xffffffffff0f7424 */ /* 0x000fe200078e00ff */
[----:B------:R-:W-:Y:S01]  /*13630*/  ISETP.GE.AND P5, PT, R9, 0x81, PT ;  /* 0x000000810900780c */ /* 0x000fe20003fa6270 */
[----:B------:R-:W-:Y:S02]  /*13640*/  IMAD.MOV.U32 R3, RZ, RZ, R14 ;  /* 0x000000ffff037224 */ /* 0x000fe400078e000e */
[----:B------:R-:W-:-:S10]  /*13650*/  VIADD R8, R7, UR45 ;  /* 0x0000002d07087c36 */ /* 0x000fd40008000000 */
[----:B------:R-:W-:Y:S05]  /*13660*/  WARPSYNC.COLLECTIVE R15, `(.L_x_2343) ;  /* 0x000000000f087348 */ /* 0x000fea0003c00000 */
[----:B------:R0:W1:Y:S02]  /*13670*/  SHFL.IDX P6, R14, R13, R12, R11 ;  /* 0x0000000c0d0e7389 */ /* 0x00006400000c000b */
[----:B01----:R-:W-:Y:S01]  /*13680*/  ENDCOLLECTIVE ;  /* 0x000000000000791b */ /* 0x003fe20003800000 */
.L_x_2343:
        /* <DEDUP_REMOVED lines=8> */
.L_x_2344:
        /* <DEDUP_REMOVED lines=14> */
.L_x_2345:
[----:B------:R-:W-:Y:S02]  /*137f0*/  IMAD.MOV.U32 R13, RZ, RZ, R10 ;  /* 0x000000ffff0d7224 */ /* 0x000fe400078e000a */
[----:B------:R-:W-:Y:S02]  /*13800*/  IMAD.MOV.U32 R12, RZ, RZ, 0x2 ;  /* 0x00000002ff0c7424 */ /* 0x000fe400078e00ff */
[----:B------:R-:W-:-:S07]  /*13810*/  IMAD.MOV.U32 R2, RZ, RZ, R14 ;  /* 0x000000ffff027224 */ /* 0x000fce00078e000e */
[----:B------:R-:W-:Y:S05]  /*13820*/  WARPSYNC.COLLECTIVE R15, `(.L_x_2346) ;  /* 0x000000000f087348 */ /* 0x000fea0003c00000 */
[----:B------:R0:W1:Y:S02]  /*13830*/  SHFL.IDX P6, R14, R13, R12, R11 ;  /* 0x0000000c0d0e7389 */ /* 0x00006400000c000b */
[----:B01----:R-:W-:Y:S01]  /*13840*/  ENDCOLLECTIVE ;  /* 0x000000000000791b */ /* 0x003fe20003800000 */
.L_x_2346:
        /* <DEDUP_REMOVED lines=14> */
.L_x_2347:
[----:B------:R-:W-:Y:S02]  /*13930*/  IMAD.MOV.U32 R13, RZ, RZ, R10 ;  /* 0x000000ffff0d7224 */ /* 0x000fe400078e000a */
[----:B------:R-:W-:Y:S02]  /*13940*/  IMAD.MOV.U32 R12, RZ, RZ, 0x3 ;  /* 0x00000003ff0c7424 */ /* 0x000fe400078e00ff */
[----:B------:R-:W-:-:S07]  /*13950*/  IMAD.MOV.U32 R2, RZ, RZ, R14 ;  /* 0x000000ffff027224 */ /* 0x000fce00078e000e */
[----:B------:R-:W-:Y:S05]  /*13960*/  WARPSYNC.COLLECTIVE R15, `(.L_x_2348) ;  /* 0x000000000f087348 */ /* 0x000fea0003c00000 */
[----:B------:R0:W1:Y:S02]  /*13970*/  SHFL.IDX P6, R14, R13, R12, R11 ;  /* 0x0000000c0d0e7389 */ /* 0x00006400000c000b */
[----:B01----:R-:W-:Y:S01]  /*13980*/  ENDCOLLECTIVE ;  /* 0x000000000000791b */ /* 0x003fe20003800000 */
.L_x_2348:
        /* <DEDUP_REMOVED lines=13> */
.L_x_2349:
        /* <DEDUP_REMOVED lines=10> */
.L_x_2350:
        /* <DEDUP_REMOVED lines=15> */
.L_x_2351:
[----:B------:R-:W-:Y:S01]  /*13bf0*/  @!PT LDS RZ, [RZ] ;  /* 0x00000000fffff984 */ /* 0x000fe20000000800 */
[----:B------:R-:W-:Y:S01]  /*13c00*/  @!PT LDS RZ, [RZ] ;  /* 0x00000000fffff984 */ /* 0x000fe20000000800 */
[----:B------:R-:W-:Y:S01]  /*13c10*/  @!PT LDS RZ, [RZ] ;  /* 0x00000000fffff984 */ /* 0x000fe20000000800 */
[----:B------:R0:W-:Y:S02]  /*13c20*/  LDGSTS.E.BYPASS.LTC128B.128 [R7+0xd400], desc[UR36][R2.64+0x40], !P0 ;  /* 0x0d40004002077fae */ /* 0x0001e4000c101d64 */
[----:B0-----:R-:W-:Y:S01]  /*13c30*/  IMAD.MOV.U32 R2, RZ, RZ, R14 ;  /* 0x000000ffff027224 */ /* 0x001fe200078e000e */
[----:B------:R-:W-:Y:S06]  /*13c40*/  BRA `(.L_x_2352) ;  /* 0xffffffc000d47947 */ /* 0x000fec000383ffff */
.L_x_2291:
        /* <DEDUP_REMOVED lines=8> */
.L_x_2292:
        /* <DEDUP_REMOVED lines=8> */
.L_x_2355:
[----:B------:R-:W-:Y:S05]  /*13d50*/  BSYNC B0 ;  /* 0x0000000000007941 */ /* 0x000fea0003800000 */
.L_x_2354:
        /* <DEDUP_REMOVED lines=11> */
.L_x_2356:
        /* <DEDUP_REMOVED lines=16> */
.L_x_2357:
        /* <DEDUP_REMOVED lines=10> */
.L_x_2358:
[----:B------:R-:W-:Y:S02]  /*13fb0*/  IMAD.MOV.U32 R13, RZ, RZ, R6 ;  /* 0x000000ffff0d7224 */ /* 0x000fe400078e0006 */
[----:B------:R-:W-:Y:S01]  /*13fc0*/  IMAD.MOV.U32 R12, RZ, RZ, 0x2 ;  /* 0x00000002ff0c7424 */ /* 0x000fe200078e00ff */
[----:B------:R-:W-:Y:S02]  /*13fd0*/  @P3 IADD3 R14, P0, R35, R14, RZ ;  /* 0x0000000e230e3210 */ /* 0x000fe40007f1e0ff */
[----:B------:R-:W-:-:S03]  /*13fe0*/  LOP3.LUT P6, RZ, R16, 0x10, RZ, 0xc0, !PT ;  /* 0x0000001010ff7812 */ /* 0x000fc600078cc0ff */
[----:B------:R-:W-:Y:S02]  /*13ff0*/  @P3 IMAD.X R19, RZ, RZ, R8, P0 ;  /* 0x000000ffff133224 */ /* 0x000fe400000e0608 */
[----:B------:R-:W-:Y:S02]  /*14000*/  @P3 IMAD.MOV.U32 R2, RZ, RZ, R14 ;  /* 0x000000ffff023224 */ /* 0x000fe400078e000e */
[----:B------:R-:W-:Y:S02]  /*14010*/  @P3 IMAD.MOV.U32 R3, RZ, RZ, R19 ;  /* 0x000000ffff033224 */ /* 0x000fe400078e0013 */
[----:B------:R-:W-:-:S04]  /*14020*/  @P2 VIADD R19, R36, UR45 ;  /* 0x0000002d24132c36 */ /* 0x000fc80008000000 */
[----:B------:R-:W-:Y:S01]  /*14030*/  @!PT LDS RZ, [RZ] ;  /* 0x00000000fffff984 */ /* 0x000fe20000000800 */
[----:B------:R-:W-:Y:S01]  /*14040*/  @!PT LDS RZ, [RZ] ;  /* 0x00000000fffff984 */ /* 0x000fe20000000800 */
[----:B------:R-:W-:Y:S01]  /*14050*/  @!PT LDS RZ, [RZ] ;  /* 0x00000000fffff984 */ /* 0x000fe20000000800 */
[----:B------:R0:W-:Y:S03]  /*14060*/  @P3 LDGSTS.E.BYPASS.LTC128B.128 [R21+0x1ac00], desc[UR36][R2.64], !P6 ;  /* 0x1ac0000002153fae */ /* 0x0001e6000f101d64 */
[----:B0-----:R-:W-:Y:S05]  /*14070*/  WARPSYNC.COLLECTIVE R15, `(.L_x_2359) ;  /* 0x000000000f087348 */ /* 0x001fea0003c00000 */
[----:B------:R1:W2:Y:S02]  /*14080*/  SHFL.IDX P6, R14, R13, R12, R11 ;  /* 0x0000000c0d0e7389 */ /* 0x0002a400000c000b */
[----:B012---:R-:W-:Y:S01]  /*14090*/  ENDCOLLECTIVE ;  /* 0x000000000000791b */ /* 0x007fe20003800000 */
.L_x_2359:
        /* <DEDUP_REMOVED lines=12> */
.L_x_2360:
[----:B------:R-:W-:Y:S02]  /*14160*/  IMAD.MOV.U32 R13, RZ, RZ, R6 ;  /* 0x000000ffff0d7224 */ /* 0x000fe400078e0006 */
[----:B------:R-:W-:Y:S01]  /*14170*/  IMAD.MOV.U32 R12, RZ, RZ, 0x3 ;  /* 0x00000003ff0c7424 */ /* 0x000fe200078e00ff */
[----:B------:R-:W-:-:S05]  /*14180*/  @P2 IADD3 R14, P0, R35, R14, RZ ;  /* 0x0000000e230e2210 */ /* 0x000fca0007f1e0ff */
[----:B------:R-:W-:-:S08]  /*14190*/  @P2 IMAD.MOV.U32 R2, RZ, RZ, R14 ;  /* 0x000000ffff022224 */ /* 0x000fd000078e000e */
[----:B------:R-:W-:Y:S05]  /*141a0*/  WARPSYNC.COLLECTIVE R15, `(.L_x_2361) ;  /* 0x000000000f087348 */ /* 0x000fea0003c00000 */
[----:B------:R0:W1:Y:S02]  /*141b0*/  SHFL.IDX P6, R14, R13, R12, R11 ;  /* 0x0000000c0d0e7389 */ /* 0x00006400000c000b */
[----:B01----:R-:W-:Y:S01]  /*141c0*/  ENDCOLLECTIVE ;  /* 0x000000000000791b */ /* 0x003fe20003800000 */
.L_x_2361:
        /* <DEDUP_REMOVED lines=13> */
.L_x_2362:
[----:B------:R-:W-:Y:S02]  /*142a0*/  IMAD.MOV.U32 R13, RZ, RZ, R7 ;  /* 0x000000ffff0d7224 */ /* 0x000fe400078e0007 */
[----:B------:R-:W-:Y:S01]  /*142b0*/  IMAD.MOV.U32 R12, RZ, RZ, RZ ;  /* 0x000000ffff0c7224 */ /* 0x000fe200078e00ff */
[----:B------:R-:W-:-:S05]  /*142c0*/  @P1 IADD3 R14, P0, R35, R14, RZ ;  /* 0x0000000e230e1210 */ /* 0x000fca0007f1e0ff */
[----:B------:R-:W-:-:S08]  /*142d0*/  @P1 IMAD.MOV.U32 R2, RZ, RZ, R14 ;  /* 0x000000ffff021224 */ /* 0x000fd000078e000e */
[----:B------:R-:W-:Y:S05]  /*142e0*/  WARPSYNC.COLLECTIVE R15, `(.L_x_2363) ;  /* 0x000000000f087348 */ /* 0x000fea0003c00000 */
[----:B------:R0:W1:Y:S02]  /*142f0*/  SHFL.IDX P6, R14, R13, R12, R11 ;  /* 0x0000000c0d0e7389 */ /* 0x00006400000c000b */
[----:B01----:R-:W-:Y:S01]  /*14300*/  ENDCOLLECTIVE ;  /* 0x000000000000791b */ /* 0x003fe20003800000 */
.L_x_2363:
        /* <DEDUP_REMOVED lines=14> */
.L_x_2364:
[----:B------:R-:W-:Y:S05]  /*143f0*/  BRA `(.L_x_2365) ;  /* 0xffffffc000b47947 */ /* 0x000fea000383ffff */
.L_x_2297:
[----:B------:R-:W-:Y:S02]  /*14400*/  IMAD.MOV.U32 R13, RZ, RZ, R5 ;  /* 0x000000ffff0d7224 */ /* 0x000fe400078e0005 */
[----:B------:R-:W-:Y:S02]  /*14410*/  IMAD.MOV.U32 R12, RZ, RZ, RZ ;  /* 0x000000ffff0c7224 */ /* 0x000fe400078e00ff */
[----:B------:R-:W-:Y:S02]  /*14420*/  IMAD.MOV.U32 R11, RZ, RZ, 0x1c1f ;  /* 0x00001c1fff0b7424 */ /* 0x000fe400078e00ff */
[----:B------:R-:W-:Y:S02]  /*14430*/  IMAD.MOV.U32 R15, RZ, RZ, -0x1 ;  /* 0xffffffffff0f7424 */ /* 0x000fe400078e00ff */
[----:B------:R-:W-:-:S07]  /*14440*/  IMAD.U32 R3, RZ, RZ, UR47 ;  /* 0x0000002fff037e24 */ /* 0x000fce000f8e00ff */
[----:B0-2---:R-:W-:Y:S05]  /*14450*/  WARPSYNC.COLLECTIVE R15, `(.L_x_2366) ;  /* 0x000000000f087348 */ /* 0x005fea0003c00000 */
[----:B--2---:R1:W2:Y:S02]  /*14460*/  SHFL.IDX P6, R14, R13, R12, R11 ;  /* 0x0000000c0d0e7389 */ /* 0x0042a400000c000b */
[----:B012---:R-:W-:Y:S01]  /*14470*/  ENDCOLLECTIVE ;  /* 0x000000000000791b */ /* 0x007fe20003800000 */
.L_x_2366:
[----:B------:R-:W-:Y:S02]  /*14480*/  IMAD.MOV.U32 R13, RZ, RZ, R4 ;  /* 0x000000ffff0d7224 */ /* 0x000fe400078e0004 */
[----:B------:R-:W-:-:S07]  /*14490*/  IMAD.MOV.U32 R2, RZ, RZ, R14 ;  /* 0x000000ffff027224 */ /* 0x000fce00078e000e */
[----:B------:R-:W-:Y:S05]  /*144a0*/  WARPSYNC.COLLECTIVE R15, `(.L_x_2367) ;  /* 0x000000000f087348 */ /* 0x000fea0003c00000 */
[----:B------:R0:W1:Y:S02]  /*144b0*/  SHFL.IDX P6, R14, R13, R12, R11 ;  /* 0x0000000c0d0e7389 */ /* 0x00006400000c000b */
[----:B01----:R-:W-:Y:S01]  /*144c0*/  ENDCOLLECTIVE ;  /* 0x000000000000791b */ /* 0x003fe20003800000 */
.L_x_2367:
[----:B------:R-:W-:Y:S02]  /*144d0*/  ULDC UR4, c[0x0][0x288] ;  /* 0x0000a20000047ab9 */ /* 0x000fe40000000800 */
[----:B------:R-:W-:Y:S02]  /*144e0*/  IMAD R7, R0, UR4, RZ ;  /* 0x0000000400077c24 */ /* 0x000fe4000f8e02ff */
[----:B------:R-:W-:-:S04]  /*144f0*/  IMAD R0, R3, 0x80, R28 ;  /* 0x0000008003007824 */ /* 0x000fc800078e021c */
        /* <DEDUP_REMOVED lines=11> */
.L_x_2368:
        /* <DEDUP_REMOVED lines=12> */
.L_x_2369:
        /* <DEDUP_REMOVED lines=8> */
.L_x_2370:
        /* <DEDUP_REMOVED lines=15> */
.L_x_2371:
        /* <DEDUP_REMOVED lines=8> */
.L_x_2372:
        /* <DEDUP_REMOVED lines=13> */
.L_x_2373:
[----:B------:R-:W-:Y:S05]  /*14930*/  BRA `(.L_x_2374) ;  /* 0xffffffc400807947 */ /* 0x000fea000383ffff */
.L_x_2300:
[----:B-1-3--:R-:W-:-:S04]  /*14940*/  IMAD.U32 R3, RZ, RZ, UR45 ;  /* 0x0000002dff037e24 */ /* 0x00afc8000f8e00ff */
[----:B------:R1:W3:Y:S03]  /*14950*/  SYNCS.PHASECHK.TRANS64.TRYWAIT P0, [R3+URZ+0x29820], R0 ;  /* 0x02982000030075a7 */ /* 0x0002e6000800017f */
[----:B---3--:R-:W-:Y:S05]  /*14960*/  @!P0 NANOSLEEP.SYNCS 0x989680 ;  /* 0x009896800000895d */ /* 0x008fea0003900000 */
[----:B------:R-:W3:Y:S02]  /*14970*/  @!P0 SYNCS.PHASECHK.TRANS64 P0, [R3+URZ+0x29820], R0 ;  /* 0x02982000030085a7 */ /* 0x000ee4000800007f */
[----:B---3--:R-:W-:Y:S05]  /*14980*/  @!P0 BRA `(.L_x_2300) ;  /* 0xfffffffc00ec8947 */ /* 0x008fea000383ffff */
[----:B------:R-:W-:Y:S05]  /*14990*/  BRA `(.L_x_2375) ;  /* 0xffffffc400c47947 */ /* 0x000fea000383ffff */
.L_x_2303:
[----:B0-----:R0:W1:Y:S02]  /*149a0*/  SYNCS.PHASECHK.TRANS64.TRYWAIT P0, [R10+URZ+0x29880], R26 ;  /* 0x0298801a0a0075a7 */ /* 0x001064000800017f */
[----:B-1----:R-:W-:Y:S05]  /*149b0*/  @!P0 NANOSLEEP.SYNCS 0x989680 ;  /* 0x009896800000895d */ /* 0x002fea0003900000 */
[----:B------:R-:W1:Y:S02]  /*149c0*/  @!P0 SYNCS.PHASECHK.TRANS64 P0, [R10+URZ+0x29880], R26 ;  /* 0x0298801a0a0085a7 */ /* 0x000e64000800007f */
[----:B-1----:R-:W-:Y:S05]  /*149d0*/  @!P0 BRA `(.L_x_2303) ;  /* 0xfffffffc00f08947 */ /* 0x002fea000383ffff */
[----:B------:R-:W-:Y:S05]  /*149e0*/  BRA `(.L_x_2376) ;  /* 0xffffffc800d47947 */ /* 0x000fea000383ffff */
.L_x_2304:
[----:B------:R-:W-:Y:S01]  /*149f0*/  BSSY B0, `(.L_x_2377) ;  /* 0x0000008000007945 */ /* 0x000fe20003800000 */
[----:B------:R-:W-:Y:S02]  /*14a00*/  IMAD.MOV.U32 R13, RZ, RZ, R25 ;  /* 0x000000ffff0d7224 */ /* 0x000fe400078e0019 */
[----:B------:R-:W-:Y:S02]  /*14a10*/  IMAD.MOV.U32 R12, RZ, RZ, RZ ;  /* 0x000000ffff0c7224 */ /* 0x000fe400078e00ff */
[----:B------:R-:W-:Y:S02]  /*14a20*/  IMAD.MOV.U32 R11, RZ, RZ, 0x1c1f ;  /* 0x00001c1fff0b7424 */ /* 0x000fe400078e00ff */
[----:B------:R-:W-:-:S07]  /*14a30*/  IMAD.MOV.U32 R15, RZ, RZ, -0x1 ;  /* 0xffffffffff0f7424 */ /* 0x000fce00078e00ff */
[----:B0-2---:R-:W-:Y:S05]  /*14a40*/  WARPSYNC.COLLECTIVE R15, `(.L_x_2378) ;  /* 0x000000000f087348 */ /* 0x005fea0003c00000 */
[----:B--2---:R1:W2:Y:S02]  /*14a50*/  SHFL.IDX P6, R14, R13, R12, R11 ;  /* 0x0000000c0d0e7389 */ /* 0x0042a400000c000b */
[----:B012---:R-:W-:Y:S01]  /*14a60*/  ENDCOLLECTIVE ;  /* 0x000000000000791b */ /* 0x007fe20003800000 */
.L_x_2378:
[----:B------:R-:W-:Y:S05]  /*14a70*/  BSYNC B0 ;  /* 0x0000000000007941 */ /* 0x000fea0003800000 */
.L_x_2377:
        /* <DEDUP_REMOVED lines=9> */
.L_x_2379:
[----:B------:R-:W-:Y:S02]  /*14b10*/  IMAD.IADD R21, R33, 0x1, R9 ;  /* 0x0000000121157824 */ /* 0x000fe400078e0209 */
[----:B------:R-:W-:Y:S02]  /*14b20*/  IMAD.MOV.U32 R13, RZ, RZ, R25 ;  /* 0x000000ffff0d7224 */ /* 0x000fe400078e0019 */
[----:B------:R-:W-:Y:S02]  /*14b30*/  IMAD.MOV.U32 R12, RZ, RZ, 0x1 ;  /* 0x00000001ff0c7424 */ /* 0x000fe400078e00ff */
[----:B------:R-:W-:-:S07]  /*14b40*/  IMAD.MOV.U32 R2, RZ, RZ, R14 ;  /* 0x000000ffff027224 */ /* 0x000fce00078e000e */
[----:B------:R-:W-:Y:S05]  /*14b50*/  WARPSYNC.COLLECTIVE R15, `(.L_x_2380) ;  /* 0x000000000f087348 */ /* 0x000fea0003c00000 */
[----:B------:R0:W1:Y:S02]  /*14b60*/  SHFL.IDX P6, R14, R13, R12, R11 ;  /* 0x0000000c0d0e7389 */ /* 0x00006400000c000b */
[----:B01----:R-:W-:Y:S01]  /*14b70*/  ENDCOLLECTIVE ;  /* 0x000000000000791b */ /* 0x003fe20003800000 */
.L_x_2380:
        /* <DEDUP_REMOVED lines=12> */
.L_x_2381:
[----:B------:R-:W-:Y:S02]  /*14c40*/  IMAD.MOV.U32 R13, RZ, RZ, R25 ;  /* 0x000000ffff0d7224 */ /* 0x000fe400078e0019 */
[----:B------:R-:W-:Y:S02]  /*14c50*/  IMAD.MOV.U32 R12, RZ, RZ, 0x2 ;  /* 0x00000002ff0c7424 */ /* 0x000fe400078e00ff */
[----:B------:R-:W-:-:S07]  /*14c60*/  IMAD.MOV.U32 R2, RZ, RZ, R14 ;  /* 0x000000ffff027224 */ /* 0x000fce00078e000e */
[----:B------:R-:W-:Y:S05]  /*14c70*/  WARPSYNC.COLLECTIVE R15, `(.L_x_2382) ;  /* 0x000000000f087348 */ /* 0x000fea0003c00000 */
[----:B------:R0:W1:Y:S02]  /*14c80*/  SHFL.IDX P6, R14, R13, R12, R11 ;  /* 0x0000000c0d0e7389 */ /* 0x00006400000c000b */
[----:B01----:R-:W-:Y:S01]  /*14c90*/  ENDCOLLECTIVE ;  /* 0x000000000000791b */ /* 0x003fe20003800000 */
.L_x_2382:
        /* <DEDUP_REMOVED lines=12> */
.L_x_2383:
[----:B------:R-:W-:Y:S02]  /*14d60*/  IMAD.MOV.U32 R13, RZ, RZ, R25 ;  /* 0x000000ffff0d7224 */ /* 0x000fe400078e0019 */
[----:B------:R-:W-:Y:S02]  /*14d70*/  IMAD.MOV.U32 R12, RZ, RZ, 0x3 ;  /* 0x00000003ff0c7424 */ /* 0x000fe400078e00ff */
[----:B------:R-:W-:-:S07]  /*14d80*/  IMAD.MOV.U32 R2, RZ, RZ, R14 ;  /* 0x000000ffff027224 */ /* 0x000fce00078e000e */
[----:B------:R-:W-:Y:S05]  /*14d90*/  WARPSYNC.COLLECTIVE R15, `(.L_x_2384) ;  /* 0x000000000f087348 */ /* 0x000fea0003c00000 */
[----:B------:R0:W1:Y:S02]  /*14da0*/  SHFL.IDX P6, R14, R13, R12, R11 ;  /* 0x0000000c0d0e7389 */ /* 0x00006400000c000b */
[----:B01----:R-:W-:Y:S01]  /*14db0*/  ENDCOLLECTIVE ;  /* 0x000000000000791b */ /* 0x003fe20003800000 */
.L_x_2384:
        /* <DEDUP_REMOVED lines=12> */
.L_x_2385:
[----:B------:R-:W-:Y:S02]  /*14e80*/  IMAD.MOV.U32 R13, RZ, RZ, R23 ;  /* 0x000000ffff0d7224 */ /* 0x000fe400078e0017 */
[----:B------:R-:W-:Y:S02]  /*14e90*/  IMAD.MOV.U32 R12, RZ, RZ, RZ ;  /* 0x000000ffff0c7224 */ /* 0x000fe400078e00ff */
[----:B------:R-:W-:-:S07]  /*14ea0*/  IMAD.MOV.U32 R2, RZ, RZ, R14 ;  /* 0x000000ffff027224 */ /* 0x000fce00078e000e */
[----:B------:R-:W-:Y:S05]  /*14eb0*/  WARPSYNC.COLLECTIVE R15, `(.L_x_2386) ;  /* 0x000000000f087348 */ /* 0x000fea0003c00000 */
[----:B------:R0:W1:Y:S02]  /*14ec0*/  SHFL.IDX P6, R14, R13, R12, R11 ;  /* 0x0000000c0d0e7389 */ /* 0x00006400000c000b */
[----:B01----:R-:W-:Y:S01]  /*14ed0*/  ENDCOLLECTIVE ;  /* 0x000000000000791b */ /* 0x003fe20003800000 */
.L_x_2386:
        /* <DEDUP_REMOVED lines=12> */
.L_x_2387:
[----:B------:R-:W-:Y:S05]  /*14fa0*/  BRA `(.L_x_2388) ;  /* 0xffffffc800807947 */ /* 0x000fea000383ffff */
.L_x_2307:
[----:B--2---:R2:W3:Y:S02]  /*14fb0*/  SYNCS.PHASECHK.TRANS64.TRYWAIT P0, [R10+URZ+0x29840], R26 ;  /* 0x0298401a0a0075a7 */ /* 0x0044e4000800017f */
[----:B---3--:R-:W-:Y:S05]  /*14fc0*/  @!P0 NANOSLEEP.SYNCS 0x989680 ;  /* 0x009896800000895d */ /* 0x008fea0003900000 */
[----:B------:R-:W3:Y:S02]  /*14fd0*/  @!P0 SYNCS.PHASECHK.TRANS64 P0, [R10+URZ+0x29840], R26 ;  /* 0x0298401a0a0085a7 */ /* 0x000ee4000800007f */
[----:B---3--:R-:W-:Y:S05]  /*14fe0*/  @!P0 BRA `(.L_x_2307) ;  /* 0xfffffffc00f08947 */ /* 0x008fea000383ffff */
[----:B------:R-:W-:Y:S05]  /*14ff0*/  BRA `(.L_x_2389) ;  /* 0xffffffc800bc7947 */ /* 0x000fea000383ffff */
.L_x_2308:
        /* <DEDUP_REMOVED lines=8> */
.L_x_2391:
[----:B------:R-:W-:Y:S05]  /*15080*/  BSYNC B0 ;  /* 0x0000000000007941 */ /* 0x000fea0003800000 */
.L_x_2390:
        /* <DEDUP_REMOVED lines=9> */
.L_x_2392:
[----:B------:R-:W-:Y:S02]  /*15120*/  IMAD.MOV.U32 R13, RZ, RZ, R21 ;  /* 0x000000ffff0d7224 */ /* 0x000fe400078e0015 */
[----:B------:R-:W-:Y:S01]  /*15130*/  IMAD.MOV.U32 R12, RZ, RZ, 0x1 ;  /* 0x00000001ff0c7424 */ /* 0x000fe200078e00ff */
[----:B------:R-:W-:-:S13]  /*15140*/  IADD3 R2, P0, R35, R14, RZ ;  /* 0x0000000e23027210 */ /* 0x000fda0007f1e0ff */
[----:B------:R-:W-:Y:S05]  /*15150*/  WARPSYNC.COLLECTIVE R15, `(.L_x_2393) ;  /* 0x000000000f087348 */ /* 0x000fea0003c00000 */
[----:B------:R0:W1:Y:S02]  /*15160*/  SHFL.IDX P6, R14, R13, R12, R11 ;  /* 0x0000000c0d0e7389 */ /* 0x00006400000c000b */
[----:B01----:R-:W-:Y:S01]  /*15170*/  ENDCOLLECTIVE ;  /* 0x000000000000791b */ /* 0x003fe20003800000 */
.L_x_2393:
        /* <DEDUP_REMOVED lines=12> */
.L_x_2394:
[----:B------:R-:W-:Y:S02]  /*15240*/  IMAD.MOV.U32 R13, RZ, RZ, R21 ;  /* 0x000000ffff0d7224 */ /* 0x000fe400078e0015 */
[----:B------:R-:W-:Y:S01]  /*15250*/  IMAD.MOV.U32 R12, RZ, RZ, 0x2 ;  /* 0x00000002ff0c7424 */ /* 0x000fe200078e00ff */
[----:B------:R-:W-:-:S13]  /*15260*/  IADD3 R2, P0, R35, R14, RZ ;  /* 0x0000000e23027210 */ /* 0x000fda0007f1e0ff */
[----:B------:R-:W-:Y:S05]  /*15270*/  WARPSYNC.COLLECTIVE R15, `(.L_x_2395) ;  /* 0x000000000f087348 */ /* 0x000fea0003c00000 */
[----:B------:R0:W1:Y:S02]  /*15280*/  SHFL.IDX P6, R14, R13, R12, R11 ;  /* 0x0000000c0d0e7389 */ /* 0x00006400000c000b */
[----:B01----:R-:W-:Y:S01]  /*15290*/  ENDCOLLECTIVE ;  /* 0x000000000000791b */ /* 0x003fe20003800000 */
.L_x_2395:
        /* <DEDUP_REMOVED lines=12> */
.L_x_2396:
[----:B------:R-:W-:Y:S02]  /*15360*/  IMAD.MOV.U32 R13, RZ, RZ, R21 ;  /* 0x000000ffff0d7224 */ /* 0x000fe400078e0015 */
[----:B------:R-:W-:Y:S01]  /*15370*/  IMAD.MOV.U32 R12, RZ, RZ, 0x3 ;  /* 0x00000003ff0c7424 */ /* 0x000fe200078e00ff */
[----:B------:R-:W-:-:S13]  /*15380*/  IADD3 R2, P0, R35, R14, RZ ;  /* 0x0000000e23027210 */ /* 0x000fda0007f1e0ff */
[----:B------:R-:W-:Y:S05]  /*15390*/  WARPSYNC.COLLECTIVE R15, `(.L_x_2397) ;  /* 0x000000000f087348 */ /* 0x000fea0003c00000 */
[----:B------:R0:W1:Y:S02]  /*153a0*/  SHFL.IDX P6, R14, R13, R12, R11 ;  /* 0x0000000c0d0e7389 */ /* 0x00006400000c000b */
[----:B01----:R-:W-:Y:S01]  /*153b0*/  ENDCOLLECTIVE ;  /* 0x000000000000791b */ /* 0x003fe20003800000 */
.L_x_2397:
        /* <DEDUP_REMOVED lines=12> */
.L_x_2398:
[----:B------:R-:W-:Y:S02]  /*15480*/  IMAD.MOV.U32 R13, RZ, RZ, R24 ;  /* 0x000000ffff0d7224 */ /* 0x000fe400078e0018 */
[----:B------:R-:W-:Y:S01]  /*15490*/  IMAD.MOV.U32 R12, RZ, RZ, RZ ;  /* 0x000000ffff0c7224 */ /* 0x000fe200078e00ff */
[----:B------:R-:W-:-:S13]  /*154a0*/  IADD3 R2, P0, R35, R14, RZ ;  /* 0x0000000e23027210 */ /* 0x000fda0007f1e0ff */
[----:B------:R-:W-:Y:S05]  /*154b0*/  WARPSYNC.COLLECTIVE R15, `(.L_x_2399) ;  /* 0x000000000f087348 */ /* 0x000fea0003c00000 */
[----:B------:R0:W1:Y:S02]  /*154c0*/  SHFL.IDX P6, R14, R13, R12, R11 ;  /* 0x0000000c0d0e7389 */ /* 0x00006400000c000b */
[----:B01----:R-:W-:Y:S01]  /*154d0*/  ENDCOLLECTIVE ;  /* 0x000000000000791b */ /* 0x003fe20003800000 */
.L_x_2399:
        /* <DEDUP_REMOVED lines=12> */
.L_x_2400:
[----:B------:R-:W-:Y:S05]  /*155a0*/  BRA `(.L_x_2401) ;  /* 0xffffffc800607947 */ /* 0x000fea000383ffff */
.L_x_2311:
[----:B0-----:R0:W3:Y:S02]  /*155b0*/  SYNCS.PHASECHK.TRANS64.TRYWAIT P0, [R19+URZ+0x29870], R2 ;  /* 0x02987002130075a7 */ /* 0x0010e4000800017f */
[----:B---3--:R-:W-:Y:S05]  /*155c0*/  @!P0 NANOSLEEP.SYNCS 0x989680 ;  /* 0x009896800000895d */ /* 0x008fea0003900000 */
[----:B------:R-:W3:Y:S02]  /*155d0*/  @!P0 SYNCS.PHASECHK.TRANS64 P0, [R19+URZ+0x29870], R2 ;  /* 0x02987002130085a7 */ /* 0x000ee4000800007f */
[----:B---3--:R-:W-:Y:S05]  /*155e0*/  @!P0 BRA `(.L_x_2311) ;  /* 0xfffffffc00f08947 */ /* 0x008fea000383ffff */
[----:B------:R-:W-:Y:S05]  /*155f0*/  BRA `(.L_x_2402) ;  /* 0xffffffc800b47947 */ /* 0x000fea000383ffff */
.L_x_2313:
[----:B0-----:R0:W1:Y:S02]  /*15600*/  SYNCS.PHASECHK.TRANS64.TRYWAIT P0, [R19+URZ+0x29860], R2 ;  /* 0x02986002130075a7 */ /* 0x001064000800017f */
[----:B-1----:R-:W-:Y:S05]  /*15610*/  @!P0 NANOSLEEP.SYNCS 0x989680 ;  /* 0x009896800000895d */ /* 0x002fea0003900000 */
[----:B------:R-:W1:Y:S02]  /*15620*/  @!P0 SYNCS.PHASECHK.TRANS64 P0, [R19+URZ+0x29860], R2 ;  /* 0x02986002130085a7 */ /* 0x000e64000800007f */
[----:B-1----:R-:W-:Y:S05]  /*15630*/  @!P0 BRA `(.L_x_2313) ;  /* 0xfffffffc00f08947 */ /* 0x002fea000383ffff */
[----:B------:R-:W-:Y:S05]  /*15640*/  BRA `(.L_x_2403) ;  /* 0xffffffc800bc7947 */ /* 0x000fea000383ffff */
.L_x_2320:
[----:B-1----:R1:W4:Y:S02]  /*15650*/  SYNCS.PHASECHK.TRANS64.TRYWAIT P0, [R17+URZ+0x29870], R0 ;  /* 0x02987000110075a7 */ /* 0x002324000800017f */
[----:B----4-:R-:W-:Y:S05]  /*15660*/  @!P0 NANOSLEEP.SYNCS 0x989680 ;  /* 0x009896800000895d */ /* 0x010fea0003900000 */
[----:B------:R-:W4:Y:S02]  /*15670*/  @!P0 SYNCS.PHASECHK.TRANS64 P0, [R17+URZ+0x29870], R0 ;  /* 0x02987000110085a7 */ /* 0x000f24000800007f */
[----:B----4-:R-:W-:Y:S05]  /*15680*/  @!P0 BRA `(.L_x_2320) ;  /* 0xfffffffc00f08947 */ /* 0x010fea000383ffff */
[----:B------:R-:W-:Y:S05]  /*15690*/  BRA `(.L_x_2404) ;  /* 0xffffffd0004c7947 */ /* 0x000fea000383ffff */
.L_x_2322:
[----:B-1----:R1:W3:Y:S02]  /*156a0*/  SYNCS.PHASECHK.TRANS64.TRYWAIT P0, [R17+URZ+0x29860], R4 ;  /* 0x02986004110075a7 */ /* 0x0022e4000800017f */
[----:B---3--:R-:W-:Y:S05]  /*156b0*/  @!P0 NANOSLEEP.SYNCS 0x989680 ;  /* 0x009896800000895d */ /* 0x008fea0003900000 */
[----:B------:R-:W3:Y:S02]  /*156c0*/  @!P0 SYNCS.PHASECHK.TRANS64 P0, [R17+URZ+0x29860], R4 ;  /* 0x02986004110085a7 */ /* 0x000ee4000800007f */
[----:B---3--:R-:W-:Y:S05]  /*156d0*/  @!P0 BRA `(.L_x_2322) ;  /* 0xfffffffc00f08947 */ /* 0x008fea000383ffff */
[----:B------:R-:W-:Y:S05]  /*156e0*/  BRA `(.L_x_2405) ;  /* 0xffffffd0006c7947 */ /* 0x000fea000383ffff */
.L_x_2325:
[----:B--2---:R2:W3:Y:S02]  /*156f0*/  SYNCS.PHASECHK.TRANS64.TRYWAIT P0, [R6+URZ+0x29820], R3 ;  /* 0x02982003060075a7 */ /* 0x0044e4000800017f */
[----:B---3--:R-:W-:Y:S05]  /*15700*/  @!P0 NANOSLEEP.SYNCS 0x989680 ;  /* 0x009896800000895d */ /* 0x008fea0003900000 */
[----:B------:R-:W3:Y:S02]  /*15710*/  @!P0 SYNCS.PHASECHK.TRANS64 P0, [R6+URZ+0x29820], R3 ;  /* 0x02982003060085a7 */ /* 0x000ee4000800007f */
[----:B---3--:R-:W-:Y:S05]  /*15720*/  @!P0 BRA `(.L_x_2325) ;  /* 0xfffffffc00f08947 */ /* 0x008fea000383ffff */
[----:B------:R-:W-:Y:S05]  /*15730*/  BRA `(.L_x_2406) ;  /* 0xffffffd400cc7947 */ /* 0x000fea000383ffff */
.L_x_2327:
[----:B--2---:R2:W3:Y:S02]  /*15740*/  SYNCS.PHASECHK.TRANS64.TRYWAIT P1, [R5+URZ+0x29840], R4 ;  /* 0x02984004050075a7 */ /* 0x0044e4000802017f */
[----:B---3--:R-:W-:Y:S05]  /*15750*/  @!P1 NANOSLEEP.SYNCS 0x989680 ;  /* 0x009896800000995d */ /* 0x008fea0003900000 */
[----:B------:R-:W3:Y:S02]  /*15760*/  @!P1 SYNCS.PHASECHK.TRANS64 P1, [R5+URZ+0x29840], R4 ;  /* 0x02984004050095a7 */ /* 0x000ee4000802007f */
[----:B---3--:R-:W-:Y:S05]  /*15770*/  @!P1 BRA `(.L_x_2327) ;  /* 0xfffffffc00f09947 */ /* 0x008fea000383ffff */
[----:B------:R-:W-:Y:S05]  /*15780*/  BRA `(.L_x_2407) ;  /* 0xffffffd800107947 */ /* 0x000fea000383ffff */
.L_x_2329:
[----:B---3--:R3:W4:Y:S02]  /*15790*/  SYNCS.PHASECHK.TRANS64.TRYWAIT P1, [R3+URZ+0x29840], R0 ;  /* 0x02984000030075a7 */ /* 0x008724000802017f */
[----:B----4-:R-:W-:Y:S05]  /*157a0*/  @!P1 NANOSLEEP.SYNCS 0x989680 ;  /* 0x009896800000995d */ /* 0x010fea0003900000 */
[----:B------:R-:W4:Y:S02]  /*157b0*/  @!P1 SYNCS.PHASECHK.TRANS64 P1, [R3+URZ+0x29840], R0 ;  /* 0x02984000030095a7 */ /* 0x000f24000802007f */
[----:B----4-:R-:W-:Y:S05]  /*157c0*/  @!P1 BRA `(.L_x_2329) ;  /* 0xfffffffc00f09947 */ /* 0x010fea000383ffff */
[----:B------:R-:W-:Y:S05]  /*157d0*/  BRA `(.L_x_2408) ;  /* 0xffffffd8001c7947 */ /* 0x000fea000383ffff */
.L_x_2331:
[----:B----4-:R4:W0:Y:S02]  /*157e0*/  SYNCS.PHASECHK.TRANS64.TRYWAIT P1, [R5+URZ+0x29860], R4 ;  /* 0x02986004050075a7 */ /* 0x010824000802017f */
[----:B0-----:R-:W-:Y:S05]  /*157f0*/  @!P1 NANOSLEEP.SYNCS 0x989680 ;  /* 0x009896800000995d */ /* 0x001fea0003900000 */
[----:B------:R-:W0:Y:S02]  /*15800*/  @!P1 SYNCS.PHASECHK.TRANS64 P1, [R5+URZ+0x29860], R4 ;  /* 0x02986004050095a7 */ /* 0x000e24000802007f */
[----:B0-----:R-:W-:Y:S05]  /*15810*/  @!P1 BRA `(.L_x_2331) ;  /* 0xfffffffc00f09947 */ /* 0x001fea000383ffff */
[----:B------:R-:W-:Y:S05]  /*15820*/  BRA `(.L_x_2409) ;  /* 0xffffffd800187947 */ /* 0x000fea000383ffff */
.L_x_2333:
[----:B------:R0:W0:Y:S02]  /*15830*/  SYNCS.PHASECHK.TRANS64.TRYWAIT P1, [R3+URZ+0x29860], R0 ;  /* 0x02986000030075a7 */ /* 0x000024000802017f */
[----:B0-----:R-:W-:Y:S05]  /*15840*/  @!P1 NANOSLEEP.SYNCS 0x989680 ;  /* 0x009896800000995d */ /* 0x001fea0003900000 */
[----:B------:R-:W0:Y:S02]  /*15850*/  @!P1 SYNCS.PHASECHK.TRANS64 P1, [R3+URZ+0x29860], R0 ;  /* 0x02986000030095a7 */ /* 0x000e24000802007f */
[----:B0-----:R-:W-:Y:S05]  /*15860*/  @!P1 BRA `(.L_x_2333) ;  /* 0xfffffffc00f09947 */ /* 0x001fea000383ffff */
[----:B------:R-:W-:Y:S05]  /*15870*/  BRA `(.L_x_2410) ;  /* 0xffffffd800147947 */ /* 0x000fea000383ffff */
.L_x_2335:
[----:B------:R0:W0:Y:S02]  /*15880*/  SYNCS.PHASECHK.TRANS64.TRYWAIT P1, [R5+URZ+0x29880], R4 ;  /* 0x02988004050075a7 */ /* 0x000024000802017f */
[----:B0-----:R-:W-:Y:S05]  /*15890*/  @!P1 NANOSLEEP.SYNCS 0x989680 ;  /* 0x009896800000995d */ /* 0x001fea0003900000 */
[----:B------:R-:W0:Y:S02]  /*158a0*/  @!P1 SYNCS.PHASECHK.TRANS64 P1, [R5+URZ+0x29880], R4 ;  /* 0x02988004050095a7 */ /* 0x000e24000802007f */
[----:B0-----:R-:W-:Y:S05]  /*158b0*/  @!P1 BRA `(.L_x_2335) ;  /* 0xfffffffc00f09947 */ /* 0x001fea000383ffff */
[----:B------:R-:W-:Y:S05]  /*158c0*/  BRA `(.L_x_2411) ;  /* 0xffffffd800107947 */ /* 0x000fea000383ffff */
.L_x_2412:
        /* <DEDUP_REMOVED lines=11> */
.L_x_3320:


//--------------------- .text._ZN7cutlass13device_kernelIN5flash11enable_sm90INS1_16FlashAttnFwdSm90INS1_25CollectiveMainloopFwdSm90ILi2EN4cute5tupleIJNS5_1CILi1EEES8_S8_EEENS6_IJNS7_ILi128EEENS7_ILi160EEENS7_ILi192EEEEEELi128ENS_12float_e4m3_tEfNS_4arch4Sm90ELb1ELb0ELb0ELb1ELb1ELb0ELb0ELb1ELb1ELb1ELb1ELb0EEENS1_21CollectiveEpilogueFwdINS6_IJSA_SA_SB_EEES9_NS_10bfloat16_tESG_Li256ELb1ELb1ELb1ELb1EEENS1_36VarlenDynamicPersistentTileSchedulerILi128ELi160ELi256ELi128ELb1ELb1ELb1ELb1ELb1ELb1EEEEEEEEEvNT_6ParamsE --------------------------
	.section	.text._ZN7cutlass13device_kernelIN5flash11enable_sm90INS1_16FlashAttnFwdSm90INS1_25CollectiveMainloopFwdSm90ILi2EN4cute5tupleIJNS5_1CILi1EEES8_S8_EEENS6_IJNS7_ILi128EEENS7_ILi160EEENS7_ILi192EEEEEELi128ENS_12float_e4m3_tEfNS_4arch4Sm90ELb1ELb0ELb0ELb1ELb1ELb0ELb0ELb1ELb1ELb1ELb1ELb0EEENS1_21CollectiveEpilogueFwdINS6_IJSA_SA_SB_EEES9_NS_10bfloat16_tESG_Li256ELb1ELb1ELb1ELb1EEENS1_36VarlenDynamicPersistentTileSchedulerILi128ELi160ELi256ELi128ELb1ELb1ELb1ELb1ELb1ELb1EEEEEEEEEvNT_6ParamsE,"ax",@progbits
	.align	128
.text._ZN7cutlass13device_kernelIN5flash11enable_sm90INS1_16FlashAttnFwdSm90INS1_25CollectiveMainloopFwdSm90ILi2EN4cute5tupleIJNS5_1CILi1EEES8_S8_EEENS6_IJNS7_ILi128EEENS7_ILi160EEENS7_ILi192EEEEEELi128ENS_12float_e4m3_tEfNS_4arch4Sm90ELb1ELb0ELb0ELb1ELb1ELb0ELb0ELb1ELb1ELb1ELb1ELb0EEENS1_21CollectiveEpilogueFwdINS6_IJSA_SA_SB_EEES9_NS_10bfloat16_tESG_Li256ELb1ELb1ELb1ELb1EEENS1_36VarlenDynamicPersistentTileSchedulerILi128ELi160ELi256ELi128ELb1ELb1ELb1ELb1ELb1ELb1EEEEEEEEEvNT_6ParamsE:
        .type           _ZN7cutlass13device_kernelIN5flash11enable_sm90INS1_16FlashAttnFwdSm90INS1_25CollectiveMainloopFwdSm90ILi2EN4cute5tupleIJNS5_1CILi1EEES8_S8_EEENS6_IJNS7_ILi128EEENS7_ILi160EEENS7_ILi192EEEEEELi128ENS_12float_e4m3_tEfNS_4arch4Sm90ELb1ELb0ELb0ELb1ELb1ELb0ELb0ELb1ELb1ELb1ELb1ELb0EEENS1_21CollectiveEpilogueFwdINS6_IJSA_SA_SB_EEES9_NS_10bfloat16_tESG_Li256ELb1ELb1ELb1ELb1EEENS1_36VarlenDynamicPersistentTileSchedulerILi128ELi160ELi256ELi128ELb1ELb1ELb1ELb1ELb1ELb1EEEEEEEEEvNT_6ParamsE,@function
        .size           _ZN7cutlass13device_kernelIN5flash11enable_sm90INS1_16FlashAttnFwdSm90INS1_25CollectiveMainloopFwdSm90ILi2EN4cute5tupleIJNS5_1CILi1EEES8_S8_EEENS6_IJNS7_ILi128EEENS7_ILi160EEENS7_ILi192EEEEEELi128ENS_12float_e4m3_tEfNS_4arch4Sm90ELb1ELb0ELb0ELb1ELb1ELb0ELb0ELb1ELb1ELb1ELb1ELb0EEENS1_21CollectiveEpilogueFwdINS6_IJSA_SA_SB_EEES9_NS_10bfloat16_tESG_Li256ELb1ELb1ELb1ELb1EEENS1_36VarlenDynamicPersistentTileSchedulerILi128ELi160ELi256ELi128ELb1ELb1ELb1ELb1ELb1ELb1EEEEEEEEEvNT_6ParamsE,(.L_x_3321 - _ZN7cutlass13device_kernelIN5flash11enable_sm90INS1_16FlashAttnFwdSm90INS1_25CollectiveMainloopFwdSm90ILi2EN4cute5tupleIJNS5_1CILi1EEES8_S8_EEENS6_IJNS7_ILi128EEENS7_ILi160EEENS7_ILi192EEEEEELi128ENS_12float_e4m3_tEfNS_4arch4Sm90ELb1ELb0ELb0ELb1ELb1ELb0ELb0ELb1ELb1ELb1ELb1ELb0EEENS1_21CollectiveEpilogueFwdINS6_IJSA_SA_SB_EEES9_NS_10bfloat16_tESG_Li256ELb1ELb1ELb1ELb1EEENS1_36VarlenDynamicPersistentTileSchedulerILi128ELi160ELi256ELi128ELb1ELb1ELb1ELb1ELb1ELb1EEEEEEEEEvNT_6ParamsE)
        .other          _ZN7cutlass13device_kernelIN5flash11enable_sm90INS1_16FlashAttnFwdSm90INS1_25CollectiveMainloopFwdSm90ILi2EN4cute5tupleIJNS5_1CILi1EEES8_S8_EEENS6_IJNS7_ILi128EEENS7_ILi160EEENS7_ILi192EEEEEELi128ENS_12float_e4m3_tEfNS_4arch4Sm90ELb1ELb0ELb0ELb1ELb1ELb0ELb0ELb1ELb1ELb1ELb1ELb0EEENS1_21CollectiveEpilogueFwdINS6_IJSA_SA_SB_EEES9_NS_10bfloat16_tESG_Li256ELb1ELb1ELb1ELb1EEENS1_36VarlenDynamicPersistentTileSchedulerILi128ELi160ELi256ELi128ELb1ELb1ELb1ELb1ELb1ELb1EEEEEEEEEvNT_6ParamsE,@"STO_CUDA_ENTRY STV_DEFAULT"
_ZN7cutlass13device_kernelIN5flash11enable_sm90INS1_16FlashAttnFwdSm90INS1_25CollectiveMainloopFwdSm90ILi2EN4cute5tupleIJNS5_1CILi1EEES8_S8_EEENS6_IJNS7_ILi128EEENS7_ILi160EEENS7_ILi192EEEEEELi128ENS_12float_e4m3_tEfNS_4arch4Sm90ELb1ELb0ELb0ELb1ELb1ELb0ELb0ELb1ELb1ELb1ELb1ELb0EEENS1_21CollectiveEpilogueFwdINS6_IJSA_SA_SB_EEES9_NS_10bfloat16_tESG_Li256ELb1ELb1ELb1ELb1EEENS1_36VarlenDynamicPersistentTileSchedulerILi128ELi160ELi256ELi128ELb1ELb1ELb1ELb1ELb1ELb1EEEEEEEEEvNT_6ParamsE:
        /* <DEDUP_REMOVED lines=45> */
.L_x_2413:
        /* <DEDUP_REMOVED lines=22> */
.L_x_2414:
        /* <DEDUP_REMOVED lines=18> */
.L_x_2415:
        /* <DEDUP_REMOVED lines=22> */
.L_x_2416:
        /* <DEDUP_REMOVED lines=24> */
.L_x_2417:
[----:B------:R-:W-:Y:S01]  /*0830*/  UISETP.NE.AND UP0, UPT, UR9, URZ, UPT ;  /* 0x0000003f0900728c */ /* 0x000fe2000bf05270 */
[----:B------:R-:W-:Y:S01]  /*0840*/  NOP ;  /* 0x0000000000007918 */ /* 0x000fe20000000000 */
[----:B01----:R-:W-:Y:S01]  /*0850*/  UMOV UR4, 0x1 ;  /* 0x0000000100047882 */ /* 0x003fe20000000000 */
[----:B------:R-:W-:Y:S01]  /*0860*/  ULDC.64 UR36, c[0x0][0x208] ;  /* 0x0000820000247ab9 */ /* 0x000fe20000000a00 */
[----:B------:R-:W-:Y:S01]  /*0870*/  USEL UR4, UR4, 0x2, !UP0 ;  /* 0x0000000204047887 */ /* 0x000fe2000c000000 */
[----:B--234-:R-:W-:Y:S01]  /*0880*/  BAR.SYNC.DEFER_BLOCKING 0x0 ;  /* 0x0000000000007b1d */ /* 0x01cfe20000010000 */
[----:B------:R-:W-:-:S04]  /*0890*/  PLOP3.LUT P0, PT, PT, PT, UP0, 0x80, 0x0 ;  /* 0x000000000000781c */ /* 0x000fc80003f0f008 */
[----:B------:R-:W-:-:S05]  /*08a0*/  IMAD.U32 R3, RZ, RZ, UR4 ;  /* 0x00000004ff037e24 */ /* 0x000fca000f8e00ff */
[----:B------:R0:W-:Y:S04]  /*08b0*/  STL [R1+0x2c], R3 ;  /* 0x00002c0301007387 */ /* 0x0001e80000100800 */
[----:B------:R-:W-:Y:S05]  /*08c0*/  @!P0 BRA `(.L_x_2418) ;  /* 0x000000f400fc8947 */ /* 0x000fea0003800000 */
.L_x_2419:
[----:B------:R-:W-:-:S08]  /*08d0*/  NOP ;  /* 0x0000000000007918 */ /* 0x000fd00000000000 */
[----:B------:R-:W1:Y:S02]  /*08e0*/  USETMAXREG.TRY_ALLOC.CTAPOOL UP0, 0xe8 ;  /* 0x000000e8000079c8 */ /* 0x000e640008000600 */
[----:B-1----:R-:W-:-:S13]  /*08f0*/  PLOP3.LUT P0, PT, PT, PT, UP0, 0x80, 0x0 ;  /* 0x000000000000781c */ /* 0x002fda0003f0f008 */
[----:B------:R-:W-:Y:S05]  /*0900*/  @!P0 BRA `(.L_x_2419) ;  /* 0xfffffffc00f08947 */ /* 0x000fea000383ffff */
[----:B------:R-:W1:Y:S01]  /*0910*/  S2R R2, SR_TID.X ;  /* 0x0000000000027919 */ /* 0x000e620000002100 */
[----:B------:R-:W2:Y:S01]  /*0920*/  S2UR UR5, SR_CgaCtaId ;  /* 0x00000000000579c3 */ /* 0x000ea20000008800 */
[----:B------:R-:W-:-:S07]  /*0930*/  UMOV UR4, 0x400 ;  /* 0x0000040000047882 */ /* 0x000fce0000000000 */
[----:B------:R-:W-:Y:S06]  /*0940*/  BAR.ARV 0x8, 0x180 ;  /* 0x0206000000007b1d */ /* 0x000fec0000002000 */
[----:B--2---:R-:W-:Y:S01]  /*0950*/  ULEA UR4, UR5, UR4, 0x18 ;  /* 0x0000000405047291 */ /* 0x004fe2000f8ec03f */
[----:B-1----:R-:W-:-:S04]  /*0960*/  LOP3.LUT R0, R2, 0xffffff80, RZ, 0xc0, !PT ;  /* 0xffffff8002007812 */ /* 0x002fc800078ec0ff */
[----:B------:R-:W-:-:S13]  /*0970*/  ISETP.NE.AND P0, PT, R0, 0x80, PT ;  /* 0x000000800000780c */ /* 0x000fda0003f05270 */
[----:B------:R-:W-:Y:S08]  /*0980*/  @!P0 BAR.ARV 0x9, 0x100 ;  /* 0x0244000000008b1d */ /* 0x000ff00000002000 */
[----:B------:R-:W-:Y:S06]  /*0990*/  BAR.SYNC.DEFER_BLOCKING 0x5, 0x180 ;  /* 0x0146000000007b1d */ /* 0x000fec0000010000 */
[----:B------:R-:W1:Y:S01]  /*09a0*/  LDS.128 R28, [UR4+0x298d0] ;  /* 0x0298d004ff1c7984 */ /* 0x000e620008000c00 */
[----:B------:R-:W-:Y:S01]  /*09b0*/  ULDC UR4, c[0x0][0xc3c] ;  /* 0x00030f0000047ab9 */ /* 0x000fe20000000800 */
[----:B------:R-:W-:Y:S06]  /*09c0*/  BAR.ARV 0x4, 0x180 ;  /* 0x0106000000007b1d */ /* 0x000fec0000002000 */
[----:B-1----:R-:W-:-:S13]  /*09d0*/  ISETP.GE.AND P0, PT, R31, UR4, PT ;  /* 0x000000041f007c0c */ /* 0x002fda000bf06270 */
[----:B------:R-:W-:Y:S05]  /*09e0*/  @P0 EXIT ;  /* 0x000000000000094d */ /* 0x000fea0003800000 */
[----:B0-----:R-:W2:Y:S01]  /*09f0*/  LDL R3, [R1+0x2c] ;  /* 0x00002c0001037983 */ /* 0x001ea20000100800 */
[----:B------:R-:W-:Y:S01]  /*0a00*/  VIADD R224, R2, 0xffffff80 ;  /* 0xffffff8002e07836 */ /* 0x000fe20000000000 */
[----:B------:R-:W-:Y:S01]  /*0a10*/  R2UR UR6, R29 ;  /* 0x000000001d0672ca */ /* 0x000fe200000e0000 */
[----:B------:R-:W-:Y:S01]  /*0a20*/  UMOV UR60, URZ ;  /* 0x0000003f003c7c82 */ /* 0x000fe20008000000 */
[----:B------:R-:W-:Y:S01]  /*0a30*/  R2UR UR5, R30 ;  /* 0x000000001e0572ca */ /* 0x000fe200000e0000 */
[----:B------:R-:W-:Y:S01]  /*0a40*/  UMOV UR41, URZ ;  /* 0x0000003f00297c82 */ /* 0x000fe20008000000 */
[----:B------:R-:W-:Y:S01]  /*0a50*/  UMOV UR38, URZ ;  /* 0x0000003f00267c82 */ /* 0x000fe20008000000 */
[----:B--2---:R-:W-:Y:S02]  /*0a60*/  R2UR UR4, R3 ;  /* 0x00000000030472ca */ /* 0x004fe400000e0000 */
[----:B------:R-:W-:-:S04]  /*0a70*/  SHF.R.S32.HI R3, RZ, 0x1f, R224 ;  /* 0x0000001fff037819 */ /* 0x000fc800000114e0 */
[CC--:B------:R-:W-:Y:S02]  /*0a80*/  LEA.HI R0, R3.reuse, R224.reuse, RZ, 0x7 ;  /* 0x000000e003007211 */ /* 0x0c0fe400078f38ff */
[CC--:B------:R-:W-:Y:S02]  /*0a90*/  LEA.HI R4, R3.reuse, R224.reuse, RZ, 0x5 ;  /* 0x000000e003047211 */ /* 0x0c0fe400078f28ff */
[----:B------:R-:W-:Y:S02]  /*0aa0*/  LOP3.LUT R203, R0, 0xffffff80, RZ, 0xc0, !PT ;  /* 0xffffff8000cb7812 */ /* 0x000fe400078ec0ff */
[----:B------:R-:W-:Y:S01]  /*0ab0*/  LEA.HI R2, R3, R224, RZ, 0x4 ;  /* 0x000000e003027211 */ /* 0x000fe200078f20ff */
[----:B------:R-:W-:Y:S01]  /*0ac0*/  IMAD.SHL.U32 R4, R4, 0x20, RZ ;  /* 0x0000002004047824 */ /* 0x000fe200078e00ff */
[----:B------:R-:W-:Y:S01]  /*0ad0*/  SHF.R.S32.HI R219, RZ, 0x7, R0 ;  /* 0x00000007ffdb7819 */ /* 0x000fe20000011400 */
[----:B------:R-:W-:Y:S01]  /*0ae0*/  IMAD.IADD R203, R224, 0x1, -R203 ;  /* 0x00000001e0cb7824 */ /* 0x000fe200078e0acb */
[----:B------:R-:W-:Y:S01]  /*0af0*/  SHF.R.S32.HI R7, RZ, 0x4, R2 ;  /* 0x00000004ff077819 */ /* 0x000fe20000011402 */
[----:B------:R-:W-:Y:S01]  /*0b00*/  ULOP3.LUT UR61, UR4, 0x1, URZ, 0xfc, !UPT ;  /* 0x00000001043d7892 */ /* 0x000fe2000f8efc3f */
[----:B------:R-:W-:-:S02]  /*0b10*/  LOP3.LUT R5, R2, 0x3fffff0, RZ, 0xc0, !PT ;  /* 0x03fffff002057812 */ /* 0x000fc400078ec0ff */
[----:B------:R-:W-:Y:S02]  /*0b20*/  SHF.R.S32.HI R6, RZ, 0x1f, R203 ;  /* 0x0000001fff067819 */ /* 0x000fe400000114cb */
[----:B------:R-:W-:Y:S01]  /*0b30*/  LOP3.LUT R4, R4, 0xfffffc00, RZ, 0xc0, !PT ;  /* 0xfffffc0004047812 */ /* 0x000fe200078ec0ff */
[----:B------:R-:W-:Y:S01]  /*0b40*/  IMAD.IADD R5, R224, 0x1, -R5 ;  /* 0x00000001e0057824 */ /* 0x000fe200078e0a05 */
[----:B------:R-:W-:Y:S02]  /*0b50*/  LEA.HI R2, R2, R7, RZ, 0x1 ;  /* 0x0000000702027211 */ /* 0x000fe400078f08ff */
[----:B------:R-:W-:Y:S01]  /*0b60*/  LEA.HI R8, R6, R203, RZ, 0x2 ;  /* 0x000000cb06087211 */ /* 0x000fe200078f10ff */
[----:B------:R-:W-:Y:S01]  /*0b70*/  IMAD R5, R5, 0x40, R4 ;  /* 0x0000004005057824 */ /* 0x000fe200078e0204 */
[----:B------:R-:W-:Y:S02]  /*0b80*/  LOP3.LUT R2, R2, 0x1ffffffe, RZ, 0xc0, !PT ;  /* 0x1ffffffe02027812 */ /* 0x000fe400078ec0ff */
[----:B------:R-:W-:-:S02]  /*0b90*/  LEA.HI R4, R3, R224, RZ, 0x2 ;  /* 0x000000e003047211 */ /* 0x000fc400078f10ff */
[----:B------:R-:W-:Y:S01]  /*0ba0*/  SHF.R.S32.HI R9, RZ, 0x2, R8 ;  /* 0x00000002ff097819 */ /* 0x000fe20000011408 */
[----:B------:R-:W-:Y:S01]  /*0bb0*/  IMAD.IADD R2, R7, 0x1, -R2 ;  /* 0x0000000107027824 */ /* 0x000fe200078e0a02 */
[----:B------:R-:W-:Y:S02]  /*0bc0*/  SHF.R.S32.HI R10, RZ, 0x1f, R8 ;  /* 0x0000001fff0a7819 */ /* 0x000fe40000011408 */
[----:B------:R-:W-:Y:S01]  /*0bd0*/  LOP3.LUT R7, R4, 0xfffffffc, RZ, 0xc0, !PT ;  /* 0xfffffffc04077812 */ /* 0x000fe200078ec0ff */
[----:B------:R-:W-:Y:S01]  /*0be0*/  IMAD R221, R2, 0x8, R5 ;  /* 0x0000000802dd7824 */ /* 0x000fe200078e0205 */
[----:B------:R-:W-:Y:S02]  /*0bf0*/  LEA.HI R3, R3, R224, RZ, 0x3 ;  /* 0x000000e003037211 */ /* 0x000fe400078f18ff */
[----:B------:R-:W-:Y:S01]  /*0c00*/  LEA.HI R10, R10, R9, RZ, 0x3 ;  /* 0x000000090a0a7211 */ /* 0x000fe200078f18ff */
[----:B------:R-:W-:Y:S01]  /*0c10*/  IMAD.IADD R7, R224, 0x1, -R7 ;  /* 0x00000001e0077824 */ /* 0x000fe200078e0a07 */
[----:B------:R-:W-:-:S02]  /*0c20*/  LOP3.LUT R5, R3, 0xfffffff8, RZ, 0xc0, !PT ;  /* 0xfffffff803057812 */ /* 0x000fc400078ec0ff */
[----:B------:R-:W-:Y:S02]  /*0c30*/  LOP3.LUT R8, R8, 0x7ffffffc, RZ, 0xc0, !PT ;  /* 0x7ffffffc08087812 */ /* 0x000fe400078ec0ff */
[----:B------:R-:W-:Y:S01]  /*0c40*/  LOP3.LUT R10, R10, 0xfffffff8, RZ, 0xc0, !PT ;  /* 0xfffffff80a0a7812 */ /* 0x000fe200078ec0ff */
[----:B------:R-:W-:Y:S01]  /*0c50*/  IMAD.IADD R22, R224, 0x1, -R5 ;  /* 0x00000001e0167824 */ /* 0x000fe200078e0a05 */
[----:B------:R-:W-:Y:S01]  /*0c60*/  LEA.HI R6, R6, R203, RZ, 0x5 ;  /* 0x000000cb06067211 */ /* 0x000fe200078f28ff */
[----:B------:R-:W-:Y:S01]  /*0c70*/  IMAD.IADD R8, R203, 0x1, -R8 ;  /* 0x00000001cb087824 */ /* 0x000fe200078e0a08 */
[----:B------:R-:W-:Y:S01]  /*0c80*/  LEA.HI R0, R0, R219, RZ, 0x1 ;  /* 0x000000db00007211 */ /* 0x000fe200078f08ff */
[----:B------:R-:W-:Y:S01]  /*0c90*/  IMAD.IADD R9, R9, 0x1, -R10 ;  /* 0x0000000109097824 */ /* 0x000fe200078e0a0a */
[----:B------:R-:W-:Y:S01]  /*0ca0*/  LEA.HI R2, R7, R7, RZ, 0x1 ;  /* 0x0000000707027211 */ /* 0x000fe200078f08ff */
[----:B------:R-:W-:Y:S01]  /*0cb0*/  IMAD.SHL.U32 R16, R22, 0x8, RZ ;  /* 0x0000000816107824 */ /* 0x000fe200078e00ff */
[----:B------:R-:W-:Y:S01]  /*0cc0*/  SHF.R.S32.HI R6, RZ, 0x5, R6 ;  /* 0x00000005ff067819 */ /* 0x000fe20000011406 */
[----:B------:R-:W-:Y:S01]  /*0cd0*/  IMAD.SHL.U32 R17, R8, 0x2, RZ ;  /* 0x0000000208117824 */ /* 0x000fe200078e00ff */
[----:B------:R-:W-:Y:S01]  /*0ce0*/  LOP3.LUT R0, R0, 0x3fffffe, RZ, 0xc0, !PT ;  /* 0x03fffffe00007812 */ /* 0x000fe200078ec0ff */
[----:B------:R-:W-:Y:S01]  /*0cf0*/  VIADD R19, R16, 0x40 ;  /* 0x0000004010137836 */ /* 0x000fe20000000000 */
[----:B------:R-:W-:Y:S01]  /*0d00*/  LOP3.LUT R2, R2, 0x1ffffffe, RZ, 0xc0, !PT ;  /* 0x1ffffffe02027812 */ /* 0x000fe200078ec0ff */
[----:B------:R-:W-:Y:S01]  /*0d10*/  IMAD R9, R6, 0x10, R9 ;  /* 0x0000001006097824 */ /* 0x000fe200078e0209 */
[----:B------:R-:W-:Y:S01]  /*0d20*/  SHF.R.S32.HI R202, RZ, 0x3, R3 ;  /* 0x00000003ffca7819 */ /* 0x000fe20000011403 */
[----:B------:R-:W-:Y:S01]  /*0d30*/  IMAD.IADD R0, R219, 0x1, -R0 ;  /* 0x00000001db007824 */ /* 0x000fe200078e0a00 */
[----:B------:R-:W-:Y:S01]  /*0d40*/  SHF.R.S32.HI R223, RZ, 0x1f, R16 ;  /* 0x0000001fffdf7819 */ /* 0x000fe20000011410 */
[C---:B------:R-:W-:Y:S01]  /*0d50*/  VIADD R201, R17.reuse, 0x8 ;  /* 0x0000000811c97836 */ /* 0x040fe20000000000 */
[----:B------:R-:W-:Y:S01]  /*0d60*/  SHF.R.S32.HI R222, RZ, 0x1f, R19 ;  /* 0x0000001fffde7819 */ /* 0x000fe20000011413 */
[----:B------:R-:W-:-:S02]  /*0d70*/  VIADD R200, R17, 0x10 ;  /* 0x0000001011c87836 */ /* 0x000fc40000000000 */
        /* <DEDUP_REMOVED lines=26> */
[----:B------:R-:W-:Y:S01]  /*0f20*/  IMAD.IADD R7, R7, 0x1, -R2 ;  /* 0x0000000107077824 */ /* 0x000fe200078e0a02 */
[----:B------:R-:W-:Y:S01]  /*0f30*/  SHF.R.S32.HI R205, RZ, 0x1f, R188 ;  /* 0x0000001fffcd7819 */ /* 0x000fe200000114bc */
[----:B------:R-:W-:Y:S01]  /*0f40*/  IMAD R220, R0, 0x40, R9 ;  /* 0x0000004000dc7824 */ /* 0x000fe200078e0209 */
[----:B------:R-:W-:-:S03]  /*0f50*/  SHF.R.S32.HI R204, RZ, 0x1f, R23 ;  /* 0x0000001fffcc7819 */ /* 0x000fc60000011417 */
[----:B------:R-:W-:-:S07]  /*0f60*/  IMAD R18, R7, 0x8, R220 ;  /* 0x0000000807127824 */ /* 0x000fce00078e02dc */
.L_x_2483:
[----:B0-234-:R-:W0:Y:S01]  /*0f70*/  LDC.64 R2, c[0x0][0xc88] ;  /* 0x00032200ff027b82 */ /* 0x01de220000000a00 */
[----:B------:R-:W-:Y:S01]  /*0f80*/  ULDC.64 UR8, c[0x0][0xa28] ;  /* 0x00028a0000087ab9 */ /* 0x000fe20000000a00 */
[----:B------:R-:W-:Y:S01]  /*0f90*/  ULDC.64 UR10, c[0x0][0xa18] ;  /* 0x00028600000a7ab9 */ /* 0x000fe20000000a00 */
[----:B------:R-:W-:Y:S01]  /*0fa0*/  ULDC UR4, c[0x0][0x424] ;  /* 0x0001090000047ab9 */ /* 0x000fe20000000800 */
[----:B------:R-:W-:Y:S01]  /*0fb0*/  ULDC UR7, c[0x0][0x2f0] ;  /* 0x0000bc0000077ab9 */ /* 0x000fe20000000800 */
[----:B0-----:R-:W-:-:S06]  /*0fc0*/  IMAD.WIDE R2, R31, 0x4, R2 ;  /* 0x000000041f027825 */ /* 0x001fcc00078e0202 */
[----:B------:R-:W2:Y:S01]  /*0fd0*/  LDG.E R2, desc[UR36][R2.64] ;  /* 0x0000002402027981 */ /* 0x000ea2000c1e1900 */
[----:B------:R-:W-:Y:S02]  /*0fe0*/  UISETP.NE.U32.AND UP0, UPT, UR8, URZ, UPT ;  /* 0x0000003f0800728c */ /* 0x000fe4000bf05070 */
[----:B------:R-:W-:Y:S02]  /*0ff0*/  UISETP.NE.U32.AND UP1, UPT, UR10, URZ, UPT ;  /* 0x0000003f0a00728c */ /* 0x000fe4000bf25070 */
[----:B------:R-:W-:Y:S02]  /*1000*/  UISETP.NE.AND.EX UP0, UPT, UR9, URZ, UPT, UP0 ;  /* 0x0000003f0900728c */ /* 0x000fe4000bf05300 */
[----:B------:R-:W-:-:S04]  /*1010*/  UISETP.NE.AND.EX UP1, UPT, UR11, URZ, UPT, UP1 ;  /* 0x0000003f0b00728c */ /* 0x000fc8000bf25310 */
[----:B------:R-:W-:Y:S02]  /*1020*/  PLOP3.LUT P0, PT, PT, PT, UP0, 0x80, 0x0 ;  /* 0x000000000000781c */ /* 0x000fe40003f0f008 */
[----:B------:R-:W-:Y:S02]  /*1030*/  PLOP3.LUT P2, PT, PT, PT, UP1, 0x80, 0x0 ;  /* 0x000000000000781c */ /* 0x000fe40003f4f018 */
[----:B--2---:R-:W-:-:S13]  /*1040*/  R2UR UR54, R2 ;  /* 0x00000000023672ca */ /* 0x004fda00000e0000 */
[----:B------:R-:W-:Y:S02]  /*1050*/  USHF.R.S32.HI UR58, URZ, 0x1f, UR54 ;  /* 0x0000001f3f3a7899 */ /* 0x000fe40008011436 */
[----:B------:R-:W-:-:S04]  /*1060*/  @UP0 ULEA UR8, UP2, UR54, UR8, 0x2 ;  /* 0x0000000836080291 */ /* 0x000fc8000f84103f */
[----:B------:R-:W-:Y:S02]  /*1070*/  @UP0 ULEA.HI.X UR9, UR54, UR9, UR58, 0x2, UP2 ;  /* 0x0000000936090291 */ /* 0x000fe400090f143a */
[----:B------:R-:W-:Y:S01]  /*1080*/  @UP1 ULEA UR10, UP0, UR54, UR10, 0x2 ;  /* 0x0000000a360a1291 */ /* 0x000fe2000f80103f */
[----:B------:R-:W-:-:S03]  /*1090*/  IMAD.U32 R2, RZ, RZ, UR8 ;  /* 0x00000008ff027e24 */ /* 0x000fc6000f8e00ff */
[----:B------:R-:W-:Y:S01]  /*10a0*/  @UP1 ULEA.HI.X UR11, UR54, UR11, UR58, 0x2, UP0 ;  /* 0x0000000b360b1291 */ /* 0x000fe200080f143a */
[----:B------:R-:W-:Y:S01]  /*10b0*/  IMAD.U32 R3, RZ, RZ, UR9 ;  /* 0x00000009ff037e24 */ /* 0x000fe2000f8e00ff */
[----:B------:R-:W-:Y:S01]  /*10c0*/  ULDC.64 UR8, c[0x0][0x418] ;  /* 0x0001060000087ab9 */ /* 0x000fe20000000a00 */
[----:B------:R-:W-:-:S03]  /*10d0*/  IMAD.U32 R4, RZ, RZ, UR10 ;  /* 0x0000000aff047e24 */ /* 0x000fc6000f8e00ff */
[----:B------:R-:W-:Y:S01]  /*10e0*/  IMAD.U32 R5, RZ, RZ, UR11 ;  /* 0x0000000bff057e24 */ /* 0x000fe2000f8e00ff */
[----:B------:R-:W2:Y:S01]  /*10f0*/  @P0 LDG.E R2, desc[UR36][R2.64] ;  /* 0x0000002402020981 */ /* 0x000ea2000c1e1900 */
[----:B------:R-:W-:Y:S01]  /*1100*/  UISETP.NE.U32.AND UP0, UPT, UR8, URZ, UPT ;  /* 0x0000003f0800728c */ /* 0x000fe2000bf05070 */
[----:B------:R-:W-:Y:S02]  /*1110*/  ULDC.64 UR10, c[0x0][0xa20] ;  /* 0x00028800000a7ab9 */ /* 0x000fe40000000a00 */
[----:B------:R-:W3:Y:S01]  /*1120*/  @P2 LDG.E R4, desc[UR36][R4.64] ;  /* 0x0000002404042981 */ /* 0x000ee2000c1e1900 */
[----:B------:R-:W-:Y:S01]  /*1130*/  UISETP.NE.AND.EX UP0, UPT, UR9, URZ, UPT, UP0 ;  /* 0x0000003f0900728c */ /* 0x000fe2000bf05300 */
[----:B------:R-:W-:Y:S01]  /*1140*/  ISETP.NE.U32.AND P1, PT, RZ, UR10, PT ;  /* 0x0000000aff007c0c */ /* 0x000fe2000bf25070 */
[----:B------:R-:W-:Y:S01]  /*1150*/  UMOV UR51, URZ ;  /* 0x0000003f00337c82 */ /* 0x000fe20008000000 */
[----:B------:R-:W-:Y:S02]  /*1160*/  ULOP3.LUT UR55, UR5, 0xffff, URZ, 0xc0, !UPT ;  /* 0x0000ffff05377892 */ /* 0x000fe4000f8ec03f */
[----:B------:R-:W-:Y:S01]  /*1170*/  USEL UR4, UR4, 0x1, UP0 ;  /* 0x0000000104047887 */ /* 0x000fe20008000000 */
[----:B------:R-:W-:-:S03]  /*1180*/  ISETP.NE.AND.EX P1, PT, RZ, UR11, PT, P1 ;  /* 0x0000000bff007c0c */ /* 0x000fc6000bf25310 */
[----:B------:R-:W-:Y:S01]  /*1190*/  UIMAD UR4, UR4, UR7, URZ ;  /* 0x00000007040472a4 */ /* 0x000fe2000f8e023f */
        /* <DEDUP_REMOVED lines=17> */
.L_x_2420:
[----:B------:R-:W-:Y:S05]  /*12b0*/  @!P1 BRA `(.L_x_2421) ;  /* 0x00000000001c9947 */ /* 0x000fea0003800000 */
[----:B------:R-:W-:-:S04]  /*12c0*/  ULEA UR4, UP0, UR54, UR10, 0x2 ;  /* 0x0000000a36047291 */ /* 0x000fc8000f80103f */
[----:B------:R-:W-:Y:S02]  /*12d0*/  ULEA.HI.X UR7, UR54, UR11, UR58, 0x2, UP0 ;  /* 0x0000000b36077291 */ /* 0x000fe400080f143a */
[----:B------:R-:W-:-:S04]  /*12e0*/  IMAD.U32 R2, RZ, RZ, UR4 ;  /* 0x00000004ff027e24 */ /* 0x000fc8000f8e00ff */
[----:B------:R-:W-:-:S05]  /*12f0*/  IMAD.U32 R3, RZ, RZ, UR7 ;  /* 0x00000007ff037e24 */ /* 0x000fca000f8e00ff */
[----:B------:R-:W2:Y:S02]  /*1300*/  LDG.E R2, desc[UR36][R2.64] ;  /* 0x0000002402027981 */ /* 0x000ea4000c1e1900 */
[----:B--2---:R-:W-:Y:S01]  /*1310*/  R2UR UR4, R2 ;  /* 0x00000000020472ca */ /* 0x004fe200000e0000 */
[----:B------:R-:W-:-:S14]  /*1320*/  BRA `(.L_x_2422) ;  /* 0x0000000000347947 */ /* 0x000fdc0003800000 */
.L_x_2421:
        /* <DEDUP_REMOVED lines=13> */
.L_x_2422:
[----:B------:R-:W-:Y:S01]  /*1400*/  ULDC.64 UR10, c[0x0][0x998] ;  /* 0x00026600000a7ab9 */ /* 0x000fe20000000a00 */
[----:B------:R-:W-:Y:S01]  /*1410*/  ULDC.64 UR8, c[0x0][0x990] ;  /* 0x0002640000087ab9 */ /* 0x000fe20000000a00 */
[----:B------:R-:W-:Y:S01]  /*1420*/  ISETP.NE.U32.AND P1, PT, RZ, UR10, PT ;  /* 0x0000000aff007c0c */ /* 0x000fe2000bf25070 */
[----:B------:R-:W-:Y:S01]  /*1430*/  ULDC UR7, c[0x0][0x448] ;  /* 0x0001120000077ab9 */ /* 0x000fe20000000800 */
[----:B------:R-:W-:Y:S02]  /*1440*/  ISETP.NE.U32.AND P0, PT, RZ, UR8, PT ;  /* 0x00000008ff007c0c */ /* 0x000fe4000bf05070 */
[----:B------:R-:W-:Y:S02]  /*1450*/  ISETP.NE.AND.EX P1, PT, RZ, UR11, PT, P1 ;  /* 0x0000000bff007c0c */ /* 0x000fe4000bf25310 */
[----:B------:R-:W-:-:S11]  /*1460*/  ISETP.NE.AND.EX P0, PT, RZ, UR9, PT, P0 ;  /* 0x00000009ff007c0c */ /* 0x000fd6000bf05300 */
[----:B------:R-:W0:Y:S08]  /*1470*/  @P1 LDC.64 R8, c[0x0][0x9b8] ;  /* 0x00026e00ff081b82 */ /* 0x000e300000000a00 */
[----:B------:R-:W1:Y:S08]  /*1480*/  @P0 LDC.64 R6, c[0x0][0x9a8] ;  /* 0x00026a00ff060b82 */ /* 0x000e700000000a00 */
[----:B------:R-:W2:Y:S08]  /*1490*/  @P0 LDC.64 R10, c[0x0][0x9b0] ;  /* 0x00026c00ff0a0b82 */ /* 0x000eb00000000a00 */
[----:B------:R-:W3:Y:S01]  /*14a0*/  @P1 LDC.64 R12, c[0x0][0x9c0] ;  /* 0x00027000ff0c1b82 */ /* 0x000ee20000000a00 */
[----:B0-----:R-:W-:-:S02]  /*14b0*/  @P1 IMAD R2, R8, UR58, RZ ;  /* 0x0000003a08021c24 */ /* 0x001fc4000f8e02ff */
[----:B------:R-:W-:-:S04]  /*14c0*/  @P1 IMAD.WIDE.U32 R4, R8, UR54, RZ ;  /* 0x0000003608041c25 */ /* 0x000fc8000f8e00ff */
[----:B------:R-:W-:Y:S02]  /*14d0*/  @P1 IMAD R9, R9, UR54, R2 ;  /* 0x0000003609091c24 */ /* 0x000fe4000f8e0202 */
[C---:B-1----:R-:W-:Y:S02]  /*14e0*/  @P0 IMAD R0, R6.reuse, UR58, RZ ;  /* 0x0000003a06000c24 */ /* 0x042fe4000f8e02ff */
[----:B------:R-:W-:-:S04]  /*14f0*/  @P0 IMAD.WIDE.U32 R2, R6, UR54, RZ ;  /* 0x0000003606020c25 */ /* 0x000fc8000f8e00ff */
[----:B------:R-:W-:Y:S02]  /*1500*/  @P0 IMAD R7, R7, UR54, R0 ;  /* 0x0000003607070c24 */ /* 0x000fe4000f8e0200 */
[----:B------:R-:W-:Y:S02]  /*1510*/  @P1 IMAD.IADD R5, R5, 0x1, R9 ;  /* 0x0000000105051824 */ /* 0x000fe400078e0209 */
[----:B------:R-:W-:Y:S02]  /*1520*/  @P0 IMAD.IADD R3, R3, 0x1, R7 ;  /* 0x0000000103030824 */ /* 0x000fe400078e0207 */
[----:B------:R-:W-:Y:S02]  /*1530*/  IMAD.MOV.U32 R0, RZ, RZ, 0x3f800000 ;  /* 0x3f800000ff007424 */ /* 0x000fe400078e00ff */
[----:B--2---:R-:W-:-:S04]  /*1540*/  @P0 IMAD.WIDE.U32 R2, R10, UR55, R2 ;  /* 0x000000370a020c25 */ /* 0x004fc8000f8e0002 */
[----:B---3--:R-:W-:Y:S01]  /*1550*/  @P1 IMAD.WIDE.U32 R6, R12, UR55, R4 ;  /* 0x000000370c061c25 */ /* 0x008fe2000f8e0004 */
[----:B------:R-:W-:-:S03]  /*1560*/  @P0 LEA R4, P2, R2, UR8, 0x2 ;  /* 0x0000000802040c11 */ /* 0x000fc6000f8410ff */
[----:B------:R-:W-:Y:S01]  /*1570*/  @P0 IMAD R5, R11, UR55, R3 ;  /* 0x000000370b050c24 */ /* 0x000fe2000f8e0203 */
[----:B------:R-:W-:Y:S01]  /*1580*/  @P1 LEA R8, P3, R6, UR10, 0x2 ;  /* 0x0000000a06081c11 */ /* 0x000fe2000f8610ff */
[----:B------:R-:W-:-:S03]  /*1590*/  @P1 IMAD R3, R13, UR55, R7 ;  /* 0x000000370d031c24 */ /* 0x000fc6000f8e0207 */
[----:B------:R-:W-:Y:S02]  /*15a0*/  @P0 LEA.HI.X R5, R2, UR9, R5, 0x2, P2 ;  /* 0x0000000902050c11 */ /* 0x000fe400090f1405 */
[----:B------:R-:W-:Y:S01]  /*15b0*/  @P1 LEA.HI.X R9, R6, UR11, R3, 0x2, P3 ;  /* 0x0000000b06091c11 */ /* 0x000fe200098f1403 */
[----:B------:R-:W-:Y:S01]  /*15c0*/  IMAD.MOV.U32 R3, RZ, RZ, 0x3f800000 ;  /* 0x3f800000ff037424 */ /* 0x000fe200078e00ff */
[----:B------:R-:W-:Y:S02]  /*15d0*/  UISETP.NE.AND UP0, UPT, UR7, 0x1, UPT ;  /* 0x000000010700788c */ /* 0x000fe4000bf05270 */
[----:B------:R-:W-:Y:S01]  /*15e0*/  USHF.L.U32 UR49, UR6, 0x7, URZ ;  /* 0x0000000706317899 */ /* 0x000fe2000800063f */
[----:B------:R-:W2:Y:S01]  /*15f0*/  @P1 LDG.E R0, desc[UR36][R8.64] ;  /* 0x0000002408001981 */ /* 0x000ea2000c1e1900 */
[----:B------:R-:W-:Y:S01]  /*1600*/  UIADD3 UR51, -UR51, UR4, URZ ;  /* 0x0000000433337290 */ /* 0x000fe2000fffe13f */
[----:B------:R-:W-:Y:S02]  /*1610*/  ULDC UR11, c[0x0][0x988] ;  /* 0x00026200000b7ab9 */ /* 0x000fe40000000800 */
[----:B------:R-:W2:Y:S01]  /*1620*/  @P0 LDG.E R3, desc[UR36][R4.64] ;  /* 0x0000002404030981 */ /* 0x000ea2000c1e1900 */
[----:B------:R-:W-:-:S03]  /*1630*/  UIADD3 UR8, UR49, 0x7f, URZ ;  /* 0x0000007f31087890 */ /* 0x000fc6000fffe03f */
[----:B------:R-:W-:Y:S01]  /*1640*/  @UP0 ULDC UR6, c[0x0][0x44c] ;  /* 0x0001130000060ab9 */ /* 0x000fe20000000800 */
[----:B------:R-:W-:Y:S01]  /*1650*/  @UP0 ULDC UR9, c[0x0][0x450] ;  /* 0x0001140000090ab9 */ /* 0x000fe20000000800 */
[----:B------:R-:W-:Y:S02]  /*1660*/  UIMAD.WIDE.U32 UR6, UR8, UR6, URZ ;  /* 0x00000006080672a5 */ /* 0x000fe4000f8e003f */
[----:B------:R-:W-:Y:S02]  /*1670*/  UIADD3 UR4, UR51, 0xa0, -UR42 ;  /* 0x000000a033047890 */ /* 0x000fe4000fffe82a */
[----:B------:R-:W-:Y:S02]  /*1680*/  @UP0 USHF.R.U32.HI UR8, URZ, UR9, UR7 ;  /* 0x000000093f080299 */ /* 0x000fe40008011607 */
[----:B------:R-:W-:Y:S02]  /*1690*/  UIADD3 UR6, UR51, 0x9f, URZ ;  /* 0x0000009f33067890 */ /* 0x000fe4000fffe03f */
[----:B------:R-:W-:-:S02]  /*16a0*/  UIADD3 UR8, UR4, UR8, URZ ;  /* 0x0000000804087290 */ /* 0x000fc4000fffe03f */
[----:B------:R-:W-:Y:S02]  /*16b0*/  UIMAD.WIDE UR6, UR6, 0x66666667, URZ ;  /* 0x66666667060678a5 */ /* 0x000fe4000f8e023f */
[----:B------:R-:W-:Y:S02]  /*16c0*/  UIMAD.WIDE UR8, UR8, 0x66666667, URZ ;  /* 0x66666667080878a5 */ /* 0x000fe4000f8e023f */
[----:B------:R-:W-:Y:S02]  /*16d0*/  USHF.R.U32.HI UR4, URZ, 0x1f, UR7 ;  /* 0x0000001f3f047899 */ /* 0x000fe40008011607 */
[----:B------:R-:W-:Y:S02]  /*16e0*/  USHF.R.U32.HI UR6, URZ, 0x1f, UR9 ;  /* 0x0000001f3f067899 */ /* 0x000fe40008011609 */
[----:B------:R-:W-:Y:S02]  /*16f0*/  ULEA.HI.SX32 UR7, UR7, UR4, 0x1a ;  /* 0x0000000407077291 */ /* 0x000fe4000f8fd23f */
[----:B------:R-:W-:-:S02]  /*1700*/  ULEA.HI.SX32 UR6, UR9, UR6, 0x1a ;  /* 0x0000000609067291 */ /* 0x000fc4000f8fd23f */
[----:B------:R-:W-:Y:S02]  /*1710*/  UP2UR UR52, UPR, URZ, 0x1 ;  /* 0x000000013f347883 */ /* 0x000fe40008000000 */
[----:B------:R-:W-:-:S04]  /*1720*/  UISETP.LT.AND UP0, UPT, UR7, UR6, UPT ;  /* 0x000000060700728c */ /* 0x000fc8000bf01270 */
[----:B------:R-:W-:-:S04]  /*1730*/  USEL UR9, UR7, UR6, UP0 ;  /* 0x0000000607097287 */ /* 0x000fc80008000000 */
[----:B------:R-:W-:Y:S02]  /*1740*/  UISETP.GE.AND UP0, UPT, UR9, 0x1, UPT ;  /* 0x000000010900788c */ /* 0x000fe4000bf06270 */
[----:B------:R-:W-:-:S04]  /*1750*/  ULOP3.LUT UR4, UR5, 0xff000000, URZ, 0xc0, !UPT ;  /* 0xff00000005047892 */ /* 0x000fc8000f8ec03f */
[----:B------:R-:W-:Y:S01]  /*1760*/  PLOP3.LUT P0, PT, PT, PT, UP0, 0x80, 0x0 ;  /* 0x000000000000781c */ /* 0x000fe20003f0f008 */
[----:B------:R-:W-:Y:S02]  /*1770*/  ULOP3.LUT UR5, UR5, 0xff0000, URZ, 0xc0, !UPT ;  /* 0x00ff000005057892 */ /* 0x000fe4000f8ec03f */
[----:B------:R-:W-:-:S04]  /*1780*/  USHF.R.U32.HI UR4, URZ, 0x8, UR4 ;  /* 0x000000083f047899 */ /* 0x000fc80008011604 */
[----:B------:R-:W-:-:S03]  /*1790*/  ULEA.HI UR5, UR5, UR4, URZ, 0x10 ;  /* 0x0000000405057291 */ /* 0x000fc6000f8f803f */
[----:B------:R-:W-:Y:S01]  /*17a0*/  UMOV UR4, URZ ;  /* 0x0000003f00047c82 */ /* 0x000fe20008000000 */
[----:B------:R-:W-:Y:S02]  /*17b0*/  ULOP3.LUT UR59, UR5, 0xff, URZ, 0xc0, !UPT ;  /* 0x000000ff053b7892 */ /* 0x000fe4000f8ec03f */
[----:B------:R-:W-:Y:S01]  /*17c0*/  USHF.R.U32.HI UR57, URZ, 0x10, UR5 ;  /* 0x000000103f397899 */ /* 0x000fe20008011605 */
[----:B--2---:R-:W-:Y:S01]  /*17d0*/  FMUL.FTZ R0, R3, R0 ;  /* 0x0000000003007220 */ /* 0x004fe20000410000 */
[----:B------:R-:W-:Y:S10]  /*17e0*/  @!P0 BRA `(.L_x_2423) ;  /* 0x0000000000908947 */ /* 0x000ff40003800000 */
        /* <DEDUP_REMOVED lines=36> */
.L_x_2423:
[----:B------:R-:W-:Y:S01]  /*1a30*/  UIMAD UR53, UR59, UR4, URZ ;  /* 0x000000043b3572a4 */ /* 0x000fe2000f8e023f */
[----:B------:R-:W-:Y:S02]  /*1a40*/  IMAD.U32 R2, RZ, RZ, UR9 ;  /* 0x00000009ff027e24 */ /* 0x000fe4000f8e00ff */
[----:B------:R-:W-:Y:S01]  /*1a50*/  FMUL.FTZ R0, R0, UR11 ;  /* 0x0000000b00007c20 */ /* 0x000fe20008410000 */
[----:B------:R-:W-:Y:S01]  /*1a60*/  IMAD.U32 R3, RZ, RZ, UR4 ;  /* 0x00000004ff037e24 */ /* 0x000fe2000f8e00ff */
[----:B------:R-:W-:Y:S02]  /*1a70*/  PLOP3.LUT P0, PT, PT, PT, PT, 0x80, 0x0 ;  /* 0x000000000000781c */ /* 0x000fe40003f0f070 */
[----:B------:R-:W-:Y:S02]  /*1a80*/  CS2R R6, SRZ ;  /* 0x0000000000067805 */ /* 0x000fe4000001ff00 */
[----:B------:R-:W-:Y:S02]  /*1a90*/  CS2R R44, SRZ ;  /* 0x00000000002c7805 */ /* 0x000fe4000001ff00 */
[----:B------:R-:W-:Y:S01]  /*1aa0*/  R2UR UR40, R0 ;  /* 0x00000000002872ca */ /* 0x000fe200000e0000 */
[----:B------:R-:W-:Y:S01]  /*1ab0*/  IMAD.MOV.U32 R0, RZ, RZ, RZ ;  /* 0x000000ffff007224 */ /* 0x000fe200078e00ff */
[----:B------:R-:W-:-:S02]  /*1ac0*/  VIADDMNMX R2, R3, UR53, R2, PT ;  /* 0x0000003503027c46 */ /* 0x000fc4000b800102 */
[----:B------:R-:W-:Y:S02]  /*1ad0*/  CS2R R8, SRZ ;  /* 0x0000000000087805 */ /* 0x000fe4000001ff00 */
[----:B------:R-:W-:Y:S02]  /*1ae0*/  CS2R R10, SRZ ;  /* 0x00000000000a7805 */ /* 0x000fe4000001ff00 */
[----:B------:R-:W-:Y:S02]  /*1af0*/  CS2R R36, SRZ ;  /* 0x0000000000247805 */ /* 0x000fe4000001ff00 */
[----:B------:R-:W-:Y:S01]  /*1b00*/  R2UR UR43, R2 ;  /* 0x00000000022b72ca */ /* 0x000fe200000e0000 */
        /* <DEDUP_REMOVED lines=13> */
[----:B------:R-:W-:Y:S01]  /*1be0*/  CS2R R56, SRZ ;  /* 0x0000000000387805 */ /* 0x000fe2000001ff00 */
[----:B------:R-:W-:Y:S01]  /*1bf0*/  IMAD.MOV.U32 R60, RZ, RZ, RZ ;  /* 0x000000ffff3c7224 */ /* 0x000fe200078e00ff */
[----:B------:R-:W-:Y:S02]  /*1c00*/  CS2R R90, SRZ ;  /* 0x00000000005a7805 */ /* 0x000fe4000001ff00 */
[----:B------:R-:W-:Y:S01]  /*1c10*/  CS2R R62, SRZ ;  /* 0x00000000003e7805 */ /* 0x000fe2000001ff00 */
[----:B------:R-:W-:Y:S01]  /*1c20*/  IMAD.MOV.U32 R58, RZ, RZ, RZ ;  /* 0x000000ffff3a7224 */ /* 0x000fe200078e00ff */
[----:B------:R-:W-:-:S02]  /*1c30*/  PLOP3.LUT P1, PT, PT, PT, UP0, 0x80, 0x0 ;  /* 0x000000000000781c */ /* 0x000fc40003f2f008 */
        /* <DEDUP_REMOVED lines=8> */
[----:B------:R-:W-:Y:S01]  /*1cc0*/  IMAD.MOV.U32 R93, RZ, RZ, RZ ;  /* 0x000000ffff5d7224 */ /* 0x000fe200078e00ff */
[----:B------:R-:W-:Y:S02]  /*1cd0*/  CS2R R84, SRZ ;  /* 0x0000000000547805 */ /* 0x000fe4000001ff00 */
[----:B------:R-:W-:Y:S02]  /*1ce0*/  CS2R R80, SRZ ;  /* 0x0000000000507805 */ /* 0x000fe4000001ff00 */
        /* <DEDUP_REMOVED lines=34> */
.L_x_2425:
        /* <DEDUP_REMOVED lines=9> */
.L_x_2588:
[----:B------:R-:W-:Y:S05]  /*1fa0*/  @!P1 BRA `(.L_x_2427) ;  /* 0x0000000000049947 */ /* 0x000fea0003800000 */
[----:B------:R-:W-:Y:S01]  /*1fb0*/  BPT.TRAP 0x1 ;  /* 0x000000040000795c */ /* 0x000fe20000300000 */
.L_x_2427:
[----:B0-----:R-:W-:Y:S02]  /*1fc0*/  IMAD.U32 R0, RZ, RZ, UR38 ;  /* 0x00000026ff007e24 */ /* 0x001fe4000f8e00ff */
[----:B------:R-:W-:-:S03]  /*1fd0*/  IMAD.U32 R3, RZ, RZ, UR41 ;  /* 0x00000029ff037e24 */ /* 0x000fc6000f8e00ff */
[----:B------:R-:W-:Y:S02]  /*1fe0*/  LEA R0, R0, UR39, 0x3 ;  /* 0x0000002700007c11 */ /* 0x000fe4000f8e18ff */
[----:B------:R-:W-:-:S04]  /*1ff0*/  SHF.L.U32 R3, R3, 0x1f, RZ ;  /* 0x0000001f03037819 */ /* 0x000fc800000006ff */
[----:B------:R0:W1:Y:S01]  /*2000*/  SYNCS.PHASECHK.TRANS64.TRYWAIT P0, [R0+URZ+0x29830], R3 ;  /* 0x02983003000075a7 */ /* 0x000062000800017f */
[----:B------:R-:W-:Y:S05]  /*2010*/  @!P1 BRA `(.L_x_2428) ;  /* 0x0000000000049947 */ /* 0x000fea0003800000 */
[----:B------:R-:W-:Y:S01]  /*2020*/  BPT.TRAP 0x1 ;  /* 0x000000040000795c */ /* 0x000fe20000300000 */
.L_x_2428:
[----:B-1----:R-:W-:Y:S05]  /*2030*/  @P0 BRA `(.L_x_2429) ;  /* 0x0000000000080947 */ /* 0x002fea0003800000 */
[----:B------:R-:W1:Y:S02]  /*2040*/  SYNCS.PHASECHK.TRANS64.TRYWAIT P0, [R0+URZ+0x29830], R3 ;  /* 0x02983003000075a7 */ /* 0x000e64000800017f */
[----:B-1----:R-:W-:Y:S05]  /*2050*/  @!P0 BRA `(.L_x_2430) ;  /* 0x0000015400d88947 */ /* 0x002fea0003800000 */
.L_x_2429:
        /* <DEDUP_REMOVED lines=11> */
[----:B------:R-:W-:Y:S02]  /*2110*/  UMOV UR7, 0x80000020 ;  /* 0x8000002000077882 */ /* 0x000fe40000000000 */
[----:B------:R-:W-:Y:S01]  /*2120*/  UMOV UR4, UR28 ;  /* 0x0000001c00047c82 */ /* 0x000fe20008000000 */
[----:B------:R-:W-:Y:S01]  /*2130*/  UIMAD UR30, UR38, 0x780, UR48 ;  /* 0x00000780261e78a4 */ /* 0x000fe2000f8e0230 */
[----:B------:R-:W-:Y:S01]  /*2140*/  UMOV UR8, UR28 ;  /* 0x0000001c00087c82 */ /* 0x000fe20008000000 */
[----:B------:R-:W-:-:S02]  /*2150*/  UMOV UR9, UR29 ;  /* 0x0000001d00097c82 */ /* 0x000fc40008000000 */
[----:B------:R-:W-:Y:S02]  /*2160*/  UIADD3 UR6, UR30, 0x80, URZ ;  /* 0x000000801e067890 */ /* 0x000fe4000fffe03f */
[----:B------:R-:W-:Y:S01]  /*2170*/  UIADD3 UR10, UR30, 0x100, URZ ;  /* 0x000001001e0a7890 */ /* 0x000fe2000fffe03f */
[----:B------:R-:W-:Y:S02]  /*2180*/  UMOV UR11, 0x80000020 ;  /* 0x80000020000b7882 */ /* 0x000fe40000000000 */
[----:B------:R-:W-:Y:S01]  /*2190*/  QGMMA.64x32x32.F32.E4M3.E4M3 R88, gdesc[UR28], RZ, !UPT, gsb0 ;  /* 0x006000001c5879f3 */ /* 0x000fe2000c0008ff */
[----:B------:R-:W-:Y:S02]  /*21a0*/  UIADD3 UR12, UR30, 0x180, URZ ;  /* 0x000001801e0c7890 */ /* 0x000fe4000fffe03f */
[----:B------:R-:W-:Y:S02]  /*21b0*/  UIADD3 UR13, UR30, 0x200, URZ ;  /* 0x000002001e0d7890 */ /* 0x000fe4000fffe03f */
[----:B------:R-:W-:Y:S01]  /*21c0*/  UIADD3 UR14, UR30, 0x202, URZ ;  /* 0x000002021e0e7890 */ /* 0x000fe2000fffe03f */
        /* <DEDUP_REMOVED lines=16> */
[----:B------:R-:W-:Y:S01]  /*22d0*/  UMOV UR5, UR29 ;  /* 0x0000001d00057c82 */ /* 0x000fe20008000000 */
[----:B------:R-:W-:Y:S01]  /*22e0*/  UMOV UR6, UR12 ;  /* 0x0000000c00067c82 */ /* 0x000fe20008000000 */
[----:B------:R-:W-:Y:S01]  /*22f0*/  UMOV UR7, 0x80000020 ;  /* 0x8000002000077882 */ /* 0x000fe20000000000 */
[----:B------:R-:W-:Y:S01]  /*2300*/  UIADD3 UR12, UR30, 0x102, URZ ;  /* 0x000001021e0c7890 */ /* 0x000fe2000fffe03f */
[----:B------:R-:W-:Y:S02]  /*2310*/  WARPGROUP.DEPBAR.LE gsb0, 0x0 ;  /* 0x00008000000079c5 */ /* 0x000fe40000010000 */
[----:B------:R-:W-:-:S06]  /*2320*/  WARPGROUP.ARRIVE ;  /* 0x00000000000079c5 */ /* 0x000fcc0000000000 */
[----:B------:R-:W-:Y:S01]  /*2330*/  QGMMA.64x32x32.F32.E4M3.E4M3 R56, gdesc[UR8], RZ, !UPT, gsb0 ;  /* 0x00600000083879f3 */ /* 0x000fe2000c0008ff */
[----:B------:R-:W-:Y:S02]  /*2340*/  UIADD3 UR8, UR24, 0x2, URZ ;  /* 0x0000000218087890 */ /* 0x000fe4000fffe03f */
[----:B------:R-:W-:Y:S01]  /*2350*/  UIADD3 UR10, UR30, 0x2, URZ ;  /* 0x000000021e0a7890 */ /* 0x000fe2000fffe03f */
[----:B------:R-:W-:Y:S01]  /*2360*/  UMOV UR9, 0x80000020 ;  /* 0x8000002000097882 */ /* 0x000fe20000000000 */
[----:B------:R-:W-:Y:S01]  /*2370*/  UMOV UR11, 0x80000020 ;  /* 0x80000020000b7882 */ /* 0x000fe20000000000 */
[----:B------:R-:W-:Y:S02]  /*2380*/  WARPGROUP.DEPBAR.LE gsb0, 0x0 ;  /* 0x00008000000079c5 */ /* 0x000fe40000010000 */
        /* <DEDUP_REMOVED lines=27> */
[----:B------:R-:W-:Y:S01]  /*2540*/  UMOV UR13, 0x80000020 ;  /* 0x80000020000d7882 */ /* 0x000fe20000000000 */
        /* <DEDUP_REMOVED lines=42> */
[----:B------:R-:W-:Y:S01]  /*27f0*/  UMOV UR5, UR13 ;  /* 0x0000000d00057c82 */ /* 0x000fe20008000000 */
[----:B------:R-:W-:Y:S01]  /*2800*/  UMOV UR6, UR16 ;  /* 0x0000001000067c82 */ /* 0x000fe20008000000 */
[----:B------:R-:W-:Y:S01]  /*2810*/  UMOV UR7, 0x80000020 ;  /* 0x8000002000077882 */ /* 0x000fe20000000000 */
[----:B------:R-:W-:Y:S02]  /*2820*/  UIADD3 UR16, UR24, 0x202, URZ ;  /* 0x0000020218107890 */ /* 0x000fe4000fffe03f */
        /* <DEDUP_REMOVED lines=100> */
.L_x_2431:
[----:B------:R-:W-:Y:S01]  /*2e70*/  UISETP.NE.AND UP0, UPT, UR52, URZ, UPT ;  /* 0x0000003f3400728c */ /* 0x000fe2000bf05270 */
[----:B------:R-:W-:Y:S01]  /*2e80*/  VIADD R9, R18, UR49 ;  /* 0x0000003112097c36 */ /* 0x000fe20008000000 */
[----:B------:R-:W-:Y:S01]  /*2e90*/  UIMAD UR5, UR43, -0xa0, UR51 ;  /* 0xffffff602b0578a4 */ /* 0x000fe2000f8e0233 */
[----:B------:R-:W-:Y:S01]  /*2ea0*/  IMAD.U32 R125, RZ, RZ, UR42 ;  /* 0x0000002aff7d7e24 */ /* 0x000fe2000f8e00ff */
[----:B------:R-:W-:Y:S01]  /*2eb0*/  R2UR UR10, R0 ;  /* 0x00000000000a72ca */ /* 0x000fe200000e0000 */
[----:B------:R-:W-:Y:S01]  /*2ec0*/  UMOV UR7, UR49 ;  /* 0x0000003100077c82 */ /* 0x000fe20008000000 */
[----:B------:R-:W-:Y:S01]  /*2ed0*/  PLOP3.LUT P0, PT, PT, PT, UP0, 0x80, 0x0 ;  /* 0x000000000000781c */ /* 0x000fe20003f0f008 */
[----:B------:R-:W-:Y:S01]  /*2ee0*/  UIADD3 UR6, UR43, -0x2, URZ ;  /* 0xfffffffe2b067890 */ /* 0x000fe2000fffe03f */
[----:B------:R-:W-:Y:S01]  /*2ef0*/  PLOP3.LUT P2, PT, PT, PT, UP0, 0x80, 0x0 ;  /* 0x000000000000781c */ /* 0x000fe20003f4f008 */
[----:B------:R-:W-:Y:S02]  /*2f00*/  IMAD.U32 R4, RZ, RZ, UR5 ;  /* 0x00000005ff047e24 */ /* 0x000fe4000f8e00ff */
[----:B------:R-:W-:Y:S01]  /*2f10*/  @UP0 ULDC UR4, c[0x0][0x44c] ;  /* 0x0001130000040ab9 */ /* 0x000fe20000000800 */
[----:B------:R-:W-:-:S02]  /*2f20*/  @UP0 ULDC UR11, c[0x0][0x450] ;  /* 0x00011400000b0ab9 */ /* 0x000fc40000000800 */
[----:B------:R-:W-:-:S05]  /*2f30*/  IADD3 R4, -R17, 0xa0, R4 ;  /* 0x000000a011047810 */ /* 0x000fca0007ffe104 */
[----:B------:R-:W-:Y:S01]  /*2f40*/  @P0 IMAD.HI.U32 R2, R9, UR4, RZ ;  /* 0x0000000409020c27 */ /* 0x000fe2000f8e00ff */
[----:B------:R-:W-:-:S04]  /*2f50*/  @UP0 ULDC UR4, c[0x0][0x450] ;  /* 0x0001140000040ab9 */ /* 0x000fc80000000800 */
[----:B------:R-:W-:Y:S01]  /*2f60*/  @P2 SHF.R.U32.HI R9, RZ, UR4, R2 ;  /* 0x00000004ff092c19 */ /* 0x000fe20008011602 */
[----:B------:R-:W-:-:S04]  /*2f70*/  UIMAD UR4, UR43, -0xa0, URZ ;  /* 0xffffff602b0478a4 */ /* 0x000fc8000f8e023f */
[----:B01----:R-:W0:Y:S02]  /*2f80*/  SHFL.IDX PT, R3, R9, 0x1, 0x1c1f ;  /* 0x003c1f0009037f89 */ /* 0x003e2400000e0000 */
[----:B------:R-:W-:Y:S01]  /*2f90*/  IMAD.U32 R2, RZ, RZ, UR4 ;  /* 0x00000004ff027e24 */ /* 0x000fe2000f8e00ff */
[----:B------:R-:W-:Y:S01]  /*2fa0*/  @UP0 ULDC UR4, c[0x0][0x44c] ;  /* 0x0001130000040ab9 */ /* 0x000fe20000000800 */
[----:B------:R-:W1:Y:S01]  /*2fb0*/  SHFL.IDX PT, R9, R9, RZ, 0x1c1f ;  /* 0x001c1fff09097589 */ /* 0x000e6200000e0000 */
[----:B------:R-:W-:Y:S02]  /*2fc0*/  UIMAD.WIDE.U32 UR4, UR49, UR4, URZ ;  /* 0x00000004310472a5 */ /* 0x000fe4000f8e003f */
[----:B------:R-:W-:Y:S02]  /*2fd0*/  IADD3 R2, -R17, 0xa1, R2 ;  /* 0x000000a111027810 */ /* 0x000fe40007ffe102 */
[----:B------:R-:W-:Y:S02]  /*2fe0*/  @UP0 USHF.R.U32.HI UR7, URZ, UR11, UR5 ;  /* 0x0000000b3f070299 */ /* 0x000fe40008011605 */
[----:B------:R-:W-:-:S02]  /*2ff0*/  IADD3 R125, -R125, UR51, R2 ;  /* 0x000000337d7d7c10 */ /* 0x000fc4000fffe102 */
[----:B------:R-:W-:-:S04]  /*3000*/  UIADD3 UR4, UR7, UR51, -UR42 ;  /* 0x0000003307047290 */ /* 0x000fc8000fffe82a */
[----:B------:R-:W-:-:S04]  /*3010*/  UIMAD.WIDE UR4, UR4, 0x66666667, URZ ;  /* 0x66666667040478a5 */ /* 0x000fc8000f8e023f */
[----:B------:R-:W-:Y:S01]  /*3020*/  USHF.R.U32.HI UR4, URZ, 0x1f, UR5 ;  /* 0x0000001f3f047899 */ /* 0x000fe20008011605 */
[----:B0-----:R-:W-:-:S03]  /*3030*/  VIADDMNMX R3, R3, R125, R4, PT ;  /* 0x0000007d03037246 */ /* 0x001fc60003800104 */
[----:B------:R-:W-:Y:S02]  /*3040*/  ULEA.HI.SX32 UR5, UR5, UR4, 0x1a ;  /* 0x0000000405057291 */ /* 0x000fe4000f8fd23f */
[----:B------:R-:W-:Y:S01]  /*3050*/  UIADD3 UR4, UR10, 0x29840, URZ ;  /* 0x000298400a047890 */ /* 0x000fe2000fffe03f */
[C---:B------:R-:W-:Y:S01]  /*3060*/  ISETP.GT.AND P0, PT, R3.reuse, RZ, PT ;  /* 0x000000ff0300720c */ /* 0x040fe20003f04270 */
[----:B------:R-:W-:Y:S01]  /*3070*/  UISETP.LT.AND UP0, UPT, UR53, UR5, UPT ;  /* 0x000000053500728c */ /* 0x000fe2000bf01270 */
[C---:B------:R-:W-:Y:S01]  /*3080*/  ISETP.GT.AND P2, PT, R3.reuse, 0x1, PT ;  /* 0x000000010300780c */ /* 0x040fe20003f44270 */
[----:B------:R-:W-:Y:S01]  /*3090*/  UPRMT UR4, UR56, 0x654, UR4 ;  /* 0x0000065438047896 */ /* 0x000fe20008000004 */
[----:B------:R-:W-:Y:S01]  /*30a0*/  ISETP.GT.AND P3, PT, R3, 0x8, PT ;  /* 0x000000080300780c */ /* 0x000fe20003f64270 */
[----:B------:R-:W-:Y:S01]  /*30b0*/  USEL UR43, UR53, UR5, !UP0 ;  /* 0x00000005352b7287 */ /* 0x000fe2000c000000 */
[----:B------:R-:W-:Y:S02]  /*30c0*/  FSEL R5, R90, -INF , P0 ;  /* 0xff8000005a057808 */ /* 0x000fe40000000000 */
[----:B------:R-:W-:Y:S01]  /*30d0*/  FSEL R7, R91, -INF , P2 ;  /* 0xff8000005b077808 */ /* 0x000fe20001000000 */
[----:B------:R-:W-:Y:S01]  /*30e0*/  UISETP.GE.AND UP0, UPT, UR6, UR43, UPT ;  /* 0x0000002b0600728c */ /* 0x000fe2000bf06270 */
[----:B------:R-:W-:-:S02]  /*30f0*/  ISETP.GT.AND P0, PT, R3, 0x9, PT ;  /* 0x000000090300780c */ /* 0x000fc40003f04270 */
[----:B------:R-:W-:Y:S01]  /*3100*/  FSEL R127, R94, -INF , P3 ;  /* 0xff8000005e7f7808 */ /* 0x000fe20001800000 */
[----:B------:R-:W-:Y:S01]  /*3110*/  SYNCS.ARRIVE.TRANS64.RED.A1T0 RZ, [UR4], RZ ;  /* 0x000000ffffff79a7 */ /* 0x000fe20008100404 */
        /* <DEDUP_REMOVED lines=110> */
[----:B------:R-:W-:Y:S02]  /*3800*/  FMNMX.FTZ R2, R11, R2, !PT ;  /* 0x000000020b027209 */ /* 0x000fe40007810000 */
[----:B-1----:R-:W-:Y:S02]  /*3810*/  VIADDMNMX R4, R9, R125, R4, PT ;  /* 0x0000007d09047246 */ /* 0x002fe40003800104 */
[----:B------:R-:W-:Y:S01]  /*3820*/  FMNMX.FTZ R6, R39, R2, !PT ;  /* 0x0000000227067209 */ /* 0x000fe20007810000 */
[----:B------:R-:W-:Y:S01]  /*3830*/  IMAD.U32 R2, RZ, RZ, UR40 ;  /* 0x00000028ff027e24 */ /* 0x000fe2000f8e00ff */
[----:B------:R-:W-:-:S02]  /*3840*/  ISETP.GT.AND P2, PT, R4, 0x1, PT ;  /* 0x000000010400780c */ /* 0x000fc40003f44270 */
[----:B------:R-:W-:Y:S01]  /*3850*/  ISETP.GT.AND P3, PT, R4, 0x8, PT ;  /* 0x000000080400780c */ /* 0x000fe20003f64270 */
[----:B------:R-:W0:Y:S01]  /*3860*/  SHFL.BFLY PT, R3, R6, 0x2, 0x1f ;  /* 0x0c401f0006037f89 */ /* 0x000e2200000e0000 */
[----:B------:R-:W-:Y:S02]  /*3870*/  FSEL R89, R89, -INF , P2 ;  /* 0xff80000059597808 */ /* 0x000fe40001000000 */
[----:B------:R-:W-:Y:S02]  /*3880*/  FSEL R92, R92, -INF , P3 ;  /* 0xff8000005c5c7808 */ /* 0x000fe40001800000 */
[----:B------:R-:W-:-:S04]  /*3890*/  ISETP.GT.AND P2, PT, R4, 0x10, PT ;  /* 0x000000100400780c */ /* 0x000fc80003f44270 */
[----:B------:R-:W-:Y:S02]  /*38a0*/  FSEL R96, R96, -INF , P2 ;  /* 0xff80000060607808 */ /* 0x000fe40001000000 */
[----:B------:R-:W-:-:S04]  /*38b0*/  ISETP.GT.AND P2, PT, R4, 0x18, PT ;  /* 0x000000180400780c */ /* 0x000fc80003f44270 */
[----:B------:R-:W-:Y:S02]  /*38c0*/  FSEL R100, R100, -INF , P2 ;  /* 0xff80000064647808 */ /* 0x000fe40001000000 */
[----:B------:R-:W-:Y:S02]  /*38d0*/  ISETP.GT.AND P2, PT, R4, 0x21, PT ;  /* 0x000000210400780c */ /* 0x000fe40003f44270 */
[----:B0-----:R-:W-:-:S05]  /*38e0*/  FMNMX.FTZ R8, R6, R3, !PT ;  /* 0x0000000306087209 */ /* 0x001fca0007810000 */
[----:B------:R-:W0:Y:S02]  /*38f0*/  SHFL.BFLY PT, R3, R8, 0x1, 0x1f ;  /* 0x0c201f0008037f89 */ /* 0x000e2400000e0000 */
[----:B0-----:R-:W-:-:S04]  /*3900*/  FMNMX.FTZ R3, R8, R3, !PT ;  /* 0x0000000308037209 */ /* 0x001fc80007810000 */
[C---:B------:R-:W-:Y:S01]  /*3910*/  FSETP.NEU.FTZ.AND P0, PT, R3.reuse, -INF , PT ;  /* 0xff8000000300780b */ /* 0x040fe20003f1d000 */
[----:B------:R-:W-:-:S05]  /*3920*/  FFMA.FTZ R2, R3, R2, -8 ;  /* 0xc100000003027423 */ /* 0x000fca0000010002 */
[----:B------:R-:W-:Y:S02]  /*3930*/  FSEL R2, R2, RZ, P0 ;  /* 0x000000ff02027208 */ /* 0x000fe40000000000 */
[----:B------:R-:W-:-:S03]  /*3940*/  ISETP.GT.AND P0, PT, R4, RZ, PT ;  /* 0x000000ff0400720c */ /* 0x000fc60003f04270 */
        /* <DEDUP_REMOVED lines=12> */
[----:B------:R-:W-:Y:S01]  /*3a10*/  IMAD.U32 R31, RZ, RZ, UR40 ;  /* 0x00000028ff1f7e24 */ /* 0x000fe2000f8e00ff */
[----:B------:R-:W-:Y:S01]  /*3a20*/  FMNMX.FTZ R83, R93, R14, !PT ;  /* 0x0000000e5d537209 */ /* 0x000fe20007810000 */
[--C-:B------:R-:W-:Y:S01]  /*3a30*/  FFMA.FTZ R94, R27, UR40, -R2.reuse ;  /* 0x000000281b5e7c23 */ /* 0x100fe20008010802 */
[----:B------:R-:W-:Y:S01]  /*3a40*/  FSEL R97, R97, -INF , P0 ;  /* 0xff80000061617808 */ /* 0x000fe20000000000 */
[--C-:B------:R-:W-:Y:S01]  /*3a50*/  FFMA.FTZ R5, R5, UR40, -R2.reuse ;  /* 0x0000002805057c23 */ /* 0x100fe20008010802 */
[----:B------:R-:W-:Y:S01]  /*3a60*/  FMNMX.FTZ R14, R96, R83, !PT ;  /* 0x00000053600e7209 */ /* 0x000fe20007810000 */
[--C-:B------:R-:W-:Y:S01]  /*3a70*/  FFMA.FTZ R6, R7, UR40, -R2.reuse ;  /* 0x0000002807067c23 */ /* 0x100fe20008010802 */
[C---:B------:R-:W-:Y:S01]  /*3a80*/  ISETP.GT.AND P0, PT, R4.reuse, 0x19, PT ;  /* 0x000000190400780c */ /* 0x040fe20003f04270 */
[----:B------:R0:W-:Y:S01]  /*3a90*/  MUFU.EX2 R83, R26 ;  /* 0x0000001a00537308 */ /* 0x0001e20000000800 */
[----:B------:R-:W-:Y:S01]  /*3aa0*/  FMNMX.FTZ R123, R97, R14, !PT ;  /* 0x0000000e617b7209 */ /* 0x000fe20007810000 */
[--C-:B------:R-:W-:Y:S01]  /*3ab0*/  FFMA.FTZ R14, R121, UR40, -R2.reuse ;  /* 0x00000028790e7c23 */ /* 0x100fe20008010802 */
[----:B------:R-:W-:Y:S01]  /*3ac0*/  FSEL R101, R101, -INF , P0 ;  /* 0xff80000065657808 */ /* 0x000fe20000000000 */
[--C-:B------:R-:W-:Y:S01]  /*3ad0*/  FFMA.FTZ R7, R127, UR40, -R2.reuse ;  /* 0x000000287f077c23 */ /* 0x100fe20008010802 */
[----:B------:R-:W-:Y:S01]  /*3ae0*/  ISETP.GT.AND P0, PT, R4, 0x20, PT ;  /* 0x000000200400780c */ /* 0x000fe20003f04270 */
[--C-:B------:R-:W-:Y:S01]  /*3af0*/  FFMA.FTZ R8, R129, UR40, -R2.reuse ;  /* 0x0000002881087c23 */ /* 0x100fe20008010802 */
[----:B------:R-:W-:Y:S01]  /*3b00*/  FMNMX.FTZ R20, R100, R123, !PT ;  /* 0x0000007b64147209 */ /* 0x000fe20007810000 */
[----:B------:R-:W-:Y:S01]  /*3b10*/  MUFU.EX2 R5, R5 ;  /* 0x0000000500057308 */ /* 0x000fe20000000800 */
[----:B------:R-:W-:Y:S01]  /*3b20*/  FSEL R72, R72, -INF , P0 ;  /* 0xff80000048487808 */ /* 0x000fe20000000000 */
[--C-:B------:R-:W-:Y:S01]  /*3b30*/  FFMA.FTZ R102, R35, UR40, -R2.reuse ;  /* 0x0000002823667c23 */ /* 0x100fe20008010802 */
[----:B------:R-:W-:Y:S01]  /*3b40*/  FMNMX.FTZ R121, R101, R20, !PT ;  /* 0x0000001465797209 */ /* 0x000fe20007810000 */
[--C-:B------:R-:W-:Y:S01]  /*3b50*/  FFMA.FTZ R131, R131, UR40, -R2.reuse ;  /* 0x0000002883837c23 */ /* 0x100fe20008010802 */
[----:B------:R-:W-:Y:S01]  /*3b60*/  ISETP.GT.AND P0, PT, R4, 0x28, PT ;  /* 0x000000280400780c */ /* 0x000fe20003f04270 */
[--C-:B------:R-:W-:Y:S01]  /*3b70*/  FFMA.FTZ R10, R133, UR40, -R2.reuse ;  /* 0x00000028850a7c23 */ /* 0x100fe20008010802 */
[----:B0-----:R-:W-:Y:S01]  /*3b80*/  FSEL R26, R73, -INF , P2 ;  /* 0xff800000491a7808 */ /* 0x001fe20001000000 */
[----:B------:R-:W-:Y:S01]  /*3b90*/  MUFU.EX2 R6, R6 ;  /* 0x0000000600067308 */ /* 0x000fe20000000800 */
[----:B------:R-:W-:Y:S01]  /*3ba0*/  FMNMX.FTZ R121, R72, R121, !PT ;  /* 0x0000007948797209 */ /* 0x000fe20007810000 */
[--C-:B------:R-:W-:Y:S01]  /*3bb0*/  FFMA.FTZ R12, R135, UR40, -R2.reuse ;  /* 0x00000028870c7c23 */ /* 0x100fe20008010802 */
[----:B------:R-:W-:Y:S01]  /*3bc0*/  ISETP.GT.AND P2, PT, R4, 0x29, PT ;  /* 0x000000290400780c */ /* 0x000fe20003f44270 */
[--C-:B------:R-:W-:Y:S01]  /*3bd0*/  FFMA.FTZ R90, R55, UR40, -R2.reuse ;  /* 0x00000028375a7c23 */ /* 0x100fe20008010802 */
[----:B------:R-:W-:Y:S01]  /*3be0*/  FSEL R76, R76, -INF , P0 ;  /* 0xff8000004c4c7808 */ /* 0x000fe20000000000 */
[--C-:B------:R-:W-:Y:S01]  /*3bf0*/  FFMA.FTZ R73, R119, UR40, -R2.reuse ;  /* 0x0000002877497c23 */ /* 0x100fe20008010802 */
[----:B------:R-:W-:Y:S01]  /*3c00*/  FMNMX.FTZ R121, R26, R121, !PT ;  /* 0x000000791a797209 */ /* 0x000fe20007810000 */
[----:B------:R-:W-:Y:S01]  /*3c10*/  MUFU.EX2 R7, R7 ;  /* 0x0000000700077308 */ /* 0x000fe20000000800 */
[----:B------:R-:W-:Y:S01]  /*3c20*/  ISETP.GT.AND P0, PT, R4, 0x30, PT ;  /* 0x000000300400780c */ /* 0x000fe20003f04270 */
[--C-:B------:R-:W-:Y:S01]  /*3c30*/  FFMA.FTZ R20, R117, UR40, -R2.reuse ;  /* 0x0000002875147c23 */ /* 0x100fe20008010802 */
[----:B------:R-:W-:Y:S01]  /*3c40*/  FSEL R34, R77, -INF , P2 ;  /* 0xff8000004d227808 */ /* 0x000fe20001000000 */
[--C-:B------:R-:W-:Y:S01]  /*3c50*/  FFMA.FTZ R77, R115, UR40, -R2.reuse ;  /* 0x00000028734d7c23 */ /* 0x100fe20008010802 */
[----:B------:R-:W-:Y:S01]  /*3c60*/  FMNMX.FTZ R121, R76, R121, !PT ;  /* 0x000000794c797209 */ /* 0x000fe20007810000 */
[--C-:B------:R-:W-:Y:S01]  /*3c70*/  FFMA.FTZ R95, R95, UR40, -R2.reuse ;  /* 0x000000285f5f7c23 */ /* 0x100fe20008010802 */
[----:B------:R-:W-:Y:S01]  /*3c80*/  ISETP.GT.AND P2, PT, R4, 0x31, PT ;  /* 0x000000310400780c */ /* 0x000fe20003f44270 */
[----:B------:R-:W0:Y:S01]  /*3c90*/  MUFU.EX2 R8, R8 ;  /* 0x0000000800087308 */ /* 0x000e220000000800 */
[----:B------:R-:W-:Y:S01]  /*3ca0*/  FSEL R80, R80, -INF , P0 ;  /* 0xff80000050507808 */ /* 0x000fe20000000000 */
[--C-:B------:R-:W-:Y:S01]  /*3cb0*/  FFMA.FTZ R15, R15, UR40, -R2.reuse ;  /* 0x000000280f0f7c23 */ /* 0x100fe20008010802 */
[----:B------:R-:W-:Y:S01]  /*3cc0*/  FMNMX.FTZ R121, R34, R121, !PT ;  /* 0x0000007922797209 */ /* 0x000fe20007810000 */
[--C-:B------:R-:W-:Y:S01]  /*3cd0*/  FFMA.FTZ R43, R43, UR40, -R2.reuse ;  /* 0x000000282b2b7c23 */ /* 0x100fe20008010802 */
[----:B------:R-:W-:Y:S01]  /*3ce0*/  ISETP.GT.AND P0, PT, R4, 0x38, PT ;  /* 0x000000380400780c */ /* 0x000fe20003f04270 */
[--C-:B------:R-:W-:Y:S01]  /*3cf0*/  FFMA.FTZ R21, R21, UR40, -R2.reuse ;  /* 0x0000002815157c23 */ /* 0x100fe20008010802 */
[----:B------:R-:W-:Y:S01]  /*3d00*/  FSEL R81, R81, -INF , P2 ;  /* 0xff80000051517808 */ /* 0x000fe20001000000 */
[----:B------:R-:W-:Y:S01]  /*3d10*/  MUFU.EX2 R9, R131 ;  /* 0x0000008300097308 */ /* 0x000fe20000000800 */
[----:B------:R-:W-:Y:S01]  /*3d20*/  FMNMX.FTZ R30, R80, R121, !PT ;  /* 0x00000079501e7209 */ /* 0x000fe20007810000 */
[--C-:B------:R-:W-:Y:S01]  /*3d30*/  FFMA.FTZ R13, R13, UR40, -R2.reuse ;  /* 0x000000280d0d7c23 */ /* 0x100fe20008010802 */
[----:B------:R-:W-:Y:S01]  /*3d40*/  ISETP.GT.AND P2, PT, R4, 0x39, PT ;  /* 0x000000390400780c */ /* 0x000fe20003f44270 */
[----:B------:R-:W-:Y:S01]  /*3d50*/  FFMA.FTZ R11, R11, UR40, -R2 ;  /* 0x000000280b0b7c23 */ /* 0x000fe20008010802 */
[----:B------:R-:W-:-:S02]  /*3d60*/  FSEL R84, R84, -INF , P0 ;  /* 0xff80000054547808 */ /* 0x000fc40000000000 */
[----:B------:R-:W-:Y:S01]  /*3d70*/  FMNMX.FTZ R115, R81, R30, !PT ;  /* 0x0000001e51737209 */ /* 0x000fe20007810000 */
[----:B------:R-:W-:-:S01]  /*3d80*/  FFMA.FTZ R30, R113, UR40, -R2 ;  /* 0x00000028711e7c23 */ /* 0x000fc20008010802 */
[----:B------:R-:W-:Y:S01]  /*3d90*/  FSEL R85, R85, -INF , P2 ;  /* 0xff80000055557808 */ /* 0x000fe20001000000 */
[----:B------:R-:W-:Y:S01]  /*3da0*/  MUFU.EX2 R10, R10 ;  /* 0x0000000a000a7308 */ /* 0x000fe20000000800 */
[----:B------:R-:W-:Y:S02]  /*3db0*/  ISETP.GT.AND P0, PT, R4, 0x40, PT ;  /* 0x000000400400780c */ /* 0x000fe40003f04270 */
[----:B------:R-:W-:Y:S02]  /*3dc0*/  FMNMX.FTZ R38, R84, R115, !PT ;  /* 0x0000007354267209 */ /* 0x000fe40007810000 */
[----:B------:R-:W-:Y:S02]  /*3dd0*/  ISETP.GT.AND P2, PT, R4, 0x41, PT ;  /* 0x000000410400780c */ /* 0x000fe40003f44270 */
[----:B------:R-:W-:Y:S01]  /*3de0*/  FSEL R56, R56, -INF , P0 ;  /* 0xff80000038387808 */ /* 0x000fe20000000000 */
[----:B------:R-:W1:Y:S01]  /*3df0*/  MUFU.EX2 R12, R12 ;  /* 0x0000000c000c7308 */ /* 0x000e620000000800 */
[----:B------:R-:W-:-:S02]  /*3e00*/  FMNMX.FTZ R113, R85, R38, !PT ;  /* 0x0000002655717209 */ /* 0x000fc40007810000 */
[----:B------:R-:W-:Y:S02]  /*3e10*/  ISETP.GT.AND P0, PT, R4, 0x48, PT ;  /* 0x000000480400780c */ /* 0x000fe40003f04270 */
[----:B------:R-:W-:Y:S01]  /*3e20*/  FSEL R38, R57, -INF , P2 ;  /* 0xff80000039267808 */ /* 0x000fe20001000000 */
[----:B------:R-:W-:Y:S01]  /*3e30*/  FFMA.FTZ R57, R111, UR40, -R2 ;  /* 0x000000286f397c23 */ /* 0x000fe20008010802 */
[----:B------:R-:W-:Y:S01]  /*3e40*/  FMNMX.FTZ R113, R56, R113, !PT ;  /* 0x0000007138717209 */ /* 0x000fe20007810000 */
[----:B------:R-:W-:Y:S01]  /*3e50*/  MUFU.EX2 R14, R14 ;  /* 0x0000000e000e7308 */ /* 0x000fe20000000800 */
[----:B------:R-:W-:Y:S02]  /*3e60*/  ISETP.GT.AND P2, PT, R4, 0x49, PT ;  /* 0x000000490400780c */ /* 0x000fe40003f44270 */
[----:B------:R-:W-:Y:S02]  /*3e70*/  FSEL R60, R60, -INF , P0 ;  /* 0xff8000003c3c7808 */ /* 0x000fe40000000000 */
[----:B------:R-:W-:-:S02]  /*3e80*/  FMNMX.FTZ R113, R38, R113, !PT ;  /* 0x0000007126717209 */ /* 0x000fc40007810000 */
[----:B------:R-:W-:Y:S01]  /*3e90*/  ISETP.GT.AND P0, PT, R4, 0x50, PT ;  /* 0x000000500400780c */ /* 0x000fe20003f04270 */
[----:B------:R-:W-:Y:S01]  /*3ea0*/  MUFU.EX2 R73, R73 ;  /* 0x0000004900497308 */ /* 0x000fe20000000800 */
[----:B------:R-:W-:Y:S02]  /*3eb0*/  FSEL R61, R61, -INF , P2 ;  /* 0xff8000003d3d7808 */ /* 0x000fe40001000000 */
[----:B------:R-:W-:Y:S02]  /*3ec0*/  FMNMX.FTZ R46, R60, R113, !PT ;  /* 0x000000713c2e7209 */ /* 0x000fe40007810000 */
[----:B------:R-:W-:Y:S02]  /*3ed0*/  ISETP.GT.AND P2, PT, R4, 0x51, PT ;  /* 0x000000510400780c */ /* 0x000fe40003f44270 */
[----:B------:R-:W-:Y:S01]  /*3ee0*/  FSEL R64, R64, -INF , P0 ;  /* 0xff80000040407808 */ /* 0x000fe20000000000 */
[----:B------:R-:W-:Y:S01]  /*3ef0*/  MUFU.EX2 R20, R20 ;  /* 0x0000001400147308 */ /* 0x000fe20000000800 */
        /* <DEDUP_REMOVED lines=9> */
[----:B------:R-:W-:Y:S01]  /*3f90*/  FSEL R69, R69, -INF , P2 ;  /* 0xff80000045457808 */ /* 0x000fe20001000000 */
[----:B------:R-:W-:Y:S01]  /*3fa0*/  MUFU.EX2 R30, R30 ;  /* 0x0000001e001e7308 */ /* 0x000fe20000000800 */
[----:B------:R-:W-:Y:S02]  /*3fb0*/  ISETP.GT.AND P0, PT, R4, 0x60, PT ;  /* 0x000000600400780c */ /* 0x000fe40003f04270 */
        /* <DEDUP_REMOVED lines=9> */
[----:B------:R2:W-:Y:S01]  /*4050*/  MUFU.EX2 R40, R58 ;  /* 0x0000003a00287308 */ /* 0x0005e20000000800 */
        /* <DEDUP_REMOVED lines=8> */
[----:B--2---:R-:W-:Y:S01]  /*40e0*/  FSEL R58, R48, -INF , P0 ;  /* 0xff800000303a7808 */ /* 0x004fe20000000000 */
        /* <DEDUP_REMOVED lines=11> */
[----:B------:R-:W-:Y:S02]  /*41a0*/  ISETP.GT.AND P0, PT, R4, 0x80, PT ;  /* 0x000000800400780c */ /* 0x000fe40003f04270 */
[----:B--2---:R-:W-:Y:S02]  /*41b0*/  FMNMX.FTZ R66, R52, R99, !PT ;  /* 0x0000006334427209 */ /* 0x004fe40007810000 */
[----:B------:R-:W-:Y:S02]  /*41c0*/  ISETP.GT.AND P2, PT, R4, 0x81, PT ;  /* 0x000000810400780c */ /* 0x000fe40003f44270 */
[----:B------:R-:W-:Y:S01]  /*41d0*/  FSEL R62, R24, -INF , P0 ;  /* 0xff800000183e7808 */ /* 0x000fe20000000000 */
[----:B------:R-:W-:Y:S01]  /*41e0*/  MUFU.EX2 R95, R95 ;  /* 0x0000005f005f7308 */ /* 0x000fe20000000800 */
[----:B------:R-:W-:-:S02]  /*41f0*/  FMNMX.FTZ R91, R53, R66, !PT ;  /* 0x00000042355b7209 */ /* 0x000fc40007810000 */
[----:B------:R-:W-:Y:S02]  /*4200*/  ISETP.GT.AND P0, PT, R4, 0x88, PT ;  /* 0x000000880400780c */ /* 0x000fe40003f04270 */
[----:B------:R-:W-:Y:S01]  /*4210*/  FSEL R66, R25, -INF , P2 ;  /* 0xff80000019427808 */ /* 0x000fe20001000000 */
[--C-:B------:R-:W-:Y:S01]  /*4220*/  FFMA.FTZ R25, R87, UR40, -R2.reuse ;  /* 0x0000002857197c23 */ /* 0x100fe20008010802 */
[----:B------:R-:W-:Y:S01]  /*4230*/  FMNMX.FTZ R91, R62, R91, !PT ;  /* 0x0000005b3e5b7209 */ /* 0x000fe20007810000 */
[----:B------:R2:W-:Y:S01]  /*4240*/  MUFU.EX2 R24, R74 ;  /* 0x0000004a00187308 */ /* 0x0005e20000000800 */
[----:B------:R-:W-:Y:S02]  /*4250*/  ISETP.GT.AND P2, PT, R4, 0x89, PT ;  /* 0x000000890400780c */ /* 0x000fe40003f44270 */
[----:B------:R-:W-:Y:S01]  /*4260*/  FSEL R70, R28, -INF , P0 ;  /* 0xff8000001c467808 */ /* 0x000fe20000000000 */
[----:B------:R-:W-:-:S01]  /*4270*/  FFMA.FTZ R28, R79, UR40, -R2 ;  /* 0x000000284f1c7c23 */ /* 0x000fc20008010802 */
[----:B------:R-:W-:-:S02]  /*4280*/  FMNMX.FTZ R91, R66, R91, !PT ;  /* 0x0000005b425b7209 */ /* 0x000fc40007810000 */
[----:B------:R-:W-:Y:S01]  /*4290*/  ISETP.GT.AND P0, PT, R4, 0x90, PT ;  /* 0x000000900400780c */ /* 0x000fe20003f04270 */
[----:B------:R-:W-:Y:S01]  /*42a0*/  MUFU.EX2 R25, R25 ;  /* 0x0000001900197308 */ /* 0x000fe20000000800 */
[----:B------:R-:W-:Y:S01]  /*42b0*/  FSEL R78, R29, -INF , P2 ;  /* 0xff8000001d4e7808 */ /* 0x000fe20001000000 */
[--C-:B------:R-:W-:Y:S01]  /*42c0*/  FFMA.FTZ R29, R75, UR40, -R2.reuse ;  /* 0x000000284b1d7c23 */ /* 0x100fe20008010802 */
[----:B------:R-:W-:Y:S01]  /*42d0*/  FMNMX.FTZ R91, R70, R91, !PT ;  /* 0x0000005b465b7209 */ /* 0x000fe20007810000 */
[--C-:B--2---:R-:W-:Y:S01]  /*42e0*/  FFMA.FTZ R74, R47, UR40, -R2.reuse ;  /* 0x000000282f4a7c23 */ /* 0x104fe20008010802 */
[----:B------:R-:W-:Y:S01]  /*42f0*/  ISETP.GT.AND P2, PT, R4, 0x91, PT ;  /* 0x000000910400780c */ /* 0x000fe20003f44270 */
[----:B------:R-:W-:Y:S01]  /*4300*/  FFMA.FTZ R47, R67, UR40, -R2 ;  /* 0x00000028432f7c23 */ /* 0x000fe20008010802 */
[----:B------:R-:W-:Y:S01]  /*4310*/  FSEL R79, R32, -INF , P0 ;  /* 0xff800000204f7808 */ /* 0x000fe20000000000 */
[----:B------:R-:W-:Y:S01]  /*4320*/  MUFU.EX2 R28, R28 ;  /* 0x0000001c001c7308 */ /* 0x000fe20000000800 */
[----:B------:R-:W-:-:S02]  /*4330*/  FMNMX.FTZ R32, R78, R91, !PT ;  /* 0x0000005b4e207209 */ /* 0x000fc40007810000 */
[----:B------:R-:W-:Y:S02]  /*4340*/  FSEL R82, R33, -INF , P2 ;  /* 0xff80000021527808 */ /* 0x000fe40001000000 */
[----:B------:R-:W-:Y:S02]  /*4350*/  ISETP.GT.AND P0, PT, R4, 0x98, PT ;  /* 0x000000980400780c */ /* 0x000fe40003f04270 */
[----:B------:R-:W-:Y:S01]  /*4360*/  FMNMX.FTZ R33, R79, R32, !PT ;  /* 0x000000204f217209 */ /* 0x000fe20007810000 */
[----:B------:R-:W-:-:S01]  /*4370*/  FFMA.FTZ R32, R63, UR40, -R2 ;  /* 0x000000283f207c23 */ /* 0x000fc20008010802 */
[----:B------:R-:W-:Y:S01]  /*4380*/  ISETP.GT.AND P2, PT, R4, 0x99, PT ;  /* 0x000000990400780c */ /* 0x000fe20003f44270 */
[----:B------:R-:W-:Y:S01]  /*4390*/  MUFU.EX2 R29, R29 ;  /* 0x0000001d001d7308 */ /* 0x000fe20000000800 */
[----:B------:R-:W-:Y:S01]  /*43a0*/  FSEL R75, R36, -INF , P0 ;  /* 0xff800000244b7808 */ /* 0x000fe20000000000 */
[----:B------:R-:W-:Y:S01]  /*43b0*/  FFMA.FTZ R36, R71, UR40, -R2 ;  /* 0x0000002847247c23 */ /* 0x000fe20008010802 */
[----:B------:R-:W-:-:S02]  /*43c0*/  FMNMX.FTZ R4, R82, R33, !PT ;  /* 0x0000002152047209 */ /* 0x000fc40007810000 */
[----:B------:R-:W-:Y:S01]  /*43d0*/  FSEL R86, R37, -INF , P2 ;  /* 0xff80000025567808 */ /* 0x000fe20001000000 */
[----:B------:R-:W-:-:S01]  /*43e0*/  FFMA.FTZ R37, R51, UR40, -R2 ;  /* 0x0000002833257c23 */ /* 0x000fc20008010802 */
[----:B------:R-:W-:Y:S01]  /*43f0*/  FMNMX.FTZ R33, R75, R4, !PT ;  /* 0x000000044b217209 */ /* 0x000fe20007810000 */
[----:B------:R-:W-:Y:S01]  /*4400*/  MUFU.EX2 R15, R15 ;  /* 0x0000000f000f7308 */ /* 0x000fe20000000800 */
[----:B0-----:R-:W-:Y:S02]  /*4410*/  F2FP.SATFINITE.E4M3.F32.PACK_AB_MERGE_C R185, R8, R7, RZ ;  /* 0x0000000708b9723e */ /* 0x001fe400048070ff */
[----:B------:R-:W-:Y:S01]  /*4420*/  FMNMX.FTZ R4, R86, R33, !PT ;  /* 0x0000002156047209 */ /* 0x000fe20007810000 */
[----:B------:R-:W-:-:S01]  /*4430*/  FFMA.FTZ R33, R59, UR40, -R2 ;  /* 0x000000283b217c23 */ /* 0x000fc20008010802 */
[----:B------:R-:W-:Y:S01]  /*4440*/  FFMA.FTZ R2, R39, UR40, -R2 ;  /* 0x0000002827027c23 */ /* 0x000fe20008010802 */
[----:B-1----:R-:W-:Y:S02]  /*4450*/  F2FP.SATFINITE.E4M3.F32.PACK_AB_MERGE_C R187, R83, R12, RZ ;  /* 0x0000000c53bb723e */ /* 0x002fe400048070ff */
[----:B------:R-:W0:Y:S01]  /*4460*/  SHFL.BFLY PT, R63, R4, 0x2, 0x1f ;  /* 0x0c401f00043f7f89 */ /* 0x000e2200000e0000 */
[----:B------:R-:W-:Y:S01]  /*4470*/  MUFU.EX2 R32, R32 ;  /* 0x0000002000207308 */ /* 0x000fe20000000800 */
[----:B------:R-:W-:-:S02]  /*4480*/  F2FP.SATFINITE.E4M3.F32.PACK_AB_MERGE_C R185, R6, R5, R185 ;  /* 0x0000000506b9723e */ /* 0x000fc400048070b9 */
[----:B------:R-:W-:-:S05]  /*4490*/  F2FP.SATFINITE.E4M3.F32.PACK_AB_MERGE_C R187, R10, R9, R187 ;  /* 0x000000090abb723e */ /* 0x000fca00048070bb */
        /* <DEDUP_REMOVED lines=9> */
[C---:B------:R-:W-:Y:S01]  /*4530*/  FSETP.NEU.FTZ.AND P0, PT, R4.reuse, -INF , PT ;  /* 0xff8000000400780b */ /* 0x040fe20003f1d000 */
[----:B------:R-:W-:-:S02]  /*4540*/  FFMA.FTZ R31, R4, R31, -8 ;  /* 0xc1000000041f7423 */ /* 0x000fc4000001001f */
[----:B------:R-:W-:Y:S03]  /*4550*/  MUFU.EX2 R47, R47 ;  /* 0x0000002f002f7308 */ /* 0x000fe60000000800 */
        /* <DEDUP_REMOVED lines=43> */
[----:B-1----:R-:W-:-:S01]  /*4810*/  FADD.FTZ R87, R63, R50 ;  /* 0x000000323f577221 */ /* 0x002fc20000010000 */
[--C-:B------:R-:W-:Y:S01]  /*4820*/  FFMA.FTZ R82, R82, UR40, -R31.reuse ;  /* 0x0000002852527c23 */ /* 0x100fe2000801081f */
[----:B------:R-:W-:-:S05]  /*4830*/  FFMA.FTZ R75, R75, UR40, -R31 ;  /* 0x000000284b4b7c23 */ /* 0x000fca000801081f */
[----:B------:R1:W-:Y:S01]  /*4840*/  MUFU.EX2 R71, R59 ;  /* 0x0000003b00477308 */ /* 0x0003e20000000800 */
[----:B--2---:R-:W-:-:S01]  /*4850*/  FADD.FTZ R50, R104, R87 ;  /* 0x0000005768327221 */ /* 0x004fc20000010000 */
[----:B------:R-:W-:-:S04]  /*4860*/  F2FP.SATFINITE.E4M3.F32.PACK_AB_MERGE_C R184, R104, R63, RZ ;  /* 0x0000003f68b8723e */ /* 0x000fc800048070ff */
[----:B------:R-:W-:Y:S02]  /*4870*/  F2FP.SATFINITE.E4M3.F32.PACK_AB_MERGE_C R184, R88, R27, R184 ;  /* 0x0000001b58b8723e */ /* 0x000fe400048070b8 */
[----:B------:R-:W2:Y:S01]  /*4880*/  MUFU.EX2 R92, R92 ;  /* 0x0000005c005c7308 */ /* 0x000ea20000000800 */
[----:B-1----:R-:W-:-:S01]  /*4890*/  FFMA.FTZ R59, R38, UR40, -R31 ;  /* 0x00000028263b7c23 */ /* 0x002fc2000801081f */
[----:B------:R-:W-:Y:S01]  /*48a0*/  FFMA.FTZ R38, R64, UR40, -R31 ;  /* 0x0000002840267c23 */ /* 0x000fe2000801081f */
[----:B------:R-:W-:-:S01]  /*48b0*/  FADD.FTZ R64, R5, R6 ;  /* 0x0000000605407221 */ /* 0x000fc20000010000 */
[----:B0-----:R-:W-:-:S03]  /*48c0*/  FADD.FTZ R87, R35, R50 ;  /* 0x0000003223577221 */ /* 0x001fc60000010000 */
[----:B------:R-:W-:Y:S01]  /*48d0*/  FADD.FTZ R89, R7, R64 ;  /* 0x0000004007597221 */ /* 0x000fe20000010000 */
[----:B------:R-:W0:Y:S08]  /*48e0*/  MUFU.EX2 R100, R100 ;  /* 0x0000006400647308 */ /* 0x000e300000000800 */
[----:B------:R1:W-:Y:S01]  /*48f0*/  MUFU.EX2 R81, R67 ;  /* 0x0000004300517308 */ /* 0x0003e20000000800 */
[----:B--2---:R-:W-:-:S07]  /*4900*/  FADD.FTZ R87, R92, R87 ;  /* 0x000000575c577221 */ /* 0x004fce0000010000 */
[----:B------:R-:W2:Y:S01]  /*4910*/  MUFU.EX2 R101, R101 ;  /* 0x0000006500657308 */ /* 0x000ea20000000800 */
[----:B-1----:R-:W-:-:S01]  /*4920*/  FFMA.FTZ R67, R54, UR40, -R31 ;  /* 0x0000002836437c23 */ /* 0x002fc2000801081f */
[----:B------:R-:W-:Y:S01]  /*4930*/  FADD.FTZ R54, R8, R89 ;  /* 0x0000005908367221 */ /* 0x000fe20000010000 */
[----:B0-----:R-:W-:-:S01]  /*4940*/  FADD.FTZ R50, R100, R87 ;  /* 0x0000005764327221 */ /* 0x001fc20000010000 */
[----:B------:R-:W-:Y:S02]  /*4950*/  FFMA.FTZ R31, R86, UR40, -R31 ;  /* 0x00000028561f7c23 */ /* 0x000fe4000801081f */
[----:B------:R-:W-:-:S02]  /*4960*/  FADD.FTZ R89, R9, R54 ;  /* 0x0000003609597221 */ /* 0x000fc40000010000 */
[----:B------:R-:W0:Y:S02]  /*4970*/  MUFU.EX2 R51, R51 ;  /* 0x0000003300337308 */ /* 0x000e240000000800 */
[----:B------:R-:W-:-:S04]  /*4980*/  FADD.FTZ R89, R10, R89 ;  /* 0x000000590a597221 */ /* 0x000fc80000010000 */
[----:B------:R-:W-:Y:S02]  /*4990*/  FADD.FTZ R54, R12, R89 ;  /* 0x000000590c367221 */ /* 0x000fe40000010000 */
[----:B------:R-:W1:Y:S01]  /*49a0*/  MUFU.EX2 R26, R26 ;  /* 0x0000001a001a7308 */ /* 0x000e620000000800 */
[----:B--2---:R-:W-:-:S01]  /*49b0*/  FADD.FTZ R50, R101, R50 ;  /* 0x0000003265327221 */ /* 0x004fc20000010000 */
[----:B------:R-:W-:Y:S01]  /*49c0*/  FADD.FTZ R39, R83, R54 ;  /* 0x0000003653277221 */ /* 0x000fe20000010000 */
[----:B------:R-:W-:-:S03]  /*49d0*/  F2FP.SATFINITE.E4M3.F32.PACK_AB_MERGE_C R186, R101, R100, RZ ;  /* 0x0000006465ba723e */ /* 0x000fc600048070ff */
[----:B------:R-:W-:Y:S01]  /*49e0*/  FADD.FTZ R54, R14, R39 ;  /* 0x000000270e367221 */ /* 0x000fe20000010000 */
[----:B------:R-:W-:Y:S01]  /*49f0*/  F2FP.SATFINITE.E4M3.F32.PACK_AB_MERGE_C R186, R92, R35, R186 ;  /* 0x000000235cba723e */ /* 0x000fe200048070ba */
[----:B------:R-:W2:Y:S01]  /*4a00*/  MUFU.EX2 R76, R76 ;  /* 0x0000004c004c7308 */ /* 0x000ea20000000800 */
[----:B0-----:R-:W-:-:S01]  /*4a10*/  FADD.FTZ R39, R51, R50 ;  /* 0x0000003233277221 */ /* 0x001fc20000010000 */
[----:B------:R-:W-:-:S04]  /*4a20*/  FADD.FTZ R87, R73, R54 ;  /* 0x0000003649577221 */ /* 0x000fc80000010000 */
[----:B------:R-:W-:Y:S01]  /*4a30*/  FADD.FTZ R54, R20, R87 ;  /* 0x0000005714367221 */ /* 0x000fe20000010000 */
[----:B------:R-:W-:Y:S01]  /*4a40*/  F2FP.SATFINITE.E4M3.F32.PACK_AB_MERGE_C R20, R77, R20, RZ ;  /* 0x000000144d14723e */ /* 0x000fe200048070ff */
[----:B------:R-:W0:Y:S01]  /*4a50*/  MUFU.EX2 R34, R34 ;  /* 0x0000002200227308 */ /* 0x000e220000000800 */
[----:B-1----:R-:W-:-:S01]  /*4a60*/  FADD.FTZ R39, R26, R39 ;  /* 0x000000271a277221 */ /* 0x002fc20000010000 */
[----:B------:R-:W-:Y:S01]  /*4a70*/  FADD.FTZ R87, R77, R54 ;  /* 0x000000364d577221 */ /* 0x000fe20000010000 */
[----:B------:R-:W-:Y:S02]  /*4a80*/  F2FP.SATFINITE.E4M3.F32.PACK_AB_MERGE_C R181, R73, R14, R20 ;  /* 0x0000000e49b5723e */ /* 0x000fe40004807014 */
[----:B------:R-:W-:Y:S01]  /*4a90*/  CS2R R72, SRZ ;  /* 0x0000000000487805 */ /* 0x000fe2000001ff00 */
[----:B------:R-:W-:-:S02]  /*4aa0*/  FADD.FTZ R54, R30, R87 ;  /* 0x000000571e367221 */ /* 0x000fc40000010000 */
[----:B------:R-:W1:Y:S01]  /*4ab0*/  MUFU.EX2 R55, R55 ;  /* 0x0000003700377308 */ /* 0x000e620000000800 */
[----:B--2---:R-:W-:-:S01]  /*4ac0*/  FADD.FTZ R50, R76, R39 ;  /* 0x000000274c327221 */ /* 0x004fc20000010000 */
[----:B------:R-:W-:Y:S01]  /*4ad0*/  FADD.FTZ R87, R57, R54 ;  /* 0x0000003639577221 */ /* 0x000fe20000010000 */
[----:B------:R-:W-:-:S02]  /*4ae0*/  F2FP.SATFINITE.E4M3.F32.PACK_AB_MERGE_C R180, R71, R76, RZ ;  /* 0x0000004c47b4723e */ /* 0x000fc400048070ff */
[----:B------:R-:W-:Y:S01]  /*4af0*/  CS2R R76, SRZ ;  /* 0x00000000004c7805 */ /* 0x000fe2000001ff00 */
[----:B------:R-:W-:-:S01]  /*4b00*/  FADD.FTZ R39, R71, R50 ;  /* 0x0000003247277221 */ /* 0x000fc20000010000 */
[----:B------:R-:W-:Y:S01]  /*4b10*/  FADD.FTZ R54, R42, R87 ;  /* 0x000000572a367221 */ /* 0x000fe20000010000 */
[----:B------:R-:W-:Y:S01]  /*4b20*/  F2FP.SATFINITE.E4M3.F32.PACK_AB_MERGE_C R42, R65, R42, RZ ;  /* 0x0000002a412a723e */ /* 0x000fe200048070ff */
[----:B------:R-:W2:Y:S01]  /*4b30*/  MUFU.EX2 R84, R84 ;  /* 0x0000005400547308 */ /* 0x000ea20000000800 */
[----:B0-----:R-:W-:-:S01]  /*4b40*/  FADD.FTZ R50, R34, R39 ;  /* 0x0000002722327221 */ /* 0x001fc20000010000 */
[----:B------:R-:W-:Y:S02]  /*4b50*/  F2FP.SATFINITE.E4M3.F32.PACK_AB_MERGE_C R180, R26, R51, R180 ;  /* 0x000000331ab4723e */ /* 0x000fe400048070b4 */
[----:B------:R-:W-:Y:S02]  /*4b60*/  CS2R R86, SRZ ;  /* 0x0000000000567805 */ /* 0x000fe4000001ff00 */
[----:B------:R-:W-:-:S02]  /*4b70*/  F2FP.SATFINITE.E4M3.F32.PACK_AB_MERGE_C R183, R57, R30, R42 ;  /* 0x0000001e39b7723e */ /* 0x000fc4000480702a */
[----:B------:R-:W0:Y:S01]  /*4b80*/  MUFU.EX2 R85, R85 ;  /* 0x0000005500557308 */ /* 0x000e220000000800 */
[----:B-1----:R-:W-:-:S07]  /*4b90*/  FADD.FTZ R39, R55, R50 ;  /* 0x0000003237277221 */ /* 0x002fce0000010000 */
[----:B------:R-:W1:Y:S01]  /*4ba0*/  MUFU.EX2 R56, R56 ;  /* 0x0000003800387308 */ /* 0x000e620000000800 */
[----:B--2---:R-:W-:-:S01]  /*4bb0*/  FADD.FTZ R50, R84, R39 ;  /* 0x0000002754327221 */ /* 0x004fc20000010000 */
[----:B------:R-:W-:Y:S01]  /*4bc0*/  FADD.FTZ R39, R65, R54 ;  /* 0x0000003641277221 */ /* 0x000fe20000010000 */
[----:B------:R-:W-:-:S03]  /*4bd0*/  CS2R R64, SRZ ;  /* 0x0000000000407805 */ /* 0x000fc6000001ff00 */
[----:B------:R-:W-:Y:S02]  /*4be0*/  FADD.FTZ R12, R40, R39 ;  /* 0x00000027280c7221 */ /* 0x000fe40000010000 */
[----:B------:R-:W2:Y:S01]  /*4bf0*/  MUFU.EX2 R59, R59 ;  /* 0x0000003b003b7308 */ /* 0x000ea20000000800 */
[----:B0-----:R-:W-:-:S01]  /*4c00*/  FADD.FTZ R7, R85, R50 ;  /* 0x0000003255077221 */ /* 0x001fc20000010000 */
[----:B------:R-:W-:Y:S01]  /*4c10*/  FADD.FTZ R39, R41, R12 ;  /* 0x0000000c29277221 */ /* 0x000fe20000010000 */
[----:B------:R-:W-:Y:S02]  /*4c20*/  F2FP.SATFINITE.E4M3.F32.PACK_AB_MERGE_C R84, R85, R84, RZ ;  /* 0x000000545554723e */ /* 0x000fe400048070ff */
[----:B------:R-:W-:Y:S01]  /*4c30*/  CS2R R50, SRZ ;  /* 0x0000000000327805 */ /* 0x000fe2000001ff00 */
[----:B------:R-:W-:-:S01]  /*4c40*/  FADD.FTZ R12, R48, R39 ;  /* 0x00000027300c7221 */ /* 0x000fc20000010000 */
[----:B------:R-:W-:Y:S01]  /*4c50*/  F2FP.SATFINITE.E4M3.F32.PACK_AB_MERGE_C R48, R95, R48, RZ ;  /* 0x000000305f30723e */ /* 0x000fe200048070ff */
[----:B------:R-:W0:Y:S01]  /*4c60*/  MUFU.EX2 R60, R60 ;  /* 0x0000003c003c7308 */ /* 0x000e220000000800 */
[----:B-1----:R-:W-:-:S01]  /*4c70*/  FADD.FTZ R8, R56, R7 ;  /* 0x0000000738087221 */ /* 0x002fc20000010000 */
[----:B------:R-:W-:Y:S01]  /*4c80*/  FADD.FTZ R63, R95, R12 ;  /* 0x0000000c5f3f7221 */ /* 0x000fe20000010000 */
[----:B------:R-:W-:-:S02]  /*4c90*/  F2FP.SATFINITE.E4M3.F32.PACK_AB_MERGE_C R182, R55, R34, R84 ;  /* 0x0000002237b6723e */ /* 0x000fc40004807054 */
[----:B------:R-:W-:Y:S02]  /*4ca0*/  CS2R R34, SRZ ;  /* 0x0000000000227805 */ /* 0x000fe4000001ff00 */
[----:B------:R-:W-:Y:S01]  /*4cb0*/  F2FP.SATFINITE.E4M3.F32.PACK_AB_MERGE_C R177, R41, R40, R48 ;  /* 0x0000002829b1723e */ /* 0x000fe20004807030 */
[----:B------:R-:W-:Y:S01]  /*4cc0*/  FADD.FTZ R12, R24, R63 ;  /* 0x0000003f180c7221 */ /* 0x000fe20000010000 */
[----:B------:R-:W-:Y:S01]  /*4cd0*/  CS2R R40, SRZ ;  /* 0x0000000000287805 */ /* 0x000fe2000001ff00 */
[----:B------:R-:W1:Y:S01]  /*4ce0*/  MUFU.EX2 R38, R38 ;  /* 0x0000002600267308 */ /* 0x000e620000000800 */
[----:B--2---:R-:W-:-:S01]  /*4cf0*/  FADD.FTZ R7, R59, R8 ;  /* 0x000000083b077221 */ /* 0x004fc20000010000 */
[----:B------:R-:W-:Y:S02]  /*4d00*/  CS2R R54, SRZ ;  /* 0x0000000000367805 */ /* 0x000fe4000001ff00 */
[----:B------:R-:W-:-:S04]  /*4d10*/  CS2R R84, SRZ ;  /* 0x0000000000547805 */ /* 0x000fc8000001ff00 */
[----:B------:R-:W2:Y:S01]  /*4d20*/  MUFU.EX2 R61, R61 ;  /* 0x0000003d003d7308 */ /* 0x000ea20000000800 */
[----:B0-----:R-:W-:-:S01]  /*4d30*/  FADD.FTZ R8, R60, R7 ;  /* 0x000000073c087221 */ /* 0x001fc20000010000 */
[----:B------:R-:W-:-:S03]  /*4d40*/  F2FP.SATFINITE.E4M3.F32.PACK_AB_MERGE_C R60, R81, R60, RZ ;  /* 0x0000003c513c723e */ /* 0x000fc600048070ff */
[----:B------:R-:W-:Y:S01]  /*4d50*/  FADD.FTZ R39, R81, R8 ;  /* 0x0000000851277221 */ /* 0x000fe20000010000 */
[----:B------:R-:W-:Y:S02]  /*4d60*/  F2FP.SATFINITE.E4M3.F32.PACK_AB_MERGE_C R176, R59, R56, R60 ;  /* 0x000000383bb0723e */ /* 0x000fe4000480703c */
[----:B------:R-:W-:Y:S01]  /*4d70*/  CS2R R56, SRZ ;  /* 0x0000000000387805 */ /* 0x000fe2000001ff00 */
[----:B------:R-:W0:Y:S01]  /*4d80*/  MUFU.EX2 R68, R68 ;  /* 0x0000004400447308 */ /* 0x000e220000000800 */
[----:B-1----:R-:W-:-:S01]  /*4d90*/  FADD.FTZ R8, R38, R39 ;  /* 0x0000002726087221 */ /* 0x002fc20000010000 */
[----:B------:R-:W-:Y:S01]  /*4da0*/  FADD.FTZ R39, R25, R12 ;  /* 0x0000000c19277221 */ /* 0x000fe20000010000 */
[----:B------:R-:W-:Y:S02]  /*4db0*/  CS2R R58, SRZ ;  /* 0x00000000003a7805 */ /* 0x000fe4000001ff00 */
[----:B------:R-:W-:-:S03]  /*4dc0*/  CS2R R80, SRZ ;  /* 0x0000000000507805 */ /* 0x000fc6000001ff00 */
        /* <DEDUP_REMOVED lines=8> */
[----:B------:R-:W-:Y:S01]  /*4e50*/  FADD.FTZ R9, R15, R8 ;  /* 0x000000080f097221 */ /* 0x000fe20000010000 */
[----:B------:R-:W-:-:S03]  /*4e60*/  CS2R R28, SRZ ;  /* 0x00000000001c7805 */ /* 0x000fc6000001ff00 */
[----:B------:R-:W-:Y:S02]  /*4e70*/  FADD.FTZ R8, R32, R9 ;  /* 0x0000000920087221 */ /* 0x000fe40000010000 */
[----:B------:R-:W0:Y:S01]  /*4e80*/  MUFU.EX2 R67, R67 ;  /* 0x0000004300437308 */ /* 0x000e220000000800 */
[C---:B-1----:R-:W-:Y:S01]  /*4e90*/  F2FP.SATFINITE.E4M3.F32.PACK_AB_MERGE_C R68, R69.reuse, R68, RZ ;  /* 0x000000444544723e */ /* 0x042fe200048070ff */
[----:B------:R-:W-:Y:S01]  /*4ea0*/  FADD.FTZ R69, R69, R6 ;  /* 0x0000000645457221 */ /* 0x000fe20000010000 */
[----:B------:R-:W-:-:S01]  /*4eb0*/  FADD.FTZ R27, R33, R8 ;  /* 0x00000008211b7221 */ /* 0x000fc20000010000 */
[C---:B------:R-:W-:Y:S02]  /*4ec0*/  F2FP.SATFINITE.E4M3.F32.PACK_AB_MERGE_C R33, R74.reuse, R33, RZ ;  /* 0x000000214a21723e */ /* 0x040fe400048070ff */
[----:B------:R-:W-:Y:S01]  /*4ed0*/  F2FP.SATFINITE.E4M3.F32.PACK_AB_MERGE_C R178, R61, R38, R68 ;  /* 0x000000263db2723e */ /* 0x000fe20004807044 */
[----:B------:R-:W-:Y:S01]  /*4ee0*/  FADD.FTZ R27, R74, R27 ;  /* 0x0000001b4a1b7221 */ /* 0x000fe20000010000 */
[----:B------:R-:W1:Y:S01]  /*4ef0*/  MUFU.EX2 R44, R44 ;  /* 0x0000002c002c7308 */ /* 0x000e620000000800 */
[----:B--2---:R-:W-:-:S01]  /*4f00*/  FADD.FTZ R6, R46, R69 ;  /* 0x000000452e067221 */ /* 0x004fc20000010000 */
[----:B------:R-:W-:Y:S01]  /*4f10*/  F2FP.SATFINITE.E4M3.F32.PACK_AB_MERGE_C R173, R32, R15, R33 ;  /* 0x0000000f20ad723e */ /* 0x000fe20004807021 */
[----:B------:R-:W-:-:S01]  /*4f20*/  FADD.FTZ R8, R36, R27 ;  /* 0x0000001b24087221 */ /* 0x000fc20000010000 */
[----:B------:R-:W-:-:S02]  /*4f30*/  CS2R R32, SRZ ;  /* 0x0000000000207805 */ /* 0x000fc4000001ff00 */
[----:B------:R-:W-:Y:S02]  /*4f40*/  CS2R R38, SRZ ;  /* 0x0000000000267805 */ /* 0x000fe4000001ff00 */
[----:B------:R-:W-:Y:S01]  /*4f50*/  CS2R R60, SRZ ;  /* 0x00000000003c7805 */ /* 0x000fe2000001ff00 */
[----:B------:R-:W-:-:S01]  /*4f60*/  FADD.FTZ R8, R37, R8 ;  /* 0x0000000825087221 */ /* 0x000fc20000010000 */
[----:B------:R-:W2:Y:S01]  /*4f70*/  MUFU.EX2 R45, R45 ;  /* 0x0000002d002d7308 */ /* 0x000ea20000000800 */
[----:B0-----:R-:W-:-:S01]  /*4f80*/  FADD.FTZ R9, R67, R6 ;  /* 0x0000000643097221 */ /* 0x001fc20000010000 */
[----:B------:R-:W-:Y:S01]  /*4f90*/  CS2R R68, SRZ ;  /* 0x0000000000447805 */ /* 0x000fe2000001ff00 */
[----:B------:R-:W-:-:S01]  /*4fa0*/  FADD.FTZ R27, R43, R8 ;  /* 0x000000082b1b7221 */ /* 0x000fc20000010000 */
[----:B------:R-:W-:-:S03]  /*4fb0*/  F2FP.SATFINITE.E4M3.F32.PACK_AB_MERGE_C R43, R90, R43, RZ ;  /* 0x0000002b5a2b723e */ /* 0x000fc600048070ff */
[----:B------:R-:W-:Y:S01]  /*4fc0*/  FADD.FTZ R90, R90, R27 ;  /* 0x0000001b5a5a7221 */ /* 0x000fe20000010000 */
[----:B------:R-:W0:Y:S01]  /*4fd0*/  MUFU.EX2 R0, R0 ;  /* 0x0000000000007308 */ /* 0x000e220000000800 */
[----:B-1----:R-:W-:-:S01]  /*4fe0*/  FADD.FTZ R6, R44, R9 ;  /* 0x000000092c067221 */ /* 0x002fc20000010000 */
[----:B------:R-:W-:Y:S02]  /*4ff0*/  F2FP.SATFINITE.E4M3.F32.PACK_AB_MERGE_C R175, R37, R36, R43 ;  /* 0x0000002425af723e */ /* 0x000fe4000480702b */
[----:B------:R-:W-:Y:S02]  /*5000*/  CS2R R26, SRZ ;  /* 0x00000000001a7805 */ /* 0x000fe4000001ff00 */
[----:B------:R-:W-:Y:S02]  /*5010*/  CS2R R36, SRZ ;  /* 0x0000000000247805 */ /* 0x000fe4000001ff00 */
[----:B------:R-:W-:Y:S01]  /*5020*/  CS2R R42, SRZ ;  /* 0x00000000002a7805 */ /* 0x000fe2000001ff00 */
[----:B------:R-:W1:Y:S01]  /*5030*/  MUFU.EX2 R49, R49 ;  /* 0x0000003100317308 */ /* 0x000e620000000800 */
[C---:B--2---:R-:W-:Y:S01]  /*5040*/  F2FP.SATFINITE.E4M3.F32.PACK_AB_MERGE_C R44, R45.reuse, R44, RZ ;  /* 0x0000002c2d2c723e */ /* 0x044fe200048070ff */
[----:B------:R-:W-:-:S03]  /*5050*/  FADD.FTZ R45, R45, R6 ;  /* 0x000000062d2d7221 */ /* 0x000fc60000010000 */
[----:B------:R-:W-:-:S03]  /*5060*/  F2FP.SATFINITE.E4M3.F32.PACK_AB_MERGE_C R172, R67, R46, R44 ;  /* 0x0000002e43ac723e */ /* 0x000fc6000480702c */
[----:B------:R-:W2:Y:S01]  /*5070*/  MUFU.EX2 R52, R52 ;  /* 0x0000003400347308 */ /* 0x000ea20000000800 */
[----:B0-----:R-:W-:-:S01]  /*5080*/  FADD.FTZ R6, R0, R45 ;  /* 0x0000002d00067221 */ /* 0x001fc20000010000 */
[----:B------:R-:W-:-:S06]  /*5090*/  CS2R R44, SRZ ;  /* 0x00000000002c7805 */ /* 0x000fcc000001ff00 */
[----:B------:R-:W0:Y:S01]  /*50a0*/  MUFU.EX2 R53, R53 ;  /* 0x0000003500357308 */ /* 0x000e220000000800 */
[----:B-1----:R-:W-:-:S07]  /*50b0*/  FADD.FTZ R9, R49, R6 ;  /* 0x0000000631097221 */ /* 0x002fce0000010000 */
[----:B------:R-:W1:Y:S01]  /*50c0*/  MUFU.EX2 R62, R62 ;  /* 0x0000003e003e7308 */ /* 0x000e620000000800 */
[----:B--2---:R-:W-:-:S01]  /*50d0*/  FADD.FTZ R6, R52, R9 ;  /* 0x0000000934067221 */ /* 0x004fc20000010000 */
[----:B------:R-:W-:-:S04]  /*50e0*/  FADD.FTZ R9, R47, R90 ;  /* 0x0000005a2f097221 */ /* 0x000fc80000010000 */
[----:B------:R-:W-:Y:S02]  /*50f0*/  FADD.FTZ R10, R94, R9 ;  /* 0x000000095e0a7221 */ /* 0x000fe40000010000 */
[----:B------:R2:W3:Y:S01]  /*5100*/  MUFU.EX2 R7, R66 ;  /* 0x0000004200077308 */ /* 0x0004e20000000800 */
[C---:B0-----:R-:W-:Y:S01]  /*5110*/  F2FP.SATFINITE.E4M3.F32.PACK_AB_MERGE_C R52, R53.reuse, R52, RZ ;  /* 0x000000343534723e */ /* 0x041fe200048070ff */
[----:B------:R-:W-:-:S03]  /*5120*/  FADD.FTZ R53, R53, R6 ;  /* 0x0000000635357221 */ /* 0x000fc60000010000 */
[----:B------:R-:W-:Y:S02]  /*5130*/  F2FP.SATFINITE.E4M3.F32.PACK_AB_MERGE_C R174, R49, R0, R52 ;  /* 0x0000000031ae723e */ /* 0x000fe40004807034 */
[----:B------:R-:W-:Y:S01]  /*5140*/  CS2R R48, SRZ ;  /* 0x0000000000307805 */ /* 0x000fe2000001ff00 */
[----:B------:R-:W0:Y:S01]  /*5150*/  MUFU.EX2 R21, R21 ;  /* 0x0000001500157308 */ /* 0x000e220000000800 */
[----:B-1----:R-:W-:-:S01]  /*5160*/  FADD.FTZ R8, R62, R53 ;  /* 0x000000353e087221 */ /* 0x002fc20000010000 */
[----:B------:R-:W-:Y:S02]  /*5170*/  CS2R R52, SRZ ;  /* 0x0000000000347805 */ /* 0x000fe4000001ff00 */
[----:B--2---:R-:W-:-:S04]  /*5180*/  CS2R R66, SRZ ;  /* 0x0000000000427805 */ /* 0x004fc8000001ff00 */
        /* <DEDUP_REMOVED lines=8> */
[----:B------:R-:W-:Y:S01]  /*5210*/  FADD.FTZ R98, R98, R25 ;  /* 0x0000001962627221 */ /* 0x000fe20000010000 */
[----:B------:R-:W-:Y:S02]  /*5220*/  CS2R R24, SRZ ;  /* 0x0000000000187805 */ /* 0x000fe4000001ff00 */
[----:B------:R-:W-:Y:S02]  /*5230*/  F2FP.SATFINITE.E4M3.F32.PACK_AB_MERGE_C R169, R94, R47, R21 ;  /* 0x0000002f5ea9723e */ /* 0x000fe40004807015 */
[----:B------:R-:W-:Y:S01]  /*5240*/  CS2R R46, SRZ ;  /* 0x00000000002e7805 */ /* 0x000fe2000001ff00 */
[----:B------:R-:W2:Y:S01]  /*5250*/  MUFU.EX2 R79, R79 ;  /* 0x0000004f004f7308 */ /* 0x000ea20000000800 */
[----:B0-----:R-:W-:-:S01]  /*5260*/  FADD.FTZ R8, R5, R8 ;  /* 0x0000000805087221 */ /* 0x001fc20000010000 */
[----:B------:R-:W-:-:S04]  /*5270*/  F2FP.SATFINITE.E4M3.F32.PACK_AB_MERGE_C R70, R5, R70, RZ ;  /* 0x000000460546723e */ /* 0x000fc800048070ff */
[----:B------:R-:W-:Y:S02]  /*5280*/  F2FP.SATFINITE.E4M3.F32.PACK_AB_MERGE_C R168, R7, R62, R70 ;  /* 0x0000003e07a8723e */ /* 0x000fe40004807046 */
[----:B------:R-:W-:Y:S01]  /*5290*/  CS2R R62, SRZ ;  /* 0x00000000003e7805 */ /* 0x000fe2000001ff00 */
[----:B------:R-:W0:Y:S01]  /*52a0*/  MUFU.EX2 R102, R102 ;  /* 0x0000006600667308 */ /* 0x000e220000000800 */
[----:B-1----:R-:W-:-:S01]  /*52b0*/  FADD.FTZ R9, R13, R98 ;  /* 0x000000620d097221 */ /* 0x002fc20000010000 */
[----:B------:R-:W-:-:S06]  /*52c0*/  CS2R R70, SRZ ;  /* 0x0000000000467805 */ /* 0x000fcc000001ff00 */
[----:B------:R-:W1:Y:S01]  /*52d0*/  MUFU.EX2 R82, R82 ;  /* 0x0000005200527308 */ /* 0x000e620000000800 */
[----:B--2---:R-:W-:-:S07]  /*52e0*/  FADD.FTZ R5, R79, R8 ;  /* 0x000000084f057221 */ /* 0x004fce0000010000 */
[----:B------:R-:W-:Y:S01]  /*52f0*/  MUFU.EX2 R11, R11 ;  /* 0x0000000b000b7308 */ /* 0x000fe20000000800 */
[----:B0-----:R-:W-:-:S07]  /*5300*/  FADD.FTZ R8, R102, R9 ;  /* 0x0000000966087221 */ /* 0x001fce0000010000 */
[----:B------:R-:W0:Y:S01]  /*5310*/  MUFU.EX2 R2, R2 ;  /* 0x0000000200027308 */ /* 0x000e220000000800 */
[----:B-1----:R-:W-:-:S07]  /*5320*/  FADD.FTZ R0, R82, R5 ;  /* 0x0000000552007221 */ /* 0x002fce0000010000 */
[----:B------:R-:W-:Y:S08]  /*5330*/  MUFU.EX2 R75, R75 ;  /* 0x0000004b004b7308 */ /* 0x000ff00000000800 */
[----:B------:R1:W2:Y:S01]  /*5340*/  MUFU.EX2 R6, R31 ;  /* 0x0000001f00067308 */ /* 0x0002a20000000800 */
[----:B0-----:R-:W-:Y:S01]  /*5350*/  F2FP.SATFINITE.E4M3.F32.PACK_AB_MERGE_C R7, R2, R11, RZ ;  /* 0x0000000b0207723e */ /* 0x001fe200048070ff */
[----:B------:R-:W-:-:S03]  /*5360*/  FADD.FTZ R11, R11, R8 ;  /* 0x000000080b0b7221 */ /* 0x000fc60000010000 */
[----:B------:R-:W-:Y:S02]  /*5370*/  F2FP.SATFINITE.E4M3.F32.PACK_AB_MERGE_C R171, R102, R13, R7 ;  /* 0x0000000d66ab723e */ /* 0x000fe40004807007 */
[----:B-1----:R-:W-:Y:S02]  /*5380*/  CS2R R30, SRZ ;  /* 0x00000000001e7805 */ /* 0x002fe4000001ff00 */
[----:B--2---:R-:W-:Y:S01]  /*5390*/  F2FP.SATFINITE.E4M3.F32.PACK_AB_MERGE_C R5, R6, R75, RZ ;  /* 0x0000004b0605723e */ /* 0x004fe200048070ff */
[----:B------:R-:W-:-:S01]  /*53a0*/  FADD.FTZ R75, R75, R0 ;  /* 0x000000004b4b7221 */ /* 0x000fc20000010000 */
[----:B------:R-:W-:Y:S02]  /*53b0*/  FADD.FTZ R0, R2, R11 ;  /* 0x0000000b02007221 */ /* 0x000fe40000010000 */
[----:B------:R-:W-:Y:S01]  /*53c0*/  F2FP.SATFINITE.E4M3.F32.PACK_AB_MERGE_C R170, R82, R79, R5 ;  /* 0x0000004f52aa723e */ /* 0x000fe20004807005 */
[----:B------:R-:W-:Y:S01]  /*53d0*/  FADD.FTZ R2, R6, R75 ;  /* 0x0000004b06027221 */ /* 0x000fe20000010000 */
        /* <DEDUP_REMOVED lines=40> */
.L_x_2443:
[----:B------:R-:W-:Y:S01]  /*5660*/  ISETP.NE.AND P2, PT, RZ, UR50, PT ;  /* 0x00000032ff007c0c */ /* 0x000fe2000bf45270 */
[----:B------:R-:W-:-:S04]  /*5670*/  UISETP.NE.AND UP0, UPT, UR4, 0x1, UPT ;  /* 0x000000010400788c */ /* 0x000fc8000bf05270 */
[----:B------:R-:W-:-:S04]  /*5680*/  USEL UR41, URZ, 0x1, UP0 ;  /* 0x000000013f297887 */ /* 0x000fc80008000000 */
[----:B------:R-:W-:-:S04]  /*5690*/  ULOP3.LUT UR41, UR7, UR41, URZ, 0x3c, !UPT ;  /* 0x0000002907297292 */ /* 0x000fc8000f8e3c3f */
[----:B------:R-:W-:Y:S08]  /*56a0*/  @P2 BRA `(.L_x_2433) ;  /* 0x0000000000382947 */ /* 0x000ff00003800000 */
[----:B------:R-:W-:Y:S05]  /*56b0*/  @!P1 BRA `(.L_x_2434) ;  /* 0x0000000000049947 */ /* 0x000fea0003800000 */
[----:B------:R-:W-:Y:S01]  /*56c0*/  BPT.TRAP 0x1 ;  /* 0x000000040000795c */ /* 0x000fe20000300000 */
.L_x_2434:
        /* <DEDUP_REMOVED lines=9> */
.L_x_2435:
[----:B-1----:R-:W-:Y:S05]  /*5760*/  @P0 BRA `(.L_x_2433) ;  /* 0x0000000000080947 */ /* 0x002fea0003800000 */
[----:B------:R-:W1:Y:S02]  /*5770*/  SYNCS.PHASECHK.TRANS64.TRYWAIT P0, [UR5+0x29830], R3 ;  /* 0x02983003ff0075a7 */ /* 0x000e640008000145 */
[----:B-1----:R-:W-:Y:S05]  /*5780*/  @!P0 BRA `(.L_x_2436) ;  /* 0x0000012000208947 */ /* 0x002fea0003800000 */
.L_x_2433:
        /* <DEDUP_REMOVED lines=191> */
.L_x_2438:
[----:B------:R-:W-:Y:S01]  /*6380*/  ULEA UR5, UR4, UR39, 0x3 ;  /* 0x0000002704057291 */ /* 0x000fe2000f8e183f */
[----:B------:R-:W-:-:S05]  /*6390*/  IMAD.U32 R3, RZ, RZ, UR7 ;  /* 0x00000007ff037e24 */ /* 0x000fca000f8e00ff */
[----:B------:R-:W-:-:S04]  /*63a0*/  SHF.L.U32 R3, R3, 0x1f, RZ ;  /* 0x0000001f03037819 */ /* 0x000fc800000006ff */
[----:B------:R0:W1:Y:S01]  /*63b0*/  SYNCS.PHASECHK.TRANS64.TRYWAIT P0, [UR5+0x29850], R3 ;  /* 0x02985003ff0075a7 */ /* 0x0000620008000145 */
[----:B------:R-:W-:Y:S05]  /*63c0*/  @!P1 BRA `(.L_x_2439) ;  /* 0x0000000000049947 */ /* 0x000fea0003800000 */
[----:B------:R-:W-:Y:S01]  /*63d0*/  BPT.TRAP 0x1 ;  /* 0x000000040000795c */ /* 0x000fe20000300000 */
.L_x_2439:
[----:B-1----:R-:W-:Y:S05]  /*63e0*/  @P0 BRA `(.L_x_2437) ;  /* 0x0000000000080947 */ /* 0x002fea0003800000 */
[----:B------:R-:W1:Y:S02]  /*63f0*/  SYNCS.PHASECHK.TRANS64.TRYWAIT P0, [UR5+0x29850], R3 ;  /* 0x02985003ff0075a7 */ /* 0x000e640008000145 */
[----:B-1----:R-:W-:Y:S05]  /*6400*/  @!P0 BRA `(.L_x_2440) ;  /* 0x0000011400188947 */ /* 0x002fea0003800000 */
.L_x_2437:
[----:B------:R-:W-:Y:S01]  /*6410*/  UIADD3 UR5, UR39, 0x400, URZ ;  /* 0x0000040027057890 */ /* 0x000fe2000fffe03f */
[----:B------:R-:W-:Y:S01]  /*6420*/  WARPGROUP.ARRIVE ;  /* 0x00000000000079c5 */ /* 0x000fe20000000000 */
[----:B------:R-:W-:-:S05]  /*6430*/  UMOV UR11, 0xc0000010 ;  /* 0xc0000010000b7882 */ /* 0x000fca0000000000 */
[----:B-1----:R-:W1:Y:S01]  /*6440*/  S2R R4, SR_TID.X ;  /* 0x0000000000047919 */ /* 0x002e620000002100 */
        /* <DEDUP_REMOVED lines=32> */
.L_x_2441:
[----:B------:R-:W-:Y:S01]  /*6650*/  UISETP.NE.AND UP0, UPT, UR52, URZ, UPT ;  /* 0x0000003f3400728c */ /* 0x000fe2000bf05270 */
[----:B------:R-:W-:Y:S02]  /*6660*/  VIADD R7, R18, UR49 ;  /* 0x0000003112077c36 */ /* 0x000fe40008000000 */
[----:B------:R-:W-:-:S03]  /*6670*/  IMAD.U32 R10, RZ, RZ, UR42 ;  /* 0x0000002aff0a7e24 */ /* 0x000fc6000f8e00ff */
[----:B------:R-:W-:Y:S02]  /*6680*/  PLOP3.LUT P0, PT, PT, PT, UP0, 0x80, 0x0 ;  /* 0x000000000000781c */ /* 0x000fe40003f0f008 */
[----:B------:R-:W-:-:S03]  /*6690*/  PLOP3.LUT P2, PT, PT, PT, UP0, 0x80, 0x0 ;  /* 0x000000000000781c */ /* 0x000fc60003f4f008 */
[----:B------:R-:W-:-:S08]  /*66a0*/  @UP0 ULDC UR5, c[0x0][0x44c] ;  /* 0x0001130000050ab9 */ /* 0x000fd00000000800 */
[----:B0-----:R-:W-:Y:S01]  /*66b0*/  @P0 IMAD.HI.U32 R3, R7, UR5, RZ ;  /* 0x0000000507030c27 */ /* 0x001fe2000f8e00ff */
[----:B------:R-:W-:-:S04]  /*66c0*/  @UP0 ULDC UR5, c[0x0][0x450] ;  /* 0x0001140000050ab9 */ /* 0x000fc80000000800 */
[----:B------:R-:W-:Y:S01]  /*66d0*/  @P2 SHF.R.U32.HI R7, RZ, UR5, R3 ;  /* 0x00000005ff072c19 */ /* 0x000fe20008011603 */
[----:B------:R-:W-:-:S04]  /*66e0*/  UIMAD UR5, UR6, -0xa0, URZ ;  /* 0xffffff60060578a4 */ /* 0x000fc8000f8e023f */
[----:B------:R-:W0:Y:S02]  /*66f0*/  SHFL.IDX PT, R4, R7, RZ, 0x1c1f ;  /* 0x001c1fff07047589 */ /* 0x000e2400000e0000 */
[----:B------:R-:W-:Y:S01]  /*6700*/  IMAD.U32 R8, RZ, RZ, UR5 ;  /* 0x00000005ff087e24 */ /* 0x000fe2000f8e00ff */
[----:B------:R-:W-:Y:S01]  /*6710*/  ULEA UR5, UR38, UR39, 0x3 ;  /* 0x0000002726057291 */ /* 0x000fe2000f8e183f */
[----:B------:R-:W1:Y:S03]  /*6720*/  SHFL.IDX PT, R14, R7, 0x1, 0x1c1f ;  /* 0x003c1f00070e7f89 */ /* 0x000e6600000e0000 */
[----:B------:R-:W-:Y:S01]  /*6730*/  IADD3 R3, -R17, 0x1, R8 ;  /* 0x0000000111037810 */ /* 0x000fe20007ffe108 */
[----:B------:R-:W-:-:S03]  /*6740*/  UIADD3 UR5, UR5, 0x29840, URZ ;  /* 0x0002984005057890 */ /* 0x000fc6000fffe03f */
[----:B------:R-:W-:Y:S01]  /*6750*/  IADD3 R3, -R10, UR51, R3 ;  /* 0x000000330a037c10 */ /* 0x000fe2000fffe103 */
[----:B------:R-:W-:-:S09]  /*6760*/  UPRMT UR5, UR56, 0x654, UR5 ;  /* 0x0000065438057896 */ /* 0x000fd20008000005 */
[----:B------:R-:W-:Y:S01]  /*6770*/  SYNCS.ARRIVE.TRANS64.RED.A1T0 RZ, [UR5], RZ ;  /* 0x000000ffffff79a7 */ /* 0x000fe20008100405 */
[C---:B0-----:R-:W-:Y:S02]  /*6780*/  IMAD.IADD R4, R3.reuse, 0x1, R4 ;  /* 0x0000000103047824 */ /* 0x041fe400078e0204 */
[----:B-1----:R-:W-:-:S03]  /*6790*/  IMAD.IADD R3, R3, 0x1, R14 ;  /* 0x0000000103037824 */ /* 0x002fc600078e020e */
[C---:B------:R-:W-:Y:S02]  /*67a0*/  ISETP.GT.AND P0, PT, R4.reuse, RZ, PT ;  /* 0x000000ff0400720c */ /* 0x040fe40003f04270 */
[----:B------:R-:W-:Y:S02]  /*67b0*/  ISETP.GT.AND P2, PT, R4, 0x1, PT ;  /* 0x000000010400780c */ /* 0x000fe40003f44270 */
        /* <DEDUP_REMOVED lines=117> */
[----:B------:R-:W-:-:S02]  /*6f10*/  ISETP.GT.AND P2, PT, R3, RZ, PT ;  /* 0x000000ff0300720c */ /* 0x000fc40003f44270 */
[----:B------:R-:W-:Y:S02]  /*6f20*/  FMNMX.FTZ R10, R101, R4, !PT ;  /* 0x00000004650a7209 */ /* 0x000fe40007810000 */
[C---:B------:R-:W-:Y:S02]  /*6f30*/  ISETP.GT.AND P3, PT, R3.reuse, 0x1, PT ;  /* 0x000000010300780c */ /* 0x040fe40003f64270 */
[----:B------:R-:W-:Y:S01]  /*6f40*/  FSEL R7, R154, -INF , P2 ;  /* 0xff8000009a077808 */ /* 0x000fe20001000000 */
[----:B------:R-:W0:Y:S01]  /*6f50*/  SHFL.BFLY PT, R9, R10, 0x2, 0x1f ;  /* 0x0c401f000a097f89 */ /* 0x000e2200000e0000 */
        /* <DEDUP_REMOVED lines=8> */
[----:B------:R-:W-:-:S02]  /*6fe0*/  ISETP.GT.AND P3, PT, R3, 0x11, PT ;  /* 0x000000110300780c */ /* 0x000fc40003f64270 */
[----:B------:R-:W-:Y:S02]  /*6ff0*/  FSEL R162, R162, -INF , P2 ;  /* 0xff800000a2a27808 */ /* 0x000fe40001000000 */
[----:B------:R-:W-:Y:S02]  /*7000*/  ISETP.GT.AND P2, PT, R3, 0x18, PT ;  /* 0x000000180300780c */ /* 0x000fe40003f44270 */
[----:B------:R-:W-:Y:S02]  /*7010*/  FSEL R163, R163, -INF , P3 ;  /* 0xff800000a3a37808 */ /* 0x000fe40001800000 */
[----:B0-----:R-:W-:Y:S01]  /*7020*/  FMNMX.FTZ R11, R10, R9, !PT ;  /* 0x000000090a0b7209 */ /* 0x001fe20007810000 */
[----:B------:R-:W-:Y:S01]  /*7030*/  IMAD.U32 R9, RZ, RZ, UR40 ;  /* 0x00000028ff097e24 */ /* 0x000fe2000f8e00ff */
[----:B------:R-:W-:Y:S02]  /*7040*/  ISETP.GT.AND P3, PT, R3, 0x19, PT ;  /* 0x000000190300780c */ /* 0x000fe40003f64270 */
[----:B------:R-:W-:Y:S01]  /*7050*/  FSEL R166, R166, -INF , P2 ;  /* 0xff800000a6a67808 */ /* 0x000fe20001000000 */
[----:B------:R-:W0:Y:S01]  /*7060*/  SHFL.BFLY PT, R4, R11, 0x1, 0x1f ;  /* 0x0c201f000b047f89 */ /* 0x000e2200000e0000 */
[----:B------:R-:W-:-:S02]  /*7070*/  FSEL R167, R167, -INF , P3 ;  /* 0xff800000a7a77808 */ /* 0x000fc40001800000 */
[C---:B------:R-:W-:Y:S02]  /*7080*/  ISETP.GT.AND P2, PT, R3.reuse, 0x20, PT ;  /* 0x000000200300780c */ /* 0x040fe40003f44270 */
[C---:B------:R-:W-:Y:S02]  /*7090*/  ISETP.GT.AND P3, PT, R3.reuse, 0x21, PT ;  /* 0x000000210300780c */ /* 0x040fe40003f64270 */
[----:B------:R-:W-:Y:S02]  /*70a0*/  FSEL R138, R138, -INF , P2 ;  /* 0xff8000008a8a7808 */ /* 0x000fe40001000000 */
[----:B------:R-:W-:Y:S02]  /*70b0*/  ISETP.GT.AND P2, PT, R3, 0x28, PT ;  /* 0x000000280300780c */ /* 0x000fe40003f44270 */
[----:B------:R-:W-:Y:S02]  /*70c0*/  FSEL R139, R139, -INF , P3 ;  /* 0xff8000008b8b7808 */ /* 0x000fe40001800000 */
[----:B------:R-:W-:-:S02]  /*70d0*/  ISETP.GT.AND P3, PT, R3, 0x29, PT ;  /* 0x000000290300780c */ /* 0x000fc40003f64270 */
[----:B------:R-:W-:Y:S02]  /*70e0*/  FSEL R142, R142, -INF , P2 ;  /* 0xff8000008e8e7808 */ /* 0x000fe40001000000 */
[----:B------:R-:W-:Y:S02]  /*70f0*/  ISETP.GT.AND P2, PT, R3, 0x30, PT ;  /* 0x000000300300780c */ /* 0x000fe40003f44270 */
[----:B------:R-:W-:Y:S02]  /*7100*/  FSEL R143, R143, -INF , P3 ;  /* 0xff8000008f8f7808 */ /* 0x000fe40001800000 */
[----:B------:R-:W-:Y:S02]  /*7110*/  ISETP.GT.AND P3, PT, R3, 0x31, PT ;  /* 0x000000310300780c */ /* 0x000fe40003f64270 */
[----:B------:R-:W-:Y:S02]  /*7120*/  FSEL R146, R146, -INF , P2 ;  /* 0xff80000092927808 */ /* 0x000fe40001000000 */
[----:B0-----:R-:W-:-:S02]  /*7130*/  FMNMX.FTZ R4, R11, R4, !PT ;  /* 0x000000040b047209 */ /* 0x001fc40007810000 */
[----:B------:R-:W-:Y:S02]  /*7140*/  ISETP.GT.AND P2, PT, R3, 0x38, PT ;  /* 0x000000380300780c */ /* 0x000fe40003f44270 */
[C---:B------:R-:W-:Y:S01]  /*7150*/  FSETP.NEU.FTZ.AND P0, PT, R4.reuse, -INF , PT ;  /* 0xff8000000400780b */ /* 0x040fe20003f1d000 */
[----:B------:R-:W-:-:S01]  /*7160*/  FFMA.FTZ R8, R4, R9, -8 ;  /* 0xc100000004087423 */ /* 0x000fc20000010009 */
[----:B------:R-:W-:Y:S02]  /*7170*/  FSEL R147, R147, -INF , P3 ;  /* 0xff80000093937808 */ /* 0x000fe40001800000 */
[----:B------:R-:W-:Y:S02]  /*7180*/  ISETP.GT.AND P3, PT, R3, 0x39, PT ;  /* 0x000000390300780c */ /* 0x000fe40003f64270 */
[----:B------:R-:W-:Y:S02]  /*7190*/  FSEL R8, R8, RZ, P0 ;  /* 0x000000ff08087208 */ /* 0x000fe40000000000 */
[----:B------:R-:W-:-:S02]  /*71a0*/  FSEL R150, R150, -INF , P2 ;  /* 0xff80000096967808 */ /* 0x000fc40001000000 */
[----:B------:R-:W-:Y:S01]  /*71b0*/  FSEL R151, R151, -INF , P3 ;  /* 0xff80000097977808 */ /* 0x000fe20001800000 */
[----:B------:R-:W-:-:S01]  /*71c0*/  FFMA.FTZ R9, R152, UR40, -R8 ;  /* 0x0000002898097c23 */ /* 0x000fc20008010808 */
[----:B------:R-:W-:Y:S01]  /*71d0*/  FMNMX.FTZ R152, R158, R21, !PT ;  /* 0x000000159e987209 */ /* 0x000fe20007810000 */
[----:B------:R-:W-:-:S01]  /*71e0*/  FFMA.FTZ R154, R136, UR40, -R8 ;  /* 0x00000028889a7c23 */ /* 0x000fc20008010808 */
[--C-:B------:R-:W-:Y:S01]  /*71f0*/  FFMA.FTZ R10, R153, UR40, -R8.reuse ;  /* 0x00000028990a7c23 */ /* 0x100fe20008010808 */
[----:B------:R-:W-:Y:S01]  /*7200*/  ISETP.GT.AND P2, PT, R3, 0x40, PT ;  /* 0x000000400300780c */ /* 0x000fe20003f44270 */
[--C-:B------:R-:W-:Y:S01]  /*7210*/  FFMA.FTZ R11, R156, UR40, -R8.reuse ;  /* 0x000000289c0b7c23 */ /* 0x100fe20008010808 */
[----:B------:R-:W-:Y:S01]  /*7220*/  FMNMX.FTZ R21, R159, R152, !PT ;  /* 0x000000989f157209 */ /* 0x000fe20007810000 */
[--C-:B------:R-:W-:Y:S01]  /*7230*/  FFMA.FTZ R156, R145, UR40, -R8.reuse ;  /* 0x00000028919c7c23 */ /* 0x100fe20008010808 */
[----:B------:R-:W-:Y:S01]  /*7240*/  ISETP.GT.AND P3, PT, R3, 0x41, PT ;  /* 0x000000410300780c */ /* 0x000fe20003f64270 */
[--C-:B------:R-:W-:Y:S01]  /*7250*/  FFMA.FTZ R12, R157, UR40, -R8.reuse ;  /* 0x000000289d0c7c23 */ /* 0x100fe20008010808 */
[----:B------:R-:W-:Y:S01]  /*7260*/  FMNMX.FTZ R136, R162, R21, !PT ;  /* 0x00000015a2887209 */ /* 0x000fe20007810000 */
[--C-:B------:R-:W-:Y:S01]  /*7270*/  FFMA.FTZ R13, R160, UR40, -R8.reuse ;  /* 0x00000028a00d7c23 */ /* 0x100fe20008010808 */
[----:B------:R0:W-:Y:S01]  /*7280*/  MUFU.EX2 R21, R154 ;  /* 0x0000009a00157308 */ /* 0x0001e20000000800 */
[----:B------:R-:W-:Y:S01]  /*7290*/  FSEL R123, R123, -INF , P3 ;  /* 0xff8000007b7b7808 */ /* 0x000fe20001800000 */
[--C-:B------:R-:W-:Y:S01]  /*72a0*/  FFMA.FTZ R14, R161, UR40, -R8.reuse ;  /* 0x00000028a10e7c23 */ /* 0x100fe20008010808 */
[----:B------:R-:W-:Y:S01]  /*72b0*/  FMNMX.FTZ R153, R163, R136, !PT ;  /* 0x00000088a3997209 */ /* 0x000fe20007810000 */
[--C-:B------:R-:W-:Y:S01]  /*72c0*/  FFMA.FTZ R136, R137, UR40, -R8.reuse ;  /* 0x0000002889887c23 */ /* 0x100fe20008010808 */
[----:B------:R-:W-:Y:S01]  /*72d0*/  ISETP.GT.AND P3, PT, R3, 0x49, PT ;  /* 0x000000490300780c */ /* 0x000fe20003f64270 */
[--C-:B------:R-:W-:Y:S01]  /*72e0*/  FFMA.FTZ R15, R164, UR40, -R8.reuse ;  /* 0x00000028a40f7c23 */ /* 0x100fe20008010808 */
[----:B------:R-:W-:Y:S01]  /*72f0*/  FMNMX.FTZ R152, R166, R153, !PT ;  /* 0x00000099a6987209 */ /* 0x000fe20007810000 */
[--C-:B------:R-:W-:Y:S01]  /*7300*/  FFMA.FTZ R20, R165, UR40, -R8.reuse ;  /* 0x00000028a5147c23 */ /* 0x100fe20008010808 */
[----:B0-----:R-:W-:-:S01]  /*7310*/  FFMA.FTZ R154, R140, UR40, -R8 ;  /* 0x000000288c9a7c23 */ /* 0x001fc20008010808 */
[----:B------:R-:W-:Y:S01]  /*7320*/  FSEL R127, R127, -INF , P3 ;  /* 0xff8000007f7f7808 */ /* 0x000fe20001800000 */
[----:B------:R-:W-:-:S01]  /*7330*/  FFMA.FTZ R149, R149, UR40, -R8 ;  /* 0x0000002895957c23 */ /* 0x000fc20008010808 */
[----:B------:R-:W-:Y:S01]  /*7340*/  FMNMX.FTZ R137, R167, R152, !PT ;  /* 0x00000098a7897209 */ /* 0x000fe20007810000 */
[----:B------:R-:W-:-:S01]  /*7350*/  FFMA.FTZ R120, R120, UR40, -R8 ;  /* 0x0000002878787c23 */ /* 0x000fc20008010808 */
[----:B------:R-:W-:Y:S01]  /*7360*/  ISETP.GT.AND P3, PT, R3, 0x51, PT ;  /* 0x000000510300780c */ /* 0x000fe20003f64270 */
[----:B------:R-:W-:-:S01]  /*7370*/  FFMA.FTZ R121, R121, UR40, -R8 ;  /* 0x0000002879797c23 */ /* 0x000fc20008010808 */
[----:B------:R-:W-:Y:S01]  /*7380*/  FMNMX.FTZ R140, R138, R137, !PT ;  /* 0x000000898a8c7209 */ /* 0x000fe20007810000 */
[----:B------:R-:W-:-:S01]  /*7390*/  FFMA.FTZ R125, R125, UR40, -R8 ;  /* 0x000000287d7d7c23 */ /* 0x000fc20008010808 */
        /* <DEDUP_REMOVED lines=18> */
[----:B------:R-:W-:Y:S01]  /*74c0*/  FSEL R107, R107, -INF , P3 ;  /* 0xff8000006b6b7808 */ /* 0x000fe20001800000 */
[----:B------:R-:W-:-:S01]  /*74d0*/  FFMA.FTZ R116, R116, UR40, -R8 ;  /* 0x0000002874747c23 */ /* 0x000fc20008010808 */
[----:B------:R-:W-:Y:S01]  /*74e0*/  FMNMX.FTZ R153, R147, R144, !PT ;  /* 0x0000009093997209 */ /* 0x000fe20007810000 */
[----:B------:R-:W-:-:S01]  /*74f0*/  FFMA.FTZ R117, R117, UR40, -R8 ;  /* 0x0000002875757c23 */ /* 0x000fc20008010808 */
        /* <DEDUP_REMOVED lines=15> */
[----:B------:R0:W-:Y:S01]  /*75f0*/  MUFU.EX2 R126, R152 ;  /* 0x00000098007e7308 */ /* 0x0001e20000000800 */
[----:B------:R-:W-:Y:S01]  /*7600*/  ISETP.GT.AND P2, PT, R3, 0x50, PT ;  /* 0x000000500300780c */ /* 0x000fe20003f44270 */
[--C-:B------:R-:W-:Y:S01]  /*7610*/  FFMA.FTZ R100, R100, UR40, -R8.reuse ;  /* 0x0000002864647c23 */ /* 0x100fe20008010808 */
[----:B------:R-:W-:Y:S01]  /*7620*/  FMNMX.FTZ R148, R145, R148, !PT ;  /* 0x0000009491947209 */ /* 0x000fe20007810000 */
[----:B------:R-:W-:Y:S01]  /*7630*/  FFMA.FTZ R101, R101, UR40, -R8 ;  /* 0x0000002865657c23 */ /* 0x000fe20008010808 */
[----:B------:R-:W-:-:S02]  /*7640*/  FSEL R130, R130, -INF , P2 ;  /* 0xff80000082827808 */ /* 0x000fc40001000000 */
[----:B------:R-:W-:Y:S01]  /*7650*/  FMNMX.FTZ R153, R127, R148, !PT ;  /* 0x000000947f997209 */ /* 0x000fe20007810000 */
[----:B------:R-:W-:Y:S01]  /*7660*/  MUFU.EX2 R9, R9 ;  /* 0x0000000900097308 */ /* 0x000fe20000000800 */
[----:B------:R-:W-:Y:S01]  /*7670*/  ISETP.GT.AND P2, PT, R3, 0x58, PT ;  /* 0x000000580300780c */ /* 0x000fe20003f44270 */
[----:B0-----:R-:W-:Y:S01]  /*7680*/  FFMA.FTZ R152, R124, UR40, -R8 ;  /* 0x000000287c987c23 */ /* 0x001fe20008010808 */
[----:B------:R-:W-:Y:S02]  /*7690*/  FMNMX.FTZ R148, R130, R153, !PT ;  /* 0x0000009982947209 */ /* 0x000fe40007810000 */
[----:B------:R-:W-:Y:S02]  /*76a0*/  FSEL R134, R134, -INF , P2 ;  /* 0xff80000086867808 */ /* 0x000fe40001000000 */
[----:B------:R-:W-:Y:S01]  /*76b0*/  FMNMX.FTZ R153, R131, R148, !PT ;  /* 0x0000009483997209 */ /* 0x000fe20007810000 */
[----:B------:R-:W-:Y:S01]  /*76c0*/  MUFU.EX2 R10, R10 ;  /* 0x0000000a000a7308 */ /* 0x000fe20000000800 */
[----:B------:R-:W-:-:S02]  /*76d0*/  ISETP.GT.AND P2, PT, R3, 0x60, PT ;  /* 0x000000600300780c */ /* 0x000fc40003f44270 */
[----:B------:R-:W-:Y:S02]  /*76e0*/  FMNMX.FTZ R148, R134, R153, !PT ;  /* 0x0000009986947209 */ /* 0x000fe40007810000 */
[----:B------:R-:W-:Y:S02]  /*76f0*/  FSEL R106, R106, -INF , P2 ;  /* 0xff8000006a6a7808 */ /* 0x000fe40001000000 */
[----:B------:R-:W-:Y:S01]  /*7700*/  FMNMX.FTZ R153, R135, R148, !PT ;  /* 0x0000009487997209 */ /* 0x000fe20007810000 */
[----:B------:R-:W-:Y:S01]  /*7710*/  MUFU.EX2 R11, R11 ;  /* 0x0000000b000b7308 */ /* 0x000fe20000000800 */
[----:B------:R-:W-:Y:S02]  /*7720*/  ISETP.GT.AND P2, PT, R3, 0x68, PT ;  /* 0x000000680300780c */ /* 0x000fe40003f44270 */
[----:B------:R-:W-:Y:S02]  /*7730*/  FMNMX.FTZ R148, R106, R153, !PT ;  /* 0x000000996a947209 */ /* 0x000fe40007810000 */
[----:B------:R-:W-:-:S02]  /*7740*/  FSEL R124, R110, -INF , P2 ;  /* 0xff8000006e7c7808 */ /* 0x000fc40001000000 */
[----:B------:R-:W-:Y:S01]  /*7750*/  FMNMX.FTZ R153, R107, R148, !PT ;  /* 0x000000946b997209 */ /* 0x000fe20007810000 */
[----:B------:R0:W-:Y:S01]  /*7760*/  MUFU.EX2 R110, R152 ;  /* 0x00000098006e7308 */ /* 0x0001e20000000800 */
[----:B------:R-:W-:Y:S02]  /*7770*/  ISETP.GT.AND P2, PT, R3, 0x70, PT ;  /* 0x000000700300780c */ /* 0x000fe40003f44270 */
[----:B------:R-:W-:Y:S02]  /*7780*/  FSEL R111, R111, -INF , P3 ;  /* 0xff8000006f6f7808 */ /* 0x000fe40001800000 */
[----:B------:R-:W-:Y:S02]  /*7790*/  FMNMX.FTZ R148, R124, R153, !PT ;  /* 0x000000997c947209 */ /* 0x000fe40007810000 */
[----:B------:R-:W-:Y:S01]  /*77a0*/  ISETP.GT.AND P3, PT, R3, 0x71, PT ;  /* 0x000000710300780c */ /* 0x000fe20003f64270 */
[----:B------:R-:W-:Y:S01]  /*77b0*/  MUFU.EX2 R141, R154 ;  /* 0x0000009a008d7308 */ /* 0x000fe20000000800 */
[----:B------:R-:W-:Y:S01]  /*77c0*/  FSEL R114, R114, -INF , P2 ;  /* 0xff80000072727808 */ /* 0x000fe20001000000 */
[----:B0-----:R-:W-:Y:S01]  /*77d0*/  FFMA.FTZ R152, R128, UR40, -R8 ;  /* 0x0000002880987c23 */ /* 0x001fe20008010808 */
[----:B------:R-:W-:-:S02]  /*77e0*/  FMNMX.FTZ R153, R111, R148, !PT ;  /* 0x000000946f997209 */ /* 0x000fc40007810000 */
[----:B------:R-:W-:Y:S02]  /*77f0*/  ISETP.GT.AND P2, PT, R3, 0x78, PT ;  /* 0x000000780300780c */ /* 0x000fe40003f44270 */
[----:B------:R-:W-:Y:S01]  /*7800*/  FSEL R115, R115, -INF , P3 ;  /* 0xff80000073737808 */ /* 0x000fe20001800000 */
[----:B------:R-:W-:Y:S01]  /*7810*/  MUFU.EX2 R12, R12 ;  /* 0x0000000c000c7308 */ /* 0x000fe20000000800 */
[----:B------:R-:W-:Y:S02]  /*7820*/  FMNMX.FTZ R148, R114, R153, !PT ;  /* 0x0000009972947209 */ /* 0x000fe40007810000 */
[----:B------:R-:W-:Y:S02]  /*7830*/  ISETP.GT.AND P3, PT, R3, 0x79, PT ;  /* 0x000000790300780c */ /* 0x000fe40003f64270 */
[----:B------:R-:W-:Y:S02]  /*7840*/  FSEL R128, R118, -INF , P2 ;  /* 0xff80000076807808 */ /* 0x000fe40001000000 */
[----:B------:R-:W-:Y:S01]  /*7850*/  FMNMX.FTZ R153, R115, R148, !PT ;  /* 0x0000009473997209 */ /* 0x000fe20007810000 */
[----:B------:R0:W-:Y:S01]  /*7860*/  MUFU.EX2 R118, R152 ;  /* 0x0000009800767308 */ /* 0x0001e20000000800 */
[----:B------:R-:W-:-:S02]  /*7870*/  FSEL R119, R119, -INF , P3 ;  /* 0xff80000077777808 */ /* 0x000fc40001800000 */
[C---:B------:R-:W-:Y:S02]  /*7880*/  ISETP.GT.AND P2, PT, R3.reuse, 0x80, PT ;  /* 0x000000800300780c */ /* 0x040fe40003f44270 */
[----:B------:R-:W-:Y:S02]  /*7890*/  FMNMX.FTZ R148, R128, R153, !PT ;  /* 0x0000009980947209 */ /* 0x000fe40007810000 */
[----:B------:R-:W-:Y:S01]  /*78a0*/  ISETP.GT.AND P3, PT, R3, 0x81, PT ;  /* 0x000000810300780c */ /* 0x000fe20003f64270 */
[----:B------:R-:W-:Y:S01]  /*78b0*/  MUFU.EX2 R13, R13 ;  /* 0x0000000d000d7308 */ /* 0x000fe20000000800 */
[----:B------:R-:W-:Y:S01]  /*78c0*/  FSEL R90, R90, -INF , P2 ;  /* 0xff8000005a5a7808 */ /* 0x000fe20001000000 */
[----:B0-----:R-:W-:Y:S01]  /*78d0*/  FFMA.FTZ R152, R132, UR40, -R8 ;  /* 0x0000002884987c23 */ /* 0x001fe20008010808 */
[----:B------:R-:W-:Y:S02]  /*78e0*/  FMNMX.FTZ R153, R119, R148, !PT ;  /* 0x0000009477997209 */ /* 0x000fe40007810000 */
[----:B------:R-:W-:-:S02]  /*78f0*/  ISETP.GT.AND P2, PT, R3, 0x88, PT ;  /* 0x000000880300780c */ /* 0x000fc40003f44270 */
[----:B------:R-:W-:Y:S01]  /*7900*/  FSEL R91, R91, -INF , P3 ;  /* 0xff8000005b5b7808 */ /* 0x000fe20001800000 */
[----:B------:R-:W-:Y:S01]  /*7910*/  MUFU.EX2 R122, R156 ;  /* 0x0000009c007a7308 */ /* 0x000fe20000000800 */
[----:B------:R-:W-:Y:S02]  /*7920*/  FMNMX.FTZ R148, R90, R153, !PT ;  /* 0x000000995a947209 */ /* 0x000fe40007810000 */
[----:B------:R-:W-:Y:S02]  /*7930*/  ISETP.GT.AND P3, PT, R3, 0x89, PT ;  /* 0x000000890300780c */ /* 0x000fe40003f64270 */
[----:B------:R-:W-:Y:S02]  /*7940*/  FSEL R132, R94, -INF , P2 ;  /* 0xff8000005e847808 */ /* 0x000fe40001000000 */
[----:B------:R-:W-:Y:S01]  /*7950*/  FMNMX.FTZ R153, R91, R148, !PT ;  /* 0x000000945b997209 */ /* 0x000fe20007810000 */
[----:B------:R0:W-:Y:S01]  /*7960*/  MUFU.EX2 R94, R152 ;  /* 0x00000098005e7308 */ /* 0x0001e20000000800 */
[----:B------:R-:W-:-:S02]  /*7970*/  ISETP.GT.AND P2, PT, R3, 0x90, PT ;  /* 0x000000900300780c */ /* 0x000fc40003f44270 */
[----:B------:R-:W-:Y:S02]  /*7980*/  FSEL R95, R95, -INF , P3 ;  /* 0xff8000005f5f7808 */ /* 0x000fe40001800000 */
        /* <DEDUP_REMOVED lines=15> */
[----:B------:R-:W-:-:S04]  /*7a80*/  FMNMX.FTZ R148, R104, R3, !PT ;  /* 0x0000000368947209 */ /* 0x000fc80007810000 */
[----:B------:R-:W-:Y:S01]  /*7a90*/  FMNMX.FTZ R148, R103, R148, !PT ;  /* 0x0000009467947209 */ /* 0x000fe20007810000 */
[----:B------:R-:W-:Y:S04]  /*7aa0*/  MUFU.EX2 R20, R20 ;  /* 0x0000001400147308 */ /* 0x000fe80000000800 */
[----:B------:R-:W0:Y:S04]  /*7ab0*/  SHFL.BFLY PT, R3, R148, 0x2, 0x1f ;  /* 0x0c401f0094037f89 */ /* 0x000e2800000e0000 */
[----:B------:R-:W-:Y:S08]  /*7ac0*/  MUFU.EX2 R136, R136 ;  /* 0x0000008800887308 */ /* 0x000ff00000000800 */
[----:B------:R-:W-:Y:S08]  /*7ad0*/  MUFU.EX2 R140, R140 ;  /* 0x0000008c008c7308 */ /* 0x000ff00000000800 */
[----:B------:R-:W-:Y:S01]  /*7ae0*/  MUFU.EX2 R149, R149 ;  /* 0x0000009500957308 */ /* 0x000fe20000000800 */
[----:B0-----:R-:W-:Y:S01]  /*7af0*/  FMNMX.FTZ R152, R148, R3, !PT ;  /* 0x0000000394987209 */ /* 0x001fe20007810000 */
[----:B------:R-:W-:-:S06]  /*7b00*/  IMAD.U32 R148, RZ, RZ, UR40 ;  /* 0x00000028ff947e24 */ /* 0x000fcc000f8e00ff */
        /* <DEDUP_REMOVED lines=9> */
[----:B------:R-:W-:-:S05]  /*7ba0*/  FSEL R8, R148, RZ, P2 ;  /* 0x000000ff94087208 */ /* 0x000fca0001000000 */
[--C-:B------:R-:W-:Y:S01]  /*7bb0*/  FFMA.FTZ R152, R158, UR40, -R8.reuse ;  /* 0x000000289e987c23 */ /* 0x100fe20008010808 */
[----:B------:R-:W-:-:S01]  /*7bc0*/  FFMA.FTZ R153, R159, UR40, -R8 ;  /* 0x000000289f997c23 */ /* 0x000fc20008010808 */
[----:B------:R-:W-:Y:S01]  /*7bd0*/  FSEL R158, R4, RZ, P0 ;  /* 0x000000ff049e7208 */ /* 0x000fe20000000000 */
[----:B------:R-:W-:-:S01]  /*7be0*/  FFMA.FTZ R7, R7, UR40, -R8 ;  /* 0x0000002807077c23 */ /* 0x000fc20008010808 */
[----:B------:R-:W-:Y:S01]  /*7bf0*/  FSEL R159, R3, RZ, P2 ;  /* 0x000000ff039f7208 */ /* 0x000fe20001000000 */
[----:B------:R-:W-:-:S01]  /*7c00*/  FFMA.FTZ R148, R155, UR40, -R8 ;  /* 0x000000289b947c23 */ /* 0x000fc20008010808 */
[----:B------:R-:W-:Y:S01]  /*7c10*/  MUFU.EX2 R152, R152 ;  /* 0x0000009800987308 */ /* 0x000fe20000000800 */
[----:B------:R-:W-:-:S01]  /*7c20*/  FADD.FTZ R158, -R158, R5 ;  /* 0x000000059e9e7221 */ /* 0x000fc20000010100 */
[----:B------:R-:W-:Y:S01]  /*7c30*/  FFMA.FTZ R5, R145, UR40, -R8 ;  /* 0x0000002891057c23 */ /* 0x000fe20008010808 */
[----:B------:R-:W-:-:S01]  /*7c40*/  FADD.FTZ R159, -R159, R6 ;  /* 0x000000069f9f7221 */ /* 0x000fc20000010100 */
[--C-:B------:R-:W-:Y:S01]  /*7c50*/  FFMA.FTZ R154, R162, UR40, -R8.reuse ;  /* 0x00000028a29a7c23 */ /* 0x100fe20008010808 */
[----:B------:R-:W-:Y:S01]  /*7c60*/  FMUL.FTZ R145, R158, UR40 ;  /* 0x000000289e917c20 */ /* 0x000fe20008410000 */
[--C-:B------:R-:W-:Y:S01]  /*7c70*/  FFMA.FTZ R155, R163, UR40, -R8.reuse ;  /* 0x00000028a39b7c23 */ /* 0x100fe20008010808 */
[----:B------:R-:W-:Y:S01]  /*7c80*/  FMUL.FTZ R158, R159, UR40 ;  /* 0x000000289f9e7c20 */ /* 0x000fe20008410000 */
        /* <DEDUP_REMOVED lines=44> */
[----:B------:R-:W-:Y:S01]  /*7f50*/  FFMA.FTZ R8, R103, UR40, -R8 ;  /* 0x0000002867087c23 */ /* 0x000fe20008010808 */
[----:B------:R-:W-:-:S01]  /*7f60*/  FADD.FTZ R0, R152, R145 ;  /* 0x0000009198007221 */ /* 0x000fc20000010000 */
[----:B------:R-:W-:-:S02]  /*7f70*/  FADD.FTZ R145, R13, R2 ;  /* 0x000000020d917221 */ /* 0x000fc40000010000 */
        /* <DEDUP_REMOVED lines=31> */
[----:B------:R-:W-:-:S06]  /*8170*/  FADD.FTZ R0, R126, R145 ;  /* 0x000000917e007221 */ /* 0x000fcc0000010000 */
        /* <DEDUP_REMOVED lines=92> */
.L_x_2442:
        /* <DEDUP_REMOVED lines=116> */
.L_x_2432:
[----:B------:R-:W-:-:S06]  /*8e80*/  UISETP.GE.AND UP0, UPT, UR6, UR53, UPT ;  /* 0x000000350600728c */ /* 0x000fcc000bf06270 */
[----:B------:R-:W-:-:S13]  /*8e90*/  PLOP3.LUT P0, PT, PT, PT, UP0, 0x80, 0x0 ;  /* 0x000000000000781c */ /* 0x000fda0003f0f008 */
[----:B------:R-:W-:Y:S05]  /*8ea0*/  @!P0 BRA `(.L_x_2444) ;  /* 0x0000002c002c8947 */ /* 0x000fea0003800000 */
[----:B------:R-:W-:Y:S01]  /*8eb0*/  IMAD.MOV.U32 R6, RZ, RZ, R3 ;  /* 0x000000ffff067224 */ /* 0x000fe200078e0003 */
[----:B------:R-:W-:Y:S01]  /*8ec0*/  UMOV UR7, UR41 ;  /* 0x0000002900077c82 */ /* 0x000fe20008000000 */
[----:B------:R-:W-:Y:S01]  /*8ed0*/  IMAD.MOV.U32 R5, RZ, RZ, R4 ;  /* 0x000000ffff057224 */ /* 0x000fe200078e0004 */
[----:B------:R-:W-:-:S06]  /*8ee0*/  UMOV UR4, UR38 ;  /* 0x0000002600047c82 */ /* 0x000fcc0008000000 */
.L_x_2455:
        /* <DEDUP_REMOVED lines=9> */
.L_x_2446:
[----:B------:R-:W-:Y:S01]  /*8f80*/  ULEA UR5, UR38, UR39, 0x3 ;  /* 0x0000002726057291 */ /* 0x000fe2000f8e183f */
[----:B------:R-:W-:-:S05]  /*8f90*/  IMAD.U32 R3, RZ, RZ, UR41 ;  /* 0x00000029ff037e24 */ /* 0x000fca000f8e00ff */
[----:B------:R-:W-:-:S04]  /*8fa0*/  SHF.L.U32 R3, R3, 0x1f, RZ ;  /* 0x0000001f03037819 */ /* 0x000fc800000006ff */
[----:B------:R0:W1:Y:S01]  /*8fb0*/  SYNCS.PHASECHK.TRANS64.TRYWAIT P0, [UR5+0x29830], R3 ;  /* 0x02983003ff0075a7 */ /* 0x0000620008000145 */
[----:B------:R-:W-:Y:S05]  /*8fc0*/  @!P1 BRA `(.L_x_2447) ;  /* 0x0000000000049947 */ /* 0x000fea0003800000 */
[----:B------:R-:W-:Y:S01]  /*8fd0*/  BPT.TRAP 0x1 ;  /* 0x000000040000795c */ /* 0x000fe20000300000 */
.L_x_2447:
[----:B-1----:R-:W-:Y:S05]  /*8fe0*/  @P0 BRA `(.L_x_2445) ;  /* 0x0000000000080947 */ /* 0x002fea0003800000 */
[----:B------:R-:W1:Y:S02]  /*8ff0*/  SYNCS.PHASECHK.TRANS64.TRYWAIT P0, [UR5+0x29830], R3 ;  /* 0x02983003ff0075a7 */ /* 0x000e640008000145 */
[----:B-1----:R-:W-:Y:S05]  /*9000*/  @!P0 BRA `(.L_x_2448) ;  /* 0x000000e800308947 */ /* 0x002fea0003800000 */
.L_x_2445:
[----:B-1----:R-:W1:Y:S01]  /*9010*/  S2R R4, SR_TID.X ;  /* 0x0000000000047919 */ /* 0x002e620000002100 */
[----:B------:R-:W-:Y:S01]  /*9020*/  UIMAD UR5, UR38, 0x780, UR48 ;  /* 0x00000780260578a4 */ /* 0x000fe2000f8e0230 */
[----:B------:R-:W-:Y:S01]  /*9030*/  UMOV UR31, 0x80000020 ;  /* 0x80000020001f7882 */ /* 0x000fe20000000000 */
[----:B------:R-:W-:Y:S02]  /*9040*/  UMOV UR32, UR28 ;  /* 0x0000001c00207c82 */ /* 0x000fe40008000000 */
[----:B------:R-:W-:Y:S01]  /*9050*/  UIADD3 UR34, UR5, 0x80, URZ ;  /* 0x0000008005227890 */ /* 0x000fe2000fffe03f */
[----:B------:R-:W-:Y:S02]  /*9060*/  UMOV UR33, UR29 ;  /* 0x0000001d00217c82 */ /* 0x000fe40008000000 */
[----:B------:R-:W-:Y:S01]  /*9070*/  UMOV UR30, UR5 ;  /* 0x00000005001e7c82 */ /* 0x000fe20008000000 */
[----:B------:R-:W-:Y:S01]  /*9080*/  UMOV UR35, 0x80000020 ;  /* 0x8000002000237882 */ /* 0x000fe20000000000 */
[----:B------:R-:W-:Y:S01]  /*9090*/  UIADD3 UR46, UR5, 0x100, URZ ;  /* 0x00000100052e7890 */ /* 0x000fe2000fffe03f */
[----:B------:R-:W-:Y:S01]  /*90a0*/  UMOV UR44, UR28 ;  /* 0x0000001c002c7c82 */ /* 0x000fe20008000000 */
[----:B------:R-:W-:Y:S01]  /*90b0*/  UMOV UR45, UR29 ;  /* 0x0000001d002d7c82 */ /* 0x000fe20008000000 */
        /* <DEDUP_REMOVED lines=177> */
.L_x_2450:
[----:B------:R-:W-:Y:S01]  /*9bd0*/  ULEA UR5, UR4, UR39, 0x3 ;  /* 0x0000002704057291 */ /* 0x000fe2000f8e183f */
[----:B------:R-:W-:-:S05]  /*9be0*/  IMAD.U32 R3, RZ, RZ, UR7 ;  /* 0x00000007ff037e24 */ /* 0x000fca000f8e00ff */
[----:B------:R-:W-:-:S04]  /*9bf0*/  SHF.L.U32 R3, R3, 0x1f, RZ ;  /* 0x0000001f03037819 */ /* 0x000fc800000006ff */
[----:B------:R0:W1:Y:S01]  /*9c00*/  SYNCS.PHASECHK.TRANS64.TRYWAIT P0, [UR5+0x29850], R3 ;  /* 0x02985003ff0075a7 */ /* 0x0000620008000145 */
[----:B------:R-:W-:Y:S05]  /*9c10*/  @!P1 BRA `(.L_x_2451) ;  /* 0x0000000000049947 */ /* 0x000fea0003800000 */
[----:B------:R-:W-:Y:S01]  /*9c20*/  BPT.TRAP 0x1 ;  /* 0x000000040000795c */ /* 0x000fe20000300000 */
.L_x_2451:
[----:B-1----:R-:W-:Y:S05]  /*9c30*/  @P0 BRA `(.L_x_2449) ;  /* 0x0000000000080947 */ /* 0x002fea0003800000 */
[----:B------:R-:W1:Y:S02]  /*9c40*/  SYNCS.PHASECHK.TRANS64.TRYWAIT P0, [UR5+0x29850], R3 ;  /* 0x02985003ff0075a7 */ /* 0x000e640008000145 */
[----:B-1----:R-:W-:Y:S05]  /*9c50*/  @!P0 BRA `(.L_x_2452) ;  /* 0x000000dc00348947 */ /* 0x002fea0003800000 */
.L_x_2449:
        /* <DEDUP_REMOVED lines=36> */
.L_x_2453:
        /* <DEDUP_REMOVED lines=93> */
[----:B------:R-:W-:-:S04]  /*a470*/  FADD.FTZ R5, -R4, R5 ;  /* 0x0000000504057221 */ /* 0x000fc80000010100 */
[----:B------:R-:W-:Y:S01]  /*a480*/  FMUL.FTZ R11, R5, UR40 ;  /* 0x00000028050b7c20 */ /* 0x000fe20008410000 */
[----:B------:R-:W-:-:S01]  /*a490*/  FADD.FTZ R5, -R3, R6 ;  /* 0x0000000603057221 */ /* 0x000fc20000010100 */
[----:B------:R-:W-:Y:S02]  /*a4a0*/  FFMA.FTZ R6, R4, R13, -8 ;  /* 0xc100000004067423 */ /* 0x000fe4000001000d */
[----:B------:R-:W-:Y:S01]  /*a4b0*/  MUFU.EX2 R7, R11 ;  /* 0x0000000b00077308 */ /* 0x000fe20000000800 */
[----:B------:R-:W-:Y:S01]  /*a4c0*/  FMUL.FTZ R5, R5, UR40 ;  /* 0x0000002805057c20 */ /* 0x000fe20008410000 */
[--C-:B------:R-:W-:Y:S01]  /*a4d0*/  FFMA.FTZ R20, R136, UR40, -R6.reuse ;  /* 0x0000002888147c23 */ /* 0x100fe20008010806 */
[----:B------:R-:W-:-:S01]  /*a4e0*/  FFMA.FTZ R136, R140, UR40, -R6 ;  /* 0x000000288c887c23 */ /* 0x000fc20008010806 */
[--C-:B------:R-:W-:Y:S01]  /*a4f0*/  FFMA.FTZ R140, R144, UR40, -R6.reuse ;  /* 0x00000028908c7c23 */ /* 0x100fe20008010806 */
[----:B------:R-:W-:-:S01]  /*a500*/  FFMA.FTZ R144, R148, UR40, -R6 ;  /* 0x0000002894907c23 */ /* 0x000fc20008010806 */
[----:B------:R-:W-:Y:S01]  /*a510*/  FFMA.FTZ R21, R137, UR40, -R6 ;  /* 0x0000002889157c23 */ /* 0x000fe20008010806 */
[----:B------:R-:W-:-:S02]  /*a520*/  IMAD.U32 R148, RZ, RZ, UR40 ;  /* 0x00000028ff947e24 */ /* 0x000fc4000f8e00ff */
        /* <DEDUP_REMOVED lines=34> */
[----:B------:R-:W-:Y:S01]  /*a750*/  FFMA.FTZ R101, R101, UR40, -R6 ;  /* 0x0000002865657c23 */ /* 0x000fe20008010806 */
[----:B------:R-:W-:-:S01]  /*a760*/  FFMA.FTZ R6, R3, R148, -8 ;  /* 0xc100000003067423 */ /* 0x000fc20000010094 */
[----:B------:R-:W-:Y:S03]  /*a770*/  MUFU.EX2 R5, R5 ;  /* 0x0000000500057308 */ /* 0x000fe60000000800 */
        /* <DEDUP_REMOVED lines=38> */
[----:B--2---:R-:W-:-:S01]  /*a9e0*/  FADD.FTZ R159, R9, R2 ;  /* 0x00000002099f7221 */ /* 0x004fc20000010000 */
        /* <DEDUP_REMOVED lines=8> */
[----:B------:R-:W-:-:S06]  /*aa70*/  FFMA.FTZ R102, R102, UR40, -R6 ;  /* 0x0000002866667c23 */ /* 0x000fcc0008010806 */
[----:B------:R0:W3:Y:S01]  /*aa80*/  MUFU.EX2 R11, R157 ;  /* 0x0000009d000b7308 */ /* 0x0000e20000000800 */
[----:B-1----:R-:W-:-:S07]  /*aa90*/  FADD.FTZ R0, R10, R159 ;  /* 0x0000009f0a007221 */ /* 0x002fce0000010000 */
[----:B------:R-:W1:Y:S01]  /*aaa0*/  MUFU.EX2 R153, R153 ;  /* 0x0000009900997308 */ /* 0x000e620000000800 */
[----:B0-----:R-:W-:-:S01]  /*aab0*/  FFMA.FTZ R157, R167, UR40, -R6 ;  /* 0x00000028a79d7c23 */ /* 0x001fc20008010806 */
[----:B--2---:R-:W-:Y:S01]  /*aac0*/  FADD.FTZ R2, R152, R161 ;  /* 0x000000a198027221 */ /* 0x004fe20000010000 */
        /* <DEDUP_REMOVED lines=149> */
.L_x_2454:
        /* <DEDUP_REMOVED lines=116> */
.L_x_2444:
[----:B------:R-:W-:Y:S06]  /*bb60*/  BAR.ARV 0x8, 0x180 ;  /* 0x0206000000007b1d */ /* 0x000fec0000002000 */
[----:B------:R-:W-:Y:S05]  /*bb70*/  @!P1 BRA `(.L_x_2456) ;  /* 0x0000000000049947 */ /* 0x000fea0003800000 */
[----:B------:R-:W-:Y:S01]  /*bb80*/  BPT.TRAP 0x1 ;  /* 0x000000040000795c */ /* 0x000fe20000300000 */
.L_x_2456:
[----:B------:R-:W-:Y:S01]  /*bb90*/  ULEA UR5, UR38, UR39, 0x3 ;  /* 0x0000002726057291 */ /* 0x000fe2000f8e183f */
[----:B------:R-:W-:-:S05]  /*bba0*/  IMAD.U32 R5, RZ, RZ, UR41 ;  /* 0x00000029ff057e24 */ /* 0x000fca000f8e00ff */
[----:B------:R-:W-:-:S04]  /*bbb0*/  SHF.L.U32 R5, R5, 0x1f, RZ ;  /* 0x0000001f05057819 */ /* 0x000fc800000006ff */
[----:B------:R0:W1:Y:S01]  /*bbc0*/  SYNCS.PHASECHK.TRANS64.TRYWAIT P0, [UR5+0x29850], R5 ;  /* 0x02985005ff0075a7 */ /* 0x0000620008000145 */
[----:B------:R-:W-:Y:S05]  /*bbd0*/  @!P1 BRA `(.L_x_2457) ;  /* 0x0000000000049947 */ /* 0x000fea0003800000 */
[----:B------:R-:W-:Y:S01]  /*bbe0*/  BPT.TRAP 0x1 ;  /* 0x000000040000795c */ /* 0x000fe20000300000 */
.L_x_2457:
[----:B-1----:R-:W-:Y:S05]  /*bbf0*/  @P0 BRA `(.L_x_2458) ;  /* 0x0000000000080947 */ /* 0x002fea0003800000 */
[----:B------:R-:W1:Y:S02]  /*bc00*/  SYNCS.PHASECHK.TRANS64.TRYWAIT P0, [UR5+0x29850], R5 ;  /* 0x02985005ff0075a7 */ /* 0x000e640008000145 */
[----:B-1----:R-:W-:Y:S05]  /*bc10*/  @!P0 BRA `(.L_x_2459) ;  /* 0x000000bc005c8947 */ /* 0x002fea0003800000 */
.L_x_2458:
        /* <DEDUP_REMOVED lines=17> */
[----:B------:R-:W1:Y:S08]  /*bd30*/  @P0 LDC.64 R8, c[0x0][0x9c8] ;  /* 0x00027200ff080b82 */ /* 0x000e700000000a00 */
[----:B------:R-:W2:Y:S01]  /*bd40*/  @P0 LDC.64 R10, c[0x0][0x9d0] ;  /* 0x00027400ff0a0b82 */ /* 0x000ea20000000a00 */
[----:B-1----:R-:W-:-:S04]  /*bd50*/  @P0 IMAD R6, R8, UR58, RZ ;  /* 0x0000003a08060c24 */ /* 0x002fc8000f8e02ff */
[----:B0-----:R-:W-:Y:S02]  /*bd60*/  @P0 IMAD R5, R9, UR54, R6 ;  /* 0x0000003609050c24 */ /* 0x001fe4000f8e0206 */
        /* <DEDUP_REMOVED lines=15> */
[----:B------:R-:W1:Y:S04]  /*be60*/  SHFL.BFLY PT, R7, R2, 0x2, 0x1f ;  /* 0x0c401f0002077f89 */ /* 0x000e6800000e0000 */
[----:B------:R-:W3:Y:S01]  /*be70*/  SHFL.BFLY PT, R11, R0, 0x2, 0x1f ;  /* 0x0c401f00000b7f89 */ /* 0x000ee200000e0000 */
[----:B------:R-:W-:Y:S02]  /*be80*/  WARPGROUP.DEPBAR.LE gsb0, 0x0 ;  /* 0x00008000000079c5 */ /* 0x000fe40000010000 */
[----:B------:R-:W-:-:S06]  /*be90*/  WARPGROUP.ARRIVE ;  /* 0x00000000000079c5 */ /* 0x000fcc0000000000 */
[----:B------:R-:W-:Y:S01]  /*bea0*/  QGMMA.64x128x32.F32.E4M3.E4M3 R24, R172, gdesc[UR4], R24, gsb0 ;  /* 0x01e00004ac187df3 */ /* 0x000fe20008000818 */
[----:B------:R-:W-:Y:S01]  /*beb0*/  UIADD3 UR6, UR4, 0x400, URZ ;  /* 0x0000040004067890 */ /* 0x000fe2000fffe03f */
[----:B------:R-:W-:Y:S01]  /*bec0*/  UMOV UR7, 0xc0000010 ;  /* 0xc000001000077882 */ /* 0x000fe20000000000 */
[----:B-1----:R-:W-:-:S01]  /*bed0*/  FADD.FTZ R7, R7, R2 ;  /* 0x0000000207077221 */ /* 0x002fc20000010000 */
[----:B---3--:R-:W-:-:S04]  /*bee0*/  FADD.FTZ R11, R11, R0 ;  /* 0x000000000b0b7221 */ /* 0x008fc80000010000 */
[----:B------:R-:W1:Y:S04]  /*bef0*/  SHFL.BFLY PT, R6, R7, 0x1, 0x1f ;  /* 0x0c201f0007067f89 */ /* 0x000e6800000e0000 */
[----:B0-----:R-:W0:Y:S01]  /*bf00*/  SHFL.BFLY PT, R8, R11, 0x1, 0x1f ;  /* 0x0c201f000b087f89 */ /* 0x001e2200000e0000 */
[----:B-1----:R-:W-:-:S01]  /*bf10*/  FADD.FTZ R12, R7, R6 ;  /* 0x00000006070c7221 */ /* 0x002fc20000010000 */
[----:B0-----:R-:W-:-:S04]  /*bf20*/  FADD.FTZ R13, R11, R8 ;  /* 0x000000080b0d7221 */ /* 0x001fc80000010000 */
        /* <DEDUP_REMOVED lines=14> */
[----:B------:R-:W-:-:S07]  /*c010*/  IMAD.U32 R11, RZ, RZ, UR40 ;  /* 0x00000028ff0b7e24 */ /* 0x000fce000f8e00ff */
[----:B------:R-:W3:Y:S01]  /*c020*/  @P0 MUFU.RCP R10, R13 ;  /* 0x0000000d000a0308 */ /* 0x000ee20000001000 */
[----:B------:R-:W-:Y:S02]  /*c030*/  IMAD.U32 R7, RZ, RZ, UR40 ;  /* 0x00000028ff077e24 */ /* 0x000fe4000f8e00ff */
[----:B------:R-:W-:Y:S01]  /*c040*/  @P3 FMUL.FTZ R11, R11, 0.69314718246459960938 ;  /* 0x3f3172180b0b3820 */ /* 0x000fe20000410000 */
[----:B0-----:R-:W-:Y:S01]  /*c050*/  @P3 FMUL.FTZ R12, R9, 0.69314718246459960938 ;  /* 0x3f317218090c3820 */ /* 0x001fe20000410000 */
[----:B------:R-:W-:Y:S02]  /*c060*/  IMAD.MOV.U32 R0, RZ, RZ, -0x800000 ;  /* 0xff800000ff007424 */ /* 0x000fe400078e00ff */
[----:B------:R-:W-:Y:S01]  /*c070*/  @P2 FMUL.FTZ R7, R7, 0.69314718246459960938 ;  /* 0x3f31721807072820 */ /* 0x000fe20000410000 */
[----:B------:R-:W-:Y:S02]  /*c080*/  IMAD.MOV.U32 R2, RZ, RZ, -0x800000 ;  /* 0xff800000ff027424 */ /* 0x000fe400078e00ff */
[----:B------:R-:W-:-:S01]  /*c090*/  @P3 FFMA.FTZ R0, R11, R3, R12 ;  /* 0x000000030b003223 */ /* 0x000fc2000001000c */
[----:B-1----:R-:W-:Y:S01]  /*c0a0*/  @P2 FMUL.FTZ R8, R8, 0.69314718246459960938 ;  /* 0x3f31721808082820 */ /* 0x002fe20000410000 */
[----:B--2---:R-:W-:-:S03]  /*c0b0*/  FMUL.FTZ R3, R6, R5 ;  /* 0x0000000506037220 */ /* 0x004fc60000410000 */
[----:B------:R-:W-:Y:S01]  /*c0c0*/  @P2 FFMA.FTZ R2, R7, R4, R8 ;  /* 0x0000000407022223 */ /* 0x000fe20000010008 */
[----:B---3--:R-:W-:Y:S01]  /*c0d0*/  FMUL.FTZ R5, R10, R5 ;  /* 0x000000050a057220 */ /* 0x008fe20000410000 */
[----:B------:R-:W-:Y:S02]  /*c0e0*/  WARPGROUP.DEPBAR.LE gsb0, 0x0 ;  /* 0x00008000000079c5 */ /* 0x000fe40000010000 */
[----:B------:R-:W-:Y:S05]  /*c0f0*/  @!P1 BRA `(.L_x_2460) ;  /* 0x0000000000049947 */ /* 0x000fea0003800000 */
[----:B------:R-:W-:Y:S01]  /*c100*/  BPT.TRAP 0x1 ;  /* 0x000000040000795c */ /* 0x000fe20000300000 */
.L_x_2460:
        /* <DEDUP_REMOVED lines=10> */
[----:B------:R-:W-:Y:S01]  /*c1b0*/  FMUL.FTZ R77, R65, R3 ;  /* 0x00000003414d7220 */ /* 0x000fe20000410000 */
[----:B------:R-:W-:Y:S01]  /*c1c0*/  FMUL.FTZ R48, R47, R5 ;  /* 0x000000052f307220 */ /* 0x000fe20000410000 */
[-C--:B------:R-:W-:Y:S01]  /*c1d0*/  FMUL.FTZ R7, R24, R3.reuse ;  /* 0x0000000318077220 */ /* 0x080fe20000410000 */
[----:B------:R-:W-:Y:S01]  /*c1e0*/  SYNCS.ARRIVE.TRANS64.RED.A1T0 RZ, [UR4], RZ ;  /* 0x000000ffffff79a7 */ /* 0x000fe20008100404 */
        /* <DEDUP_REMOVED lines=60> */
.L_x_2424:
        /* <DEDUP_REMOVED lines=50> */
[----:B------:R-:W-:-:S02]  /*c8d0*/  SEL R52, R67, R66, P0 ;  /* 0x0000004243347207 */ /* 0x000fc40000000000 */
[C---:B------:R-:W-:Y:S02]  /*c8e0*/  IADD3 R63, P6, R10.reuse, 0x20, RZ ;  /* 0x000000200a3f7810 */ /* 0x040fe40007fde0ff */
[----:B------:R-:W-:Y:S02]  /*c8f0*/  IADD3 R67, P1, R10, 0x40, RZ ;  /* 0x000000400a437810 */ /* 0x000fe40007f3e0ff */
[----:B------:R-:W-:Y:S01]  /*c900*/  SEL R61, R6, R9, P0 ;  /* 0x00000009063d7207 */ /* 0x000fe20000000000 */
[----:B------:R-:W-:Y:S01]  /*c910*/  IMAD.X R101, RZ, RZ, R11, P6 ;  /* 0x000000ffff657224 */ /* 0x000fe200030e060b */
[----:B------:R-:W-:Y:S02]  /*c920*/  SEL R27, R9, R6, P0 ;  /* 0x00000006091b7207 */ /* 0x000fe40000000000 */
[----:B------:R-:W-:Y:S02]  /*c930*/  SEL R103, R49, R48, P0 ;  /* 0x0000003031677207 */ /* 0x000fe40000000000 */
[----:B------:R-:W-:-:S02]  /*c940*/  SEL R141, R32, R33, P0 ;  /* 0x00000021208d7207 */ /* 0x000fc40000000000 */
[----:B------:R-:W-:Y:S02]  /*c950*/  SEL R26, R33, R32, P0 ;  /* 0x00000020211a7207 */ /* 0x000fe40000000000 */
[----:B------:R-:W-:Y:S02]  /*c960*/  SEL R119, R84, R85, P0 ;  /* 0x0000005554777207 */ /* 0x000fe40000000000 */
[----:B------:R-:W-:Y:S02]  /*c970*/  SEL R42, R85, R84, P0 ;  /* 0x00000054552a7207 */ /* 0x000fe40000000000 */
[----:B------:R-:W-:Y:S02]  /*c980*/  SEL R49, R48, R49, P0 ;  /* 0x0000003130317207 */ /* 0x000fe40000000000 */
[----:B------:R-:W-:Y:S02]  /*c990*/  LOP3.LUT R4, R63, 0x380, RZ, 0xc0, !PT ;  /* 0x000003803f047812 */ /* 0x000fe400078ec0ff */
[----:B------:R-:W-:-:S02]  /*c9a0*/  LOP3.LUT R6, R67, 0x380, RZ, 0xc0, !PT ;  /* 0x0000038043067812 */ /* 0x000fc400078ec0ff */
        /* <DEDUP_REMOVED lines=24> */
[----:B------:R-:W-:Y:S02]  /*cb30*/  IADD3 R71, P2, R10, 0x60, RZ ;  /* 0x000000600a477810 */ /* 0x000fe40007f5e0ff */
[----:B------:R-:W-:Y:S02]  /*cb40*/  SHF.R.U64 R4, R4, 0x3, RZ ;  /* 0x0000000304047819 */ /* 0x000fe400000012ff */
[----:B------:R-:W-:Y:S02]  /*cb50*/  SHF.R.U64 R6, R6, 0x3, RZ ;  /* 0x0000000306067819 */ /* 0x000fe400000012ff */
[----:B------:R-:W-:Y:S02]  /*cb60*/  SEL R65, R86, R87, P0 ;  /* 0x0000005756417207 */ /* 0x000fe40000000000 */
[----:B------:R-:W-:Y:S02]  /*cb70*/  SEL R75, R87, R86, P0 ;  /* 0x00000056574b7207 */ /* 0x000fe40000000000 */
[----:B------:R-:W-:-:S02]  /*cb80*/  IADD3 R79, P3, R10, 0x4000, RZ ;  /* 0x000040000a4f7810 */ /* 0x000fc40007f7e0ff */
[C---:B------:R-:W-:Y:S02]  /*cb90*/  IADD3 R83, P4, R10.reuse, 0x4020, RZ ;  /* 0x000040200a537810 */ /* 0x040fe40007f9e0ff */
[----:B------:R-:W-:Y:S01]  /*cba0*/  SEL R111, R47, R14, P0 ;  /* 0x0000000e2f6f7207 */ /* 0x000fe20000000000 */
[--C-:B------:R-:W-:Y:S01]  /*cbb0*/  IMAD.X R95, RZ, RZ, R11.reuse, P3 ;  /* 0x000000ffff5f7224 */ /* 0x100fe200018e060b */
[----:B------:R-:W-:Y:S01]  /*cbc0*/  IADD3 R87, P5, R10, 0x4040, RZ ;  /* 0x000040400a577810 */ /* 0x000fe20007fbe0ff */
[--C-:B------:R-:W-:Y:S01]  /*cbd0*/  IMAD.X R9, RZ, RZ, R11.reuse, P4 ;  /* 0x000000ffff097224 */ /* 0x100fe200020e060b */
[----:B------:R-:W-:Y:S02]  /*cbe0*/  SEL R59, R7, R8, P0 ;  /* 0x00000008073b7207 */ /* 0x000fe40000000000 */
[----:B------:R-:W-:Y:S01]  /*cbf0*/  SEL R25, R8, R7, P0 ;  /* 0x0000000708197207 */ /* 0x000fe20000000000 */
[----:B------:R-:W-:Y:S01]  /*cc00*/  IMAD.X R7, RZ, RZ, R11, P5 ;  /* 0x000000ffff077224 */ /* 0x000fe200028e060b */
[----:B------:R-:W-:-:S02]  /*cc10*/  SEL R47, R14, R47, P0 ;  /* 0x0000002f0e2f7207 */ /* 0x000fc40000000000 */
[----:B------:R-:W-:Y:S02]  /*cc20*/  LOP3.LUT R8, R71, 0x380, RZ, 0xc0, !PT ;  /* 0x0000038047087812 */ /* 0x000fe400078ec0ff */
[----:B------:R-:W-:Y:S02]  /*cc30*/  LOP3.LUT R100, R4, R63, RZ, 0x3c, !PT ;  /* 0x0000003f04647212 */ /* 0x000fe400078e3cff */
[----:B------:R-:W-:Y:S02]  /*cc40*/  LOP3.LUT R14, R6, R67, RZ, 0x3c, !PT ;  /* 0x00000043060e7212 */ /* 0x000fe400078e3cff */
[----:B------:R-:W-:Y:S02]  /*cc50*/  LOP3.LUT R4, R79, 0x380, RZ, 0xc0, !PT ;  /* 0x000003804f047812 */ /* 0x000fe400078ec0ff */
[----:B------:R-:W-:Y:S02]  /*cc60*/  LOP3.LUT R6, R83, 0x380, RZ, 0xc0, !PT ;  /* 0x0000038053067812 */ /* 0x000fe400078ec0ff */
[----:B------:R-:W-:-:S02]  /*cc70*/  LOP3.LUT R30, R87, 0x380, RZ, 0xc0, !PT ;  /* 0x00000380571e7812 */ /* 0x000fc400078ec0ff */
[----:B------:R-:W-:Y:S02]  /*cc80*/  SHF.R.U64 R8, R8, 0x3, RZ ;  /* 0x0000000308087819 */ /* 0x000fe400000012ff */
[----:B------:R-:W-:Y:S02]  /*cc90*/  SHF.R.U64 R4, R4, 0x3, RZ ;  /* 0x0000000304047819 */ /* 0x000fe400000012ff */
[----:B------:R-:W-:Y:S02]  /*cca0*/  SHF.R.U64 R6, R6, 0x3, RZ ;  /* 0x0000000306067819 */ /* 0x000fe400000012ff */
[----:B------:R-:W-:Y:S02]  /*ccb0*/  SHF.R.U64 R30, R30, 0x3, RZ ;  /* 0x000000031e1e7819 */ /* 0x000fe400000012ff */
[----:B------:R-:W-:Y:S02]  /*ccc0*/  SEL R107, R12, R13, P0 ;  /* 0x0000000d0c6b7207 */ /* 0x000fe40000000000 */
[----:B------:R-:W-:Y:S01]  /*ccd0*/  SEL R43, R13, R12, P0 ;  /* 0x0000000c0d2b7207 */ /* 0x000fe20000000000 */
[----:B------:R-:W-:Y:S01]  /*cce0*/  IMAD.X R13, RZ, RZ, R11, P2 ;  /* 0x000000ffff0d7224 */ /* 0x000fe200010e060b */
[----:B------:R-:W-:-:S02]  /*ccf0*/  IADD3 R97, P6, R10, 0x4060, RZ ;  /* 0x000040600a617810 */ /* 0x000fc40007fde0ff */
[----:B------:R-:W-:Y:S02]  /*cd00*/  LOP3.LUT R12, R8, R71, RZ, 0x3c, !PT ;  /* 0x00000047080c7212 */ /* 0x000fe400078e3cff */
[----:B------:R-:W-:Y:S02]  /*cd10*/  LOP3.LUT R94, R4, R79, RZ, 0x3c, !PT ;  /* 0x0000004f045e7212 */ /* 0x000fe400078e3cff */
[----:B------:R-:W-:Y:S02]  /*cd20*/  LOP3.LUT R8, R6, R83, RZ, 0x3c, !PT ;  /* 0x0000005306087212 */ /* 0x000fe400078e3cff */
[----:B------:R-:W-:Y:S02]  /*cd30*/  LOP3.LUT R5, R10, 0x380, RZ, 0xc0, !PT ;  /* 0x000003800a057812 */ /* 0x000fe400078ec0ff */
[----:B------:R-:W-:Y:S02]  /*cd40*/  LOP3.LUT R6, R30, R87, RZ, 0x3c, !PT ;  /* 0x000000571e067212 */ /* 0x000fe400078e3cff */
[----:B------:R-:W-:-:S02]  /*cd50*/  LOP3.LUT R58, R97, 0x380, RZ, 0xc0, !PT ;  /* 0x00000380613a7812 */ /* 0x000fc400078ec0ff */
[----:B------:R-:W-:Y:S02]  /*cd60*/  MOV R94, R94 ;  /* 0x0000005e005e7202 */ /* 0x000fe40000000f00 */
[----:B------:R-:W-:Y:S02]  /*cd70*/  SHF.R.U64 R5, R5, 0x3, RZ ;  /* 0x0000000305057819 */ /* 0x000fe400000012ff */
[----:B------:R-:W-:Y:S02]  /*cd80*/  MOV R95, R6 ;  /* 0x00000006005f7202 */ /* 0x000fe40000000f00 */
[----:B------:R-:W-:Y:S02]  /*cd90*/  SHF.R.U64 R58, R58, 0x3, RZ ;  /* 0x000000033a3a7819 */ /* 0x000fe400000012ff */
[----:B------:R-:W-:Y:S01]  /*cda0*/  LOP3.LUT R10, R5, R10, RZ, 0x3c, !PT ;  /* 0x0000000a050a7212 */ /* 0x000fe200078e3cff */
[----:B------:R-:W-:Y:S01]  /*cdb0*/  IMAD.X R5, RZ, RZ, R11, P6 ;  /* 0x000000ffff057224 */ /* 0x000fe200030e060b */
[----:B------:R-:W-:-:S02]  /*cdc0*/  SEL R139, R15, R88, P0 ;  /* 0x000000580f8b7207 */ /* 0x000fc40000000000 */
[----:B------:R-:W-:Y:S01]  /*cdd0*/  SEL R33, R88, R15, P0 ;  /* 0x0000000f58217207 */ /* 0x000fe20000000000 */
[----:B------:R-:W-:Y:S01]  /*cde0*/  IMAD.X R15, RZ, RZ, R11, P1 ;  /* 0x000000ffff0f7224 */ /* 0x000fe200008e060b */
[----:B------:R-:W-:Y:S02]  /*cdf0*/  LOP3.LUT R4, R58, R97, RZ, 0x3c, !PT ;  /* 0x000000613a047212 */ /* 0x000fe400078e3cff */
[----:B------:R-:W-:Y:S02]  /*ce00*/  MOV R98, R12 ;  /* 0x0000000c00627202 */ /* 0x000fe40000000f00 */
[----:B------:R-:W-:Y:S02]  /*ce10*/  MOV R30, R8 ;  /* 0x00000008001e7202 */ /* 0x000fe40000000f00 */
[----:B------:R-:W-:Y:S02]  /*ce20*/  MOV R99, R10 ;  /* 0x0000000a00637202 */ /* 0x000fe40000000f00 */
[----:B------:R-:W-:-:S02]  /*ce30*/  MOV R97, R14 ;  /* 0x0000000e00617202 */ /* 0x000fc40000000f00 */
        /* <DEDUP_REMOVED lines=15> */
[----:B------:R-:W1:Y:S04]  /*cf30*/  SHFL.IDX PT, R80, R25, R6, 0x1c1f ;  /* 0x001c1f0619507589 */ /* 0x000e6800000e0000 */
[----:B------:R-:W-:Y:S04]  /*cf40*/  SHFL.IDX PT, R75, R75, R6, 0x1c1f ;  /* 0x001c1f064b4b7589 */ /* 0x000fe800000e0000 */
[----:B------:R-:W2:Y:S01]  /*cf50*/  SHFL.IDX PT, R45, R45, R6, 0x1c1f ;  /* 0x001c1f062d2d7589 */ /* 0x000ea200000e0000 */
[----:B0-----:R-:W-:-:S02]  /*cf60*/  SEL R78, R76, R77, P0 ;  /* 0x0000004d4c4e7207 */ /* 0x001fc40000000000 */
[----:B------:R-:W-:Y:S01]  /*cf70*/  SEL R76, R77, R76, P0 ;  /* 0x0000004c4d4c7207 */ /* 0x000fe20000000000 */
[----:B------:R-:W-:Y:S04]  /*cf80*/  SHFL.IDX PT, R26, R43, R6, 0x1c1f ;  /* 0x001c1f062b1a7589 */ /* 0x000fe800000e0000 */
[----:B------:R-:W-:Y:S04]  /*cf90*/  SHFL.IDX PT, R53, R53, R6, 0x1c1f ;  /* 0x001c1f0635357589 */ /* 0x000fe800000e0000 */
[----:B------:R-:W-:Y:S04]  /*cfa0*/  SHFL.IDX PT, R61, R61, R24, 0x1c1f ;  /* 0x001c1f183d3d7589 */ /* 0x000fe800000e0000 */
[----:B------:R-:W-:Y:S01]  /*cfb0*/  SHFL.IDX PT, R72, R137, R24, 0x1c1f ;  /* 0x001c1f1889487589 */ /* 0x000fe200000e0000 */
[----:B-1----:R-:W-:-:S02]  /*cfc0*/  SEL R82, R59, R80, P0 ;  /* 0x000000503b527207 */ /* 0x002fc40000000000 */
[----:B------:R-:W-:Y:S01]  /*cfd0*/  SEL R80, R80, R59, P0 ;  /* 0x0000003b50507207 */ /* 0x000fe20000000000 */
        /* <DEDUP_REMOVED lines=8> */
[----:B------:R2:W-:Y:S04]  /*d060*/  SHFL.IDX PT, R58, R37, R6, 0x1c1f ;  /* 0x001c1f06253a7589 */ /* 0x0005e800000e0000 */
[----:B------:R-:W1:Y:S04]  /*d070*/  SHFL.IDX PT, R44, R44, R6, 0x1c1f ;  /* 0x001c1f062c2c7589 */ /* 0x000e6800000e0000 */
[----:B------:R-:W3:Y:S01]  /*d080*/  SHFL.IDX PT, R49, R49, R6, 0x1c1f ;  /* 0x001c1f0631317589 */ /* 0x000ee200000e0000 */
[----:B--2---:R-:W-:-:S03]  /*d090*/  SEL R37, R45, R62, P0 ;  /* 0x0000003e2d257207 */ /* 0x004fc60000000000 */
[----:B------:R-:W-:Y:S04]  /*d0a0*/  SHFL.IDX PT, R7, R143, R24, 0x1c1f ;  /* 0x001c1f188f077589 */ /* 0x000fe800000e0000 */
[----:B------:R-:W-:Y:S01]  /*d0b0*/  SHFL.IDX PT, R68, R133, R24, 0x1c1f ;  /* 0x001c1f1885447589 */ /* 0x000fe200000e0000 */
[----:B0-----:R-:W-:-:S03]  /*d0c0*/  SEL R83, R61, R8, P0 ;  /* 0x000000083d537207 */ /* 0x001fc60000000000 */
[----:B------:R-:W-:Y:S04]  /*d0d0*/  SHFL.IDX PT, R84, R121, R24, 0x1c1f ;  /* 0x001c1f1879547589 */ /* 0x000fe800000e0000 */
[----:B------:R-:W-:Y:S04]  /*d0e0*/  SHFL.IDX PT, R92, R117, R24, 0x1c1f ;  /* 0x001c1f18755c7589 */ /* 0x000fe800000e0000 */
[----:B------:R0:W2:Y:S01]  /*d0f0*/  SHFL.IDX PT, R10, R29, R6, 0x1c1f ;  /* 0x001c1f061d0a7589 */ /* 0x0000a200000e0000 */
[----:B-1----:R-:W-:-:S03]  /*d100*/  SEL R34, R63, R44, P0 ;  /* 0x0000002c3f227207 */ /* 0x002fc60000000000 */
[----:B------:R-:W-:Y:S01]  /*d110*/  SHFL.IDX PT, R69, R32, R6, 0x1c1f ;  /* 0x001c1f0620457589 */ /* 0x000fe200000e0000 */
[----:B---3--:R-:W-:-:S03]  /*d120*/  SEL R43, R70, R49, P0 ;  /* 0x00000031462b7207 */ /* 0x008fc60000000000 */
[----:B------:R1:W-:Y:S01]  /*d130*/  SHFL.IDX PT, R85, R38, R6, 0x1c1f ;  /* 0x001c1f0626557589 */ /* 0x0003e200000e0000 */
[----:B0-----:R-:W-:-:S03]  /*d140*/  SEL R29, R74, R75, P0 ;  /* 0x0000004b4a1d7207 */ /* 0x001fc60000000000 */
[----:B------:R0:W-:Y:S04]  /*d150*/  SHFL.IDX PT, R93, R39, R6, 0x1c1f ;  /* 0x001c1f06275d7589 */ /* 0x0001e800000e0000 */
[----:B------:R-:W-:Y:S01]  /*d160*/  SHFL.IDX PT, R9, R139, R24, 0x1c1f ;  /* 0x001c1f188b097589 */ /* 0x000fe200000e0000 */
[----:B-1----:R-:W-:-:S03]  /*d170*/  SEL R38, R67, R26, P0 ;  /* 0x0000001a43267207 */ /* 0x002fc60000000000 */
[----:B------:R-:W-:Y:S01]  /*d180*/  SHFL.IDX PT, R87, R89, R24, 0x1c1f ;  /* 0x001c1f1859577589 */ /* 0x000fe200000e0000 */
[----:B0-----:R-:W-:-:S03]  /*d190*/  SEL R39, R66, R47, P0 ;  /* 0x0000002f42277207 */ /* 0x001fc60000000000 */
[----:B------:R-:W-:Y:S01]  /*d1a0*/  SHFL.IDX PT, R91, R91, R24, 0x1c1f ;  /* 0x001c1f185b5b7589 */ /* 0x000fe200000e0000 */
[----:B--2---:R-:W-:Y:S02]  /*d1b0*/  SEL R79, R7, R10, P0 ;  /* 0x0000000a074f7207 */ /* 0x004fe40000000000 */
[----:B------:R-:W-:Y:S01]  /*d1c0*/  SEL R77, R10, R7, P0 ;  /* 0x000000070a4d7207 */ /* 0x000fe20000000000 */
[----:B------:R0:W1:Y:S03]  /*d1d0*/  SHFL.IDX PT, R12, R33, R6, 0x1c1f ;  /* 0x001c1f06210c7589 */ /* 0x00006600000e0000 */
[----:B------:R-:W-:Y:S01]  /*d1e0*/  F2FP.BF16.F32.PACK_AB R10, R77, R76 ;  /* 0x0000004c4d0a723e */ /* 0x000fe200000010ff */
[----:B------:R-:W-:Y:S04]  /*d1f0*/  SHFL.IDX PT, R46, R46, R6, 0x1c1f ;  /* 0x001c1f062e2e7589 */ /* 0x000fe800000e0000 */
[----:B------:R-:W2:Y:S01]  /*d200*/  SHFL.IDX PT, R32, R50, R6, 0x1c1f ;  /* 0x001c1f0632207589 */ /* 0x000ea200000e0000 */
[----:B0-----:R-:W-:-:S03]  /*d210*/  SEL R33, R75, R74, P0 ;  /* 0x0000004a4b217207 */ /* 0x001fc60000000000 */
[----:B------:R-:W-:Y:S01]  /*d220*/  SHFL.IDX PT, R11, R135, R24, 0x1c1f ;  /* 0x001c1f18870b7589 */ /* 0x000fe200000e0000 */
[----:B------:R-:W-:Y:S02]  /*d230*/  SEL R74, R72, R73, P0 ;  /* 0x00000049484a7207 */ /* 0x000fe40000000000 */
[----:B------:R-:W-:Y:S01]  /*d240*/  SEL R72, R73, R72, P0 ;  /* 0x0000004849487207 */ /* 0x000fe20000000000 */
[----:B------:R-:W-:Y:S04]  /*d250*/  SHFL.IDX PT, R5, R123, R24, 0x1c1f ;  /* 0x001c1f187b057589 */ /* 0x000fe800000e0000 */
[----:B------:R-:W-:Y:S04]  /*d260*/  SHFL.IDX PT, R4, R119, R24, 0x1c1f ;  /* 0x001c1f1877047589 */ /* 0x000fe800000e0000 */
[----:B------:R0:W3:Y:S01]  /*d270*/  SHFL.IDX PT, R14, R35, R6, 0x1c1f ;  /* 0x001c1f06230e7589 */ /* 0x0000e200000e0000 */
[----:B-1----:R-:W-:-:S02]  /*d280*/  SEL R75, R9, R12, P0 ;  /* 0x0000000c094b7207 */ /* 0x002fc40000000000 */
[----:B------:R-:W-:Y:S01]  /*d290*/  SEL R73, R12, R9, P0 ;  /* 0x000000090c497207 */ /* 0x000fe20000000000 */
[----:B------:R1:W-:Y:S01]  /*d2a0*/  SHFL.IDX PT, R86, R41, R6, 0x1c1f ;  /* 0x001c1f0629567589 */ /* 0x0003e200000e0000 */
[----:B------:R-:W-:Y:S02]  /*d2b0*/  F2FP.BF16.F32.PACK_AB R9, R39, R38 ;  /* 0x000000262709723e */ /* 0x000fe400000010ff */
[----:B------:R-:W-:Y:S01]  /*d2c0*/  F2FP.BF16.F32.PACK_AB R12, R75, R74 ;  /* 0x0000004a4b0c723e */ /* 0x000fe200000010ff */
[----:B------:R-:W-:Y:S01]  /*d2d0*/  SHFL.IDX PT, R27, R42, R6, 0x1c1f ;  /* 0x001c1f062a1b7589 */ /* 0x000fe200000e0000 */
[----:B--2---:R-:W-:Y:S02]  /*d2e0*/  SEL R50, R91, R32, P0 ;  /* 0x000000205b327207 */ /* 0x004fe40000000000 */
[----:B0-----:R-:W-:Y:S01]  /*d2f0*/  SEL R35, R62, R45, P0 ;  /* 0x0000002d3e237207 */ /* 0x001fe20000000000 */
[----:B------:R0:W-:Y:S01]  /*d300*/  SHFL.IDX PT, R28, R51, R6, 0x1c1f ;  /* 0x001c1f06331c7589 */ /* 0x0001e200000e0000 */
[----:B------:R-:W-:-:S02]  /*d310*/  SEL R45, R49, R70, P0 ;  /* 0x00000046312d7207 */ /* 0x000fc40000000000 */
[----:B-1----:R-:W-:Y:S01]  /*d320*/  SEL R41, R47, R66, P0 ;  /* 0x000000422f297207 */ /* 0x002fe20000000000 */
[----:B------:R-:W1:Y:S01]  /*d330*/  SHFL.IDX PT, R89, R48, R6, 0x1c1f ;  /* 0x001c1f0630597589 */ /* 0x000e6200000e0000 */
[----:B------:R-:W-:Y:S02]  /*d340*/  SEL R66, R64, R65, P0 ;  /* 0x0000004140427207 */ /* 0x000fe40000000000 */
[----:B------:R-:W-:Y:S01]  /*d350*/  SEL R64, R65, R64, P0 ;  /* 0x0000004041407207 */ /* 0x000fe20000000000 */
[----:B------:R-:W-:Y:S01]  /*d360*/  SHFL.IDX PT, R60, R125, R24, 0x1c1f ;  /* 0x001c1f187d3c7589 */ /* 0x000fe200000e0000 */
[----:B------:R-:W-:Y:S02]  /*d370*/  SEL R65, R58, R13, P0 ;  /* 0x0000000d3a417207 */ /* 0x000fe40000000000 */
[----:B0-----:R-:W-:Y:S01]  /*d380*/  SEL R51, R90, R53, P0 ;  /* 0x000000355a337207 */ /* 0x001fe20000000000 */
[----:B------:R-:W-:Y:S01]  /*d390*/  SHFL.IDX PT, R15, R127, R24, 0x1c1f ;  /* 0x001c1f187f0f7589 */ /* 0x000fe200000e0000 */
[----:B------:R-:W-:-:S02]  /*d3a0*/  SEL R53, R53, R90, P0 ;  /* 0x0000005a35357207 */ /* 0x000fc40000000000 */
[----:B------:R-:W-:Y:S01]  /*d3b0*/  SEL R70, R68, R69, P0 ;  /* 0x0000004544467207 */ /* 0x000fe20000000000 */
[----:B------:R0:W-:Y:S01]  /*d3c0*/  SHFL.IDX PT, R101, R81, R24, 0x1c1f ;  /* 0x001c1f1851657589 */ /* 0x0001e200000e0000 */
[----:B------:R-:W-:Y:S02]  /*d3d0*/  SEL R90, R92, R93, P0 ;  /* 0x0000005d5c5a7207 */ /* 0x000fe40000000000 */
[----:B------:R-:W-:Y:S01]  /*d3e0*/  SEL R42, R71, R46, P0 ;  /* 0x0000002e472a7207 */ /* 0x000fe20000000000 */
[----:B------:R-:W-:Y:S01]  /*d3f0*/  SHFL.IDX PT, R105, R105, R24, 0x1c1f ;  /* 0x001c1f1869697589 */ /* 0x000fe200000e0000 */
[----:B------:R-:W-:Y:S02]  /*d400*/  SEL R68, R69, R68, P0 ;  /* 0x0000004445447207 */ /* 0x000fe40000000000 */
[----:B------:R-:W-:Y:S01]  /*d410*/  SEL R92, R93, R92, P0 ;  /* 0x0000005c5d5c7207 */ /* 0x000fe20000000000 */
[----:B------:R-:W-:Y:S01]  /*d420*/  SHFL.IDX PT, R109, R109, R24, 0x1c1f ;  /* 0x001c1f186d6d7589 */ /* 0x000fe200000e0000 */
[----:B---3--:R-:W-:-:S02]  /*d430*/  SEL R69, R14, R11, P0 ;  /* 0x0000000b0e457207 */ /* 0x008fc40000000000 */
[----:B0-----:R-:W-:Y:S01]  /*d440*/  SEL R81, R8, R61, P0 ;  /* 0x0000003d08517207 */ /* 0x001fe20000000000 */
[----:B------:R0:W-:Y:S01]  /*d450*/  SHFL.IDX PT, R24, R40, R6, 0x1c1f ;  /* 0x001c1f0628187589 */ /* 0x0001e200000e0000 */
[----:B-1----:R-:W-:Y:S02]  /*d460*/  SEL R48, R89, R88, P0 ;  /* 0x0000005859307207 */ /* 0x002fe40000000000 */
[----:B------:R-:W-:Y:S01]  /*d470*/  SEL R47, R87, R28, P0 ;  /* 0x0000001c572f7207 */ /* 0x000fe20000000000 */
[----:B------:R1:W2:Y:S01]  /*d480*/  SHFL.IDX PT, R25, R36, R6, 0x1c1f ;  /* 0x001c1f0624197589 */ /* 0x0002a200000e0000 */
[----:B------:R-:W-:Y:S02]  /*d490*/  SEL R49, R28, R87, P0 ;  /* 0x000000571c317207 */ /* 0x000fe40000000000 */
[----:B------:R-:W-:Y:S01]  /*d4a0*/  SEL R59, R5, R86, P0 ;  /* 0x00000056053b7207 */ /* 0x000fe20000000000 */
[----:B------:R-:W-:Y:S01]  /*d4b0*/  SHFL.IDX PT, R104, R55, R6, 0x1c1f ;  /* 0x001c1f0637687589 */ /* 0x000fe200000e0000 */
[----:B------:R-:W-:-:S02]  /*d4c0*/  SEL R93, R27, R4, P0 ;  /* 0x000000041b5d7207 */ /* 0x000fc40000000000 */
[----:B0-----:R-:W-:Y:S01]  /*d4d0*/  SEL R40, R26, R67, P0 ;  /* 0x000000431a287207 */ /* 0x001fe20000000000 */
[----:B------:R0:W3:Y:S01]  /*d4e0*/  SHFL.IDX PT, R103, R52, R6, 0x1c1f ;  /* 0x001c1f0634677589 */ /* 0x0000e200000e0000 */
[----:B------:R-:W-:Y:S02]  /*d4f0*/  SEL R67, R13, R58, P0 ;  /* 0x0000003a0d437207 */ /* 0x000fe40000000000 */
[----:B-1----:R-:W-:Y:S01]  /*d500*/  SEL R36, R44, R63, P0 ;  /* 0x0000003f2c247207 */ /* 0x002fe20000000000 */
[----:B------:R-:W-:Y:S01]  /*d510*/  SHFL.IDX PT, R108, R56, R6, 0x1c1f ;  /* 0x001c1f06386c7589 */ /* 0x000fe200000e0000 */
[----:B------:R-:W-:Y:S02]  /*d520*/  SEL R58, R84, R85, P0 ;  /* 0x00000055543a7207 */ /* 0x000fe40000000000 */
[----:B------:R-:W-:Y:S01]  /*d530*/  SEL R44, R46, R71, P0 ;  /* 0x000000472e2c7207 */ /* 0x000fe20000000000 */
[----:B------:R-:W1:Y:S01]  /*d540*/  SHFL.IDX PT, R107, R54, R6, 0x1c1f ;  /* 0x001c1f06366b7589 */ /* 0x000e6200000e0000 */
[----:B------:R-:W-:-:S02]  /*d550*/  SEL R84, R85, R84, P0 ;  /* 0x0000005455547207 */ /* 0x000fc40000000000 */
[----:B0-----:R-:W-:Y:S01]  /*d560*/  SEL R52, R32, R91, P0 ;  /* 0x0000005b20347207 */ /* 0x001fe20000000000 */
[----:B------:R0:W4:Y:S01]  /*d570*/  SHFL.IDX PT, R110, R57, R6, 0x1c1f ;  /* 0x001c1f06396e7589 */ /* 0x00012200000e0000 */
[----:B------:R-:W-:Y:S02]  /*d580*/  SEL R71, R11, R14, P0 ;  /* 0x0000000e0b477207 */ /* 0x000fe40000000000 */
[----:B------:R-:W-:Y:S02]  /*d590*/  SEL R46, R88, R89, P0 ;  /* 0x00000059582e7207 */ /* 0x000fe40000000000 */
[----:B------:R-:W-:Y:S02]  /*d5a0*/  SEL R85, R86, R5, P0 ;  /* 0x0000000556557207 */ /* 0x000fe40000000000 */
[----:B------:R-:W-:Y:S02]  /*d5b0*/  SEL R91, R4, R27, P0 ;  /* 0x0000001b045b7207 */ /* 0x000fe40000000000 */
[----:B------:R-:W-:-:S02]  /*d5c0*/  F2FP.BF16.F32.PACK_AB R4, R83, R82 ;  /* 0x000000525304723e */ /* 0x000fc400000010ff */
[----:B------:R-:W-:Y:S02]  /*d5d0*/  F2FP.BF16.F32.PACK_AB R5, R35, R34 ;  /* 0x000000222305723e */ /* 0x000fe400000010ff */
[----:B0-----:R-:W-:Y:S02]  /*d5e0*/  F2FP.BF16.F32.PACK_AB R6, R81, R80 ;  /* 0x000000505106723e */ /* 0x001fe400000010ff */
[----:B------:R-:W-:Y:S02]  /*d5f0*/  F2FP.BF16.F32.PACK_AB R7, R37, R36 ;  /* 0x000000242507723e */ /* 0x000fe400000010ff */
[----:B--2---:R-:W-:Y:S02]  /*d600*/  SEL R62, R60, R25, P0 ;  /* 0x000000193c3e7207 */ /* 0x004fe40000000000 */
[----:B------:R-:W-:Y:S01]  /*d610*/  SEL R63, R15, R24, P0 ;  /* 0x000000180f3f7207 */ /* 0x000fe20000000000 */
[----:B------:R0:W-:Y:S01]  /*d620*/  STSM.16.M88.4 [R99], R4 ;  /* 0x0000000463007844 */ /* 0x0001e20000000200 */
[----:B------:R-:W-:-:S02]  /*d630*/  SEL R61, R24, R15, P0 ;  /* 0x0000000f183d7207 */ /* 0x000fc40000000000 */
[----:B------:R-:W-:Y:S02]  /*d640*/  F2FP.BF16.F32.PACK_AB R8, R79, R78 ;  /* 0x0000004e4f08723e */ /* 0x000fe400000010ff */
[----:B------:R-:W-:Y:S02]  /*d650*/  F2FP.BF16.F32.PACK_AB R11, R41, R40 ;  /* 0x00000028290b723e */ /* 0x000fe400000010ff */
[----:B------:R-:W-:Y:S02]  /*d660*/  SEL R60, R25, R60, P0 ;  /* 0x0000003c193c7207 */ /* 0x000fe40000000000 */
[----:B------:R-:W-:Y:S01]  /*d670*/  F2FP.BF16.F32.PACK_AB R13, R43, R42 ;  /* 0x0000002a2b0d723e */ /* 0x000fe200000010ff */
[----:B------:R-:W-:Y:S01]  /*d680*/  STSM.16.M88.4 [R100], R8 ;  /* 0x0000000864007844 */ /* 0x000fe20000000200 */
[----:B------:R-:W-:Y:S02]  /*d690*/  F2FP.BF16.F32.PACK_AB R14, R73, R72 ;  /* 0x00000048490e723e */ /* 0x000fe400000010ff */
[----:B------:R-:W-:-:S02]  /*d6a0*/  F2FP.BF16.F32.PACK_AB R15, R45, R44 ;  /* 0x0000002c2d0f723e */ /* 0x000fc400000010ff */
[----:B---3--:R-:W-:Y:S01]  /*d6b0*/  SEL R54, R102, R103, P0 ;  /* 0x0000006766367207 */ /* 0x008fe20000000000 */
[----:B0-----:R-:W-:Y:S01]  /*d6c0*/  IMAD.U32 R99, RZ, RZ, UR9 ;  /* 0x00000009ff637e24 */ /* 0x001fe2000f8e00ff */
[----:B------:R-:W-:Y:S01]  /*d6d0*/  SEL R56, R103, R102, P0 ;  /* 0x0000006667387207 */ /* 0x000fe20000000000 */
[----:B------:R-:W-:Y:S01]  /*d6e0*/  STSM.16.M88.4 [R97], R12 ;  /* 0x0000000c61007844 */ /* 0x000fe20000000200 */
[----:B------:R-:W-:Y:S02]  /*d6f0*/  SEL R55, R101, R104, P0 ;  /* 0x0000006865377207 */ /* 0x000fe40000000000 */
[----:B------:R-:W-:Y:S02]  /*d700*/  SEL R57, R104, R101, P0 ;  /* 0x0000006568397207 */ /* 0x000fe40000000000 */
[----:B------:R-:W-:Y:S02]  /*d710*/  F2FP.BF16.F32.PACK_AB R24, R71, R70 ;  /* 0x000000464718723e */ /* 0x000fe400000010ff */
[----:B------:R-:W-:-:S02]  /*d720*/  F2FP.BF16.F32.PACK_AB R25, R47, R46 ;  /* 0x0000002e2f19723e */ /* 0x000fc400000010ff */
[----:B------:R-:W-:Y:S02]  /*d730*/  F2FP.BF16.F32.PACK_AB R26, R69, R68 ;  /* 0x00000044451a723e */ /* 0x000fe400000010ff */
[----:B------:R-:W-:Y:S02]  /*d740*/  F2FP.BF16.F32.PACK_AB R27, R49, R48 ;  /* 0x00000030311b723e */ /* 0x000fe400000010ff */
[----:B-1----:R-:W-:Y:S02]  /*d750*/  SEL R86, R106, R107, P0 ;  /* 0x0000006b6a567207 */ /* 0x002fe40000000000 */
[----:B------:R-:W-:Y:S01]  /*d760*/  SEL R88, R107, R106, P0 ;  /* 0x0000006a6b587207 */ /* 0x000fe20000000000 */
[----:B------:R0:W-:Y:S01]  /*d770*/  STSM.16.M88.4 [R98], R24 ;  /* 0x0000001862007844 */ /* 0x0001e20000000200 */
[----:B------:R-:W-:Y:S02]  /*d780*/  SEL R87, R105, R108, P0 ;  /* 0x0000006c69577207 */ /* 0x000fe40000000000 */
[----:B------:R-:W-:-:S02]  /*d790*/  SEL R89, R108, R105, P0 ;  /* 0x000000696c597207 */ /* 0x000fc40000000000 */
[----:B----4-:R-:W-:Y:S02]  /*d7a0*/  SEL R28, R109, R110, P0 ;  /* 0x0000006e6d1c7207 */ /* 0x010fe40000000000 */
[----:B------:R-:W-:Y:S02]  /*d7b0*/  SEL R32, R110, R109, P0 ;  /* 0x0000006d6e207207 */ /* 0x000fe40000000000 */
[----:B------:R-:W-:Y:S02]  /*d7c0*/  F2FP.BF16.F32.PACK_AB R4, R67, R66 ;  /* 0x000000424304723e */ /* 0x000fe400000010ff */
[----:B------:R-:W-:Y:S02]  /*d7d0*/  F2FP.BF16.F32.PACK_AB R5, R51, R50 ;  /* 0x000000323305723e */ /* 0x000fe400000010ff */
[----:B------:R-:W-:Y:S02]  /*d7e0*/  F2FP.BF16.F32.PACK_AB R6, R65, R64 ;  /* 0x000000404106723e */ /* 0x000fe400000010ff */
[----:B------:R-:W-:Y:S01]  /*d7f0*/  F2FP.BF16.F32.PACK_AB R7, R53, R52 ;  /* 0x000000343507723e */ /* 0x000fe200000010ff */
[----:B0-----:R-:W-:Y:S01]  /*d800*/  IMAD.U32 R98, RZ, RZ, UR8 ;  /* 0x00000008ff627e24 */ /* 0x001fe2000f8e00ff */
[----:B------:R-:W-:Y:S01]  /*d810*/  F2FP.BF16.F32.PACK_AB R8, R63, R62 ;  /* 0x0000003e3f08723e */ /* 0x000fe200000010ff */
[----:B------:R-:W-:Y:S01]  /*d820*/  ULDC.64 UR8, c[0x0][0xc08] ;  /* 0x0003020000087ab9 */ /* 0x000fe20000000a00 */
[----:B------:R-:W-:Y:S01]  /*d830*/  F2FP.BF16.F32.PACK_AB R9, R55, R54 ;  /* 0x000000363709723e */ /* 0x000fe200000010ff */
[----:B------:R0:W-:Y:S01]  /*d840*/  STSM.16.M88.4 [R94], R4 ;  /* 0x000000045e007844 */ /* 0x0001e20000000200 */
        /* <DEDUP_REMOVED lines=10> */
[----:B------:R-:W-:Y:S01]  /*d8f0*/  F2FP.BF16.F32.PACK_AB R26, R93, R92 ;  /* 0x0000005c5d1a723e */ /* 0x000fe200000010ff */
[----:B0-----:R-:W0:Y:S01]  /*d900*/  LDC R94, c[0x0][0xbe8] ;  /* 0x0002fa00ff5e7b82 */ /* 0x001e220000000800 */
[----:B------:R-:W-:Y:S02]  /*d910*/  F2FP.BF16.F32.PACK_AB R27, R33, R32 ;  /* 0x00000020211b723e */ /* 0x000fe400000010ff */
[----:B------:R-:W-:-:S03]  /*d920*/  ISETP.NE.U32.AND P0, PT, RZ, UR10, PT ;  /* 0x0000000aff007c0c */ /* 0x000fc6000bf05070 */
[----:B------:R3:W-:Y:S02]  /*d930*/  STSM.16.M88.4 [R96], R24 ;  /* 0x0000001860007844 */ /* 0x0007e40000000200 */
[----:B------:R-:W-:Y:S01]  /*d940*/  BAR.SYNC.DEFER_BLOCKING 0x1, 0x100 ;  /* 0x0044000000007b1d */ /* 0x000fe20000010000 */
[----:B------:R-:W-:-:S13]  /*d950*/  ISETP.NE.AND.EX P0, PT, RZ, UR11, PT, P0 ;  /* 0x0000000bff007c0c */ /* 0x000fda000bf05300 */
[----:B------:R-:W4:Y:S01]  /*d960*/  @P0 LDG.E R97, desc[UR36][R98.64] ;  /* 0x0000002462610981 */ /* 0x000f22000c1e1900 */
[----:B------:R-:W-:Y:S01]  /*d970*/  UISETP.NE.U32.AND UP0, UPT, UR8, URZ, UPT ;  /* 0x0000003f0800728c */ /* 0x000fe2000bf05070 */
[----:B0-----:R-:W-:Y:S01]  /*d980*/  ISETP.NE.AND P1, PT, R94, 0x1, PT ;  /* 0x000000015e00780c */ /* 0x001fe20003f25270 */
[----:B------:R-:W-:Y:S02]  /*d990*/  ULDC UR4, c[0x0][0xa88] ;  /* 0x0002a20000047ab9 */ /* 0x000fe40000000800 */
[----:B------:R-:W-:Y:S01]  /*d9a0*/  UISETP.NE.AND.EX UP0, UPT, UR9, URZ, UPT, UP0 ;  /* 0x0000003f0900728c */ /* 0x000fe2000bf05300 */
[----:B-1----:R-:W-:Y:S01]  /*d9b0*/  IMAD.U32 R9, RZ, RZ, UR4 ;  /* 0x00000004ff097e24 */ /* 0x002fe2000f8e00ff */
[----:B------:R-:W-:-:S04]  /*d9c0*/  UMOV UR16, 0x9b8 ;  /* 0x000009b800107882 */ /* 0x000fc80000000000 */
[----:B------:R-:W-:-:S04]  /*d9d0*/  PLOP3.LUT P4, PT, PT, PT, UP0, 0x80, 0x0 ;  /* 0x000000000000781c */ /* 0x000fc80003f8f008 */
[----:B------:R-:W0:Y:S01]  /*d9e0*/  @P1 LDC R6, c[0x0][0xbec] ;  /* 0x0002fb00ff061b82 */ /* 0x000e220000000800 */
[----:B------:R-:W-:-:S04]  /*d9f0*/  @UP0 ULEA UR8, UP1, UR54, UR8, 0x2 ;  /* 0x0000000836080291 */ /* 0x000fc8000f82103f */
[----:B------:R-:W-:Y:S02]  /*da00*/  @UP0 ULEA.HI.X UR9, UR54, UR9, UR58, 0x2, UP1 ;  /* 0x0000000936090291 */ /* 0x000fe400088f143a */
[----:B------:R-:W-:Y:S01]  /*da10*/  UISETP.GT.AND UP1, UPT, UR57, 0x1, UPT ;  /* 0x000000013900788c */ /* 0x000fe2000bf24270 */
[----:B------:R-:W1:Y:S01]  /*da20*/  @P1 LDC R11, c[0x0][0xbf0] ;  /* 0x0002fc00ff0b1b82 */ /* 0x000e620000000800 */
[----:B------:R-:W-:Y:S02]  /*da30*/  IMAD.U32 R4, RZ, RZ, UR8 ;  /* 0x00000008ff047e24 */ /* 0x000fe4000f8e00ff */
[----:B------:R-:W-:Y:S01]  /*da40*/  USEL UR16, UR16, 0x978, UP1 ;  /* 0x0000097810107887 */ /* 0x000fe20008800000 */
[----:B------:R-:W-:Y:S01]  /*da50*/  IMAD.U32 R5, RZ, RZ, UR9 ;  /* 0x00000009ff057e24 */ /* 0x000fe2000f8e00ff */
[----:B------:R-:W-:Y:S01]  /*da60*/  UISETP.NE.U32.AND UP0, UPT, UR10, URZ, UPT ;  /* 0x0000003f0a00728c */ /* 0x000fe2000bf05070 */
[----:B--2---:R-:W-:Y:S01]  /*da70*/  VIADD R13, R18, UR49 ;  /* 0x00000031120d7c36 */ /* 0x004fe20008000000 */
[----:B------:R-:W-:-:S02]  /*da80*/  UMOV UR4, URZ ;  /* 0x0000003f00047c82 */ /* 0x000fc40008000000 */
[----:B------:R-:W-:Y:S01]  /*da90*/  UISETP.NE.AND.EX UP0, UPT, UR11, URZ, UPT, UP0 ;  /* 0x0000003f0b00728c */ /* 0x000fe2000bf05300 */
[----:B------:R0:W5:Y:S01]  /*daa0*/  @P4 LDG.E R9, desc[UR36][R4.64] ;  /* 0x0000002404094981 */ /* 0x000162000c1e1900 */
[----:B------:R-:W-:Y:S01]  /*dab0*/  USEL UR7, UR59, URZ, UP1 ;  /* 0x0000003f3b077287 */ /* 0x000fe20008800000 */
[----:B------:R-:W-:Y:S01]  /*dac0*/  IMAD.MOV.U32 R7, RZ, RZ, R13 ;  /* 0x000000ffff077224 */ /* 0x000fe200078e000d */
[----:B------:R-:W-:Y:S02]  /*dad0*/  USEL UR54, UR54, URZ, !UP0 ;  /* 0x0000003f36367287 */ /* 0x000fe4000c000000 */
[----:B------:R-:W-:Y:S01]  /*dae0*/  ULDC.64 UR10, c[0x0][UR16+0x218] ;  /* 0x00008600100a7abb */ /* 0x000fe20008000a00 */
[----:B------:R-:W-:Y:S01]  /*daf0*/  ULDC.64 UR14, c[0x0][UR16+0x228] ;  /* 0x00008a00100e7abb */ /* 0x000fe20008000a00 */
[----:B------:R-:W-:Y:S01]  /*db00*/  ULDC.64 UR12, c[0x0][UR16+0x220] ;  /* 0x00008800100c7abb */ /* 0x000fe20008000a00 */
[----:B------:R-:W-:Y:S02]  /*db10*/  UIMAD.WIDE.U32 UR8, UR10, UR55, URZ ;  /* 0x000000370a0872a5 */ /* 0x000fe4000f8e003f */
[----:B------:R-:W-:Y:S01]  /*db20*/  UIMAD.WIDE.U32 UR18, UR14, UR7, URZ ;  /* 0x000000070e1272a5 */ /* 0x000fe2000f8e003f */
[----:B0-----:R-:W-:Y:S01]  /*db30*/  @P1 IMAD.HI.U32 R4, R13, R6, RZ ;  /* 0x000000060d041227 */ /* 0x001fe200078e00ff */
[----:B------:R-:W-:-:S02]  /*db40*/  UIMAD UR10, UR11, UR55, URZ ;  /* 0x000000370b0a72a4 */ /* 0x000fc4000f8e023f */
[----:B------:R-:W-:Y:S02]  /*db50*/  UIMAD UR14, UR15, UR7, URZ ;  /* 0x000000070f0e72a4 */ /* 0x000fe4000f8e023f */
[----:B------:R-:W-:Y:S01]  /*db60*/  USEL UR58, UR58, URZ, !UP0 ;  /* 0x0000003f3a3a7287 */ /* 0x000fe2000c000000 */
[----:B-1----:R-:W-:Y:S01]  /*db70*/  @P1 SHF.R.U32.HI R7, RZ, R11, R4 ;  /* 0x0000000bff071219 */ /* 0x002fe20000011604 */
[----:B------:R-:W-:Y:S01]  /*db80*/  UIMAD UR7, UR13, UR54, URZ ;  /* 0x000000360d0772a4 */ /* 0x000fe2000f8e023f */
[----:B------:R-:W-:Y:S01]  /*db90*/  IMAD.U32 R4, RZ, RZ, UR18 ;  /* 0x00000012ff047e24 */ /* 0x000fe2000f8e00ff */
[----:B------:R-:W-:Y:S01]  /*dba0*/  UIADD3 UR9, UR9, UR10, URZ ;  /* 0x0000000a09097290 */ /* 0x000fe2000fffe03f */
[----:B------:R-:W-:Y:S01]  /*dbb0*/  IMAD.U32 R5, RZ, RZ, UR19 ;  /* 0x00000013ff057e24 */ /* 0x000fe2000f8e00ff */
[----:B------:R-:W-:Y:S01]  /*dbc0*/  UIMAD.WIDE.U32 UR10, UR12, UR54, URZ ;  /* 0x000000360c0a72a5 */ /* 0x000fe2000f8e003f */
[--C-:B------:R-:W-:Y:S01]  /*dbd0*/  IMAD.MOV R11, RZ, RZ, -R7.reuse ;  /* 0x000000ffff0b7224 */ /* 0x100fe200078e0a07 */
[----:B------:R-:W-:Y:S01]  /*dbe0*/  UIMAD UR7, UR12, UR58, UR7 ;  /* 0x0000003a0c0772a4 */ /* 0x000fe2000f8e0207 */
[----:B------:R-:W-:Y:S01]  /*dbf0*/  SHF.R.S32.HI R5, RZ, 0x1f, R7 ;  /* 0x0000001fff057819 */ /* 0x000fe20000011407 */
[----:B------:R-:W-:Y:S01]  /*dc00*/  UIADD3 UR14, UR19, UR14, URZ ;  /* 0x0000000e130e7290 */ /* 0x000fe2000fffe03f */
[----:B------:R-:W-:Y:S01]  /*dc10*/  IMAD R11, R94, R11, R13 ;  /* 0x0000000b5e0b7224 */ /* 0x000fe200078e020d */
[----:B------:R-:W-:-:S04]  /*dc20*/  UIADD3 UR7, UR11, UR7, URZ ;  /* 0x000000070b077290 */ /* 0x000fc8000fffe03f */
[----:B------:R-:W-:Y:S01]  /*dc30*/  IMAD.U32 R8, RZ, RZ, UR14 ;  /* 0x0000000eff087e24 */ /* 0x000fe2000f8e00ff */
        /* <DEDUP_REMOVED lines=22> */
.L_x_2463:
        /* <DEDUP_REMOVED lines=63> */
[----:B------:R-:W-:Y:S01]  /*e190*/  IMAD R0, R22, 0x20, R202 ;  /* 0x0000002016007824 */ /* 0x000fe200078e02ca */
[----:B------:R-:W-:-:S02]  /*e1a0*/  ULDC.64 UR10, c[0x0][0xae8] ;  /* 0x0002ba00000a7ab9 */ /* 0x000fc40000000a00 */
[----:B------:R-:W5:Y:S04]  /*e1b0*/  LD.E.128 R12, desc[UR36][R12.64] ;  /* 0x000000240c0c7980 */ /* 0x000f68000c101d00 */
[----:B------:R-:W5:Y:S01]  /*e1c0*/  LD.E.128 R24, desc[UR36][R24.64] ;  /* 0x0000002418187980 */ /* 0x000f62000c101d00 */
[----:B-1----:R-:W1:Y:S01]  /*e1d0*/  @P1 LDC R21, c[0x0][0xbec] ;  /* 0x0002fb00ff151b82 */ /* 0x002e620000000800 */
[----:B------:R-:W-:Y:S01]  /*e1e0*/  UIADD3 UR9, UR9, UR7, URZ ;  /* 0x0000000709097290 */ /* 0x000fe2000fffe03f */
[----:B------:R-:W-:Y:S01]  /*e1f0*/  VIADD R2, R0, UR49 ;  /* 0x0000003100027c36 */ /* 0x000fe20008000000 */
[----:B------:R-:W5:Y:S02]  /*e200*/  LD.E.128 R32, desc[UR36][R32.64] ;  /* 0x0000002420207980 */ /* 0x000f64000c101d00 */
[----:B------:R-:W-:-:S02]  /*e210*/  UIMAD.WIDE.U32 UR8, UR55, UR10, UR8 ;  /* 0x0000000a370872a5 */ /* 0x000fc4000f8e0008 */
[----:B------:R-:W-:Y:S01]  /*e220*/  USHF.R.S32.HI UR4, URZ, 0x1f, UR54 ;  /* 0x0000001f3f047899 */ /* 0x000fe20008011436 */
[----:B------:R-:W5:Y:S01]  /*e230*/  LD.E.128 R36, desc[UR36][R36.64] ;  /* 0x0000002424247980 */ /* 0x000f62000c101d00 */
[----:B------:R-:W-:-:S03]  /*e240*/  UIMAD UR9, UR55, UR11, UR9 ;  /* 0x0000000b370972a4 */ /* 0x000fc6000f8e0209 */
[----:B------:R-:W-:Y:S01]  /*e250*/  ULDC.64 UR10, c[0x0][0xaf0] ;  /* 0x0002bc00000a7ab9 */ /* 0x000fe20000000a00 */
[----:B------:R-:W5:Y:S01]  /*e260*/  LD.E.128 R40, desc[UR36][R40.64] ;  /* 0x0000002428287980 */ /* 0x000f62000c101d00 */
[----:B------:R-:W-:Y:S01]  /*e270*/  UIMAD UR4, UR4, UR10, URZ ;  /* 0x0000000a040472a4 */ /* 0x000fe2000f8e023f */
[----:B------:R-:W-:Y:S02]  /*e280*/  IMAD.MOV.U32 R29, RZ, RZ, R2 ;  /* 0x000000ffff1d7224 */ /* 0x000fe400078e0002 */
[----:B------:R-:W5:Y:S01]  /*e290*/  LD.E.128 R44, desc[UR36][R44.64] ;  /* 0x000000242c2c7980 */ /* 0x000f62000c101d00 */
[----:B------:R-:W-:Y:S01]  /*e2a0*/  UIMAD UR4, UR54, UR11, UR4 ;  /* 0x0000000b360472a4 */ /* 0x000fe2000f8e0204 */
[----:B-1----:R-:W-:Y:S01]  /*e2b0*/  @P1 IMAD.HI.U32 R0, R2, R21, RZ ;  /* 0x0000001502001227 */ /* 0x002fe200078e00ff */
[----:B------:R-:W-:Y:S01]  /*e2c0*/  UIMAD.WIDE.U32 UR54, UR54, UR10, UR8 ;  /* 0x0000000a363672a5 */ /* 0x000fe2000f8e0008 */
        /* <DEDUP_REMOVED lines=14> */
[----:B------:R-:W-:Y:S02]  /*e3b0*/  IMAD.U32 R20, RZ, RZ, UR54 ;  /* 0x00000036ff147e24 */ /* 0x000fe4000f8e00ff */
[----:B------:R-:W-:-:S02]  /*e3c0*/  IMAD.U32 R21, RZ, RZ, UR4 ;  /* 0x00000004ff157e24 */ /* 0x000fc4000f8e00ff */
[C---:B------:R-:W-:Y:S01]  /*e3d0*/  IMAD R51, R29.reuse, UR9, R0 ;  /* 0x000000091d337c24 */ /* 0x040fe2000f8e0200 */
[----:B------:R-:W-:Y:S01]  /*e3e0*/  SHF.R.S32.HI R0, RZ, 0x1f, R49 ;  /* 0x0000001fff007819 */ /* 0x000fe20000011431 */
[----:B------:R-:W-:Y:S01]  /*e3f0*/  IMAD.WIDE.U32 R20, R29, UR8, R20 ;  /* 0x000000081d147c25 */ /* 0x000fe2000f8e0014 */
[----:B------:R-:W-:-:S03]  /*e400*/  ULDC.64 UR8, c[0x0][0xad8] ;  /* 0x0002b60000087ab9 */ /* 0x000fc60000000a00 */
        /* <DEDUP_REMOVED lines=30> */
.L_x_2466:
[----:B------:R-:W-:Y:S05]  /*e5f0*/  BSYNC B1 ;  /* 0x0000000000017941 */ /* 0x000fea0003800000 */
.L_x_2465:
        /* <DEDUP_REMOVED lines=13> */
.L_x_2468:
[----:B------:R-:W-:Y:S05]  /*e6d0*/  BSYNC B1 ;  /* 0x0000000000017941 */ /* 0x000fea0003800000 */
.L_x_2467:
        /* <DEDUP_REMOVED lines=13> */
.L_x_2470:
[----:B------:R-:W-:Y:S05]  /*e7b0*/  BSYNC B1 ;  /* 0x0000000000017941 */ /* 0x000fea0003800000 */
.L_x_2469:
        /* <DEDUP_REMOVED lines=16> */
.L_x_2464:
[----:B------:R-:W-:Y:S01]  /*e8c0*/  ULDC.64 UR10, c[0x0][0xb08] ;  /* 0x0002c200000a7ab9 */ /* 0x000fe20000000a00 */
[----:B0-----:R-:W0:Y:S01]  /*e8d0*/  @P1 LDC R0, c[0x0][0xbec] ;  /* 0x0002fb00ff001b82 */ /* 0x001e220000000800 */
[----:B------:R-:W-:Y:S01]  /*e8e0*/  UIMAD UR7, UR12, UR10, URZ ;  /* 0x0000000a0c0772a4 */ /* 0x000fe2000f8e023f */
[----:B------:R-:W-:Y:S01]  /*e8f0*/  IMAD.MOV.U32 R7, RZ, RZ, R13 ;  /* 0x000000ffff077224 */ /* 0x000fe200078e000d */
[----:B------:R-:W-:Y:S01]  /*e900*/  UIMAD.WIDE.U32 UR8, UR4, UR10, URZ ;  /* 0x0000000a040872a5 */ /* 0x000fe2000f8e003f */
[----:B------:R-:W-:Y:S01]  /*e910*/  VIADD R2, R3, 0x29820 ;  /* 0x0002982003027836 */ /* 0x000fe20000000000 */
[----:B------:R-:W-:Y:S01]  /*e920*/  UIMAD UR7, UR4, UR11, UR7 ;  /* 0x0000000b040772a4 */ /* 0x000fe2000f8e0207 */
[----:B------:R-:W-:Y:S01]  /*e930*/  BSSY B1, `(.L_x_2472) ;  /* 0x000006b000017945 */ /* 0x000fe20003800000 */
[----:B------:R-:W-:Y:S01]  /*e940*/  USHF.R.S32.HI UR4, URZ, 0x1f, UR54 ;  /* 0x0000001f3f047899 */ /* 0x000fe20008011436 */
[----:B------:R-:W1:Y:S01]  /*e950*/  @P1 LDC R5, c[0x0][0xbf0] ;  /* 0x0002fc00ff051b82 */ /* 0x000e620000000800 */
[----:B------:R-:W-:Y:S01]  /*e960*/  UIADD3 UR9, UR9, UR7, URZ ;  /* 0x0000000709097290 */ /* 0x000fe2000fffe03f */
[----:B------:R-:W-:Y:S01]  /*e970*/  PRMT R2, RZ, 0x654, R2 ;  /* 0x00000654ff027816 */ /* 0x000fe20000000002 */
[----:B------:R-:W-:-:S02]  /*e980*/  ULDC.64 UR10, c[0x0][0xb38] ;  /* 0x0002ce00000a7ab9 */ /* 0x000fc40000000a00 */
[----:B------:R-:W-:Y:S01]  /*e990*/  UIMAD.WIDE.U32 UR8, UR55, UR10, UR8 ;  /* 0x0000000a370872a5 */ /* 0x000fe2000f8e0008 */
[----:B------:R2:W-:Y:S03]  /*e9a0*/  SYNCS.ARRIVE.TRANS64.RED.A1T0 RZ, [R2+URZ], RZ ;  /* 0x000000ff02ff79a7 */ /* 0x0005e6000810043f */
        /* <DEDUP_REMOVED lines=29> */
[----:B------:R-:W-:Y:S01]  /*eb80*/  IMAD.IADD R3, R5, 0x1, R7 ;  /* 0x0000000105037824 */ /* 0x000fe200078e0207 */
[----:B------:R-:W-:-:S04]  /*eb90*/  LEA R0, P1, R4, UR8, 0x2 ;  /* 0x0000000804007c11 */ /* 0x000fc8000f8210ff */
[----:B------:R-:W-:Y:S02]  /*eba0*/  LEA.HI.X R14, R4, UR9, R3, 0x2, P1 ;  /* 0x00000009040e7c11 */ /* 0x000fe400088f1403 */
[----:B------:R2:W0:Y:S04]  /*ebb0*/  SHFL.IDX PT, R4, R0, RZ, 0x1c1f ;  /* 0x001c1fff00047589 */ /* 0x00042800000e0000 */
[----:B------:R2:W1:Y:S01]  /*ebc0*/  SHFL.IDX PT, R5, R14, RZ, 0x1c1f ;  /* 0x001c1fff0e057589 */ /* 0x00046200000e0000 */
[----:B------:R-:W-:Y:S05]  /*ebd0*/  @P2 BRA `(.L_x_2473) ;  /* 0x0000000400002947 */ /* 0x000fea0003800000 */
[----:B------:R-:W-:Y:S02]  /*ebe0*/  ULDC UR4, c[0x0][0xac8] ;  /* 0x0002b20000047ab9 */ /* 0x000fe40000000800 */
[----:B------:R-:W-:Y:S02]  /*ebf0*/  ISETP.GE.AND P1, PT, R17, UR4, PT ;  /* 0x0000000411007c0c */ /* 0x000fe4000bf26270 */
[----:B------:R-:W-:Y:S02]  /*ec00*/  ISETP.GE.AND P4, PT, R201, UR4, PT ;  /* 0x00000004c9007c0c */ /* 0x000fe4000bf86270 */
[----:B------:R-:W-:Y:S02]  /*ec10*/  ISETP.GE.AND P3, PT, R200, UR4, PT ;  /* 0x00000004c8007c0c */ /* 0x000fe4000bf66270 */
[----:B------:R-:W-:-:S07]  /*ec20*/  ISETP.GE.AND P2, PT, R199, UR4, PT ;  /* 0x00000004c7007c0c */ /* 0x000fce000bf46270 */
[----:B012---:R-:W-:Y:S02]  /*ec30*/  @!P1 IMAD.WIDE R2, R17, 0x4, R4 ;  /* 0x0000000411029825 */ /* 0x007fe400078e0204 */
        /* <DEDUP_REMOVED lines=20> */
[CC--:B-1----:R-:W-:Y:S02]  /*ed80*/  @!P3 LEA R6, P6, R196.reuse, R4.reuse, 0x2 ;  /* 0x00000004c406b211 */ /* 0x0c2fe400078c10ff */
[----:B--2---:R-:W-:Y:S01]  /*ed90*/  @!P2 LEA R8, P5, R195, R4, 0x2 ;  /* 0x00000004c308a211 */ /* 0x004fe200078a10ff */
[----:B------:R1:W-:Y:S01]  /*eda0*/  @!P4 ST.E.64 desc[UR36][R2.64], R72 ;  /* 0x000000480200c985 */ /* 0x0003e2000c101b24 */
[----:B------:R-:W-:-:S02]  /*edb0*/  @!P3 LEA.HI.X R7, R196, R5, R213, 0x2, P6 ;  /* 0x00000005c407b211 */ /* 0x000fc400030f14d5 */
[----:B------:R-:W-:Y:S02]  /*edc0*/  ISETP.GE.AND P4, PT, R193, UR4, PT ;  /* 0x00000004c1007c0c */ /* 0x000fe4000bf86270 */
        /* <DEDUP_REMOVED lines=33> */
.L_x_2473:
[----:B------:R-:W-:Y:S05]  /*efe0*/  BSYNC B1 ;  /* 0x0000000000017941 */ /* 0x000fea0003800000 */
.L_x_2472:
[----:B-1--4-:R1:W3:Y:S04]  /*eff0*/  SHFL.IDX PT, R5, R14, 0x1, 0x1c1f ;  /* 0x003c1f000e057f89 */ /* 0x0122e800000e0000 */
        /* <DEDUP_REMOVED lines=8> */
[-C--:B0-----:R-:W-:Y:S02]  /*f080*/  @!P1 LEA R6, P4, R201, R4.reuse, 0x2 ;  /* 0x00000004c9069211 */ /* 0x081fe400078810ff */
[----:B--23--:R-:W-:Y:S02]  /*f090*/  @!P6 IMAD.WIDE R2, R17, 0x4, R4 ;  /* 0x000000041102e825 */ /* 0x00cfe400078e0204 */
        /* <DEDUP_REMOVED lines=13> */
[----:B-1----:R-:W-:Y:S01]  /*f170*/  @!P4 LEA R14, P5, R197, R4, 0x2 ;  /* 0x00000004c50ec211 */ /* 0x002fe200078a10ff */
[----:B------:R1:W-:Y:S01]  /*f180*/  @!P2 ST.E.64 desc[UR36][R10.64], R40 ;  /* 0x000000280a00a985 */ /* 0x0003e2000c101b24 */
[----:B------:R-:W-:-:S02]  /*f190*/  ISETP.GE.AND P2, PT, R194, UR4, PT ;  /* 0x00000004c2007c0c */ /* 0x000fc4000bf46270 */
[-C--:B------:R-:W-:Y:S01]  /*f1a0*/  @!P4 LEA.HI.X R15, R197, R5.reuse, R214, 0x2, P5 ;  /* 0x00000005c50fc211 */ /* 0x080fe200028f14d6 */
[----:B------:R4:W-:Y:S02]  /*f1b0*/  @!P3 ST.E.64 desc[UR36][R12.64], R42 ;  /* 0x0000002a0c00b985 */ /* 0x0009e4000c101b24 */
[CC--:B0-----:R-:W-:Y:S02]  /*f1c0*/  @!P0 LEA R2, P3, R196.reuse, R4.reuse, 0x2 ;  /* 0x00000004c4028211 */ /* 0x0c1fe400078610ff */
[----:B------:R-:W-:Y:S01]  /*f1d0*/  @!P4 ST.E.64 desc[UR36][R14.64], R44 ;  /* 0x0000002c0e00c985 */ /* 0x000fe2000c101b24 */
[----:B------:R-:W-:Y:S02]  /*f1e0*/  ISETP.GE.AND P4, PT, R193, UR4, PT ;  /* 0x00000004c1007c0c */ /* 0x000fe4000bf86270 */
[----:B--2---:R-:W-:Y:S02]  /*f1f0*/  @!P1 LEA R6, P5, R195, R4, 0x2 ;  /* 0x00000004c3069211 */ /* 0x004fe400078a10ff */
[----:B------:R-:W-:-:S02]  /*f200*/  @!P0 LEA.HI.X R3, R196, R5, R213, 0x2, P3 ;  /* 0x00000005c4038211 */ /* 0x000fc400018f14d5 */
[----:B------:R-:W-:Y:S02]  /*f210*/  ISETP.GE.AND P3, PT, R192, UR4, PT ;  /* 0x00000004c0007c0c */ /* 0x000fe4000bf66270 */
[CC--:B---3--:R-:W-:Y:S01]  /*f220*/  @!P2 LEA R8, P6, R194.reuse, R4.reuse, 0x2 ;  /* 0x00000004c208a211 */ /* 0x0c8fe200078c10ff */
[----:B------:R0:W-:Y:S01]  /*f230*/  @!P0 ST.E.64 desc[UR36][R2.64], R46 ;  /* 0x0000002e02008985 */ /* 0x0001e2000c101b24 */
[-C--:B------:R-:W-:Y:S02]  /*f240*/  @!P1 LEA.HI.X R7, R195, R5.reuse, R212, 0x2, P5 ;  /* 0x00000005c3079211 */ /* 0x080fe400028f14d4 */
[----:B------:R-:W-:Y:S02]  /*f250*/  @!P2 LEA.HI.X R9, R194, R5, R211, 0x2, P6 ;  /* 0x00000005c209a211 */ /* 0x000fe400030f14d3 */
[----:B------:R-:W-:Y:S01]  /*f260*/  ISETP.GE.AND P0, PT, R191, UR4, PT ;  /* 0x00000004bf007c0c */ /* 0x000fe2000bf06270 */
[----:B------:R2:W-:Y:S01]  /*f270*/  @!P1 ST.E.64 desc[UR36][R6.64], R48 ;  /* 0x0000003006009985 */ /* 0x0005e2000c101b24 */
[----:B-1----:R-:W-:-:S02]  /*f280*/  @!P4 LEA R10, P1, R193, R4, 0x2 ;  /* 0x00000004c10ac211 */ /* 0x002fc400078210ff */
[----:B------:R-:W-:Y:S01]  /*f290*/  ISETP.GE.AND P5, PT, R190, UR4, PT ;  /* 0x00000004be007c0c */ /* 0x000fe2000bfa6270 */
[----:B------:R1:W-:Y:S01]  /*f2a0*/  @!P2 ST.E.64 desc[UR36][R8.64], R50 ;  /* 0x000000320800a985 */ /* 0x0003e2000c101b24 */
[----:B------:R-:W-:Y:S02]  /*f2b0*/  @!P4 LEA.HI.X R11, R193, R5, R210, 0x2, P1 ;  /* 0x00000005c10bc211 */ /* 0x000fe400008f14d2 */
[----:B------:R-:W-:Y:S02]  /*f2c0*/  ISETP.GE.AND P2, PT, R189, UR4, PT ;  /* 0x00000004bd007c0c */ /* 0x000fe4000bf46270 */
[----:B------:R-:W-:Y:S01]  /*f2d0*/  ISETP.GE.AND P1, PT, R188, UR4, PT ;  /* 0x00000004bc007c0c */ /* 0x000fe2000bf26270 */
[----:B------:R3:W-:Y:S01]  /*f2e0*/  @!P4 ST.E.64 desc[UR36][R10.64], R52 ;  /* 0x000000340a00c985 */ /* 0x0007e2000c101b24 */
[-C--:B----4-:R-:W-:Y:S02]  /*f2f0*/  @!P3 LEA R12, P6, R192, R4.reuse, 0x2 ;  /* 0x00000004c00cb211 */ /* 0x090fe400078c10ff */
[----:B0-----:R-:W-:-:S02]  /*f300*/  @!P0 LEA R2, P4, R191, R4, 0x2 ;  /* 0x00000004bf028211 */ /* 0x001fc400078810ff */
[-C--:B------:R-:W-:Y:S02]  /*f310*/  @!P3 LEA.HI.X R13, R192, R5.reuse, R209, 0x2, P6 ;  /* 0x00000005c00db211 */ /* 0x080fe400030f14d1 */
[----:B------:R-:W-:-:S03]  /*f320*/  @!P0 LEA.HI.X R3, R191, R5, R208, 0x2, P4 ;  /* 0x00000005bf038211 */ /* 0x000fc600020f14d0 */
[----:B------:R3:W-:Y:S01]  /*f330*/  @!P3 ST.E.64 desc[UR36][R12.64], R54 ;  /* 0x000000360c00b985 */ /* 0x0007e2000c101b24 */
[-C--:B--2---:R-:W-:Y:S02]  /*f340*/  @!P5 LEA R6, P3, R190, R4.reuse, 0x2 ;  /* 0x00000004be06d211 */ /* 0x084fe400078610ff */
        /* <DEDUP_REMOVED lines=11> */
[----:B---3--:R-:W-:-:S04]  /*f400*/  LEA R2, P0, R23, R4, 0x2 ;  /* 0x0000000417027211 */ /* 0x008fc800078010ff */
[----:B------:R-:W-:-:S05]  /*f410*/  LEA.HI.X R3, R23, R5, R204, 0x2, P0 ;  /* 0x0000000517037211 */ /* 0x000fca00000f14cc */
[----:B------:R4:W-:Y:S01]  /*f420*/  ST.E.64 desc[UR36][R2.64], R32 ;  /* 0x0000002002007985 */ /* 0x0009e2000c101b24 */
[----:B------:R-:W-:Y:S05]  /*f430*/  BRA `(.L_x_2471) ;  /* 0x0000000c000c7947 */ /* 0x000fea0003800000 */
.L_x_2462:
        /* <DEDUP_REMOVED lines=29> */
.L_x_2474:
[----:B------:R-:W-:Y:S01]  /*f610*/  USEL UR54, UR54, URZ, !UP0 ;  /* 0x0000003f36367287 */ /* 0x000fe2000c000000 */
[----:B------:R-:W-:Y:S01]  /*f620*/  BSSY B1, `(.L_x_2475) ;  /* 0x0000038000017945 */ /* 0x000fe20003800000 */
[----:B------:R-:W-:-:S03]  /*f630*/  USEL UR58, UR58, URZ, !UP0 ;  /* 0x0000003f3a3a7287 */ /* 0x000fc6000c000000 */
[----:B------:R-:W-:Y:S09]  /*f640*/  @P0 BRA `(.L_x_2476) ;  /* 0x0000000000d40947 */ /* 0x000ff20003800000 */
        /* <DEDUP_REMOVED lines=32> */
[----:B------:R-:W-:Y:S01]  /*f850*/  UIADD3.X UR7, UR7, UR11, UR16, UP0, UP1 ;  /* 0x0000000b07077290 */ /* 0x000fe200087e2410 */
[----:B-1----:R-:W-:Y:S01]  /*f860*/  @P0 SHF.R.U32.HI R5, RZ, R7, R2 ;  /* 0x00000007ff050219 */ /* 0x002fe20000011602 */
[----:B------:R-:W-:Y:S01]  /*f870*/  IMAD.U32 R2, RZ, RZ, UR20 ;  /* 0x00000014ff027e24 */ /* 0x000fe2000f8e00ff */
[----:B------:R-:W-:Y:S01]  /*f880*/  ULDC.64 UR8, c[0x0][UR17+0x210] ;  /* 0x0000840011087abb */ /* 0x000fe20008000a00 */
[----:B------:R-:W-:Y:S01]  /*f890*/  ULDC.64 UR10, c[0x0][0xba8] ;  /* 0x0002ea00000a7ab9 */ /* 0x000fe20000000a00 */
[----:B------:R-:W-:Y:S01]  /*f8a0*/  @!UP2 ULDC UR10, c[0x0][0xb50] ;  /* 0x0002d400000aaab9 */ /* 0x000fe20000000800 */
[--C-:B------:R-:W-:Y:S01]  /*f8b0*/  IMAD.MOV R7, RZ, RZ, -R5.reuse ;  /* 0x000000ffff077224 */ /* 0x100fe200078e0a05 */
[----:B------:R-:W-:Y:S01]  /*f8c0*/  IADD3 R2, P0, P1, R5, UR14, R2 ;  /* 0x0000000e05027c10 */ /* 0x000fe2000f91e002 */
[----:B------:R-:W-:Y:S01]  /*f8d0*/  @!UP2 ULDC UR11, c[0x0][0xb54] ;  /* 0x0002d500000baab9 */ /* 0x000fe20000000800 */
[----:B------:R-:W-:Y:S01]  /*f8e0*/  SHF.R.S32.HI R5, RZ, 0x1f, R5 ;  /* 0x0000001fff057819 */ /* 0x000fe20000011405 */
[----:B------:R-:W-:-:S03]  /*f8f0*/  IMAD R7, R9, R7, R4 ;  /* 0x0000000709077224 */ /* 0x000fc600078e0204 */
[----:B------:R-:W-:Y:S01]  /*f900*/  IADD3.X R3, R5, UR7, R6, P0, P1 ;  /* 0x0000000705037c10 */ /* 0x000fe200087e2406 */
        /* <DEDUP_REMOVED lines=9> */
.L_x_2476:
[----:B------:R-:W-:Y:S05]  /*f9a0*/  BSYNC B1 ;  /* 0x0000000000017941 */ /* 0x000fea0003800000 */
.L_x_2475:
        /* <DEDUP_REMOVED lines=11> */
[----:B------:R-:W-:Y:S01]  /*fa60*/  ULDC.64 UR10, c[0x0][0xae8] ;  /* 0x0002ba00000a7ab9 */ /* 0x000fe20000000a00 */
[----:B------:R-:W-:Y:S01]  /*fa70*/  UIADD3 UR9, UR9, UR7, URZ ;  /* 0x0000000709097290 */ /* 0x000fe2000fffe03f */
[----:B0-----:R-:W-:-:S03]  /*fa80*/  IMAD.MOV.U32 R5, RZ, RZ, R6 ;  /* 0x000000ffff057224 */ /* 0x001fc600078e0006 */
        /* <DEDUP_REMOVED lines=19> */
[----:B------:R-:W-:Y:S02]  /*fbc0*/  IMAD.U32 R2, RZ, RZ, UR54 ;  /* 0x00000036ff027e24 */ /* 0x000fe4000f8e00ff */
[C---:B------:R-:W-:Y:S01]  /*fbd0*/  IMAD R9, R5.reuse, UR9, R4 ;  /* 0x0000000905097c24 */ /* 0x040fe2000f8e0204 */
[----:B------:R-:W-:Y:S01]  /*fbe0*/  SHF.R.S32.HI R4, RZ, 0x1f, R7 ;  /* 0x0000001fff047819 */ /* 0x000fe20000011407 */
[----:B------:R-:W-:Y:S01]  /*fbf0*/  IMAD.WIDE.U32 R2, R5, UR8, R2 ;  /* 0x0000000805027c25 */ /* 0x000fe2000f8e0002 */
[----:B------:R-:W-:-:S03]  /*fc00*/  ULDC.64 UR8, c[0x0][0xad8] ;  /* 0x0002b60000087ab9 */ /* 0x000fc60000000a00 */
        /* <DEDUP_REMOVED lines=27> */
.L_x_2478:
[----:B------:R-:W-:Y:S05]  /*fdc0*/  BSYNC B1 ;  /* 0x0000000000017941 */ /* 0x000fea0003800000 */
.L_x_2477:
        /* <DEDUP_REMOVED lines=13> */
.L_x_2480:
[----:B------:R-:W-:Y:S05]  /*fea0*/  BSYNC B1 ;  /* 0x0000000000017941 */ /* 0x000fea0003800000 */
.L_x_2479:
        /* <DEDUP_REMOVED lines=13> */
.L_x_2482:
[----:B------:R-:W-:Y:S05]  /*ff80*/  BSYNC B1 ;  /* 0x0000000000017941 */ /* 0x000fea0003800000 */
.L_x_2481:
        /* <DEDUP_REMOVED lines=14> */
.L_x_2471:
[----:B------:R-:W-:Y:S05]  /*10070*/  BSYNC B0 ;  /* 0x0000000000007941 */ /* 0x000fea0003800000 */
.L_x_2461:
[----:B------:R-:W-:Y:S02]  /*10080*/  ULDC UR4, c[0x0][0xc3c] ;  /* 0x00030f0000047ab9 */ /* 0x000fe40000000800 */
[----:B------:R-:W-:-:S13]  /*10090*/  ISETP.GE.AND P0, PT, R31, UR4, PT ;  /* 0x000000041f007c0c */ /* 0x000fda000bf06270 */
[----:B------:R-:W-:Y:S05]  /*100a0*/  @!P0 BRA `(.L_x_2483) ;  /* 0xffffff0c00b08947 */ /* 0x000fea000383ffff */
[----:B------:R-:W-:Y:S05]  /*100b0*/  EXIT ;  /* 0x000000000000794d */ /* 0x000fea0003800000 */
.L_x_2418:
[----:B------:R-:W-:-:S08]  /*100c0*/  NOP ;  /* 0x0000000000007918 */ /* 0x000fd00000000000 */
[----:B0-----:R-:W0:-:S00]  /*100d0*/  USETMAXREG.DEALLOC.CTAPOOL 0x28 ;  /* 0x00000028000079c8 */ /* 0x001e0000080e0500 */
        /* <DEDUP_REMOVED lines=60> */
.L_x_2487:
        /* <DEDUP_REMOVED lines=36> */
.L_x_2485:
[----:B------:R-:W-:-:S04]  /*106e0*/  IMAD.IADD R8, R11, 0x1, -R8 ;  /* 0x000000010b087824 */ /* 0x000fc800078e0a08 */
[----:B------:R-:W-:-:S05]  /*106f0*/  IMAD R3, R5, R4, R8 ;  /* 0x0000000405037224 */ /* 0x000fca00078e0208 */
[----:B------:R-:W-:Y:S01]  /*10700*/  ISETP.GT.AND P0, PT, R3, R6, PT ;  /* 0x000000060300720c */ /* 0x000fe20003f04270 */
[----:B------:R-:W-:-:S12]  /*10710*/  IMAD.MOV.U32 R3, RZ, RZ, RZ ;  /* 0x000000ffff037224 */ /* 0x000fd800078e00ff */
        /* <DEDUP_REMOVED lines=13> */
.L_x_2488:
[----:B01----:R-:W-:-:S04]  /*107f0*/  IMAD R2, R3, R4, R8 ;  /* 0x0000000403027224 */ /* 0x003fc800078e0208 */
[----:B------:R-:W-:Y:S01]  /*10800*/  IMAD.IADD R5, R6, 0x1, -R2 ;  /* 0x0000000106057824 */ /* 0x000fe200078e0a02 */
[----:B------:R0:W-:Y:S01]  /*10810*/  STL [R1], R2 ;  /* 0x0000000201007387 */ /* 0x0001e20000100800 */
[----:B------:R-:W-:Y:S05]  /*10820*/  @!P1 BRA `(.L_x_2489) ;  /* 0x0000000000ec9947 */ /* 0x000fea0003800000 */
        /* <DEDUP_REMOVED lines=40> */
[----:B------:R-:W-:Y:S02]  /*10ab0*/  IMAD R3, R2, R6, R3 ;  /* 0x0000000602037224 */ /* 0x000fe400078e0203 */
[----:B------:R-:W-:-:S03]  /*10ac0*/  IMAD.MOV R6, RZ, RZ, -R8 ;  /* 0x000000ffff067224 */ /* 0x000fc600078e0a08 */
        /* <DEDUP_REMOVED lines=13> */
[----:B------:R-:W-:Y:S02]  /*10ba0*/  IMAD R2, R0, R6, R5 ;  /* 0x0000000600027224 */ /* 0x000fe400078e0205 */
[----:B------:R-:W-:-:S05]  /*10bb0*/  IMAD R3, R3, 0x10000, R4 ;  /* 0x0001000003037824 */ /* 0x000fca00078e0204 */
[----:B------:R1:W-:Y:S01]  /*10bc0*/  STL [R1+0x8], R3 ;  /* 0x0000080301007387 */ /* 0x0003e20000100800 */
[----:B------:R-:W-:Y:S05]  /*10bd0*/  BRA `(.L_x_2490) ;  /* 0x0000000400007947 */ /* 0x000fea0003800000 */
.L_x_2489:
        /* <DEDUP_REMOVED lines=36> */
[-C--:B------:R-:W-:Y:S02]  /*10e20*/  IABS R8, R13.reuse ;  /* 0x0000000d00087213 */ /* 0x080fe40000000000 */
[----:B------:R-:W-:Y:S02]  /*10e30*/  IABS R10, R13 ;  /* 0x0000000d000a7213 */ /* 0x000fe40000000000 */
[----:B------:R-:W0:Y:S08]  /*10e40*/  I2F.RP R4, R8 ;  /* 0x0000000800047306 */ /* 0x000e300000209400 */
[----:B0-----:R-:W0:Y:S02]  /*10e50*/  MUFU.RCP R4, R4 ;  /* 0x0000000400047308 */ /* 0x001e240000001000 */
[----:B0-----:R-:W-:-:S02]  /*10e60*/  VIADD R3, R4, 0xffffffe ;  /* 0x0ffffffe04037836 */ /* 0x001fc40000000000 */
[----:B------:R-:W-:-:S04]  /*10e70*/  IMAD.MOV R4, RZ, RZ, -R13 ;  /* 0x000000ffff047224 */ /* 0x000fc800078e0a0d */
        /* <DEDUP_REMOVED lines=20> */
[----:B------:R-:W-:-:S05]  /*10fc0*/  IMAD R3, R2, R4, R3 ;  /* 0x0000000402037224 */ /* 0x000fca00078e0203 */
[----:B------:R0:W-:Y:S02]  /*10fd0*/  STL [R1+0x8], R3 ;  /* 0x0000080301007387 */ /* 0x0001e40000100800 */
.L_x_2490:
[----:B01----:R-:W-:-:S05]  /*10fe0*/  LOP3.LUT R3, RZ, R2, RZ, 0x33, !PT ;  /* 0x00000002ff037212 */ /* 0x003fca00078e33ff */
[----:B------:R-:W-:-:S05]  /*10ff0*/  IMAD.IADD R0, R0, 0x1, R3 ;  /* 0x0000000100007824 */ /* 0x000fca00078e0203 */
[----:B------:R1:W-:Y:S01]  /*11000*/  STL [R1+0x4], R0 ;  /* 0x0000040001007387 */ /* 0x0003e20000100800 */
[----:B------:R-:W-:Y:S05]  /*11010*/  BRA `(.L_x_2491) ;  /* 0x0000000000107947 */ /* 0x000fea0003800000 */
.L_x_2486:
[----:B------:R0:W-:Y:S01]  /*11020*/  STL [R1], R6 ;  /* 0x0000000601007387 */ /* 0x0001e20000100800 */
[----:B------:R-:W-:-:S03]  /*11030*/  ULDC UR41, c[0x0][0xc3c] ;  /* 0x00030f0000297ab9 */ /* 0x000fc60000000800 */
[----:B------:R0:W-:Y:S04]  /*11040*/  STL [R1+0x4], RZ ;  /* 0x000004ff01007387 */ /* 0x0001e80000100800 */
[----:B------:R0:W-:Y:S02]  /*11050*/  STL [R1+0x8], RZ ;  /* 0x000008ff01007387 */ /* 0x0001e40000100800 */
.L_x_2491:
[----:B------:R-:W2:Y:S04]  /*11060*/  LDL R8, [R1] ;  /* 0x0000000001087983 */ /* 0x000ea80000100800 */
[----:B------:R-:W2:Y:S04]  /*11070*/  LDL R9, [R1+0x4] ;  /* 0x0000040001097983 */ /* 0x000ea80000100800 */
[----:B------:R-:W2:Y:S01]  /*11080*/  LDL R10, [R1+0x8] ;  /* 0x00000800010a7983 */ /* 0x000ea20000100800 */
[----:B------:R-:W-:Y:S01]  /*11090*/  ISETP.NE.AND P0, PT, R7, RZ, PT ;  /* 0x000000ff0700720c */ /* 0x000fe20003f05270 */
[----:B------:R-:W-:-:S12]  /*110a0*/  IMAD.U32 R2, RZ, RZ, UR41 ;  /* 0x00000029ff027e24 */ /* 0x000fd8000f8e00ff */
[----:B------:R-:W3:Y:S01]  /*110b0*/  @!P0 S2R R3, SR_CgaCtaId ;  /* 0x0000000000038919 */ /* 0x000ee20000008800 */
[----:B-1----:R-:W-:Y:S01]  /*110c0*/  @!P0 MOV R0, 0x400 ;  /* 0x0000040000008802 */ /* 0x002fe20000000f00 */
[----:B------:R-:W-:-:S03]  /*110d0*/  @!P0 IMAD.MOV.U32 R11, RZ, RZ, R2 ;  /* 0x000000ffff0b8224 */ /* 0x000fc600078e0002 */
[----:B---3--:R-:W-:-:S05]  /*110e0*/  @!P0 LEA R0, R3, R0, 0x18 ;  /* 0x0000000003008211 */ /* 0x008fca00078ec0ff */
[----:B--2---:R1:W-:Y:S01]  /*110f0*/  @!P0 STS.128 [R0+0x298d0], R8 ;  /* 0x0298d00800008388 */ /* 0x0043e20000000c00 */
[----:B------:R-:W-:Y:S06]  /*11100*/  BAR.ARV 0x5, 0x180 ;  /* 0x0146000000007b1d */ /* 0x000fec0000002000 */
.L_x_2484:
[----:B------:R-:W-:Y:S01]  /*11110*/  ULDC UR4, c[0x0][0xc3c] ;  /* 0x00030f0000047ab9 */ /* 0x000fe20000000800 */
[----:B------:R2:W-:Y:S01]  /*11120*/  STL [R1+0x28], RZ ;  /* 0x000028ff01007387 */ /* 0x0005e20000100800 */
[----:B------:R-:W-:Y:S01]  /*11130*/  UISETP.GE.AND UP0, UPT, UR41, UR4, UPT ;  /* 0x000000042900728c */ /* 0x000fe2000bf06270 */
[----:B------:R-:W-:Y:S02]  /*11140*/  IMAD.MOV.U32 R32, RZ, RZ, 0x1 ;  /* 0x00000001ff207424 */ /* 0x000fe400078e00ff */
[----:B------:R-:W-:-:S03]  /*11150*/  IMAD.MOV.U32 R19, RZ, RZ, RZ ;  /* 0x000000ffff137224 */ /* 0x000fc600078e00ff */
[----:B------:R-:W-:-:S13]  /*11160*/  PLOP3.LUT P0, PT, PT, PT, UP0, 0x80, 0x0 ;  /* 0x000000000000781c */ /* 0x000fda0003f0f008 */
[----:B--2---:R-:W-:Y:S05]  /*11170*/  @P0 BRA `(.L_x_2492) ;  /* 0x0000006000680947 */ /* 0x004fea0003800000 */
[----:B-1----:R-:W2:Y:S01]  /*11180*/  LDL R0, [R1+0x2c] ;  /* 0x00002c0001007983 */ /* 0x002ea20000100800 */
[----:B------:R-:W1:Y:S01]  /*11190*/  S2UR UR4, SR_CgaCtaId ;  /* 0x00000000000479c3 */ /* 0x000e620000008800 */
[----:B------:R-:W-:Y:S01]  /*111a0*/  MOV R16, 0x400 ;  /* 0x0000040000107802 */ /* 0x000fe20000000f00 */
[----:B------:R-:W-:Y:S01]  /*111b0*/  IMAD.MOV.U32 R34, RZ, RZ, 0x40 ;  /* 0x00000040ff227424 */ /* 0x000fe200078e00ff */
[----:B------:R-:W0:Y:S01]  /*111c0*/  S2R R14, SR_TID.X ;  /* 0x00000000000e7919 */ /* 0x000e220000002100 */
[----:B------:R-:W-:Y:S01]  /*111d0*/  IMAD.MOV.U32 R32, RZ, RZ, 0x1 ;  /* 0x00000001ff207424 */ /* 0x000fe200078e00ff */
[----:B------:R-:W-:Y:S01]  /*111e0*/  ULDC UR46, c[0x0][0xc] ;  /* 0x00000300002e7ab9 */ /* 0x000fe20000000800 */
[----:B------:R-:W-:Y:S02]  /*111f0*/  IMAD.MOV.U32 R19, RZ, RZ, RZ ;  /* 0x000000ffff137224 */ /* 0x000fe400078e00ff */
[C---:B0-----:R-:W-:Y:S01]  /*11200*/  IMAD.SHL.U32 R4, R14.reuse, 0x10, RZ ;  /* 0x000000100e047824 */ /* 0x041fe200078e00ff */
[C---:B------:R-:W-:Y:S01]  /*11210*/  LOP3.LUT R13, R14.reuse, 0x7f, RZ, 0xc0, !PT ;  /* 0x0000007f0e0d7812 */ /* 0x040fe200078ec0ff */
[C---:B------:R-:W-:Y:S01]  /*11220*/  IMAD.SHL.U32 R3, R14.reuse, 0x2, RZ ;  /* 0x000000020e037824 */ /* 0x040fe200078e00ff */
[C---:B------:R-:W-:Y:S01]  /*11230*/  R2P PR, R14.reuse, 0x14 ;  /* 0x000000140e007804 */ /* 0x040fe20000000000 */
[----:B------:R-:W-:Y:S01]  /*11240*/  IMAD.SHL.U32 R11, R14, 0x4, RZ ;  /* 0x000000040e0b7824 */ /* 0x000fe200078e00ff */
[----:B------:R-:W-:-:S02]  /*11250*/  SHF.R.U32.HI R2, RZ, 0x5, R13 ;  /* 0x00000005ff027819 */ /* 0x000fc4000001160d */
[----:B------:R-:W-:-:S03]  /*11260*/  LOP3.LUT R35, R4, 0x30, RZ, 0xc0, !PT ;  /* 0x0000003004237812 */ /* 0x000fc600078ec0ff */
[----:B------:R-:W-:Y:S01]  /*11270*/  IMAD.SHL.U32 R7, R2, 0x200, RZ ;  /* 0x0000020002077824 */ /* 0x000fe200078e00ff */
[----:B--2---:R-:W-:Y:S02]  /*11280*/  R2UR UR5, R0 ;  /* 0x00000000000572ca */ /* 0x004fe400000e0000 */
[----:B------:R-:W-:-:S04]  /*11290*/  LOP3.LUT R0, R4, 0x1b0, RZ, 0xc0, !PT ;  /* 0x000001b004007812 */ /* 0x000fc800078ec0ff */
[----:B------:R-:W-:Y:S01]  /*112a0*/  LOP3.LUT R10, R0, 0x30, R3, 0x78, !PT ;  /* 0x00000030000a7812 */ /* 0x000fe200078e7803 */
[C---:B------:R-:W-:Y:S02]  /*112b0*/  IMAD.SHL.U32 R3, R14.reuse, 0x80, RZ ;  /* 0x000000800e037824 */ /* 0x040fe400078e00ff */
[----:B------:R-:W-:-:S03]  /*112c0*/  IMAD.SHL.U32 R0, R14, 0x20, RZ ;  /* 0x000000200e007824 */ /* 0x000fc600078e00ff */
[----:B------:R-:W-:Y:S01]  /*112d0*/  LOP3.LUT R5, R3, 0x380, RZ, 0xc0, !PT ;  /* 0x0000038003057812 */ /* 0x000fe200078ec0ff */
[----:B------:R-:W-:Y:S01]  /*112e0*/  ULOP3.LUT UR44, UR5, 0x2, URZ, 0xfc, !UPT ;  /* 0x00000002052c7892 */ /* 0x000fe2000f8efc3f */
[C---:B------:R-:W-:Y:S01]  /*112f0*/  LOP3.LUT R6, R0.reuse, 0x80, RZ, 0xc0, !PT ;  /* 0x0000008000067812 */ /* 0x040fe200078ec0ff */
[----:B------:R-:W-:Y:S01]  /*11300*/  ULOP3.LUT UR45, UR5, 0x1, URZ, 0xfc, !UPT ;  /* 0x00000001052d7892 */ /* 0x000fe2000f8efc3f */
[----:B------:R-:W-:Y:S01]  /*11310*/  LOP3.LUT R9, R0, 0x380, RZ, 0xc0, !PT ;  /* 0x0000038000097812 */ /* 0x000fe200078ec0ff */
[----:B------:R-:W-:Y:S01]  /*11320*/  IMAD R5, R2, 0x10, R5 ;  /* 0x0000001002057824 */ /* 0x000fe200078e0205 */
[----:B------:R-:W-:Y:S01]  /*11330*/  LOP3.LUT R6, R6, 0x10, R14, 0xf8, !PT ;  /* 0x0000001006067812 */ /* 0x000fe200078ef80e */
[----:B------:R-:W-:Y:S01]  /*11340*/  IMAD.SHL.U32 R2, R2, 0x400, RZ ;  /* 0x0000040002027824 */ /* 0x000fe200078e00ff */
[----:B------:R-:W-:Y:S02]  /*11350*/  LOP3.LUT R33, R9, 0x30, R4, 0xf8, !PT ;  /* 0x0000003009217812 */ /* 0x000fe400078ef804 */
[----:B------:R-:W-:-:S02]  /*11360*/  LOP3.LUT R9, R7, 0x60, R0, 0xf8, !PT ;  /* 0x0000006007097812 */ /* 0x000fc400078ef800 */
[----:B------:R-:W-:Y:S02]  /*11370*/  LOP3.LUT R8, R6, 0x10, R11, 0x78, !PT ;  /* 0x0000001006087812 */ /* 0x000fe400078e780b */
[--C-:B------:R-:W-:Y:S02]  /*11380*/  LOP3.LUT R6, R5, 0x70, R4.reuse, 0x78, !PT ;  /* 0x0000007005067812 */ /* 0x100fe400078e7804 */
[----:B------:R-:W-:Y:S02]  /*11390*/  LOP3.LUT R7, R7, 0x40, R4, 0xf8, !PT ;  /* 0x0000004007077812 */ /* 0x000fe400078ef804 */
[----:B------:R-:W-:Y:S02]  /*113a0*/  LOP3.LUT R9, R9, 0x100, R0, 0xf8, !PT ;  /* 0x0000010009097812 */ /* 0x000fe400078ef800 */
[----:B------:R-:W-:Y:S02]  /*113b0*/  LOP3.LUT R5, R6, 0xc00, R3, 0xf8, !PT ;  /* 0x00000c0006057812 */ /* 0x000fe400078ef803 */
[----:B------:R-:W-:-:S02]  /*113c0*/  LOP3.LUT R12, R7, R10, RZ, 0xfc, !PT ;  /* 0x0000000a070c7212 */ /* 0x000fc400078efcff */
[----:B------:R-:W-:Y:S01]  /*113d0*/  LOP3.LUT R3, R9, R8, RZ, 0xfc, !PT ;  /* 0x0000000809037212 */ /* 0x000fe200078efcff */
[----:B------:R0:W-:Y:S01]  /*113e0*/  STL [R1+0x1c], R5 ;  /* 0x00001c0501007387 */ /* 0x0001e20000100800 */
[----:B------:R-:W-:Y:S02]  /*113f0*/  SHF.R.U32.HI R4, RZ, 0x2, R13 ;  /* 0x00000002ff047819 */ /* 0x000fe4000001160d */
[----:B------:R-:W-:Y:S01]  /*11400*/  LOP3.LUT R33, R33, 0x70, R11, 0x78, !PT ;  /* 0x0000007021217812 */ /* 0x000fe200078e780b */
[----:B------:R-:W-:Y:S01]  /*11410*/  STL [R1+0x14], R12 ;  /* 0x0000140c01007387 */ /* 0x000fe20000100800 */
[----:B------:R-:W-:Y:S02]  /*11420*/  LOP3.LUT R0, R4, 0x60, R0, 0xf8, !PT ;  /* 0x0000006004007812 */ /* 0x000fe400078ef800 */
[----:B------:R-:W-:Y:S01]  /*11430*/  LOP3.LUT R4, R35, 0x40, RZ, 0xfc, !PT ;  /* 0x0000004023047812 */ /* 0x000fe200078efcff */
[----:B------:R1:W-:Y:S01]  /*11440*/  STL [R1+0x18], R3 ;  /* 0x0000180301007387 */ /* 0x0003e20000100800 */
[----:B------:R-:W-:-:S02]  /*11450*/  LOP3.LUT R2, R0, 0x80, RZ, 0xfc, !PT ;  /* 0x0000008000027812 */ /* 0x000fc400078efcff */
[C---:B0-----:R-:W-:Y:S02]  /*11460*/  SEL R5, R34.reuse, 0xffffffc0, !P2 ;  /* 0xffffffc022057807 */ /* 0x041fe40005000000 */
[----:B------:R-:W-:-:S03]  /*11470*/  SEL R34, R34, 0xffffffc0, !P4 ;  /* 0xffffffc022227807 */ /* 0x000fc60006000000 */
[----:B------:R-:W-:Y:S01]  /*11480*/  STL [R1+0x20], R5 ;  /* 0x0000200501007387 */ /* 0x000fe20000100800 */
[----:B-1----:R-:W-:-:S05]  /*11490*/  IMAD.U32 R3, RZ, RZ, UR4 ;  /* 0x00000004ff037e24 */ /* 0x002fca000f8e00ff */
[----:B------:R-:W-:Y:S01]  /*114a0*/  LEA R16, R3, R16, 0x18 ;  /* 0x0000001003107211 */ /* 0x000fe200078ec0ff */
[----:B------:R0:W-:Y:S04]  /*114b0*/  STL [R1+0x10], R3 ;  /* 0x0000100301007387 */ /* 0x0001e80000100800 */
[----:B------:R-:W-:Y:S01]  /*114c0*/  IMAD.IADD R0, R16, 0x1, R12 ;  /* 0x0000000110007824 */ /* 0x000fe200078e020c */
[----:B------:R1:W-:Y:S04]  /*114d0*/  STL [R1+0x28], RZ ;  /* 0x000028ff01007387 */ /* 0x0003e80000100800 */
[----:B------:R1:W-:Y:S01]  /*114e0*/  STL [R1+0x24], R0 ;  /* 0x0000240001007387 */ /* 0x0003e20000100800 */
[----:B0-----:R-:W-:-:S07]  /*114f0*/  LOP3.LUT R3, R35, 0x80, RZ, 0xfc, !PT ;  /* 0x0000008023037812 */ /* 0x001fce00078efcff */
.L_x_2570:
[----:B------:R-:W-:Y:S01]  /*11500*/  ULDC.64 UR4, c[0x0][0xc88] ;  /* 0x0003220000047ab9 */ /* 0x000fe20000000a00 */
[----:B------:R-:W-:Y:S01]  /*11510*/  ULDC.64 UR6, c[0x0][0xa18] ;  /* 0x0002860000067ab9 */ /* 0x000fe20000000a00 */
[----:B------:R-:W-:Y:S01]  /*11520*/  UIMAD.WIDE UR4, UR41, 0x4, UR4 ;  /* 0x00000004290478a5 */ /* 0x000fe2000f8e0204 */
[----:B------:R-:W-:Y:S01]  /*11530*/  IMAD.MOV.U32 R36, RZ, RZ, RZ ;  /* 0x000000ffff247224 */ /* 0x000fe200078e00ff */
[----:B0--3--:R-:W0:Y:S04]  /*11540*/  LDC R7, c[0x0][0x424] ;  /* 0x00010900ff077b82 */ /* 0x009e280000000800 */
[----:B------:R-:W-:Y:S02]  /*11550*/  IMAD.U32 R2, RZ, RZ, UR4 ;  /* 0x00000004ff027e24 */ /* 0x000fe4000f8e00ff */
[----:B------:R-:W-:Y:S01]  /*11560*/  IMAD.U32 R3, RZ, RZ, UR5 ;  /* 0x00000005ff037e24 */ /* 0x000fe2000f8e00ff */
[----:B------:R-:W-:Y:S01]  /*11570*/  ULDC.64 UR4, c[0x0][0xa28] ;  /* 0x00028a0000047ab9 */ /* 0x000fe20000000a00 */
[----:B-1----:R-:W1:Y:S03]  /*11580*/  LDC R0, c[0x0][0x2f0] ;  /* 0x0000bc00ff007b82 */ /* 0x002e660000000800 */
[----:B------:R-:W2:Y:S01]  /*11590*/  LDG.E R2, desc[UR36][R2.64] ;  /* 0x0000002402027981 */ /* 0x000ea2000c1e1900 */
[----:B------:R-:W-:-:S04]  /*115a0*/  UISETP.NE.U32.AND UP0, UPT, UR4, URZ, UPT ;  /* 0x0000003f0400728c */ /* 0x000fc8000bf05070 */
[----:B------:R-:W-:-:S06]  /*115b0*/  UISETP.NE.AND.EX UP0, UPT, UR5, URZ, UPT, UP0 ;  /* 0x0000003f0500728c */ /* 0x000fcc000bf05300 */
[----:B------:R-:W-:Y:S02]  /*115c0*/  PLOP3.LUT P0, PT, PT, PT, UP0, 0x80, 0x0 ;  /* 0x000000000000781c */ /* 0x000fe40003f0f008 */
[----:B--2---:R-:W-:-:S13]  /*115d0*/  R2UR UR43, R2 ;  /* 0x00000000022b72ca */ /* 0x004fda00000e0000 */
[----:B------:R-:W-:Y:S02]  /*115e0*/  USHF.R.S32.HI UR42, URZ, 0x1f, UR43 ;  /* 0x0000001f3f2a7899 */ /* 0x000fe4000801142b */
[----:B------:R-:W-:-:S04]  /*115f0*/  @UP0 ULEA UR4, UP1, UR43, UR4, 0x2 ;  /* 0x000000042b040291 */ /* 0x000fc8000f82103f */
[----:B------:R-:W-:Y:S02]  /*11600*/  @UP0 ULEA.HI.X UR5, UR43, UR5, UR42, 0x2, UP1 ;  /* 0x000000052b050291 */ /* 0x000fe400088f142a */
[----:B------:R-:W-:-:S04]  /*11610*/  IMAD.U32 R2, RZ, RZ, UR4 ;  /* 0x00000004ff027e24 */ /* 0x000fc8000f8e00ff */
[----:B------:R-:W-:Y:S01]  /*11620*/  IMAD.U32 R3, RZ, RZ, UR5 ;  /* 0x00000005ff037e24 */ /* 0x000fe2000f8e00ff */
[----:B------:R-:W-:Y:S01]  /*11630*/  ULDC.64 UR4, c[0x0][0xa00] ;  /* 0x0002800000047ab9 */ /* 0x000fe20000000a00 */
[----:B------:R-:W-:Y:S02]  /*11640*/  USHF.L.U32 UR39, UR43, 0x2, URZ ;  /* 0x000000022b277899 */ /* 0x000fe4000800063f */
[----:B------:R-:W-:Y:S01]  /*11650*/  UISETP.NE.U32.AND UP0, UPT, UR4, URZ, UPT ;  /* 0x0000003f0400728c */ /* 0x000fe2000bf05070 */
[----:B------:R2:W5:Y:S01]  /*11660*/  @P0 LDG.E R36, desc[UR36][R2.64] ;  /* 0x0000002402240981 */ /* 0x000562000c1e1900 */
[----:B------:R-:W-:Y:S02]  /*11670*/  USHF.L.U64.HI UR38, UR43, 0x2, UR42 ;  /* 0x000000022b267899 */ /* 0x000fe4000801022a */
[----:B------:R-:W-:Y:S02]  /*11680*/  UISETP.NE.AND.EX UP2, UPT, UR5, URZ, UPT, UP0 ;  /* 0x0000003f0500728c */ /* 0x000fe4000bf45300 */
[----:B------:R-:W-:-:S02]  /*11690*/  UIADD3 UR4, UP0, UR39, UR4, URZ ;  /* 0x0000000427047290 */ /* 0x000fc4000ff1e03f */
[----:B------:R-:W-:Y:S02]  /*116a0*/  UP2UR UR48, UPR, URZ, 0x4 ;  /* 0x000000043f307883 */ /* 0x000fe40008000000 */
[----:B------:R-:W-:Y:S01]  /*116b0*/  UIADD3.X UR5, UR38, UR5, URZ, UP0, !UPT ;  /* 0x0000000526057290 */ /* 0x000fe200087fe43f */
[----:B------:R-:W-:Y:S01]  /*116c0*/  PLOP3.LUT P0, PT, PT, PT, UP2, 0x80, 0x0 ;  /* 0x000000000000781c */ /* 0x000fe20003f0f028 */
[----:B------:R-:W-:Y:S01]  /*116d0*/  UISETP.NE.U32.AND UP0, UPT, UR6, URZ, UPT ;  /* 0x0000003f0600728c */ /* 0x000fe2000bf05070 */
[----:B--2---:R-:W-:-:S03]  /*116e0*/  IMAD.U32 R2, RZ, RZ, UR4 ;  /* 0x00000004ff027e24 */ /* 0x004fc6000f8e00ff */
[----:B------:R-:W-:Y:S01]  /*116f0*/  UISETP.NE.AND.EX UP0, UPT, UR7, URZ, UPT, UP0 ;  /* 0x0000003f0700728c */ /* 0x000fe2000bf05300 */
[----:B------:R-:W-:-:S05]  /*11700*/  IMAD.U32 R3, RZ, RZ, UR5 ;  /* 0x00000005ff037e24 */ /* 0x000fca000f8e00ff */
[----:B------:R-:W-:Y:S02]  /*11710*/  PLOP3.LUT P1, PT, PT, PT, UP0, 0x80, 0x0 ;  /* 0x000000000000781c */ /* 0x000fe40003f2f008 */
[----:B------:R-:W5:Y:S03]  /*11720*/  @P0 LDG.E R6, desc[UR36][R2.64] ;  /* 0x0000002402060981 */ /* 0x000f66000c1e1900 */
[----:B------:R-:W-:-:S04]  /*11730*/  @UP0 UIADD3 UR4, UP1, UR39, UR6, URZ ;  /* 0x0000000627040290 */ /* 0x000fc8000ff3e03f */
[----:B------:R-:W-:Y:S02]  /*11740*/  @UP0 UIADD3.X UR5, UR38, UR7, URZ, UP1, !UPT ;  /* 0x0000000726050290 */ /* 0x000fe40008ffe43f */
[----:B------:R-:W-:-:S04]  /*11750*/  IMAD.U32 R4, RZ, RZ, UR4 ;  /* 0x00000004ff047e24 */ /* 0x000fc8000f8e00ff */
[----:B------:R-:W-:-:S05]  /*11760*/  IMAD.U32 R5, RZ, RZ, UR5 ;  /* 0x00000005ff057e24 */ /* 0x000fca000f8e00ff */
[----:B------:R2:W5:Y:S01]  /*11770*/  @P1 LDG.E R23, desc[UR36][R4.64] ;  /* 0x0000002404171981 */ /* 0x000562000c1e1900 */
[----:B------:R-:W-:Y:S01]  /*11780*/  PLOP3.LUT P2, PT, PT, PT, UP2, 0x80, 0x0 ;  /* 0x000000000000781c */ /* 0x000fe20003f4f028 */
[----:B--2---:R-:W2:Y:S02]  /*11790*/  LDC.64 R4, c[0x0][0x418] ;  /* 0x00010600ff047b82 */ /* 0x004ea40000000a00 */
[----:B--2---:R-:W-:-:S04]  /*117a0*/  ISETP.NE.U32.AND P0, PT, R4, RZ, PT ;  /* 0x000000ff0400720c */ /* 0x004fc80003f05070 */
[----:B------:R-:W-:Y:S01]  /*117b0*/  ISETP.NE.AND.EX P0, PT, R5, RZ, PT, P0 ;  /* 0x000000ff0500720c */ /* 0x000fe20003f05300 */
[----:B01----:R-:W-:-:S12]  /*117c0*/  @P1 BRA `(.L_x_2493) ;  /* 0x00000000001c1947 */ /* 0x003fd80003800000 */
[----:B------:R-:W-:Y:S01]  /*117d0*/  UISETP.NE.AND UP0, UPT, UR48, URZ, UPT ;  /* 0x0000003f3000728c */ /* 0x000fe2000bf05270 */
[----:B-----5:R-:W0:Y:S05]  /*117e0*/  LDC R23, c[0x0][0x288] ;  /* 0x0000a200ff177b82 */ /* 0x020e2a0000000800 */
[----:B------:R-:W-:-:S13]  /*117f0*/  PLOP3.LUT P1, PT, PT, PT, UP0, 0x40, 0x0 ;  /* 0x000000000000781c */ /* 0x000fda0003f2e808 */
[----:B------:R-:W-:Y:S05]  /*11800*/  @P1 BRA `(.L_x_2493) ;  /* 0x00000000000c1947 */ /* 0x000fea0003800000 */
[----:B------:R-:W2:Y:S04]  /*11810*/  LDG.E R4, desc[UR36][R2.64] ;  /* 0x0000002402047981 */ /* 0x000ea8000c1e1900 */
[----:B0-----:R-:W2:Y:S02]  /*11820*/  LDG.E R23, desc[UR36][R2.64+0x4] ;  /* 0x0000042402177981 */ /* 0x001ea4000c1e1900 */
[----:B--2---:R-:W-:-:S07]  /*11830*/  IMAD.IADD R23, R23, 0x1, -R4 ;  /* 0x0000000117177824 */ /* 0x004fce00078e0a04 */
.L_x_2493:
        /* <DEDUP_REMOVED lines=15> */
.L_x_2494:
[----:B------:R-:W-:Y:S02]  /*11930*/  ULDC.64 UR4, c[0x0][0xa08] ;  /* 0x0002820000047ab9 */ /* 0x000fe40000000a00 */
[----:B------:R-:W-:-:S04]  /*11940*/  ISETP.NE.U32.AND P0, PT, RZ, UR4, PT ;  /* 0x00000004ff007c0c */ /* 0x000fc8000bf05070 */
[----:B------:R-:W-:-:S13]  /*11950*/  ISETP.NE.AND.EX P0, PT, RZ, UR5, PT, P0 ;  /* 0x00000005ff007c0c */ /* 0x000fda000bf05300 */
[----:B------:R-:W-:Y:S05]  /*11960*/  @!P0 BRA `(.L_x_2495) ;  /* 0x0000000000148947 */ /* 0x000fea0003800000 */
[----:B------:R-:W1:Y:S02]  /*11970*/  LDC.64 R2, c[0x0][0xa08] ;  /* 0x00028200ff027b82 */ /* 0x000e640000000a00 */
[----:B-1----:R-:W-:-:S05]  /*11980*/  IMAD.WIDE R2, R31, 0x4, R2 ;  /* 0x000000041f027825 */ /* 0x002fca00078e0202 */
[----:B------:R-:W2:Y:S04]  /*11990*/  LDG.E R5, desc[UR36][R2.64] ;  /* 0x0000002402057981 */ /* 0x000ea8000c1e1900 */
[----:B------:R-:W2:Y:S02]  /*119a0*/  LDG.E R0, desc[UR36][R2.64+0x4] ;  /* 0x0000042402007981 */ /* 0x000ea4000c1e1900 */
[----:B--2---:R-:W-:-:S07]  /*119b0*/  IMAD.IADD R5, R0, 0x1, -R5 ;  /* 0x0000000100057824 */ /* 0x004fce00078e0a05 */
.L_x_2495:
[----:B------:R-:W2:Y:S01]  /*119c0*/  LDL R0, [R1+0x4] ;  /* 0x0000040001007983 */ /* 0x000ea20000100800 */
[----:B------:R-:W3:Y:S03]  /*119d0*/  LDC R30, c[0x0][0x448] ;  /* 0x00011200ff1e7b82 */ /* 0x000ee60000000800 */
[----:B------:R-:W4:Y:S01]  /*119e0*/  LDL R18, [R1+0x8] ;  /* 0x0000080001127983 */ /* 0x000f220000100800 */
[----:B-----5:R-:W-:Y:S01]  /*119f0*/  IMAD.IADD R22, R5, 0x1, -R36 ;  /* 0x0000000105167824 */ /* 0x020fe200078e0a24 */
[----:B------:R-:W-:Y:S02]  /*11a00*/  LOP3.LUT R17, R17, 0xfffffdff, RZ, 0xc0, !PT ;  /* 0xfffffdff11117812 */ /* 0x000fe400078ec0ff */
[----:B---3--:R-:W-:-:S13]  /*11a10*/  ISETP.NE.AND P0, PT, R30, 0x1, PT ;  /* 0x000000011e00780c */ /* 0x008fda0003f05270 */
[----:B-1----:R-:W1:Y:S01]  /*11a20*/  @P0 LDC R3, c[0x0][0x44c] ;  /* 0x00011300ff030b82 */ /* 0x002e620000000800 */
[----:B------:R-:W-:-:S07]  /*11a30*/  @P0 LOP3.LUT R17, R17, 0x200, RZ, 0xfc, !PT ;  /* 0x0000020011110812 */ /* 0x000fce00078efcff */
[----:B------:R-:W3:Y:S01]  /*11a40*/  @P0 LDC R2, c[0x0][0x450] ;  /* 0x00011400ff020b82 */ /* 0x000ee20000000800 */
[----:B--2---:R-:W-:-:S04]  /*11a50*/  IMAD.SHL.U32 R0, R0, 0x80, RZ ;  /* 0x0000008000007824 */ /* 0x004fc800078e00ff */
[----:B------:R-:W-:-:S04]  /*11a60*/  VIADD R0, R0, 0x7f ;  /* 0x0000007f00007836 */ /* 0x000fc80000000000 */
[----:B-1----:R-:W-:-:S05]  /*11a70*/  @P0 IMAD.HI.U32 R3, R0, R3, RZ ;  /* 0x0000000300030227 */ /* 0x002fca00078e00ff */
[----:B---3--:R-:W-:Y:S01]  /*11a80*/  @P0 SHF.R.U32.HI R0, RZ, R2, R3 ;  /* 0x00000002ff000219 */ /* 0x008fe20000011603 */
[C---:B------:R-:W-:Y:S01]  /*11a90*/  VIADD R2, R22.reuse, 0x9f ;  /* 0x0000009f16027836 */ /* 0x040fe20000000000 */
[----:B0-----:R-:W-:-:S03]  /*11aa0*/  IADD3 R3, R22, 0xa0, -R23 ;  /* 0x000000a016037810 */ /* 0x001fc60007ffe817 */
[----:B------:R-:W-:-:S04]  /*11ab0*/  IMAD.HI R2, R2, 0x66666667, RZ ;  /* 0x6666666702027827 */ /* 0x000fc800078e02ff */
[----:B------:R-:W-:Y:S01]  /*11ac0*/  IMAD.IADD R0, R3, 0x1, R0 ;  /* 0x0000000103007824 */ /* 0x000fe200078e0200 */
[----:B------:R-:W-:-:S03]  /*11ad0*/  SHF.R.U32.HI R3, RZ, 0x1f, R2 ;  /* 0x0000001fff037819 */ /* 0x000fc60000011602 */
[----:B------:R-:W-:Y:S01]  /*11ae0*/  IMAD.HI R4, R0, 0x66666667, RZ ;  /* 0x6666666700047827 */ /* 0x000fe200078e02ff */
[----:B------:R-:W-:Y:S02]  /*11af0*/  LEA.HI.SX32 R0, R2, R3, 0x1a ;  /* 0x0000000302007211 */ /* 0x000fe400078fd2ff */
[----:B----4-:R-:W-:Y:S02]  /*11b00*/  LOP3.LUT R2, R18, 0xff000000, RZ, 0xc0, !PT ;  /* 0xff00000012027812 */ /* 0x010fe400078ec0ff */
[----:B------:R-:W-:Y:S02]  /*11b10*/  SHF.R.U32.HI R3, RZ, 0x1f, R4 ;  /* 0x0000001fff037819 */ /* 0x000fe40000011604 */
[----:B------:R-:W-:Y:S02]  /*11b20*/  SHF.R.U32.HI R2, RZ, 0x8, R2 ;  /* 0x00000008ff027819 */ /* 0x000fe40000011602 */
[----:B------:R-:W-:-:S04]  /*11b30*/  LEA.HI.SX32 R3, R4, R3, 0x1a ;  /* 0x0000000304037211 */ /* 0x000fc800078fd2ff */
[----:B------:R-:W-:Y:S02]  /*11b40*/  VIMNMX R0, R0, R3, PT ;  /* 0x0000000300007248 */ /* 0x000fe40003fe0100 */
[----:B------:R-:W-:Y:S02]  /*11b50*/  LOP3.LUT R3, R18, 0xff0000, RZ, 0xc0, !PT ;  /* 0x00ff000012037812 */ /* 0x000fe400078ec0ff */
[----:B------:R-:W-:Y:S02]  /*11b60*/  ISETP.GE.AND P0, PT, R0, 0x1, PT ;  /* 0x000000010000780c */ /* 0x000fe40003f06270 */
[----:B------:R-:W-:Y:S01]  /*11b70*/  LEA.HI R2, R3, R2, RZ, 0x10 ;  /* 0x0000000203027211 */ /* 0x000fe200078f80ff */
[----:B------:R-:W-:-:S03]  /*11b80*/  IMAD.MOV.U32 R3, RZ, RZ, RZ ;  /* 0x000000ffff037224 */ /* 0x000fc600078e00ff */
[----:B------:R-:W-:-:S07]  /*11b90*/  LOP3.LUT R4, R2, 0xff, RZ, 0xc0, !PT ;  /* 0x000000ff02047812 */ /* 0x000fce00078ec0ff */
[----:B------:R-:W-:Y:S05]  /*11ba0*/  @!P0 BRA `(.L_x_2496) ;  /* 0x0000000000748947 */ /* 0x000fea0003800000 */
[----:B------:R-:W-:-:S04]  /*11bb0*/  SHF.R.U32.HI R5, RZ, 0x10, R2 ;  /* 0x00000010ff057819 */ /* 0x000fc80000011602 */
[----:B------:R-:W-:-:S13]  /*11bc0*/  ISETP.NE.AND P0, PT, R5, RZ, PT ;  /* 0x000000ff0500720c */ /* 0x000fda0003f05270 */
[----:B------:R-:W0:Y:S02]  /*11bd0*/  @!P0 LDC R5, c[0x0][0x9f0] ;  /* 0x00027c00ff058b82 */ /* 0x000e240000000800 */
[-C--:B0-----:R-:W-:Y:S02]  /*11be0*/  IABS R7, R5.reuse ;  /* 0x0000000500077213 */ /* 0x081fe40000000000 */
[----:B------:R-:W-:Y:S02]  /*11bf0*/  IADD3 R6, R5, -0x1, R0 ;  /* 0xffffffff05067810 */ /* 0x000fe40007ffe000 */
[----:B------:R-:W0:Y:S02]  /*11c00*/  I2F.RP R9, R7 ;  /* 0x0000000700097306 */ /* 0x000e240000209400 */
[----:B------:R-:W-:-:S04]  /*11c10*/  LOP3.LUT R2, R6, R5, RZ, 0x3c, !PT ;  /* 0x0000000506027212 */ /* 0x000fc800078e3cff */
[----:B------:R-:W-:Y:S02]  /*11c20*/  ISETP.GE.AND P2, PT, R2, RZ, PT ;  /* 0x000000ff0200720c */ /* 0x000fe40003f46270 */
[----:B0-----:R-:W0:Y:S02]  /*11c30*/  MUFU.RCP R9, R9 ;  /* 0x0000000900097308 */ /* 0x001e240000001000 */
[----:B0-----:R-:W-:-:S06]  /*11c40*/  VIADD R10, R9, 0xffffffe ;  /* 0x0ffffffe090a7836 */ /* 0x001fcc0000000000 */
[----:B------:R-:W0:Y:S02]  /*11c50*/  F2I.FTZ.U32.TRUNC.NTZ R3, R10 ;  /* 0x0000000a00037305 */ /* 0x000e24000021f000 */
[----:B0-----:R-:W-:-:S04]  /*11c60*/  IMAD.MOV R2, RZ, RZ, -R3 ;  /* 0x000000ffff027224 */ /* 0x001fc800078e0a03 */
[----:B------:R-:W-:Y:S02]  /*11c70*/  IMAD R8, R2, R7, RZ ;  /* 0x0000000702087224 */ /* 0x000fe400078e02ff */
[----:B------:R-:W-:-:S04]  /*11c80*/  IMAD.MOV.U32 R2, RZ, RZ, RZ ;  /* 0x000000ffff027224 */ /* 0x000fc800078e00ff */
        /* <DEDUP_REMOVED lines=15> */
.L_x_2496:
        /* <DEDUP_REMOVED lines=25> */
.L_x_2498:
        /* <DEDUP_REMOVED lines=20> */
.L_x_2501:
[----:B------:R-:W-:Y:S05]  /*12050*/  BSYNC B6 ;  /* 0x0000000000067941 */ /* 0x000fea0003800000 */
.L_x_2500:
        /* <DEDUP_REMOVED lines=22> */
.L_x_2503:
[----:B------:R-:W-:Y:S05]  /*121c0*/  BSYNC B6 ;  /* 0x0000000000067941 */ /* 0x000fea0003800000 */
.L_x_2502:
        /* <DEDUP_REMOVED lines=20> */
.L_x_2505:
[----:B------:R-:W-:Y:S05]  /*12310*/  BSYNC B6 ;  /* 0x0000000000067941 */ /* 0x000fea0003800000 */
.L_x_2504:
        /* <DEDUP_REMOVED lines=19> */
.L_x_2507:
[----:B------:R-:W-:Y:S05]  /*12450*/  BSYNC B6 ;  /* 0x0000000000067941 */ /* 0x000fea0003800000 */
.L_x_2506:
        /* <DEDUP_REMOVED lines=8> */
[----:B------:R-:W-:Y:S02]  /*124e0*/  ULDC UR4, c[0x0][0x2f4] ;  /* 0x0000bd0000047ab9 */ /* 0x000fe40000000800 */
[C---:B------:R-:W-:Y:S01]  /*124f0*/  ISETP.GE.AND P1, PT, R35.reuse, UR4, PT ;  /* 0x0000000423007c0c */ /* 0x040fe2000bf26270 */
[----:B------:R-:W-:Y:S01]  /*12500*/  IMAD.U32 R3, RZ, RZ, UR5 ;  /* 0x00000005ff037e24 */ /* 0x000fe2000f8e00ff */
[----:B------:R-:W-:Y:S01]  /*12510*/  LOP3.LUT R21, R35, 0x40, RZ, 0xfc, !PT ;  /* 0x0000004023157812 */ /* 0x000fe200078efcff */
[----:B------:R-:W-:Y:S01]  /*12520*/  ULDC UR5, c[0x0][0x320] ;  /* 0x0000c80000057ab9 */ /* 0x000fe20000000800 */
[----:B------:R-:W-:Y:S02]  /*12530*/  LOP3.LUT R17, R17, 0xffffffef, RZ, 0xc0, !PT ;  /* 0xffffffef11117812 */ /* 0x000fe400078ec0ff */
[----:B------:R1:W5:Y:S01]  /*12540*/  @P0 LDG.E R31, desc[UR36][R2.64] ;  /* 0x00000024021f0981 */ /* 0x000362000c1e1900 */
[----:B------:R-:W-:Y:S01]  /*12550*/  ISETP.GE.AND P0, PT, R21, UR4, PT ;  /* 0x0000000415007c0c */ /* 0x000fe2000bf06270 */
[----:B------:R-:W-:Y:S01]  /*12560*/  UMOV UR6, 0xffffffff ;  /* 0xffffffff00067882 */ /* 0x000fe20000000000 */
[----:B------:R-:W-:-:S04]  /*12570*/  LOP3.LUT R24, R35, 0x80, RZ, 0xfc, !PT ;  /* 0x0000008023187812 */ /* 0x000fc800078efcff */
[----:B------:R-:W-:Y:S02]  /*12580*/  @P1 LOP3.LUT R17, R17, 0x10, RZ, 0xfc, !PT ;  /* 0x0000001011111812 */ /* 0x000fe400078efcff */
[----:B------:R-:W-:Y:S02]  /*12590*/  ISETP.GE.AND P2, PT, R24, UR4, PT ;  /* 0x0000000418007c0c */ /* 0x000fe4000bf46270 */
[----:B------:R-:W-:Y:S02]  /*125a0*/  LOP3.LUT R17, R17, 0xfffffff7, RZ, 0xc0, !PT ;  /* 0xfffffff711117812 */ /* 0x000fe400078ec0ff */
[----:B------:R-:W-:Y:S02]  /*125b0*/  ISETP.GE.AND P1, PT, R35, UR5, PT ;  /* 0x0000000523007c0c */ /* 0x000fe4000bf26270 */
[----:B------:R-:W-:Y:S02]  /*125c0*/  @P0 LOP3.LUT R17, R17, 0x8, RZ, 0xfc, !PT ;  /* 0x0000000811110812 */ /* 0x000fe400078efcff */
[----:B------:R-:W-:-:S02]  /*125d0*/  ISETP.GE.AND P0, PT, R21, UR5, PT ;  /* 0x0000000515007c0c */ /* 0x000fc4000bf06270 */
[----:B------:R-:W-:-:S04]  /*125e0*/  LOP3.LUT R17, R17, 0xfffffffb, RZ, 0xc0, !PT ;  /* 0xfffffffb11117812 */ /* 0x000fc800078ec0ff */
[----:B------:R-:W-:-:S04]  /*125f0*/  @P2 LOP3.LUT R17, R17, 0x4, RZ, 0xfc, !PT ;  /* 0x0000000411112812 */ /* 0x000fc800078efcff */
[----:B------:R-:W-:-:S04]  /*12600*/  LOP3.LUT R17, R17, 0xfffffffe, RZ, 0xc0, !PT ;  /* 0xfffffffe11117812 */ /* 0x000fc800078ec0ff */
[----:B------:R-:W-:-:S04]  /*12610*/  LOP3.LUT R17, R17, 0xfffffffd, RZ, 0xc0, !PT ;  /* 0xfffffffd11117812 */ /* 0x000fc800078ec0ff */
[----:B------:R-:W-:-:S04]  /*12620*/  @P1 LOP3.LUT R17, R17, 0x2, RZ, 0xfc, !PT ;  /* 0x0000000211111812 */ /* 0x000fc800078efcff */
[----:B------:R-:W-:Y:S01]  /*12630*/  @P0 LOP3.LUT R17, R17, 0x1, RZ, 0xfc, !PT ;  /* 0x0000000111110812 */ /* 0x000fe200078efcff */
[----:B01----:R-:W-:Y:S06]  /*12640*/  BRA.DIV UR6, `(.L_x_2508) ;  /* 0x0000005206e87947 */ /* 0x003fec000b800000 */
.L_x_2590:
[----:B------:R-:W0:Y:S01]  /*12650*/  S2R R0, SR_TID.X ;  /* 0x0000000000007919 */ /* 0x000e220000002100 */
[----:B------:R-:W-:Y:S01]  /*12660*/  ISETP.NE.AND P2, PT, R20, 0x1, PT ;  /* 0x000000011400780c */ /* 0x000fe20003f45270 */
[----:B------:R-:W-:Y:S01]  /*12670*/  UMOV UR4, 0xa0 ;  /* 0x000000a000047882 */ /* 0x000fe20000000000 */
[----:B-----5:R-:W-:Y:S01]  /*12680*/  SHF.R.S32.HI R37, RZ, 0x1f, R31 ;  /* 0x0000001fff257819 */ /* 0x020fe2000001141f */
[----:B------:R-:W1:Y:S01]  /*12690*/  S2R R10, SR_TID.X ;  /* 0x00000000000a7919 */ /* 0x000e620000002100 */
[----:B------:R-:W-:Y:S01]  /*126a0*/  UIMAD UR4, UR47, UR4, -0xa0 ;  /* 0xffffff602f0474a4 */ /* 0x000fe2000f8e0204 */
[----:B------:R-:W-:-:S08]  /*126b0*/  LOP3.LUT R17, R17, 0xffffff7f, RZ, 0xc0, !PT ;  /* 0xffffff7f11117812 */ /* 0x000fd000078ec0ff */
[----:B------:R-:W2:Y:S01]  /*126c0*/  @P2 LDC R5, c[0x0][0x434] ;  /* 0x00010d00ff052b82 */ /* 0x000ea20000000800 */
[----:B------:R-:W-:-:S07]  /*126d0*/  @P2 LOP3.LUT R17, R17, 0x80, RZ, 0xfc, !PT ;  /* 0x0000008011112812 */ /* 0x000fce00078efcff */
[----:B------:R-:W3:Y:S01]  /*126e0*/  @P2 LDC R4, c[0x0][0x438] ;  /* 0x00010e00ff042b82 */ /* 0x000ee20000000800 */
[----:B0-----:R-:W-:Y:S01]  /*126f0*/  LOP3.LUT R0, R0, 0x7f, RZ, 0xc0, !PT ;  /* 0x0000007f00007812 */ /* 0x001fe200078ec0ff */
[----:B-1----:R-:W-:-:S03]  /*12700*/  IMAD.SHL.U32 R11, R10, 0x20, RZ ;  /* 0x000000200a0b7824 */ /* 0x002fc600078e00ff */
        /* <DEDUP_REMOVED lines=8> */
[----:B--2---:R-:W-:Y:S01]  /*12790*/  @P2 IMAD.HI.U32 R5, R8, R5, RZ ;  /* 0x0000000508052227 */ /* 0x004fe200078e00ff */
        /* <DEDUP_REMOVED lines=31> */
[----:B------:R-:W-:-:S02]  /*12990*/  LOP3.LUT R17, R17, 0xffffffbf, RZ, 0xc0, !PT ;  /* 0xffffffbf11117812 */ /* 0x000fc400078ec0ff */
[----:B0-----:R-:W-:-:S04]  /*129a0*/  @!P0 LEA R2, P1, R6, R2, 0x2 ;  /* 0x0000000206028211 */ /* 0x001fc800078210ff */
[----:B------:R-:W-:Y:S01]  /*129b0*/  @!P0 LEA.HI.X R3, R6, R3, R5, 0x2, P1 ;  /* 0x0000000306038211 */ /* 0x000fe200008f1405 */
[----:B------:R-:W-:Y:S02]  /*129c0*/  IMAD.MOV R5, RZ, RZ, -R0 ;  /* 0x000000ffff057224 */ /* 0x000fe400078e0a00 */
[----:B------:R-:W-:Y:S02]  /*129d0*/  IMAD.U32 R0, RZ, RZ, UR44 ;  /* 0x0000002cff007e24 */ /* 0x000fe4000f8e00ff */
[----:B------:R-:W-:-:S03]  /*129e0*/  IMAD.MOV.U32 R6, RZ, RZ, RZ ;  /* 0x000000ffff067224 */ /* 0x000fc600078e00ff */
[----:B------:R-:W-:-:S03]  /*129f0*/  ISETP.NE.AND P2, PT, R0, 0x3, PT ;  /* 0x000000030000780c */ /* 0x000fc60003f45270 */
[----:B------:R0:W5:Y:S01]  /*12a00*/  @!P0 LDG.E R6, desc[UR36][R2.64] ;  /* 0x0000002402068981 */ /* 0x000162000c1e1900 */
[----:B------:R-:W-:Y:S01]  /*12a10*/  ISETP.GT.U32.AND P0, PT, R11, 0x9f, PT ;  /* 0x0000009f0b00780c */ /* 0x000fe20003f04070 */
[----:B------:R-:W-:Y:S01]  /*12a20*/  IMAD.MOV R7, RZ, RZ, -R10 ;  /* 0x000000ffff077224 */ /* 0x000fe200078e0a0a */
[----:B------:R-:W-:Y:S01]  /*12a30*/  LOP3.LUT R18, R18, 0xffff, RZ, 0xc0, !PT ;  /* 0x0000ffff12127812 */ /* 0x000fe200078ec0ff */
[----:B------:R-:W-:Y:S02]  /*12a40*/  IMAD.U32 R10, RZ, RZ, UR47 ;  /* 0x0000002fff0a7e24 */ /* 0x000fe4000f8e00ff */
[C---:B------:R-:W-:Y:S02]  /*12a50*/  IMAD R5, R20.reuse, R5, R8 ;  /* 0x0000000514057224 */ /* 0x040fe400078e0208 */
[----:B------:R-:W-:Y:S02]  /*12a60*/  IMAD R7, R20, R7, R9 ;  /* 0x0000000714077224 */ /* 0x000fe400078e0209 */
[----:B------:R-:W-:Y:S01]  /*12a70*/  @P2 LOP3.LUT R17, R17, 0x40, RZ, 0xfc, !PT ;  /* 0x0000004011112812 */ /* 0x000fe200078efcff */
[----:B------:R-:W-:-:S03]  /*12a80*/  VIADD R10, R10, 0xffffffff ;  /* 0xffffffff0a0a7836 */ /* 0x000fc60000000000 */
[----:B------:R-:W-:-:S04]  /*12a90*/  LOP3.LUT R17, R17, 0xffffffdf, RZ, 0xc0, !PT ;  /* 0xffffffdf11117812 */ /* 0x000fc800078ec0ff */
[----:B------:R-:W-:Y:S01]  /*12aa0*/  @P0 LOP3.LUT R17, R17, 0x20, RZ, 0xfc, !PT ;  /* 0x0000002011110812 */ /* 0x000fe200078efcff */
[----:B0-----:R-:W-:Y:S06]  /*12ab0*/  @!P2 BRA `(.L_x_2509) ;  /* 0x000000000004a947 */ /* 0x001fec0003800000 */
[----:B------:R-:W-:Y:S01]  /*12ac0*/  BPT.TRAP 0x1 ;  /* 0x000000040000795c */ /* 0x000fe20000300000 */
.L_x_2509:
[----:B------:R-:W-:Y:S01]  /*12ad0*/  IMAD R0, R19, 0x8, R16 ;  /* 0x0000000813007824 */ /* 0x000fe200078e0210 */
[----:B------:R-:W-:Y:S01]  /*12ae0*/  SHF.L.U32 R29, R32, 0x1f, RZ ;  /* 0x0000001f201d7819 */ /* 0x000fe200000006ff */
[----:B------:R-:W-:Y:S01]  /*12af0*/  BSSY B0, `(.L_x_2510) ;  /* 0x0000004000007945 */ /* 0x000fe20003800000 */
[----:B------:R-:W-:Y:S02]  /*12b00*/  SHF.R.S32.HI R25, RZ, 0x1f, R7 ;  /* 0x0000001fff197819 */ /* 0x000fe40000011407 */
[----:B------:R-:W0:Y:S02]  /*12b10*/  SYNCS.PHASECHK.TRANS64.TRYWAIT P0, [R0+URZ+0x29880], R29 ;  /* 0x0298801d000075a7 */ /* 0x000e24000800017f */
[----:B0-----:R-:W-:Y:S05]  /*12b20*/  @!P0 BRA `(.L_x_2511) ;  /* 0x0000004c00dc8947 */ /* 0x001fea0003800000 */
.L_x_2591:
[----:B------:R-:W-:Y:S05]  /*12b30*/  BSYNC B0 ;  /* 0x0000000000007941 */ /* 0x000fea0003800000 */
.L_x_2510:
[----:B------:R-:W-:Y:S01]  /*12b40*/  ULDC.64 UR4, c[0x0][0x328] ;  /* 0x0000ca0000047ab9 */ /* 0x000fe20000000a00 */
[----:B-----5:R-:W-:Y:S01]  /*12b50*/  SHF.R.S32.HI R27, RZ, 0x1f, R6 ;  /* 0x0000001fff1b7819 */ /* 0x020fe20000011406 */
[----:B------:R-:W-:Y:S01]  /*12b60*/  IMAD R8, R25, UR4, RZ ;  /* 0x0000000419087c24 */ /* 0x000fe2000f8e02ff */
[----:B------:R-:W1:Y:S01]  /*12b70*/  S2R R13, SR_TID.X ;  /* 0x00000000000d7919 */ /* 0x000e620000002100 */
        /* <DEDUP_REMOVED lines=17> */
[----:B------:R-:W-:Y:S01]  /*12c90*/  IMAD.IADD R3, R3, 0x1, R10 ;  /* 0x0000000103037824 */ /* 0x000fe200078e020a */
[----:B-1----:R-:W-:Y:S01]  /*12ca0*/  LOP3.LUT R13, R13, 0x7f, RZ, 0xc0, !PT ;  /* 0x0000007f0d0d7812 */ /* 0x002fe200078ec0ff */
[----:B------:R-:W-:Y:S02]  /*12cb0*/  IMAD R10, R28, UR6, RZ ;  /* 0x000000061c0a7c24 */ /* 0x000fe4000f8e02ff */
[C---:B------:R-:W-:Y:S01]  /*12cc0*/  IMAD.WIDE.U32 R2, R4.reuse, UR6, R2 ;  /* 0x0000000604027c25 */ /* 0x040fe2000f8e0002 */
[--C-:B------:R-:W-:Y:S02]  /*12cd0*/  SHF.R.U32.HI R14, RZ, 0x2, R13.reuse ;  /* 0x00000002ff0e7819 */ /* 0x100fe4000001160d */
[----:B------:R-:W-:Y:S01]  /*12ce0*/  SHF.R.U32.HI R13, RZ, 0x5, R13 ;  /* 0x00000005ff0d7819 */ /* 0x000fe2000001160d */
[----:B------:R-:W-:Y:S01]  /*12cf0*/  IMAD R10, R4, UR7, R10 ;  /* 0x00000007040a7c24 */ /* 0x000fe2000f8e020a */
[----:B------:R-:W-:Y:S01]  /*12d00*/  ULDC.64 UR6, c[0x0][0x318] ;  /* 0x0000c60000067ab9 */ /* 0x000fe20000000a00 */
[----:B------:R-:W-:-:S02]  /*12d10*/  IMAD R22, R18, UR5, RZ ;  /* 0x0000000512167c24 */ /* 0x000fc4000f8e02ff */
        /* <DEDUP_REMOVED lines=56> */
.L_x_2603:
        /* <DEDUP_REMOVED lines=12> */
.L_x_2513:
[----:B------:R-:W-:Y:S02]  /*13160*/  PLOP3.LUT P1, PT, P1, P0, PT, 0xa2, 0x0 ;  /* 0x000000000000781c */ /* 0x000fe40000f21472 */
[----:B------:R-:W-:-:S08]  /*13170*/  @P0 R2UR P1, UR4, R0 ;  /* 0x00000000000402ca */ /* 0x000fd00000020000 */
[----:B------:R-:W-:-:S05]  /*13180*/  @P0 PLOP3.LUT P0, PT, P1, PT, PT, 0x80, 0x0 ;  /* 0x000000000000081c */ /* 0x000fca0000f0f070 */
[----:B------:R-:W-:Y:S01]  /*13190*/  @!P1 SYNCS.ARRIVE.TRANS64.RED.A0T1 RZ, [UR4+0x29870], RZ ;  /* 0x029870ffffff99a7 */ /* 0x000fe20008200404 */
[----:B------:R-:W-:Y:S07]  /*131a0*/  @!P1 ARRIVES.LDGSTSBAR.64.TRANSCNT [UR4+0x29870] ;  /* 0x02987000ff0099b0 */ /* 0x000fee0008000a84 */
[----:B------:R-:W-:Y:S05]  /*131b0*/  @P0 BRA.U.ANY `(.L_x_2513) ;  /* 0xfffffffd00e80947 */ /* 0x000fea000393ffff */
[----:B------:R-:W-:Y:S01]  /*131c0*/  NOP ;  /* 0x0000000000007918 */ /* 0x000fe20000000000 */
[----:B------:R-:W-:-:S13]  /*131d0*/  LOP3.LUT P6, RZ, R17, 0x40, RZ, 0xc0, !PT ;  /* 0x0000004011ff7812 */ /* 0x000fda00078cc0ff */
[----:B------:R-:W-:Y:S05]  /*131e0*/  @!P6 BRA `(.L_x_2514) ;  /* 0x000000000004e947 */ /* 0x000fea0003800000 */
[----:B------:R-:W-:Y:S01]  /*131f0*/  BPT.TRAP 0x1 ;  /* 0x000000040000795c */ /* 0x000fe20000300000 */
.L_x_2514:
[----:B------:R3:W-:Y:S01]  /*13200*/  SYNCS.ARRIVE.TRANS64.A1T0 RZ, [R0+URZ+0x29870], RZ ;  /* 0x029870ff00ff79a7 */ /* 0x0007e2000810003f */
[----:B------:R-:W-:Y:S05]  /*13210*/  @!P6 BRA `(.L_x_2515) ;  /* 0x000000000004e947 */ /* 0x000fea0003800000 */
[----:B------:R-:W-:Y:S01]  /*13220*/  BPT.TRAP 0x1 ;  /* 0x000000040000795c */ /* 0x000fe20000300000 */
.L_x_2515:
[----:B------:R-:W4:Y:S01]  /*13230*/  SYNCS.PHASECHK.TRANS64.TRYWAIT P0, [R0+URZ+0x29840], R29 ;  /* 0x0298401d000075a7 */ /* 0x000f22000800017f */
[----:B------:R-:W-:Y:S04]  /*13240*/  BSSY B0, `(.L_x_2516) ;  /* 0x0000002000007945 */ /* 0x000fe80003800000 */
[----:B----4-:R-:W-:Y:S05]  /*13250*/  @!P0 BRA `(.L_x_2517) ;  /* 0x0000004c00d48947 */ /* 0x010fea0003800000 */
.L_x_2604:
[----:B------:R-:W-:Y:S05]  /*13260*/  BSYNC B0 ;  /* 0x0000000000007941 */ /* 0x000fea0003800000 */
.L_x_2516:
[----:B--2---:R-:W2:Y:S01]  /*13270*/  LDL R9, [R1+0x14] ;  /* 0x0000140001097983 */ /* 0x004ea20000100800 */
        /* <DEDUP_REMOVED lines=29> */
[----:B--2---:R-:W-:Y:S01]  /*13450*/  IMAD R4, R19, 0x7800, R9 ;  /* 0x0000780013047824 */ /* 0x004fe200078e0209 */
[----:B------:R-:W-:Y:S07]  /*13460*/  BRA.DIV UR4, `(.L_x_2518) ;  /* 0x0000004e04647947 */ /* 0x000fee000b800000 */
[----:B------:R-:W2:Y:S01]  /*13470*/  SHFL.IDX PT, R3, R5, RZ, 0x1c1f ;  /* 0x001c1fff05037589 */ /* 0x000ea200000e0000 */
[C---:B------:R-:W-:Y:S01]  /*13480*/  LOP3.LUT P6, RZ, R17.reuse, 0x8, RZ, 0xc0, !PT ;  /* 0x0000000811ff7812 */ /* 0x040fe200078cc0ff */
[C-C-:B------:R-:W-:Y:S01]  /*13490*/  @P5 IMAD.IADD R9, R16.reuse, 0x1, R4.reuse ;  /* 0x0000000110095824 */ /* 0x140fe200078e0204 */
[----:B------:R-:W-:Y:S01]  /*134a0*/  LOP3.LUT P1, RZ, R17, 0x4, RZ, 0xc0, !PT ;  /* 0x0000000411ff7812 */ /* 0x000fe2000782c0ff */
[----:B------:R-:W5:Y:S01]  /*134b0*/  SHFL.IDX PT, R2, R6, RZ, 0x1c1f ;  /* 0x001c1fff06027589 */ /* 0x000f6200000e0000 */
[----:B------:R-:W-:-:S03]  /*134c0*/  @P4 IMAD.IADD R21, R16, 0x1, R4 ;  /* 0x0000000110154824 */ /* 0x000fc600078e0204 */
[----:B------:R-:W-:Y:S01]  /*134d0*/  SHFL.IDX PT, R7, R7, RZ, 0x1c1f ;  /* 0x001c1fff07077589 */ /* 0x000fe200000e0000 */
[----:B--2---:R-:W-:-:S05]  /*134e0*/  @P5 IADD3 R3, P0, R35, R3, RZ ;  /* 0x0000000323035210 */ /* 0x004fca0007f1e0ff */
        /* <DEDUP_REMOVED lines=9> */
[----:B--2---:R-:W2:Y:S01]  /*13580*/  SHFL.IDX PT, R3, R5, 0x1, 0x1c1f ;  /* 0x003c1f0005037f89 */ /* 0x004ea200000e0000 */
[----:B------:R-:W-:-:S03]  /*13590*/  @P3 IMAD.IADD R9, R16, 0x1, R4 ;  /* 0x0000000110093824 */ /* 0x000fc600078e0204 */
[----:B------:R-:W5:Y:S01]  /*135a0*/  SHFL.IDX PT, R2, R6, 0x1, 0x1c1f ;  /* 0x003c1f0006027f89 */ /* 0x000f6200000e0000 */
[----:B--2---:R-:W-:-:S05]  /*135b0*/  @P4 IADD3 R3, P0, R35, R3, RZ ;  /* 0x0000000323034210 */ /* 0x004fca0007f1e0ff */
[----:B-----5:R-:W-:-:S05]  /*135c0*/  @P4 IMAD.X R2, RZ, RZ, R2, P0 ;  /* 0x000000ffff024224 */ /* 0x020fca00000e0602 */
[----:B------:R-:W-:-:S04]  /*135d0*/  @P4 LOP3.LUT R3, R3, R2, RZ, 0x3c, !PT ;  /* 0x0000000203034212 */ /* 0x000fc800078e3cff */
[----:B------:R-:W-:-:S04]  /*135e0*/  @P4 LOP3.LUT R2, R3, R2, RZ, 0x3c, !PT ;  /* 0x0000000203024212 */ /* 0x000fc800078e3cff */
[----:B------:R-:W-:-:S05]  /*135f0*/  @P4 LOP3.LUT R3, R3, R2, RZ, 0x3c, !PT ;  /* 0x0000000203034212 */ /* 0x000fca00078e3cff */
[----:B------:R-:W-:Y:S04]  /*13600*/  @P4 LDGSTS.E.BYPASS.LTC128B.128 [R21+0x1ac00], desc[UR36][R2.64], !P5 ;  /* 0x1ac0000002154fae */ /* 0x000fe8000e901d64 */
[----:B------:R-:W-:Y:S04]  /*13610*/  @P4 LDGSTS.E.BYPASS.LTC128B.128 [R21+0x1d400], desc[UR36][R2.64+0x40], !P6 ;  /* 0x1d40004002154fae */ /* 0x000fe8000f101d64 */
[----:B------:R2:W-:Y:S04]  /*13620*/  @P4 LDGSTS.E.BYPASS.LTC128B.128 [R21+0x1fc00], desc[UR36][R2.64+0x80], !P1 ;  /* 0x1fc0008002154fae */ /* 0x0005e8000c901d64 */
[----:B--2---:R-:W2:Y:S01]  /*13630*/  SHFL.IDX PT, R3, R5, 0x2, 0x1c1f ;  /* 0x005c1f0005037f89 */ /* 0x004ea200000e0000 */
[----:B------:R-:W-:-:S03]  /*13640*/  @P2 IMAD.IADD R21, R16, 0x1, R4 ;  /* 0x0000000110152824 */ /* 0x000fc600078e0204 */
[----:B------:R-:W5:Y:S04]  /*13650*/  SHFL.IDX PT, R2, R6, 0x2, 0x1c1f ;  /* 0x005c1f0006027f89 */ /* 0x000f6800000e0000 */
[----:B------:R-:W-:Y:S01]  /*13660*/  SHFL.IDX PT, R6, R6, 0x3, 0x1c1f ;  /* 0x007c1f0006067f89 */ /* 0x000fe200000e0000 */
        /* <DEDUP_REMOVED lines=8> */
[----:B--2---:R-:W2:Y:S02]  /*136f0*/  SHFL.IDX PT, R2, R5, 0x3, 0x1c1f ;  /* 0x007c1f0005027f89 */ /* 0x004ea400000e0000 */
[----:B--2---:R-:W-:-:S05]  /*13700*/  @P2 IADD3 R2, P0, R35, R2, RZ ;  /* 0x0000000223022210 */ /* 0x004fca0007f1e0ff */
[----:B------:R-:W-:-:S05]  /*13710*/  @P2 IMAD.X R3, RZ, RZ, R6, P0 ;  /* 0x000000ffff032224 */ /* 0x000fca00000e0606 */
[----:B------:R-:W-:Y:S04]  /*13720*/  @P2 LDGSTS.E.BYPASS.LTC128B.128 [R21+0x1bc00], desc[UR36][R2.64], !P5 ;  /* 0x1bc0000002152fae */ /* 0x000fe8000e901d64 */
[----:B------:R-:W-:Y:S04]  /*13730*/  @P2 LDGSTS.E.BYPASS.LTC128B.128 [R21+0x1e400], desc[UR36][R2.64+0x40], !P6 ;  /* 0x1e40004002152fae */ /* 0x000fe8000f101d64 */
[----:B------:R2:W-:Y:S04]  /*13740*/  @P2 LDGSTS.E.BYPASS.LTC128B.128 [R21+0x20c00], desc[UR36][R2.64+0x80], !P1 ;  /* 0x20c0008002152fae */ /* 0x0005e8000c901d64 */
[----:B--2---:R2:W0:Y:S02]  /*13750*/  SHFL.IDX PT, R2, R8, RZ, 0x1c1f ;  /* 0x001c1fff08027589 */ /* 0x00442400000e0000 */
.L_x_2616:
[----:B------:R-:W-:Y:S01]  /*13760*/  LOP3.LUT P0, RZ, R17, 0x100, RZ, 0xc0, !PT ;  /* 0x0000010011ff7812 */ /* 0x000fe2000780c0ff */
[----:B------:R-:W-:-:S12]  /*13770*/  BSSY B0, `(.L_x_2519) ;  /* 0x000000e000007945 */ /* 0x000fd80003800000 */
[----:B------:R-:W-:Y:S05]  /*13780*/  @!P0 BRA `(.L_x_2520) ;  /* 0x0000000000308947 */ /* 0x000fea0003800000 */
[C---:B------:R-:W-:Y:S01]  /*13790*/  LOP3.LUT P3, RZ, R17.reuse, 0x10, RZ, 0xc0, !PT ;  /* 0x0000001011ff7812 */ /* 0x040fe2000786c0ff */
[----:B------:R-:W-:Y:S01]  /*137a0*/  IMAD.IADD R4, R16, 0x1, R4 ;  /* 0x0000000110047824 */ /* 0x000fe200078e0204 */
[C---:B------:R-:W-:Y:S02]  /*137b0*/  LOP3.LUT P2, RZ, R17.reuse, 0x8, RZ, 0xc0, !PT ;  /* 0x0000000811ff7812 */ /* 0x040fe4000784c0ff */
[----:B------:R-:W-:Y:S02]  /*137c0*/  LOP3.LUT P1, RZ, R17, 0x4, RZ, 0xc0, !PT ;  /* 0x0000000411ff7812 */ /* 0x000fe4000782c0ff */
[----:B0-----:R-:W-:-:S05]  /*137d0*/  IADD3 R2, P0, R35, R2, RZ ;  /* 0x0000000223027210 */ /* 0x001fca0007f1e0ff */
[----:B------:R-:W-:-:S05]  /*137e0*/  IMAD.X R3, RZ, RZ, R7, P0 ;  /* 0x000000ffff037224 */ /* 0x000fca00000e0607 */
[----:B------:R-:W-:Y:S01]  /*137f0*/  @!PT LDS RZ, [RZ] ;  /* 0x00000000fffff984 */ /* 0x000fe20000000800 */
[----:B------:R-:W-:Y:S01]  /*13800*/  @!PT LDS RZ, [RZ] ;  /* 0x00000000fffff984 */ /* 0x000fe20000000800 */
[----:B------:R-:W-:Y:S01]  /*13810*/  @!PT LDS RZ, [RZ] ;  /* 0x00000000fffff984 */ /* 0x000fe20000000800 */
[----:B------:R0:W-:Y:S04]  /*13820*/  LDGSTS.E.BYPASS.LTC128B.128 [R4+0x1c400], desc[UR36][R2.64], !P3 ;  /* 0x1c40000002047fae */ /* 0x0001e8000d901d64 */
[----:B------:R0:W-:Y:S04]  /*13830*/  LDGSTS.E.BYPASS.LTC128B.128 [R4+0x1ec00], desc[UR36][R2.64+0x40], !P2 ;  /* 0x1ec0004002047fae */ /* 0x0001e8000d101d64 */
[----:B------:R0:W-:Y:S02]  /*13840*/  LDGSTS.E.BYPASS.LTC128B.128 [R4+0x21400], desc[UR36][R2.64+0x80], !P1 ;  /* 0x2140008002047fae */ /* 0x0001e4000c901d64 */
.L_x_2520:
[----:B------:R-:W-:Y:S05]  /*13850*/  BSYNC B0 ;  /* 0x0000000000007941 */ /* 0x000fea0003800000 */
.L_x_2519:
[----:B------:R-:W-:Y:S01]  /*13860*/  NOP ;  /* 0x0000000000007918 */ /* 0x000fe20000000000 */
[----:B------:R-:W-:-:S13]  /*13870*/  PLOP3.LUT P0, PT, PT, PT, PT, 0x80, 0x0 ;  /* 0x000000000000781c */ /* 0x000fda0003f0f070 */
.L_x_2521:
        /* <DEDUP_REMOVED lines=10> */
.L_x_2522:
[----:B------:R0:W-:Y:S02]  /*13920*/  SYNCS.ARRIVE.TRANS64.A1T0 RZ, [R0+URZ+0x29830], RZ ;  /* 0x029830ff00ff79a7 */ /* 0x0001e4000810003f */
[----:B------:R-:W-:Y:S05]  /*13930*/  WARPSYNC.ALL ;  /* 0x0000000000007948 */ /* 0x000fea0003800000 */
[----:B0--34-:R-:W-:Y:S01]  /*13940*/  VIADD R0, R16, 0x14400 ;  /* 0x0001440010007836 */ /* 0x019fe20000000000 */
[----:B------:R-:W-:Y:S01]  /*13950*/  USHF.R.S32.HI UR4, URZ, 0x1f, UR40 ;  /* 0x0000001f3f047899 */ /* 0x000fe20008011428 */
[----:B------:R-:W-:Y:S01]  /*13960*/  BAR.SYNC.DEFER_BLOCKING 0x8, 0x180 ;  /* 0x0206000000007b1d */ /* 0x000fe20000010000 */
[----:B------:R-:W-:Y:S02]  /*13970*/  UISETP.NE.AND UP0, UPT, UR48, URZ, UPT ;  /* 0x0000003f3000728c */ /* 0x000fe4000bf05270 */
[----:B------:R-:W-:-:S02]  /*13980*/  LOP3.LUT P0, RZ, R0, 0x1bf, RZ, 0xc0, !PT ;  /* 0x000001bf00ff7812 */ /* 0x000fc4000780c0ff */
[----:B------:R-:W-:Y:S01]  /*13990*/  USEL UR42, UR42, URZ, !UP0 ;  /* 0x0000003f2a2a7287 */ /* 0x000fe2000c000000 */
[----:B------:R-:W-:Y:S01]  /*139a0*/  BSSY B6, `(.L_x_2523) ;  /* 0x0000018000067945 */ /* 0x000fe20003800000 */
[----:B------:R-:W-:Y:S02]  /*139b0*/  ULDC.64 UR6, c[0x0][0x298] ;  /* 0x0000a60000067ab9 */ /* 0x000fe40000000a00 */
[----:B------:R-:W-:Y:S02]  /*139c0*/  UIMAD UR4, UR4, UR6, URZ ;  /* 0x00000006040472a4 */ /* 0x000fe4000f8e023f */
[----:B------:R-:W-:Y:S02]  /*139d0*/  UIMAD.WIDE.U32 UR38, UR40, UR6, URZ ;  /* 0x00000006282672a5 */ /* 0x000fe4000f8e003f */
[----:B------:R-:W-:Y:S02]  /*139e0*/  UIMAD UR4, UR40, UR7, UR4 ;  /* 0x00000007280472a4 */ /* 0x000fe4000f8e0204 */
[----:B------:R-:W-:-:S02]  /*139f0*/  USEL UR40, UR43, URZ, !UP0 ;  /* 0x0000003f2b287287 */ /* 0x000fc4000c000000 */
        /* <DEDUP_REMOVED lines=13> */
[----:B--2---:R-:W-:Y:S02]  /*13ad0*/  IMAD.MOV.U32 R8, RZ, RZ, 0x70 ;  /* 0x00000070ff087424 */ /* 0x004fe400078e00ff */
[----:B------:R-:W-:Y:S02]  /*13ae0*/  IMAD.MOV.U32 R12, RZ, RZ, 0x1 ;  /* 0x00000001ff0c7424 */ /* 0x000fe400078e00ff */
[----:B------:R-:W-:-:S07]  /*13af0*/  IMAD.MOV.U32 R13, RZ, RZ, RZ ;  /* 0x000000ffff0d7224 */ /* 0x000fce00078e00ff */
[----:B------:R-:W-:-:S07]  /*13b00*/  LEPC R20, `(.L_x_2524) ;  /* 0x000000001014794e */ /* 0x000fce0000000000 */
[----:B01----:R-:W-:Y:S05]  /*13b10*/  CALL.ABS.NOINC R2 ;  /* 0x0000000002007343 */ /* 0x003fea0003c00000 */
.L_x_2524:
[----:B------:R-:W-:Y:S05]  /*13b20*/  BSYNC B6 ;  /* 0x0000000000067941 */ /* 0x000fea0003800000 */
.L_x_2523:
[----:B------:R-:W0:Y:S01]  /*13b30*/  S2R R2, SR_TID.X ;  /* 0x0000000000027919 */ /* 0x000e220000002100 */
[----:B--2---:R2:W5:Y:S01]  /*13b40*/  LDL R8, [R1+0x24] ;  /* 0x0000240001087983 */ /* 0x0045620000100800 */
[----:B------:R-:W-:Y:S01]  /*13b50*/  ISETP.NE.AND P6, PT, R30, 0x1, PT ;  /* 0x000000011e00780c */ /* 0x000fe20003fc5270 */
[----:B------:R-:W-:-:S12]  /*13b60*/  ULDC.64 UR6, c[0x0][0x2d8] ;  /* 0x0000b60000067ab9 */ /* 0x000fd80000000a00 */
[----:B------:R-:W3:Y:S01]  /*13b70*/  @P6 LDC R5, c[0x0][0x44c] ;  /* 0x00011300ff056b82 */ /* 0x000ee20000000800 */
[----:B------:R-:W-:-:S07]  /*13b80*/  R2UR UR8, R18 ;  /* 0x00000000120872ca */ /* 0x000fce00000e0000 */
[----:B------:R-:W4:Y:S01]  /*13b90*/  @P6 LDC R3, c[0x0][0x450] ;  /* 0x00011400ff036b82 */ /* 0x000f220000000800 */
[----:B0-----:R-:W-:-:S04]  /*13ba0*/  LOP3.LUT R20, R2, 0x7f, RZ, 0xc0, !PT ;  /* 0x0000007f02147812 */ /* 0x001fc800078ec0ff */
[----:B------:R-:W-:Y:S02]  /*13bb0*/  SHF.R.U32.HI R21, RZ, 0x2, R20 ;  /* 0x00000002ff157819 */ /* 0x000fe40000011614 */
[----:B------:R-:W2:Y:S01]  /*13bc0*/  LDL R20, [R1+0x4] ;  /* 0x0000040001147983 */ /* 0x000ea20000100800 */
[----:B------:R-:W-:-:S05]  /*13bd0*/  IMAD.SHL.U32 R2, R2, 0x20, RZ ;  /* 0x0000002002027824 */ /* 0x000fca00078e00ff */
[----:B------:R-:W-:Y:S02]  /*13be0*/  LOP3.LUT R2, R21, 0x60, R2, 0xf8, !PT ;  /* 0x0000006015027812 */ /* 0x000fe400078ef802 */
[----:B------:R-:W-:Y:S01]  /*13bf0*/  R2UR UR9, R18 ;  /* 0x00000000120972ca */ /* 0x000fe200000e0000 */
[----:B------:R-:W-:Y:S01]  /*13c00*/  UMOV UR4, UR38 ;  /* 0x0000002600047c82 */ /* 0x000fe20008000000 */
[----:B------:R-:W-:Y:S02]  /*13c10*/  UMOV UR5, UR43 ;  /* 0x0000002b00057c82 */ /* 0x000fe40008000000 */
[----:B------:R-:W-:Y:S01]  /*13c20*/  UIMAD.WIDE.U32 UR4, UR8, UR6, UR4 ;  /* 0x00000006080472a5 */ /* 0x000fe2000f8e0004 */
[----:B------:R-:W0:Y:S08]  /*13c30*/  S2R R21, SR_TID.X ;  /* 0x0000000000157919 */ /* 0x000e300000002100 */
[----:B------:R-:W-:-:S03]  /*13c40*/  UIMAD UR5, UR9, UR7, UR5 ;  /* 0x00000007090572a4 */ /* 0x000fc6000f8e0205 */
[----:B------:R-:W-:Y:S02]  /*13c50*/  ULDC.64 UR8, c[0x0][0x2e0] ;  /* 0x0000b80000087ab9 */ /* 0x000fe40000000a00 */
[----:B------:R-:W-:Y:S02]  /*13c60*/  UIMAD UR6, UR42, UR8, URZ ;  /* 0x000000082a0672a4 */ /* 0x000fe4000f8e023f */
[----:B------:R-:W-:Y:S02]  /*13c70*/  UIMAD.WIDE.U32 UR4, UR40, UR8, UR4 ;  /* 0x00000008280472a5 */ /* 0x000fe4000f8e0004 */
[----:B------:R-:W-:-:S03]  /*13c80*/  UIMAD UR6, UR40, UR9, UR6 ;  /* 0x00000009280672a4 */ /* 0x000fc6000f8e0206 */
[----:B------:R-:W-:Y:S01]  /*13c90*/  ULDC.64 UR8, c[0x0][0x2d0] ;  /* 0x0000b40000087ab9 */ /* 0x000fe20000000a00 */
[----:B------:R-:W-:Y:S01]  /*13ca0*/  UIADD3 UR5, UR5, UR6, URZ ;  /* 0x0000000605057290 */ /* 0x000fe2000fffe03f */
[C---:B------:R-:W-:Y:S02]  /*13cb0*/  LOP3.LUT R7, R35.reuse, 0x40, RZ, 0xfc, !PT ;  /* 0x0000004023077812 */ /* 0x040fe400078efcff */
[----:B------:R-:W-:Y:S02]  /*13cc0*/  LOP3.LUT R6, R35, 0x80, RZ, 0xfc, !PT ;  /* 0x0000008023067812 */ /* 0x000fe400078efcff */
[----:B0-----:R-:W-:-:S04]  /*13cd0*/  LOP3.LUT R21, R21, 0x7f, RZ, 0xc0, !PT ;  /* 0x0000007f15157812 */ /* 0x001fc800078ec0ff */
[----:B------:R-:W-:Y:S01]  /*13ce0*/  SHF.R.U32.HI R9, RZ, 0x2, R21 ;  /* 0x00000002ff097819 */ /* 0x000fe20000011615 */
[----:B--2---:R-:W-:-:S04]  /*13cf0*/  IMAD R0, R20, 0x80, R2 ;  /* 0x0000008014007824 */ /* 0x004fc800078e0202 */
[----:B---3--:R-:W-:Y:S02]  /*13d00*/  @P6 IMAD.HI.U32 R4, R0, R5, RZ ;  /* 0x0000000500046227 */ /* 0x008fe400078e00ff */
[----:B------:R-:W0:Y:S02]  /*13d10*/  LDC R5, c[0x0][0x448] ;  /* 0x00011200ff057b82 */ /* 0x000e240000000800 */
[----:B------:R-:W-:Y:S01]  /*13d20*/  IMAD.MOV.U32 R2, RZ, RZ, R0 ;  /* 0x000000ffff027224 */ /* 0x000fe200078e0000 */
[----:B----4-:R-:W-:-:S04]  /*13d30*/  @P6 SHF.R.U32.HI R2, RZ, R3, R4 ;  /* 0x00000003ff026219 */ /* 0x010fc80000011604 */
[--C-:B------:R-:W-:Y:S01]  /*13d40*/  SHF.R.S32.HI R4, RZ, 0x1f, R2.reuse ;  /* 0x0000001fff047819 */ /* 0x100fe20000011402 */
[----:B------:R-:W-:-:S04]  /*13d50*/  IMAD.MOV R3, RZ, RZ, -R2 ;  /* 0x000000ffff037224 */ /* 0x000fc800078e0a02 */
[----:B------:R-:W-:-:S04]  /*13d60*/  IMAD R4, R4, UR8, RZ ;  /* 0x0000000804047c24 */ /* 0x000fc8000f8e02ff */
[----:B------:R-:W-:Y:S02]  /*13d70*/  IMAD R4, R2, UR9, R4 ;  /* 0x0000000902047c24 */ /* 0x000fe4000f8e0204 */
[----:B0-----:R-:W-:Y:S02]  /*13d80*/  IMAD R0, R5, R3, R0 ;  /* 0x0000000305007224 */ /* 0x001fe400078e0200 */
[----:B------:R-:W-:-:S04]  /*13d90*/  IMAD.U32 R3, RZ, RZ, UR8 ;  /* 0x00000008ff037e24 */ /* 0x000fc8000f8e00ff */
[----:B------:R-:W-:Y:S01]  /*13da0*/  IMAD.WIDE.U32 R2, R2, R3, UR4 ;  /* 0x0000000402027e25 */ /* 0x000fe2000f8e0003 */
[----:B------:R-:W-:-:S03]  /*13db0*/  ULDC.64 UR4, c[0x0][0x2c8] ;  /* 0x0000b20000047ab9 */ /* 0x000fc60000000a00 */
[----:B------:R-:W-:Y:S01]  /*13dc0*/  IMAD.IADD R3, R3, 0x1, R4 ;  /* 0x0000000103037824 */ /* 0x000fe200078e0204 */
[----:B------:R-:W-:Y:S01]  /*13dd0*/  SHF.R.S32.HI R4, RZ, 0x1f, R0 ;  /* 0x0000001fff047819 */ /* 0x000fe20000011400 */
[----:B------:R-:W-:-:S04]  /*13de0*/  IMAD.WIDE.U32 R2, R0, UR4, R2 ;  /* 0x0000000400027c25 */ /* 0x000fc8000f8e0002 */
[----:B------:R-:W-:-:S04]  /*13df0*/  IMAD R4, R4, UR4, RZ ;  /* 0x0000000404047c24 */ /* 0x000fc8000f8e02ff */
[----:B------:R-:W-:Y:S01]  /*13e00*/  IMAD R4, R0, UR5, R4 ;  /* 0x0000000500047c24 */ /* 0x000fe2000f8e0204 */
[----:B------:R-:W-:Y:S02]  /*13e10*/  ULDC.64 UR4, c[0x0][0x280] ;  /* 0x0000a00000047ab9 */ /* 0x000fe40000000a00 */
[----:B------:R-:W-:Y:S01]  /*13e20*/  IADD3 R0, P0, R2, UR4, RZ ;  /* 0x0000000402007c10 */ /* 0x000fe2000ff1e0ff */
[----:B------:R-:W-:-:S03]  /*13e30*/  ULDC UR4, c[0x0][0x2b8] ;  /* 0x0000ae0000047ab9 */ /* 0x000fc60000000800 */
[----:B------:R-:W-:Y:S01]  /*13e40*/  IADD3.X R4, R3, UR5, R4, P0, !PT ;  /* 0x0000000503047c10 */ /* 0x000fe200087fe404 */
[----:B------:R-:W-:Y:S01]  /*13e50*/  UMOV UR5, 0xffffffff ;  /* 0xffffffff00057882 */ /* 0x000fe20000000000 */
[----:B------:R-:W-:Y:S02]  /*13e60*/  ISETP.GE.AND P3, PT, R35, UR4, PT ;  /* 0x0000000423007c0c */ /* 0x000fe4000bf66270 */
[----:B------:R-:W-:Y:S02]  /*13e70*/  ISETP.GE.AND P2, PT, R7, UR4, PT ;  /* 0x0000000407007c0c */ /* 0x000fe4000bf46270 */
[----:B------:R-:W-:Y:S01]  /*13e80*/  ISETP.GE.AND P1, PT, R6, UR4, PT ;  /* 0x0000000406007c0c */ /* 0x000fe2000bf26270 */
[----:B------:R-:W-:-:S12]  /*13e90*/  BRA.DIV UR5, `(.L_x_2525) ;  /* 0x0000004a05b87947 */ /* 0x000fd8000b800000 */
[----:B------:R-:W0:Y:S01]  /*13ea0*/  SHFL.IDX PT, R3, R0, RZ, 0x1c1f ;  /* 0x001c1fff00037589 */ /* 0x000e2200000e0000 */
[----:B------:R-:W-:Y:S02]  /*13eb0*/  IMAD R23, R23, R5, RZ ;  /* 0x0000000517177224 */ /* 0x000fe400078e02ff */
[----:B------:R-:W-:Y:S01]  /*13ec0*/  IMAD R5, R20, 0x80, R9 ;  /* 0x0000008014057824 */ /* 0x000fe200078e0209 */
[----:B------:R-:W2:Y:S04]  /*13ed0*/  SHFL.IDX PT, R2, R4, RZ, 0x1c1f ;  /* 0x001c1fff04027589 */ /* 0x000ea800000e0000 */
[----:B------:R-:W-:Y:S01]  /*13ee0*/  ISETP.GE.AND P0, PT, R5, R23, PT ;  /* 0x000000170500720c */ /* 0x000fe20003f06270 */
[----:B------:R-:W3:-:S12]  /*13ef0*/  SHFL.IDX PT, R14, R0, 0x1, 0x1c1f ;  /* 0x003c1f00000e7f89 */ /* 0x000ed800000e0000 */
[----:B0-----:R-:W-:-:S05]  /*13f00*/  @!P0 IADD3 R6, P4, R35, R3, RZ ;  /* 0x0000000323068210 */ /* 0x001fca0007f9e0ff */
[----:B--2---:R-:W-:Y:S02]  /*13f10*/  @!P0 IMAD.X R3, RZ, RZ, R2, P4 ;  /* 0x000000ffff038224 */ /* 0x004fe400020e0602 */
[----:B------:R-:W-:Y:S02]  /*13f20*/  @!P0 IMAD.MOV.U32 R2, RZ, RZ, R6 ;  /* 0x000000ffff028224 */ /* 0x000fe400078e0006 */
[----:B------:R-:W-:-:S03]  /*13f30*/  VIADD R6, R5, 0x20 ;  /* 0x0000002005067836 */ /* 0x000fc60000000000 */
        /* <DEDUP_REMOVED lines=16> */
[----:B--2---:R-:W-:Y:S01]  /*14040*/  @!P0 IADD3 R6, P4, R35, R14, RZ ;  /* 0x0000000e23068210 */ /* 0x004fe20007f9e0ff */
[----:B------:R-:W2:Y:S04]  /*14050*/  SHFL.IDX PT, R4, R4, 0x3, 0x1c1f ;  /* 0x007c1f0004047f89 */ /* 0x000ea800000e0000 */
[----:B------:R3:W4:Y:S01]  /*14060*/  SHFL.IDX PT, R14, R0, 0x3, 0x1c1f ;  /* 0x007c1f00000e7f89 */ /* 0x00072200000e0000 */
[----:B0-----:R-:W-:-:S02]  /*14070*/  @!P0 IMAD.X R7, RZ, RZ, R2, P4 ;  /* 0x000000ffff078224 */ /* 0x001fc400020e0602 */
[----:B------:R-:W-:Y:S02]  /*14080*/  @!P0 IMAD.MOV.U32 R2, RZ, RZ, R6 ;  /* 0x000000ffff028224 */ /* 0x000fe400078e0006 */
[----:B------:R-:W-:-:S05]  /*14090*/  @!P0 IMAD.MOV.U32 R3, RZ, RZ, R7 ;  /* 0x000000ffff038224 */ /* 0x000fca00078e0007 */
[----:B------:R3:W-:Y:S04]  /*140a0*/  @!P0 LDGSTS.E.BYPASS.LTC128B.128 [R8+0x15400], desc[UR36][R2.64], !P3 ;  /* 0x1540000002088fae */ /* 0x0007e8000d901d64 */
[----:B------:R3:W-:Y:S04]  /*140b0*/  @!P0 LDGSTS.E.BYPASS.LTC128B.128 [R8+0x17400], desc[UR36][R2.64+0x40], !P2 ;  /* 0x1740004002088fae */ /* 0x0007e8000d101d64 */
[----:B--2-4-:R3:W-:Y:S02]  /*140c0*/  @!P0 LDGSTS.E.BYPASS.LTC128B.128 [R8+0x19400], desc[UR36][R2.64+0x80], !P1 ;  /* 0x1940008002088fae */ /* 0x0147e4000c901d64 */
.L_x_2625:
[----:B---3--:R-:W-:Y:S01]  /*140d0*/  VIADD R0, R5, 0x60 ;  /* 0x0000006005007836 */ /* 0x008fe20000000000 */
        /* <DEDUP_REMOVED lines=11> */
.L_x_2527:
[----:B------:R-:W-:Y:S05]  /*14190*/  BSYNC B0 ;  /* 0x0000000000007941 */ /* 0x000fea0003800000 */
.L_x_2526:
[----:B------:R-:W-:Y:S01]  /*141a0*/  NOP ;  /* 0x0000000000007918 */ /* 0x000fe20000000000 */
[----:B------:R-:W-:-:S13]  /*141b0*/  PLOP3.LUT P0, PT, PT, PT, PT, 0x80, 0x0 ;  /* 0x000000000000781c */ /* 0x000fda0003f0f070 */
.L_x_2528:
[----:B------:R-:W-:Y:S02]  /*141c0*/  PLOP3.LUT P1, PT, P1, P0, PT, 0xa2, 0x0 ;  /* 0x000000000000781c */ /* 0x000fe40000f21472 */
[----:B------:R-:W-:-:S08]  /*141d0*/  @P0 R2UR P1, UR4, R16 ;  /* 0x00000000100402ca */ /* 0x000fd00000020000 */
[----:B------:R-:W-:-:S05]  /*141e0*/  @P0 PLOP3.LUT P0, PT, P1, PT, PT, 0x80, 0x0 ;  /* 0x000000000000081c */ /* 0x000fca0000f0f070 */
[----:B------:R-:W-:Y:S01]  /*141f0*/  @!P1 SYNCS.ARRIVE.TRANS64.RED.A0T1 RZ, [UR4+0x29800], RZ ;  /* 0x029800ffffff99a7 */ /* 0x000fe20008200404 */
[----:B------:R-:W-:Y:S07]  /*14200*/  @!P1 ARRIVES.LDGSTSBAR.64.TRANSCNT [UR4+0x29800] ;  /* 0x02980000ff0099b0 */ /* 0x000fee0008000a84 */
[----:B------:R-:W-:Y:S05]  /*14210*/  @P0 BRA.U.ANY `(.L_x_2528) ;  /* 0xfffffffd00e80947 */ /* 0x000fea000393ffff */
[----:B0-----:R-:W2:Y:S02]  /*14220*/  LDL.LU R2, [R1+0x28] ;  /* 0x0000280001027983 */ /* 0x001ea40000300800 */
        /* <DEDUP_REMOVED lines=11> */
.L_x_2626:
[----:B------:R-:W-:Y:S05]  /*142e0*/  BSYNC B0 ;  /* 0x0000000000007941 */ /* 0x000fea0003800000 */
.L_x_2529:
[----:B------:R-:W2:Y:S01]  /*142f0*/  LDL R0, [R1+0xc] ;  /* 0x00000c0001007983 */ /* 0x000ea20000100800 */
[----:B------:R-:W-:Y:S01]  /*14300*/  UIADD3 UR4, UR47, -0x2, URZ ;  /* 0xfffffffe2f047890 */ /* 0x000fe2000fffe03f */
[----:B--2---:R-:W-:-:S13]  /*14310*/  R2UR UR5, R0 ;  /* 0x00000000000572ca */ /* 0x004fda00000e0000 */
[----:B------:R-:W-:-:S06]  /*14320*/  UISETP.GE.AND UP0, UPT, UR4, UR5, UPT ;  /* 0x000000050400728c */ /* 0x000fcc000bf06270 */
[----:B------:R-:W-:-:S13]  /*14330*/  PLOP3.LUT P0, PT, PT, PT, UP0, 0x40, 0x0 ;  /* 0x000000000000781c */ /* 0x000fda0003f0e808 */
[----:B------:R-:W-:Y:S05]  /*14340*/  @P0 BRA `(.L_x_2531) ;  /* 0x0000001400b00947 */ /* 0x000fea0003800000 */
[----:B------:R-:W-:Y:S02]  /*14350*/  IMAD.MOV.U32 R20, RZ, RZ, R32 ;  /* 0x000000ffff147224 */ /* 0x000fe400078e0020 */
[----:B------:R-:W-:Y:S02]  /*14360*/  IMAD.MOV.U32 R10, RZ, RZ, R19 ;  /* 0x000000ffff0a7224 */ /* 0x000fe400078e0013 */
[----:B------:R-:W-:-:S07]  /*14370*/  IMAD.U32 R30, RZ, RZ, UR4 ;  /* 0x00000004ff1e7e24 */ /* 0x000fce000f8e00ff */
.L_x_2551:
        /* <DEDUP_REMOVED lines=50> */
[----:B------:R-:W-:Y:S01]  /*146a0*/  LOP3.LUT P1, RZ, R17, 0x40, RZ, 0xc0, !PT ;  /* 0x0000004011ff7812 */ /* 0x000fe2000782c0ff */
[----:B------:R-:W-:-:S05]  /*146b0*/  VIADD R19, R10, 0x1 ;  /* 0x000000010a137836 */ /* 0x000fca0000000000 */
[----:B------:R-:W-:Y:S01]  /*146c0*/  ISETP.NE.AND P0, PT, R19, 0x2, PT ;  /* 0x000000021300780c */ /* 0x000fe20003f05270 */
[----:B0-----:R-:W-:Y:S02]  /*146d0*/  IMAD.MOV R7, RZ, RZ, -R11 ;  /* 0x000000ffff077224 */ /* 0x001fe400078e0a0b */
[----:B------:R-:W-:Y:S02]  /*146e0*/  IMAD.MOV.U32 R6, RZ, RZ, RZ ;  /* 0x000000ffff067224 */ /* 0x000fe400078e00ff */
[----:B------:R-:W-:Y:S01]  /*146f0*/  IMAD R7, R7, UR4, R0 ;  /* 0x0000000407077c24 */ /* 0x000fe2000f8e0200 */
[----:B------:R-:W-:Y:S01]  /*14700*/  SEL R32, RZ, 0x1, P0 ;  /* 0x00000001ff207807 */ /* 0x000fe20000000000 */
[----:B------:R-:W-:Y:S01]  /*14710*/  IMAD.MOV.U32 R0, RZ, RZ, R30 ;  /* 0x000000ffff007224 */ /* 0x000fe200078e001e */
[----:B------:R-:W-:Y:S01]  /*14720*/  SEL R19, R19, RZ, P0 ;  /* 0x000000ff13137207 */ /* 0x000fe20000000000 */
[----:B------:R0:W5:Y:S01]  /*14730*/  @!P2 LDG.E R6, desc[UR36][R8.64] ;  /* 0x000000240806a981 */ /* 0x000162000c1e1900 */
[----:B------:R-:W-:Y:S01]  /*14740*/  VIADD R30, R30, 0xffffffff ;  /* 0xffffffff1e1e7836 */ /* 0x000fe20000000000 */
[----:B------:R-:W-:-:S02]  /*14750*/  LOP3.LUT R32, R20, R32, RZ, 0x3c, !PT ;  /* 0x0000002014207212 */ /* 0x000fc400078e3cff */
[----:B------:R-:W-:Y:S02]  /*14760*/  ISETP.GT.AND P2, PT, R0, R12, PT ;  /* 0x0000000c0000720c */ /* 0x000fe40003f44270 */
[----:B--2---:R-:W-:Y:S01]  /*14770*/  SHF.R.S32.HI R28, RZ, 0x1f, R5 ;  /* 0x0000001fff1c7819 */ /* 0x004fe20000011405 */
[----:B0-----:R-:W-:Y:S10]  /*14780*/  @!P1 BRA `(.L_x_2532) ;  /* 0x0000000000049947 */ /* 0x001ff40003800000 */
[----:B------:R-:W-:Y:S01]  /*14790*/  BPT.TRAP 0x1 ;  /* 0x000000040000795c */ /* 0x000fe20000300000 */
.L_x_2532:
[----:B------:R-:W-:Y:S01]  /*147a0*/  IMAD R0, R19, 0x8, R16 ;  /* 0x0000000813007824 */ /* 0x000fe200078e0210 */
[----:B------:R-:W-:Y:S01]  /*147b0*/  SHF.L.U32 R29, R32, 0x1f, RZ ;  /* 0x0000001f201d7819 */ /* 0x000fe200000006ff */
[----:B------:R-:W-:Y:S01]  /*147c0*/  BSSY B0, `(.L_x_2533) ;  /* 0x0000004000007945 */ /* 0x000fe20003800000 */
[----:B------:R-:W-:Y:S02]  /*147d0*/  SHF.R.S32.HI R25, RZ, 0x1f, R4 ;  /* 0x0000001fff197819 */ /* 0x000fe40000011404 */
[----:B------:R-:W0:Y:S02]  /*147e0*/  SYNCS.PHASECHK.TRANS64.TRYWAIT P0, [R0+URZ+0x29880], R29 ;  /* 0x0298801d000075a7 */ /* 0x000e24000800017f */
[----:B0-----:R-:W-:Y:S05]  /*147f0*/  @!P0 BRA `(.L_x_2534) ;  /* 0x0000004400b48947 */ /* 0x001fea0003800000 */
.L_x_2627:
[----:B------:R-:W-:Y:S05]  /*14800*/  BSYNC B0 ;  /* 0x0000000000007941 */ /* 0x000fea0003800000 */
.L_x_2533:
        /* <DEDUP_REMOVED lines=33> */
[----:B-1----:R-:W-:Y:S01]  /*14a20*/  IADD3.X R22, R23, UR7, R9, P0, !PT ;  /* 0x0000000717167c10 */ /* 0x002fe200087fe409 */
        /* <DEDUP_REMOVED lines=33> */
.L_x_2639:
        /* <DEDUP_REMOVED lines=9> */
.L_x_2536:
        /* <DEDUP_REMOVED lines=10> */
.L_x_2537:
[----:B------:R3:W-:Y:S01]  /*14d70*/  SYNCS.ARRIVE.TRANS64.A1T0 RZ, [R0+URZ+0x29870], RZ ;  /* 0x029870ff00ff79a7 */ /* 0x0007e2000810003f */
[----:B------:R-:W-:Y:S05]  /*14d80*/  @!P3 BRA `(.L_x_2538) ;  /* 0x000000000004b947 */ /* 0x000fea0003800000 */
[----:B------:R-:W-:Y:S01]  /*14d90*/  BPT.TRAP 0x1 ;  /* 0x000000040000795c */ /* 0x000fe20000300000 */
.L_x_2538:
[----:B------:R-:W4:Y:S01]  /*14da0*/  SYNCS.PHASECHK.TRANS64.TRYWAIT P0, [R0+URZ+0x29840], R29 ;  /* 0x0298401d000075a7 */ /* 0x000f22000800017f */
[----:B------:R-:W-:Y:S04]  /*14db0*/  BSSY B0, `(.L_x_2539) ;  /* 0x0000002000007945 */ /* 0x000fe80003800000 */
[----:B----4-:R-:W-:Y:S05]  /*14dc0*/  @!P0 BRA `(.L_x_2540) ;  /* 0x0000004400c88947 */ /* 0x010fea0003800000 */
.L_x_2640:
[----:B------:R-:W-:Y:S05]  /*14dd0*/  BSYNC B0 ;  /* 0x0000000000007941 */ /* 0x000fea0003800000 */
.L_x_2539:
[----:B------:R-:W5:Y:S01]  /*14de0*/  LDL R11, [R1+0x14] ;  /* 0x00001400010b7983 */ /* 0x000f620000100800 */
[----:B------:R-:W-:Y:S01]  /*14df0*/  ULDC.64 UR4, c[0x0][0x300] ;  /* 0x0000c00000047ab9 */ /* 0x000fe20000000a00 */
[----:B------:R-:W-:Y:S01]  /*14e00*/  ULDC.64 UR6, c[0x0][0x310] ;  /* 0x0000c40000067ab9 */ /* 0x000fe20000000a00 */
[----:B------:R-:W-:Y:S01]  /*14e10*/  IMAD R8, R25, UR4, RZ ;  /* 0x0000000419087c24 */ /* 0x000fe2000f8e02ff */
[C---:B------:R-:W-:Y:S01]  /*14e20*/  LOP3.LUT P4, RZ, R17.reuse, 0x10, RZ, 0xc0, !PT ;  /* 0x0000001011ff7812 */ /* 0x040fe2000788c0ff */
[C---:B--2---:R-:W-:Y:S01]  /*14e30*/  IMAD.WIDE.U32 R2, R4.reuse, UR4, RZ ;  /* 0x0000000404027c25 */ /* 0x044fe2000f8e00ff */
        /* <DEDUP_REMOVED lines=28> */
[----:B-----5:R-:W-:Y:S01]  /*15000*/  IMAD R7, R19, 0x7800, R11 ;  /* 0x0000780013077824 */ /* 0x020fe200078e020b */
[----:B------:R-:W-:Y:S07]  /*15010*/  BRA.DIV UR4, `(.L_x_2541) ;  /* 0x0000004604487947 */ /* 0x000fee000b800000 */
[----:B------:R-:W2:Y:S01]  /*15020*/  SHFL.IDX PT, R2, R4, RZ, 0x1c1f ;  /* 0x001c1fff04027589 */ /* 0x000ea200000e0000 */
[----:B------:R-:W-:-:S03]  /*15030*/  IMAD.IADD R7, R16, 0x1, R7 ;  /* 0x0000000110077824 */ /* 0x000fc600078e0207 */
[----:B------:R-:W5:Y:S04]  /*15040*/  SHFL.IDX PT, R3, R5, RZ, 0x1c1f ;  /* 0x001c1fff05037589 */ /* 0x000f6800000e0000 */
[----:B------:R-:W-:Y:S04]  /*15050*/  SHFL.IDX PT, R9, R5, 0x2, 0x1c1f ;  /* 0x005c1f0005097f89 */ /* 0x000fe800000e0000 */
[----:B------:R-:W-:Y:S01]  /*15060*/  SHFL.IDX PT, R8, R8, RZ, 0x1c1f ;  /* 0x001c1fff08087589 */ /* 0x000fe200000e0000 */
[----:B--2---:R-:W-:-:S05]  /*15070*/  IADD3 R2, P0, R35, R2, RZ ;  /* 0x0000000223027210 */ /* 0x004fca0007f1e0ff */
[----:B-----5:R-:W-:-:S05]  /*15080*/  IMAD.X R3, RZ, RZ, R3, P0 ;  /* 0x000000ffff037224 */ /* 0x020fca00000e0603 */
[----:B------:R-:W-:Y:S04]  /*15090*/  LDGSTS.E.BYPASS.LTC128B.128 [R7+0x1a400], desc[UR36][R2.64], !P4 ;  /* 0x1a40000002077fae */ /* 0x000fe8000e101d64 */
[----:B------:R-:W-:Y:S04]  /*150a0*/  LDGSTS.E.BYPASS.LTC128B.128 [R7+0x1cc00], desc[UR36][R2.64+0x40], !P3 ;  /* 0x1cc0004002077fae */ /* 0x000fe8000d901d64 */
[----:B------:R2:W-:Y:S04]  /*150b0*/  LDGSTS.E.BYPASS.LTC128B.128 [R7+0x1f400], desc[UR36][R2.64+0x80], !P1 ;  /* 0x1f40008002077fae */ /* 0x0005e8000c901d64 */
[----:B--2---:R-:W2:Y:S04]  /*150c0*/  SHFL.IDX PT, R2, R4, 0x1, 0x1c1f ;  /* 0x003c1f0004027f89 */ /* 0x004ea800000e0000 */
[----:B------:R-:W5:Y:S01]  /*150d0*/  SHFL.IDX PT, R3, R5, 0x1, 0x1c1f ;  /* 0x003c1f0005037f89 */ /* 0x000f6200000e0000 */
[----:B--2---:R-:W-:-:S05]  /*150e0*/  IADD3 R2, P0, R35, R2, RZ ;  /* 0x0000000223027210 */ /* 0x004fca0007f1e0ff */
[----:B-----5:R-:W-:-:S05]  /*150f0*/  IMAD.X R3, RZ, RZ, R3, P0 ;  /* 0x000000ffff037224 */ /* 0x020fca00000e0603 */
[----:B------:R-:W-:Y:S04]  /*15100*/  LDGSTS.E.BYPASS.LTC128B.128 [R7+0x1ac00], desc[UR36][R2.64], !P4 ;  /* 0x1ac0000002077fae */ /* 0x000fe8000e101d64 */
[----:B------:R-:W-:Y:S04]  /*15110*/  LDGSTS.E.BYPASS.LTC128B.128 [R7+0x1d400], desc[UR36][R2.64+0x40], !P3 ;  /* 0x1d40004002077fae */ /* 0x000fe8000d901d64 */
[----:B------:R2:W-:Y:S04]  /*15120*/  LDGSTS.E.BYPASS.LTC128B.128 [R7+0x1fc00], desc[UR36][R2.64+0x80], !P1 ;  /* 0x1fc0008002077fae */ /* 0x0005e8000c901d64 */
[----:B--2---:R-:W2:Y:S02]  /*15130*/  SHFL.IDX PT, R2, R4, 0x2, 0x1c1f ;  /* 0x005c1f0004027f89 */ /* 0x004ea400000e0000 */
[----:B--2---:R-:W-:-:S05]  /*15140*/  IADD3 R2, P0, R35, R2, RZ ;  /* 0x0000000223027210 */ /* 0x004fca0007f1e0ff */
[----:B------:R-:W-:Y:S02]  /*15150*/  IMAD.X R3, RZ, RZ, R9, P0 ;  /* 0x000000ffff037224 */ /* 0x000fe400000e0609 */
[----:B------:R-:W-:Y:S04]  /*15160*/  SHFL.IDX PT, R9, R5, 0x3, 0x1c1f ;  /* 0x007c1f0005097f89 */ /* 0x000fe800000e0000 */
[----:B------:R-:W-:Y:S04]  /*15170*/  LDGSTS.E.BYPASS.LTC128B.128 [R7+0x1b400], desc[UR36][R2.64], !P4 ;  /* 0x1b40000002077fae */ /* 0x000fe8000e101d64 */
[----:B------:R-:W-:Y:S04]  /*15180*/  LDGSTS.E.BYPASS.LTC128B.128 [R7+0x1dc00], desc[UR36][R2.64+0x40], !P3 ;  /* 0x1dc0004002077fae */ /* 0x000fe8000d901d64 */
[----:B------:R2:W-:Y:S04]  /*15190*/  LDGSTS.E.BYPASS.LTC128B.128 [R7+0x20400], desc[UR36][R2.64+0x80], !P1 ;  /* 0x2040008002077fae */ /* 0x0005e8000c901d64 */
[----:B--2---:R-:W2:Y:S02]  /*151a0*/  SHFL.IDX PT, R2, R4, 0x3, 0x1c1f ;  /* 0x007c1f0004027f89 */ /* 0x004ea400000e0000 */
[----:B--2---:R-:W-:-:S05]  /*151b0*/  IADD3 R2, P0, R35, R2, RZ ;  /* 0x0000000223027210 */ /* 0x004fca0007f1e0ff */
[----:B------:R-:W-:-:S05]  /*151c0*/  IMAD.X R3, RZ, RZ, R9, P0 ;  /* 0x000000ffff037224 */ /* 0x000fca00000e0609 */
[----:B------:R-:W-:Y:S04]  /*151d0*/  LDGSTS.E.BYPASS.LTC128B.128 [R7+0x1bc00], desc[UR36][R2.64], !P4 ;  /* 0x1bc0000002077fae */ /* 0x000fe8000e101d64 */
[----:B------:R-:W-:Y:S04]  /*151e0*/  LDGSTS.E.BYPASS.LTC128B.128 [R7+0x1e400], desc[UR36][R2.64+0x40], !P3 ;  /* 0x1e40004002077fae */ /* 0x000fe8000d901d64 */
[----:B------:R2:W-:Y:S04]  /*151f0*/  LDGSTS.E.BYPASS.LTC128B.128 [R7+0x20c00], desc[UR36][R2.64+0x80], !P1 ;  /* 0x20c0008002077fae */ /* 0x0005e8000c901d64 */
[----:B--2---:R2:W0:Y:S02]  /*15200*/  SHFL.IDX PT, R2, R6, RZ, 0x1c1f ;  /* 0x001c1fff06027589 */ /* 0x00442400000e0000 */
.L_x_2652:
        /* <DEDUP_REMOVED lines=10> */
.L_x_2542:
        /* <DEDUP_REMOVED lines=10> */
.L_x_2543:
[----:B------:R3:W-:Y:S02]  /*15350*/  SYNCS.ARRIVE.TRANS64.A1T0 RZ, [R0+URZ+0x29830], RZ ;  /* 0x029830ff00ff79a7 */ /* 0x0007e4000810003f */
[----:B---34-:R-:W-:-:S05]  /*15360*/  IMAD.U32 R0, RZ, RZ, UR45 ;  /* 0x0000002dff007e24 */ /* 0x018fca000f8e00ff */
[----:B------:R-:W-:-:S13]  /*15370*/  ISETP.NE.AND P0, PT, R0, 0x3, PT ;  /* 0x000000030000780c */ /* 0x000fda0003f05270 */
[----:B------:R-:W-:Y:S05]  /*15380*/  @!P0 BRA `(.L_x_2544) ;  /* 0x0000000000048947 */ /* 0x000fea0003800000 */
[----:B------:R-:W-:Y:S01]  /*15390*/  BPT.TRAP 0x1 ;  /* 0x000000040000795c */ /* 0x000fe20000300000 */
.L_x_2544:
[----:B0-----:R-:W-:Y:S01]  /*153a0*/  LOP3.LUT R3, R20, 0x1, RZ, 0x3c, !PT ;  /* 0x0000000114037812 */ /* 0x001fe200078e3cff */
[----:B------:R-:W-:Y:S01]  /*153b0*/  IMAD R0, R10, 0x8, R16 ;  /* 0x000000080a007824 */ /* 0x000fe200078e0210 */
[----:B------:R-:W-:Y:S02]  /*153c0*/  BSSY B0, `(.L_x_2545) ;  /* 0x0000004000007945 */ /* 0x000fe40003800000 */
[----:B------:R-:W-:-:S04]  /*153d0*/  SHF.L.U32 R3, R3, 0x1f, RZ ;  /* 0x0000001f03037819 */ /* 0x000fc800000006ff */
[----:B------:R-:W0:Y:S02]  /*153e0*/  SYNCS.PHASECHK.TRANS64.TRYWAIT P1, [R0+URZ+0x29870], R3 ;  /* 0x02987003000075a7 */ /* 0x000e24000802017f */
[----:B0-----:R-:W-:Y:S05]  /*153f0*/  @!P1 BRA `(.L_x_2546) ;  /* 0x0000004400d09947 */ /* 0x001fea0003800000 */
.L_x_2653:
[----:B------:R-:W-:Y:S05]  /*15400*/  BSYNC B0 ;  /* 0x0000000000007941 */ /* 0x000fea0003800000 */
.L_x_2545:
[----:B------:R-:W-:-:S13]  /*15410*/  LOP3.LUT P1, RZ, R17, 0x40, RZ, 0xc0, !PT ;  /* 0x0000004011ff7812 */ /* 0x000fda000782c0ff */
[----:B------:R-:W-:Y:S05]  /*15420*/  @!P1 BRA `(.L_x_2547) ;  /* 0x0000000000049947 */ /* 0x000fea0003800000 */
[----:B------:R-:W-:Y:S01]  /*15430*/  BPT.TRAP 0x1 ;  /* 0x000000040000795c */ /* 0x000fe20000300000 */
.L_x_2547:
[----:B0-----:R-:W-:Y:S01]  /*15440*/  SHF.L.U32 R3, R20, 0x1f, RZ ;  /* 0x0000001f14037819 */ /* 0x001fe200000006ff */
[----:B------:R-:W-:-:S03]  /*15450*/  IMAD R12, R10, 0x5000, RZ ;  /* 0x000050000a0c7824 */ /* 0x000fc600078e02ff */
[----:B------:R-:W0:Y:S02]  /*15460*/  SYNCS.PHASECHK.TRANS64.TRYWAIT P1, [R0+URZ+0x29860], R3 ;  /* 0x02986003000075a7 */ /* 0x000e24000802017f */
[----:B0-----:R-:W-:Y:S05]  /*15470*/  @!P1 BRA `(.L_x_2548) ;  /* 0x0000004400c49947 */ /* 0x001fea0003800000 */
.L_x_2654:
[----:B------:R-:W0:Y:S04]  /*15480*/  LDL R4, [R1+0x1c] ;  /* 0x00001c0001047983 */ /* 0x000e280000100800 */
[----:B------:R-:W3:Y:S04]  /*15490*/  LDL R2, [R1+0x20] ;  /* 0x0000200001027983 */ /* 0x000ee80000100800 */
[----:B------:R-:W1:Y:S01]  /*154a0*/  LDL R13, [R1+0x18] ;  /* 0x00001800010d7983 */ /* 0x000e620000100800 */
[----:B------:R-:W-:Y:S05]  /*154b0*/  WARPSYNC.ALL ;  /* 0x0000000000007948 */ /* 0x000fea0003800000 */
[----:B------:R-:W-:-:S02]  /*154c0*/  LOP3.LUT P1, RZ, R17, 0x40, RZ, 0xc0, !PT ;  /* 0x0000004011ff7812 */ /* 0x000fc4000782c0ff */
[----:B0-----:R-:W-:-:S05]  /*154d0*/  LOP3.LUT R3, R12, R4, RZ, 0xfc, !PT ;  /* 0x000000040c037212 */ /* 0x001fca00078efcff */
[----:B------:R-:W-:Y:S01]  /*154e0*/  IMAD.IADD R3, R16, 0x1, R3 ;  /* 0x0000000110037824 */ /* 0x000fe200078e0203 */
[----:B-1----:R-:W-:-:S03]  /*154f0*/  LOP3.LUT R24, R12, R13, RZ, 0xfc, !PT ;  /* 0x0000000d0c187212 */ /* 0x002fc600078efcff */
[----:B---3--:R-:W-:Y:S01]  /*15500*/  IMAD.IADD R2, R2, 0x1, R3 ;  /* 0x0000000102027824 */ /* 0x008fe200078e0203 */
[----:B--2---:R-:W0:Y:S01]  /*15510*/  LDSM.16.MT88.4 R4, [R3+0xa400] ;  /* 0x00a400000304783b */ /* 0x004e220000004200 */
        /* <DEDUP_REMOVED lines=68> */
.L_x_2549:
[----:B-1----:R1:W-:Y:S01]  /*15960*/  SYNCS.ARRIVE.TRANS64.A1T0 RZ, [R0+URZ+0x29850], RZ ;  /* 0x029850ff00ff79a7 */ /* 0x0023e2000810003f */
[----:B------:R-:W-:Y:S06]  /*15970*/  BAR.SYNC.DEFER_BLOCKING 0x2, 0x80 ;  /* 0x0082000000007b1d */ /* 0x000fec0000010000 */
[----:B------:R-:W-:Y:S05]  /*15980*/  @!P0 BRA `(.L_x_2550) ;  /* 0x0000000000048947 */ /* 0x000fea0003800000 */
[----:B------:R-:W-:Y:S01]  /*15990*/  BPT.TRAP 0x1 ;  /* 0x000000040000795c */ /* 0x000fe20000300000 */
.L_x_2550:
[----:B------:R-:W2:Y:S01]  /*159a0*/  LDL R2, [R1+0x10] ;  /* 0x0000100001027983 */ /* 0x000ea20000100800 */
[----:B-1----:R-:W-:Y:S02]  /*159b0*/  VIADD R0, R0, 0x29880 ;  /* 0x0002988000007836 */ /* 0x002fe40000000000 */
[----:B------:R-:W-:Y:S02]  /*159c0*/  IMAD.MOV.U32 R20, RZ, RZ, R32 ;  /* 0x000000ffff147224 */ /* 0x000fe400078e0020 */
[----:B0-----:R-:W-:Y:S01]  /*159d0*/  IMAD.MOV.U32 R10, RZ, RZ, R19 ;  /* 0x000000ffff0a7224 */ /* 0x001fe200078e0013 */
[----:B--2---:R-:W-:-:S04]  /*159e0*/  PRMT R0, R2, 0x654, R0 ;  /* 0x0000065402007816 */ /* 0x004fc80000000000 */
[----:B------:R2:W-:Y:S01]  /*159f0*/  SYNCS.ARRIVE.TRANS64.RED.A1T0 RZ, [R0+URZ], RZ ;  /* 0x000000ff00ff79a7 */ /* 0x0005e2000810043f */
[----:B------:R-:W-:Y:S05]  /*15a00*/  @P2 BRA `(.L_x_2551) ;  /* 0xffffffe8005c2947 */ /* 0x000fea000383ffff */
.L_x_2531:
        /* <DEDUP_REMOVED lines=20> */
.L_x_2553:
[----:B------:R-:W-:Y:S05]  /*15b50*/  BSYNC B0 ;  /* 0x0000000000007941 */ /* 0x000fea0003800000 */
.L_x_2552:
[----:B------:R-:W-:Y:S05]  /*15b60*/  @!P0 BRA `(.L_x_2554) ;  /* 0x0000000000048947 */ /* 0x000fea0003800000 */
[----:B------:R-:W-:Y:S01]  /*15b70*/  BPT.TRAP 0x1 ;  /* 0x000000040000795c */ /* 0x000fe20000300000 */
.L_x_2554:
[----:B0-----:R-:W-:Y:S01]  /*15b80*/  LOP3.LUT R3, R32, 0x1, RZ, 0x3c, !PT ;  /* 0x0000000120037812 */ /* 0x001fe200078e3cff */
[----:B------:R-:W-:Y:S01]  /*15b90*/  IMAD R18, R19, 0x8, R16 ;  /* 0x0000000813127824 */ /* 0x000fe200078e0210 */
[----:B------:R-:W-:Y:S02]  /*15ba0*/  BSSY B0, `(.L_x_2555) ;  /* 0x0000004000007945 */ /* 0x000fe40003800000 */
[----:B------:R-:W-:-:S04]  /*15bb0*/  SHF.L.U32 R3, R3, 0x1f, RZ ;  /* 0x0000001f03037819 */ /* 0x000fc800000006ff */
[----:B------:R-:W0:Y:S02]  /*15bc0*/  SYNCS.PHASECHK.TRANS64.TRYWAIT P1, [R18+URZ+0x29870], R3 ;  /* 0x02987003120075a7 */ /* 0x000e24000802017f */
[----:B0-----:R-:W-:Y:S05]  /*15bd0*/  @!P1 BRA `(.L_x_2556) ;  /* 0x0000004000009947 */ /* 0x001fea0003800000 */
.L_x_2655:
[----:B------:R-:W-:Y:S05]  /*15be0*/  BSYNC B0 ;  /* 0x0000000000007941 */ /* 0x000fea0003800000 */
.L_x_2555:
[----:B------:R-:W-:-:S13]  /*15bf0*/  LOP3.LUT P1, RZ, R17, 0x40, RZ, 0xc0, !PT ;  /* 0x0000004011ff7812 */ /* 0x000fda000782c0ff */
[----:B------:R-:W-:Y:S05]  /*15c00*/  @!P1 BRA `(.L_x_2557) ;  /* 0x0000000000049947 */ /* 0x000fea0003800000 */
[----:B------:R-:W-:Y:S01]  /*15c10*/  BPT.TRAP 0x1 ;  /* 0x000000040000795c */ /* 0x000fe20000300000 */
.L_x_2557:
[----:B0-----:R-:W-:-:S04]  /*15c20*/  SHF.L.U32 R3, R32, 0x1f, RZ ;  /* 0x0000001f20037819 */ /* 0x001fc800000006ff */
[----:B------:R-:W0:Y:S02]  /*15c30*/  SYNCS.PHASECHK.TRANS64.TRYWAIT P1, [R18+URZ+0x29860], R3 ;  /* 0x02986003120075a7 */ /* 0x000e24000802017f */
[----:B0-----:R-:W-:Y:S05]  /*15c40*/  @!P1 BRA `(.L_x_2558) ;  /* 0x0000003c00f89947 */ /* 0x001fea0003800000 */
.L_x_2656:
[----:B------:R-:W0:Y:S04]  /*15c50*/  LDL R2, [R1+0x1c] ;  /* 0x00001c0001027983 */ /* 0x000e280000100800 */
[----:B------:R-:W3:Y:S04]  /*15c60*/  LDL R13, [R1+0x20] ;  /* 0x00002000010d7983 */ /* 0x000ee80000100800 */
[----:B------:R-:W4:Y:S01]  /*15c70*/  LDL R12, [R1+0x18] ;  /* 0x00001800010c7983 */ /* 0x000f220000100800 */
[----:B--2---:R-:W-:Y:S01]  /*15c80*/  IMAD R0, R19, 0x5000, RZ ;  /* 0x0000500013007824 */ /* 0x004fe200078e02ff */
[----:B------:R-:W-:Y:S05]  /*15c90*/  WARPSYNC.ALL ;  /* 0x0000000000007948 */ /* 0x000fea0003800000 */
[----:B------:R-:W-:-:S02]  /*15ca0*/  LOP3.LUT P1, RZ, R17, 0x40, RZ, 0xc0, !PT ;  /* 0x0000004011ff7812 */ /* 0x000fc4000782c0ff */
[----:B0-----:R-:W-:-:S05]  /*15cb0*/  LOP3.LUT R3, R0, R2, RZ, 0xfc, !PT ;  /* 0x0000000200037212 */ /* 0x001fca00078efcff */
[----:B------:R-:W-:-:S04]  /*15cc0*/  IMAD.IADD R2, R16, 0x1, R3 ;  /* 0x0000000110027824 */ /* 0x000fc800078e0203 */
[----:B---3--:R-:W-:Y:S01]  /*15cd0*/  IMAD.IADD R3, R13, 0x1, R2 ;  /* 0x000000010d037824 */ /* 0x008fe200078e0202 */
[----:B------:R-:W0:Y:S01]  /*15ce0*/  LDSM.16.MT88.4 R8, [R2+0xa400] ;  /* 0x00a400000208783b */ /* 0x000e220000004200 */
[----:B----4-:R-:W-:-:S05]  /*15cf0*/  LOP3.LUT R13, R0, R12, RZ, 0xfc, !PT ;  /* 0x0000000c000d7212 */ /* 0x010fca00078efcff */
        /* <DEDUP_REMOVED lines=68> */
.L_x_2559:
[----:B-1----:R1:W-:Y:S01]  /*16140*/  SYNCS.ARRIVE.TRANS64.A1T0 RZ, [R18+URZ+0x29850], RZ ;  /* 0x029850ff12ff79a7 */ /* 0x0023e2000810003f */
[----:B------:R-:W-:Y:S06]  /*16150*/  BAR.SYNC.DEFER_BLOCKING 0x2, 0x80 ;  /* 0x0082000000007b1d */ /* 0x000fec0000010000 */
[----:B------:R-:W-:Y:S05]  /*16160*/  @!P0 BRA `(.L_x_2560) ;  /* 0x0000000000048947 */ /* 0x000fea0003800000 */
[----:B------:R-:W-:Y:S01]  /*16170*/  BPT.TRAP 0x1 ;  /* 0x000000040000795c */ /* 0x000fe20000300000 */
.L_x_2560:
        /* <DEDUP_REMOVED lines=9> */
.L_x_2499:
[----:B------:R-:W-:Y:S05]  /*16210*/  BSYNC B7 ;  /* 0x0000000000077941 */ /* 0x000fea0003800000 */
.L_x_2497:
[----:B------:R-:W-:-:S13]  /*16220*/  LOP3.LUT P0, RZ, R17, 0x400, RZ, 0xc0, !PT ;  /* 0x0000040011ff7812 */ /* 0x000fda000780c0ff */
[----:B------:R-:W-:Y:S05]  /*16230*/  @!P0 BRA `(.L_x_2561) ;  /* 0x0000000000348947 */ /* 0x000fea0003800000 */
[----:B------:R-:W1:Y:S08]  /*16240*/  S2UR UR4, SR_CgaCtaId ;  /* 0x00000000000479c3 */ /* 0x000e700000008800 */
[----:B------:R-:W-:Y:S01]  /*16250*/  BAR.SYNC.DEFER_BLOCKING 0x5, 0x180 ;  /* 0x0146000000007b1d */ /* 0x000fe20000010000 */
[----:B------:R-:W-:Y:S01]  /*16260*/  MOV R16, 0x400 ;  /* 0x0000040000107802 */ /* 0x000fe20000000f00 */
[----:B-1----:R-:W-:-:S05]  /*16270*/  IMAD.U32 R0, RZ, RZ, UR4 ;  /* 0x00000004ff007e24 */ /* 0x002fca000f8e00ff */
[----:B------:R-:W-:Y:S01]  /*16280*/  LEA R16, R0, R16, 0x18 ;  /* 0x0000001000107211 */ /* 0x000fe200078ec0ff */
[----:B------:R-:W-:Y:S04]  /*16290*/  STL [R1+0x10], R0 ;  /* 0x0000100001007387 */ /* 0x000fe80000100800 */
[----:B------:R-:W1:Y:S04]  /*162a0*/  LDS.128 R4, [R16+0x298d0] ;  /* 0x0298d00010047984 */ /* 0x000e680000000c00 */
[----:B-1----:R1:W-:Y:S01]  /*162b0*/  STL.64 [R1], R4 ;  /* 0x0000000401007387 */ /* 0x0023e20000100a00 */
[----:B------:R-:W-:-:S03]  /*162c0*/  IMAD.MOV.U32 R0, RZ, RZ, R7 ;  /* 0x000000ffff007224 */ /* 0x000fc600078e0007 */
[----:B------:R1:W-:Y:S02]  /*162d0*/  STL [R1+0x8], R6 ;  /* 0x0000080601007387 */ /* 0x0003e40000100800 */
[----:B------:R-:W-:Y:S01]  /*162e0*/  R2UR UR41, R0 ;  /* 0x00000000002972ca */ /* 0x000fe200000e0000 */
[----:B------:R-:W-:Y:S06]  /*162f0*/  BAR.ARV 0x4, 0x180 ;  /* 0x0106000000007b1d */ /* 0x000fec0000002000 */
[----:B------:R-:W-:Y:S08]  /*16300*/  BRA `(.L_x_2562) ;  /* 0x0000000c00f47947 */ /* 0x000ff00003800000 */
.L_x_2561:
[----:B-1----:R-:W2:Y:S01]  /*16310*/  LDL.LU R0, [R1] ;  /* 0x0000000001007983 */ /* 0x002ea20000300800 */
[----:B------:R-:W-:Y:S01]  /*16320*/  ULDC UR4, c[0x0][0xc3c] ;  /* 0x00030f0000047ab9 */ /* 0x000fe20000000800 */
[----:B------:R-:W1:Y:S02]  /*16330*/  S2R R2, SR_TID.X ;  /* 0x0000000000027919 */ /* 0x000e640000002100 */
[----:B-1----:R-:W-:-:S04]  /*16340*/  LOP3.LUT R9, R2, 0x1f, RZ, 0xc0, !PT ;  /* 0x0000001f02097812 */ /* 0x002fc800078ec0ff */
[C---:B------:R-:W-:Y:S01]  /*16350*/  ISETP.NE.AND P0, PT, R9.reuse, 0x1f, PT ;  /* 0x0000001f0900780c */ /* 0x040fe20003f05270 */
[----:B------:R-:W-:-:S05]  /*16360*/  VIADD R7, R9, UR41 ;  /* 0x0000002909077c36 */ /* 0x000fca0008000000 */
[----:B------:R-:W-:Y:S01]  /*16370*/  ISETP.GE.OR P1, PT, R7, UR4, !P0 ;  /* 0x0000000407007c0c */ /* 0x000fe2000c726670 */
[----:B------:R-:W-:-:S12]  /*16380*/  ULDC UR4, c[0x0][0xc3c] ;  /* 0x00030f0000047ab9 */ /* 0x000fd80000000800 */
[----:B------:R-:W1:Y:S08]  /*16390*/  @!P1 LDC.64 R2, c[0x0][0xc80] ;  /* 0x00032000ff029b82 */ /* 0x000e700000000a00 */
[----:B------:R-:W3:Y:S01]  /*163a0*/  @!P1 LDC.64 R4, c[0x0][0xc78] ;  /* 0x00031e00ff049b82 */ /* 0x000ee20000000a00 */
[----:B-1----:R-:W-:-:S04]  /*163b0*/  @!P1 IMAD.WIDE R2, R7, 0x4, R2 ;  /* 0x0000000407029825 */ /* 0x002fc800078e0202 */
        /* <DEDUP_REMOVED lines=21> */
[----:B------:R-:W-:Y:S02]  /*16510*/  IMAD.IADD R2, R6, 0x1, R3 ;  /* 0x0000000106027824 */ /* 0x000fe400078e0203 */
[----:B------:R-:W-:Y:S04]  /*16520*/  SHFL.IDX PT, R6, R10, RZ, 0x1f ;  /* 0x00001fff0a067589 */ /* 0x000fe800000e0000 */
[----:B------:R-:W1:Y:S02]  /*16530*/  SHFL.UP PT, R3, R2, 0x8, RZ ;  /* 0x0500000002037989 */ /* 0x000e6400000e00ff */
[----:B-1----:R-:W-:-:S05]  /*16540*/  SEL R3, R3, RZ, P4 ;  /* 0x000000ff03037207 */ /* 0x002fca0002000000 */
[----:B------:R-:W-:-:S05]  /*16550*/  IMAD.IADD R7, R2, 0x1, R3 ;  /* 0x0000000102077824 */ /* 0x000fca00078e0203 */
[----:B------:R-:W1:Y:S02]  /*16560*/  SHFL.UP PT, R3, R7, 0x10, RZ ;  /* 0x0600000007037989 */ /* 0x000e6400000e00ff */
[----:B-1----:R-:W-:-:S05]  /*16570*/  SEL R4, R3, RZ, P5 ;  /* 0x000000ff03047207 */ /* 0x002fca0002800000 */
[----:B------:R-:W-:Y:S02]  /*16580*/  IMAD.IADD R3, R7, 0x1, R4 ;  /* 0x0000000107037824 */ /* 0x000fe400078e0204 */
[----:B------:R-:W1:Y:S01]  /*16590*/  LDC R4, c[0x0][0xc38] ;  /* 0x00030e00ff047b82 */ /* 0x000e620000000800 */
[----:B------:R-:W-:Y:S02]  /*165a0*/  IMAD.MOV.U32 R7, RZ, RZ, RZ ;  /* 0x000000ffff077224 */ /* 0x000fe400078e00ff */
[----:B------:R-:W1:Y:S02]  /*165b0*/  SHFL.IDX PT, R9, R3, 0x1f, 0x1f ;  /* 0x03e01f0003097f89 */ /* 0x000e6400000e0000 */
[----:B-1----:R-:W-:-:S04]  /*165c0*/  IMAD R2, R9, R4, RZ ;  /* 0x0000000409027224 */ /* 0x002fc800078e02ff */
[----:B------:R-:W-:-:S05]  /*165d0*/  IMAD.IADD R9, R11, 0x1, R2 ;  /* 0x000000010b097824 */ /* 0x000fca00078e0202 */
[----:B------:R-:W-:-:S13]  /*165e0*/  ISETP.GT.AND P6, PT, R9, R6, PT ;  /* 0x000000060900720c */ /* 0x000fda0003fc4270 */
[----:B------:R-:W-:Y:S05]  /*165f0*/  @P6 BRA `(.L_x_2563) ;  /* 0x0000000000a06947 */ /* 0x000fea0003800000 */
.L_x_2565:
[----:B------:R-:W-:-:S04]  /*16600*/  UIADD3 UR41, UR41, 0x1f, URZ ;  /* 0x0000001f29297890 */ /* 0x000fc8000fffe03f */
[----:B------:R-:W-:-:S06]  /*16610*/  UISETP.GE.AND UP0, UPT, UR41, UR4, UPT ;  /* 0x000000042900728c */ /* 0x000fcc000bf06270 */
[----:B------:R-:W-:-:S13]  /*16620*/  PLOP3.LUT P6, PT, PT, PT, UP0, 0x40, 0x0 ;  /* 0x000000000000781c */ /* 0x000fda0003fce808 */
[----:B------:R-:W-:Y:S05]  /*16630*/  @!P6 BRA `(.L_x_2564) ;  /* 0x0000000800cce947 */ /* 0x000fea0003800000 */
[----:B------:R-:W1:Y:S02]  /*16640*/  S2R R0, SR_TID.X ;  /* 0x0000000000007919 */ /* 0x000e640000002100 */
[----:B-1----:R-:W-:-:S05]  /*16650*/  LOP3.LUT R0, R0, 0x1f, RZ, 0xc0, !PT ;  /* 0x0000001f00007812 */ /* 0x002fca00078ec0ff */
[----:B------:R-:W-:Y:S02]  /*16660*/  VIADD R11, R0, UR41 ;  /* 0x00000029000b7c36 */ /* 0x000fe40008000000 */
[----:B------:R-:W-:-:S03]  /*16670*/  IMAD.MOV.U32 R0, RZ, RZ, RZ ;  /* 0x000000ffff007224 */ /* 0x000fc600078e00ff */
[----:B------:R-:W-:-:S13]  /*16680*/  ISETP.GE.OR P6, PT, R11, UR4, !P0 ;  /* 0x000000040b007c0c */ /* 0x000fda000c7c6670 */
[----:B------:R-:W1:Y:S08]  /*16690*/  @!P6 LDC.64 R2, c[0x0][0xc80] ;  /* 0x00032000ff02eb82 */ /* 0x000e700000000a00 */
[----:B------:R-:W2:Y:S01]  /*166a0*/  @!P6 LDC.64 R4, c[0x0][0xc78] ;  /* 0x00031e00ff04eb82 */ /* 0x000ea20000000a00 */
[----:B-1----:R-:W-:-:S05]  /*166b0*/  @!P6 IMAD.WIDE R2, R11, 0x4, R2 ;  /* 0x000000040b02e825 */ /* 0x002fca00078e0202 */
[----:B------:R2:W3:Y:S02]  /*166c0*/  @!P6 LDG.E R0, desc[UR36][R2.64] ;  /* 0x000000240200e981 */ /* 0x0004e4000c1e1900 */
        /* <DEDUP_REMOVED lines=9> */
[----:B------:R-:W-:Y:S02]  /*16760*/  IMAD.IADD R11, R4, 0x1, R11 ;  /* 0x00000001040b7824 */ /* 0x000fe400078e020b */
[----:B------:R-:W1:Y:S03]  /*16770*/  LDC R4, c[0x0][0xc38] ;  /* 0x00030e00ff047b82 */ /* 0x000e660000000800 */
        /* <DEDUP_REMOVED lines=8> */
[----:B------:R-:W-:-:S05]  /*16800*/  IMAD.IADD R2, R3, 0x1, R2 ;  /* 0x0000000103027824 */ /* 0x000fca00078e0202 */
[----:B------:R-:W1:Y:S02]  /*16810*/  SHFL.IDX PT, R13, R2, 0x1f, 0x1f ;  /* 0x03e01f00020d7f89 */ /* 0x000e6400000e0000 */
[----:B-1----:R-:W-:-:S04]  /*16820*/  IMAD R10, R13, R4, RZ ;  /* 0x000000040d0a7224 */ /* 0x002fc800078e02ff */
[----:B------:R-:W-:-:S05]  /*16830*/  IMAD.IADD R9, R10, 0x1, R9 ;  /* 0x000000010a097824 */ /* 0x000fca00078e0209 */
[----:B------:R-:W-:-:S13]  /*16840*/  ISETP.GT.AND P6, PT, R9, R6, PT ;  /* 0x000000060900720c */ /* 0x000fda0003fc4270 */
[----:B------:R-:W-:Y:S05]  /*16850*/  @!P6 BRA `(.L_x_2565) ;  /* 0xfffffffc0068e947 */ /* 0x000fea000383ffff */
[----:B------:R-:W-:Y:S02]  /*16860*/  IMAD.MOV.U32 R3, RZ, RZ, R2 ;  /* 0x000000ffff037224 */ /* 0x000fe400078e0002 */
[----:B------:R-:W-:-:S07]  /*16870*/  IMAD.MOV.U32 R2, RZ, RZ, R10 ;  /* 0x000000ffff027224 */ /* 0x000fce00078e000a */
.L_x_2563:
        /* <DEDUP_REMOVED lines=8> */
[----:B------:R1:W2:Y:S04]  /*16900*/  SHFL.IDX PT, R8, R5, R8, 0x1f ;  /* 0x00001f0805087589 */ /* 0x0002a800000e0000 */
[----:B------:R1:W3:Y:S01]  /*16910*/  SHFL.IDX PT, R0, R0, R9, 0x1f ;  /* 0x00001f0900007589 */ /* 0x0002e200000e0000 */
[----:B------:R-:W-:Y:S05]  /*16920*/  @!P0 BRA `(.L_x_2566) ;  /* 0x00000000000c8947 */ /* 0x000fea0003800000 */
[----:B------:R-:W-:-:S06]  /*16930*/  UIADD3 UR5, UR4, -0x1, URZ ;  /* 0xffffffff04057890 */ /* 0x000fcc000fffe03f */
[----:B------:R-:W-:-:S05]  /*16940*/  IMAD.U32 R10, RZ, RZ, UR5 ;  /* 0x00000005ff0a7e24 */ /* 0x000fca000f8e00ff */
[----:B------:R4:W0:Y:S02]  /*16950*/  SHFL.IDX PT, R7, R3, R10, 0x1f ;  /* 0x00001f0a03077589 */ /* 0x00082400000e0000 */
.L_x_2566:
[----:B0---4-:R-:W-:Y:S01]  /*16960*/  IMAD R3, R7, R4, R2 ;  /* 0x0000000407037224 */ /* 0x011fe200078e0202 */
[----:B--2---:R-:W-:Y:S01]  /*16970*/  ISETP.NE.AND P0, PT, R8, 0x1, PT ;  /* 0x000000010800780c */ /* 0x004fe20003f05270 */
[----:B------:R-:W-:Y:S02]  /*16980*/  UIADD3 UR41, UR4, UR41, URZ ;  /* 0x0000002904297290 */ /* 0x000fe4000fffe03f */
[----:B-1----:R-:W-:Y:S01]  /*16990*/  IMAD.IADD R5, R6, 0x1, -R3 ;  /* 0x0000000106057824 */ /* 0x002fe200078e0a03 */
[----:B------:R0:W-:Y:S09]  /*169a0*/  STL [R1], R3 ;  /* 0x0000000301007387 */ /* 0x0001f20000100800 */
[----:B------:R-:W-:Y:S05]  /*169b0*/  @!P0 BRA `(.L_x_2567) ;  /* 0x0000000000e08947 */ /* 0x000fea0003800000 */
[----:B---3--:R-:W-:Y:S01]  /*169c0*/  IABS R6, R0 ;  /* 0x0000000000067213 */ /* 0x008fe20000000000 */
[----:B------:R-:W-:Y:S01]  /*169d0*/  IMAD.MOV.U32 R2, RZ, RZ, RZ ;  /* 0x000000ffff027224 */ /* 0x000fe200078e00ff */
[----:B------:R-:W-:Y:S02]  /*169e0*/  IABS R4, R8 ;  /* 0x0000000800047213 */ /* 0x000fe40000000000 */
[----:B------:R-:W1:Y:S01]  /*169f0*/  I2F.RP R7, R6 ;  /* 0x0000000600077306 */ /* 0x000e620000209400 */
[----:B------:R-:W-:-:S07]  /*16a00*/  IABS R12, R5 ;  /* 0x00000005000c7213 */ /* 0x000fce0000000000 */
[----:B------:R-:W-:Y:S08]  /*16a10*/  I2F.RP R10, R4 ;  /* 0x00000004000a7306 */ /* 0x000ff00000209400 */
[----:B-1----:R-:W1:Y:S02]  /*16a20*/  MUFU.RCP R7, R7 ;  /* 0x0000000700077308 */ /* 0x002e640000001000 */
[----:B-1----:R-:W-:Y:S01]  /*16a30*/  VIADD R9, R7, 0xffffffe ;  /* 0x0ffffffe07097836 */ /* 0x002fe20000000000 */
[----:B------:R-:W-:-:S05]  /*16a40*/  IABS R7, R0 ;  /* 0x0000000000077213 */ /* 0x000fca0000000000 */
[----:B0-----:R0:W1:Y:S02]  /*16a50*/  F2I.FTZ.U32.TRUNC.NTZ R3, R9 ;  /* 0x0000000900037305 */ /* 0x001064000021f000 */
[----:B0-----:R-:W-:Y:S02]  /*16a60*/  IMAD.MOV R9, RZ, RZ, -R7 ;  /* 0x000000ffff097224 */ /* 0x001fe400078e0a07 */
[----:B-1----:R-:W-:-:S04]  /*16a70*/  IMAD.MOV R11, RZ, RZ, -R3 ;  /* 0x000000ffff0b7224 */ /* 0x002fc800078e0a03 */
[----:B------:R-:W-:-:S04]  /*16a80*/  IMAD R11, R11, R6, RZ ;  /* 0x000000060b0b7224 */ /* 0x000fc800078e02ff */
        /* <DEDUP_REMOVED lines=11> */
[----:B------:R-:W-:Y:S02]  /*16b40*/  ISETP.GE.U32.AND P0, PT, R9, R6, PT ;  /* 0x000000060900720c */ /* 0x000fe40003f06070 */
[----:B------:R-:W-:Y:S01]  /*16b50*/  IABS R6, R8 ;  /* 0x0000000800067213 */ /* 0x000fe20000000000 */
[----:B0-----:R-:W-:-:S04]  /*16b60*/  IMAD.MOV R9, RZ, RZ, -R3 ;  /* 0x000000ffff097224 */ /* 0x001fc800078e0a03 */
[----:B------:R-:W-:Y:S02]  /*16b70*/  IMAD.MOV R6, RZ, RZ, -R6 ;  /* 0x000000ffff067224 */ /* 0x000fe400078e0a06 */
[----:B------:R-:W-:-:S04]  /*16b80*/  IMAD R9, R9, R4, RZ ;  /* 0x0000000409097224 */ /* 0x000fc800078e02ff */
[----:B------:R-:W-:Y:S01]  /*16b90*/  IMAD.HI.U32 R2, R3, R9, R2 ;  /* 0x0000000903027227 */ /* 0x000fe200078e0002 */
[----:B------:R-:W-:-:S03]  /*16ba0*/  LOP3.LUT R3, R5, R0, RZ, 0x3c, !PT ;  /* 0x0000000005037212 */ /* 0x000fc600078e3cff */
[----:B------:R-:W-:Y:S01]  /*16bb0*/  @P0 VIADD R7, R7, 0x1 ;  /* 0x0000000107070836 */ /* 0x000fe20000000000 */
        /* <DEDUP_REMOVED lines=21> */
[----:B------:R-:W-:-:S03]  /*16d10*/  IMAD R2, R0, R2, R5 ;  /* 0x0000000200027224 */ /* 0x000fc600078e0205 */
[----:B------:R1:W-:Y:S01]  /*16d20*/  STL [R1+0x8], R3 ;  /* 0x0000080301007387 */ /* 0x0003e20000100800 */
[----:B------:R-:W-:Y:S05]  /*16d30*/  BRA `(.L_x_2568) ;  /* 0x0000000000fc7947 */ /* 0x000fea0003800000 */
.L_x_2567:
[----:B------:R-:W-:Y:S02]  /*16d40*/  ULDC.64 UR4, c[0x0][0xc90] ;  /* 0x0003240000047ab9 */ /* 0x000fe40000000a00 */
[----:B------:R-:W-:-:S06]  /*16d50*/  UIMAD.WIDE UR4, UR41, 0x4, UR4 ;  /* 0x00000004290478a5 */ /* 0x000fcc000f8e0204 */
[----:B------:R-:W-:Y:S02]  /*16d60*/  IMAD.U32 R2, RZ, RZ, UR4 ;  /* 0x00000004ff027e24 */ /* 0x000fe4000f8e00ff */
[----:B0-----:R-:W-:-:S05]  /*16d70*/  IMAD.U32 R3, RZ, RZ, UR5 ;  /* 0x00000005ff037e24 */ /* 0x001fca000f8e00ff */
[----:B------:R0:W3:Y:S02]  /*16d80*/  LDG.E R7, desc[UR36][R2.64] ;  /* 0x0000002402077981 */ /* 0x0000e4000c1e1900 */
[----:B0-----:R-:W-:Y:S02]  /*16d90*/  IMAD.MOV.U32 R2, RZ, RZ, RZ ;  /* 0x000000ffff027224 */ /* 0x001fe400078e00ff */
[----:B---3--:R-:W-:-:S05]  /*16da0*/  IMAD R6, R0, R7, RZ ;  /* 0x0000000700067224 */ /* 0x008fca00078e02ff */
        /* <DEDUP_REMOVED lines=33> */
[----:B0-----:R-:W-:Y:S01]  /*16fc0*/  VIADD R3, R9, 0xffffffe ;  /* 0x0ffffffe09037836 */ /* 0x001fe20000000000 */
[----:B------:R-:W-:-:S05]  /*16fd0*/  IABS R9, R5 ;  /* 0x0000000500097213 */ /* 0x000fca0000000000 */
[----:B------:R-:W0:Y:S02]  /*16fe0*/  F2I.FTZ.U32.TRUNC.NTZ R3, R3 ;  /* 0x0000000300037305 */ /* 0x000e24000021f000 */
[----:B0-----:R-:W-:-:S04]  /*16ff0*/  IMAD.MOV R2, RZ, RZ, -R3 ;  /* 0x000000ffff027224 */ /* 0x001fc800078e0a03 */
[----:B------:R-:W-:Y:S02]  /*17000*/  IMAD R11, R2, R7, RZ ;  /* 0x00000007020b7224 */ /* 0x000fe400078e02ff */
[----:B------:R-:W-:-:S04]  /*17010*/  IMAD.MOV.U32 R2, RZ, RZ, RZ ;  /* 0x000000ffff027224 */ /* 0x000fc800078e00ff */
[----:B------:R-:W-:Y:S01]  /*17020*/  IMAD.HI.U32 R2, R3, R11, R2 ;  /* 0x0000000b03027227 */ /* 0x000fe200078e0002 */
[----:B------:R-:W-:Y:S02]  /*17030*/  LOP3.LUT R3, R5, R4, RZ, 0x3c, !PT ;  /* 0x0000000405037212 */ /* 0x000fe400078e3cff */
[----:B------:R-:W-:Y:S02]  /*17040*/  IADD3 R5, R8, 0x1000000, R5 ;  /* 0x0100000008057810 */ /* 0x000fe40007ffe005 */
        /* <DEDUP_REMOVED lines=12> */
[----:B------:R-:W-:-:S05]  /*17110*/  IMAD R3, R2, R4, R5 ;  /* 0x0000000402037224 */ /* 0x000fca00078e0205 */
[----:B------:R0:W-:Y:S02]  /*17120*/  STL [R1+0x8], R3 ;  /* 0x0000080301007387 */ /* 0x0001e40000100800 */
.L_x_2568:
[----:B01----:R-:W-:-:S05]  /*17130*/  LOP3.LUT R3, RZ, R2, RZ, 0x33, !PT ;  /* 0x00000002ff037212 */ /* 0x003fca00078e33ff */
[----:B------:R-:W-:-:S05]  /*17140*/  IMAD.IADD R0, R0, 0x1, R3 ;  /* 0x0000000100007824 */ /* 0x000fca00078e0203 */
[----:B------:R2:W-:Y:S01]  /*17150*/  STL [R1+0x4], R0 ;  /* 0x0000040001007387 */ /* 0x0005e20000100800 */
[----:B------:R-:W-:Y:S05]  /*17160*/  BRA `(.L_x_2569) ;  /* 0x0000000000107947 */ /* 0x000fea0003800000 */
.L_x_2564:
[----:B------:R1:W-:Y:S01]  /*17170*/  STL [R1], R6 ;  /* 0x0000000601007387 */ /* 0x0003e20000100800 */
[----:B------:R-:W-:-:S03]  /*17180*/  ULDC UR41, c[0x0][0xc3c] ;  /* 0x00030f0000297ab9 */ /* 0x000fc60000000800 */
[----:B------:R1:W-:Y:S04]  /*17190*/  STL [R1+0x4], RZ ;  /* 0x000004ff01007387 */ /* 0x0003e80000100800 */
[----:B------:R1:W-:Y:S02]  /*171a0*/  STL [R1+0x8], RZ ;  /* 0x000008ff01007387 */ /* 0x0003e40000100800 */
.L_x_2569:
[----:B------:R-:W3:Y:S04]  /*171b0*/  LDL R3, [R1+0x4] ;  /* 0x0000040001037983 */ /* 0x000ee80000100800 */
[----:B------:R-:W4:Y:S04]  /*171c0*/  LDL R2, [R1+0x8] ;  /* 0x0000080001027983 */ /* 0x000f280000100800 */
[----:B------:R-:W5:Y:S01]  /*171d0*/  LDL R4, [R1] ;  /* 0x0000000001047983 */ /* 0x000f620000100800 */
[----:B--2---:R-:W2:Y:S01]  /*171e0*/  S2R R0, SR_TID.X ;  /* 0x0000000000007919 */ /* 0x004ea20000002100 */
[----:B------:R-:W-:Y:S01]  /*171f0*/  BAR.SYNC.DEFER_BLOCKING 0x4, 0x180 ;  /* 0x0106000000007b1d */ /* 0x000fe20000010000 */
[----:B---3--:R-:W-:-:S02]  /*17200*/  IMAD.MOV.U32 R5, RZ, RZ, R3 ;  /* 0x000000ffff057224 */ /* 0x008fc400078e0003 */
[----:B----4-:R-:W-:-:S03]  /*17210*/  IMAD.MOV.U32 R3, RZ, RZ, R2 ;  /* 0x000000ffff037224 */ /* 0x010fc600078e0002 */
[----:B------:R3:W4:Y:S01]  /*17220*/  LDL R2, [R1+0x10] ;  /* 0x0000100001027983 */ /* 0x0007220000100800 */
[----:B--2---:R-:W-:Y:S01]  /*17230*/  LOP3.LUT R0, R0, 0x1f, RZ, 0xc0, !PT ;  /* 0x0000001f00007812 */ /* 0x004fe200078ec0ff */
[----:B-1----:R-:W-:-:S03]  /*17240*/  IMAD.MOV.U32 R6, RZ, RZ, R3 ;  /* 0x000000ffff067224 */ /* 0x002fc600078e0003 */
[----:B------:R-:W-:-:S13]  /*17250*/  ISETP.NE.AND P0, PT, R0, RZ, PT ;  /* 0x000000ff0000720c */ /* 0x000fda0003f05270 */
[----:B------:R-:W-:Y:S01]  /*17260*/  @!P0 MOV R0, 0x400 ;  /* 0x0000040000008802 */ /* 0x000fe20000000f00 */
[----:B----4-:R-:W1:Y:S03]  /*17270*/  @!P0 S2R R2, SR_CgaCtaId ;  /* 0x0000000000028919 */ /* 0x010e660000008800 */
[----:B-1----:R-:W-:Y:S01]  /*17280*/  @!P0 LEA R16, R2, R0, 0x18 ;  /* 0x0000000002108211 */ /* 0x002fe200078ec0ff */
[----:B------:R-:W-:Y:S01]  /*17290*/  IMAD.U32 R0, RZ, RZ, UR41 ;  /* 0x00000029ff007e24 */ /* 0x000fe2000f8e00ff */
[----:B------:R3:W-:Y:S03]  /*172a0*/  @!P0 STL [R1+0x10], R2 ;  /* 0x0000100201008387 */ /* 0x0007e60000100800 */
[----:B------:R-:W-:-:S05]  /*172b0*/  @!P0 IMAD.MOV.U32 R7, RZ, RZ, R0 ;  /* 0x000000ffff078224 */ /* 0x000fca00078e0000 */
[----:B-----5:R3:W-:Y:S01]  /*172c0*/  @!P0 STS.128 [R16+0x298d0], R4 ;  /* 0x0298d00410008388 */ /* 0x0207e20000000c00 */
[----:B------:R-:W-:Y:S06]  /*172d0*/  BAR.ARV 0x5, 0x180 ;  /* 0x0146000000007b1d */ /* 0x000fec0000002000 */
.L_x_2562:
[----:B------:R-:W-:Y:S02]  /*172e0*/  ULDC UR4, c[0x0][0xc3c] ;  /* 0x00030f0000047ab9 */ /* 0x000fe40000000800 */
[----:B------:R-:W-:-:S06]  /*172f0*/  UISETP.GE.AND UP0, UPT, UR41, UR4, UPT ;  /* 0x000000042900728c */ /* 0x000fcc000bf06270 */
[----:B------:R-:W-:-:S13]  /*17300*/  PLOP3.LUT P0, PT, PT, PT, UP0, 0x80, 0x0 ;  /* 0x000000000000781c */ /* 0x000fda0003f0f008 */
[----:B------:R-:W-:Y:S05]  /*17310*/  @!P0 BRA `(.L_x_2570) ;  /* 0xffffffa000788947 */ /* 0x000fea000383ffff */
.L_x_2492:
[----:B-1----:R-:W2:Y:S01]  /*17320*/  LDL.LU R0, [R1+0x28] ;  /* 0x0000280001007983 */ /* 0x002ea20000300800 */
[----:B------:R-:W-:Y:S01]  /*17330*/  BSSY B0, `(.L_x_2571) ;  /* 0x000000b000007945 */ /* 0x000fe20003800000 */
[----:B0--3--:R-:W0:Y:S01]  /*17340*/  S2R R5, SR_CgaCtaId ;  /* 0x0000000000057919 */ /* 0x009e220000008800 */
        /* <DEDUP_REMOVED lines=9> */
.L_x_2657:
[----:B------:R-:W-:Y:S05]  /*173e0*/  BSYNC B0 ;  /* 0x0000000000007941 */ /* 0x000fea0003800000 */
.L_x_2571:
[----:B------:R-:W-:-:S03]  /*173f0*/  UMOV UR4, 0xffffffff ;  /* 0xffffffff00047882 */ /* 0x000fc60000000000 */
[----:B------:R-:W-:Y:S05]  /*17400*/  BRA.DIV UR4, `(.L_x_2573) ;  /* 0x0000002a04307947 */ /* 0x000fea000b800000 */
[----:B0-----:R-:W0:Y:S02]  /*17410*/  S2R R0, SR_TID.X ;  /* 0x0000000000007919 */ /* 0x001e240000002100 */
[----:B0-----:R-:W-:-:S04]  /*17420*/  SHF.R.U32.HI R0, RZ, 0x5, R0 ;  /* 0x00000005ff007819 */ /* 0x001fc80000011600 */
[----:B------:R-:W-:-:S05]  /*17430*/  LOP3.LUT R0, R0, 0x3, RZ, 0xc0, !PT ;  /* 0x0000000300007812 */ /* 0x000fca00078ec0ff */
[----:B------:R0:W1:Y:S02]  /*17440*/  SHFL.IDX PT, R14, R0, RZ, 0x1f ;  /* 0x00001fff000e7589 */ /* 0x00006400000e0000 */
.L_x_2660:
[----:B-1----:R-:W-:Y:S01]  /*17450*/  ISETP.NE.AND P0, PT, R14, RZ, PT ;  /* 0x000000ff0e00720c */ /* 0x002fe20003f05270 */
[----:B------:R-:W-:-:S12]  /*17460*/  BSSY B0, `(.L_x_2574) ;  /* 0x000002e000007945 */ /* 0x000fd80003800000 */
[----:B------:R-:W-:Y:S05]  /*17470*/  @P0 BRA `(.L_x_2575) ;  /* 0x0000000000b00947 */ /* 0x000fea0003800000 */
[----:B------:R-:W-:-:S03]  /*17480*/  UMOV UR4, 0xffffffff ;  /* 0xffffffff00047882 */ /* 0x000fc60000000000 */
[----:B------:R-:W-:Y:S05]  /*17490*/  BRA.DIV UR4, `(.L_x_2576) ;  /* 0x0000002a04407947 */ /* 0x000fea000b800000 */
[----:B------:R-:W-:-:S13]  /*174a0*/  ELECT P6, URZ, PT ;  /* 0x00000000003f782f */ /* 0x000fda00038c0000 */
.L_x_2663:
[----:B------:R-:W-:Y:S05]  /*174b0*/  @!P6 BRA `(.L_x_2575) ;  /* 0x0000000000a0e947 */ /* 0x000fea0003800000 */
[----:B0-----:R-:W2:Y:S02]  /*174c0*/  LDL R0, [R1+0x2c] ;  /* 0x00002c0001007983 */ /* 0x001ea40000100800 */
[----:B--2---:R-:W-:-:S13]  /*174d0*/  R2UR UR4, R0 ;  /* 0x00000000000472ca */ /* 0x004fda00000e0000 */
[----:B------:R-:W-:-:S06]  /*174e0*/  ULOP3.LUT UR4, UR4, 0x2, URZ, 0xfc, !UPT ;  /* 0x0000000204047892 */ /* 0x000fcc000f8efc3f */
[----:B------:R-:W-:-:S05]  /*174f0*/  IMAD.U32 R0, RZ, RZ, UR4 ;  /* 0x00000004ff007e24 */ /* 0x000fca000f8e00ff */
[----:B------:R-:W-:-:S13]  /*17500*/  ISETP.NE.AND P0, PT, R0, 0x3, PT ;  /* 0x000000030000780c */ /* 0x000fda0003f05270 */
[----:B------:R-:W-:Y:S05]  /*17510*/  @!P0 BRA `(.L_x_2577) ;  /* 0x0000000000048947 */ /* 0x000fea0003800000 */
[----:B------:R-:W-:Y:S01]  /*17520*/  BPT.TRAP 0x1 ;  /* 0x000000040000795c */ /* 0x000fe20000300000 */
.L_x_2577:
[C---:B------:R-:W-:Y:S01]  /*17530*/  IMAD R5, R19.reuse, 0x8, R4 ;  /* 0x0000000813057824 */ /* 0x040fe200078e0204 */
[----:B------:R-:W-:Y:S01]  /*17540*/  SHF.L.U32 R0, R32, 0x1f, RZ ;  /* 0x0000001f20007819 */ /* 0x000fe200000006ff */
[----:B------:R-:W-:-:S03]  /*17550*/  VIADD R19, R19, 0x1 ;  /* 0x0000000113137836 */ /* 0x000fc60000000000 */
[----:B------:R-:W0:Y:S02]  /*17560*/  SYNCS.PHASECHK.TRANS64.TRYWAIT P1, [R5+URZ+0x29840], R0 ;  /* 0x02984000050075a7 */ /* 0x000e24000802017f */
[----:B------:R-:W-:-:S04]  /*17570*/  ISETP.NE.AND P2, PT, R19, 0x2, PT ;  /* 0x000000021300780c */ /* 0x000fc80003f45270 */
[----:B------:R-:W-:Y:S01]  /*17580*/  SEL R3, RZ, 0x1, P2 ;  /* 0x00000001ff037807 */ /* 0x000fe20001000000 */
[----:B0-----:R-:W-:Y:S08]  /*17590*/  @!P1 BRA `(.L_x_2578) ;  /* 0x0000002800209947 */ /* 0x001ff00003800000 */
.L_x_2664:
[----:B------:R-:W-:Y:S02]  /*175a0*/  SEL R19, R19, RZ, P2 ;  /* 0x000000ff13137207 */ /* 0x000fe40001000000 */
[----:B------:R-:W-:Y:S01]  /*175b0*/  LOP3.LUT R2, R32, R3, RZ, 0x3c, !PT ;  /* 0x0000000320027212 */ /* 0x000fe200078e3cff */
[----:B------:R-:W-:Y:S06]  /*175c0*/  @!P0 BRA `(.L_x_2579) ;  /* 0x0000000000048947 */ /* 0x000fec0003800000 */
[----:B------:R-:W-:Y:S01]  /*175d0*/  BPT.TRAP 0x1 ;  /* 0x000000040000795c */ /* 0x000fe20000300000 */
.L_x_2579:
[----:B------:R-:W-:Y:S01]  /*175e0*/  IMAD R19, R19, 0x8, R4 ;  /* 0x0000000813137824 */ /* 0x000fe200078e0204 */
[----:B------:R-:W-:-:S04]  /*175f0*/  SHF.L.U32 R2, R2, 0x1f, RZ ;  /* 0x0000001f02027819 */ /* 0x000fc800000006ff */
[----:B------:R-:W1:Y:S02]  /*17600*/  SYNCS.PHASECHK.TRANS64.TRYWAIT P1, [R19+URZ+0x29840], R2 ;  /* 0x02984002130075a7 */ /* 0x000e64000802017f */
[----:B-1----:R-:W-:Y:S05]  /*17610*/  @!P1 BRA `(.L_x_2580) ;  /* 0x0000002800149947 */ /* 0x002fea0003800000 */
.L_x_2665:
[----:B------:R-:W-:Y:S05]  /*17620*/  @!P0 BRA `(.L_x_2581) ;  /* 0x0000000000048947 */ /* 0x000fea0003800000 */
[----:B------:R-:W-:Y:S01]  /*17630*/  BPT.TRAP 0x1 ;  /* 0x000000040000795c */ /* 0x000fe20000300000 */
.L_x_2581:
[----:B------:R-:W2:Y:S02]  /*17640*/  SYNCS.PHASECHK.TRANS64.TRYWAIT P1, [R5+URZ+0x29860], R0 ;  /* 0x02986000050075a7 */ /* 0x000ea4000802017f */
[----:B--2---:R-:W-:Y:S05]  /*17650*/  @!P1 BRA `(.L_x_2582) ;  /* 0x0000002800189947 */ /* 0x004fea0003800000 */
.L_x_2666:
[----:B------:R-:W-:Y:S05]  /*17660*/  @!P0 BRA `(.L_x_2583) ;  /* 0x0000000000048947 */ /* 0x000fea0003800000 */
[----:B------:R-:W-:Y:S01]  /*17670*/  BPT.TRAP 0x1 ;  /* 0x000000040000795c */ /* 0x000fe20000300000 */
.L_x_2583:
[----:B------:R-:W3:Y:S02]  /*17680*/  SYNCS.PHASECHK.TRANS64.TRYWAIT P1, [R19+URZ+0x29860], R2 ;  /* 0x02986002130075a7 */ /* 0x000ee4000802017f */
[----:B---3--:R-:W-:Y:S05]  /*17690*/  @!P1 BRA `(.L_x_2584) ;  /* 0x00000028001c9947 */ /* 0x008fea0003800000 */
.L_x_2667:
[----:B------:R-:W-:Y:S05]  /*176a0*/  @!P0 BRA `(.L_x_2585) ;  /* 0x0000000000048947 */ /* 0x000fea0003800000 */
[----:B------:R-:W-:Y:S01]  /*176b0*/  BPT.TRAP 0x1 ;  /* 0x000000040000795c */ /* 0x000fe20000300000 */
.L_x_2585:
[----:B------:R-:W4:Y:S02]  /*176c0*/  SYNCS.PHASECHK.TRANS64.TRYWAIT P1, [R5+URZ+0x29880], R0 ;  /* 0x02988000050075a7 */ /* 0x000f24000802017f */
[----:B----4-:R-:W-:Y:S05]  /*176d0*/  @!P1 BRA `(.L_x_2586) ;  /* 0x0000002800209947 */ /* 0x010fea0003800000 */
.L_x_2668:
[----:B------:R-:W-:Y:S05]  /*176e0*/  @!P0 BRA `(.L_x_2587) ;  /* 0x0000000000048947 */ /* 0x000fea0003800000 */
[----:B------:R-:W-:Y:S01]  /*176f0*/  BPT.TRAP 0x1 ;  /* 0x000000040000795c */ /* 0x000fe20000300000 */
.L_x_2587:
[----:B------:R0:W0:Y:S02]  /*17700*/  SYNCS.PHASECHK.TRANS64.TRYWAIT P0, [R19+URZ+0x29880], R2 ;  /* 0x02988002130075a7 */ /* 0x000024000800017f */
[----:B0-----:R-:W-:Y:S05]  /*17710*/  @!P0 NANOSLEEP.SYNCS 0x989680 ;  /* 0x009896800000895d */ /* 0x001fea0003900000 */
[----:B------:R-:W0:Y:S02]  /*17720*/  @!P0 SYNCS.PHASECHK.TRANS64 P0, [R19+URZ+0x29880], R2 ;  /* 0x02988002130085a7 */ /* 0x000e24000800007f */
[----:B0-----:R-:W-:Y:S05]  /*17730*/  @!P0 BRA `(.L_x_2587) ;  /* 0xfffffffc00f08947 */ /* 0x001fea000383ffff */
.L_x_2575:
[----:B------:R-:W-:Y:S05]  /*17740*/  BSYNC B0 ;  /* 0x0000000000007941 */ /* 0x000fea0003800000 */
.L_x_2574:
[----:B------:R-:W-:Y:S05]  /*17750*/  EXIT ;  /* 0x000000000000794d */ /* 0x000fea0003800000 */
.L_x_2426:
[----:B0-----:R-:W-:-:S04]  /*17760*/  IMAD.U32 R3, RZ, RZ, UR39 ;  /* 0x00000027ff037e24 */ /* 0x001fc8000f8e00ff */
[----:B------:R0:W1:Y:S03]  /*17770*/  SYNCS.PHASECHK.TRANS64.TRYWAIT P0, [R3+URZ+0x29800], R0 ;  /* 0x02980000030075a7 */ /* 0x000066000800017f */
[----:B-1----:R-:W-:Y:S05]  /*17780*/  @!P0 NANOSLEEP.SYNCS 0x989680 ;  /* 0x009896800000895d */ /* 0x002fea0003900000 */
[----:B------:R-:W1:Y:S02]  /*17790*/  @!P0 SYNCS.PHASECHK.TRANS64 P0, [R3+URZ+0x29800], R0 ;  /* 0x02980000030085a7 */ /* 0x000e64000800007f */
[----:B-1----:R-:W-:Y:S05]  /*177a0*/  @!P0 BRA `(.L_x_2426) ;  /* 0xfffffffc00ec8947 */ /* 0x002fea000383ffff */
[----:B------:R-:W-:Y:S05]  /*177b0*/  BRA `(.L_x_2588) ;  /* 0xfffffea400f87947 */ /* 0x000fea000383ffff */
.L_x_2430:
[----:B-1----:R1:W2:Y:S02]  /*177c0*/  SYNCS.PHASECHK.TRANS64.TRYWAIT P0, [R0+URZ+0x29830], R3 ;  /* 0x02983003000075a7 */ /* 0x0022a4000800017f */
[----:B--2---:R-:W-:Y:S05]  /*177d0*/  @!P0 NANOSLEEP.SYNCS 0x989680 ;  /* 0x009896800000895d */ /* 0x004fea0003900000 */
[----:B------:R-:W2:Y:S02]  /*177e0*/  @!P0 SYNCS.PHASECHK.TRANS64 P0, [R0+URZ+0x29830], R3 ;  /* 0x02983003000085a7 */ /* 0x000ea4000800007f */
[----:B--2---:R-:W-:Y:S05]  /*177f0*/  @!P0 BRA `(.L_x_2430) ;  /* 0xfffffffc00f08947 */ /* 0x004fea000383ffff */
[----:B------:R-:W-:Y:S05]  /*17800*/  BRA `(.L_x_2429) ;  /* 0xfffffea800147947 */ /* 0x000fea000383ffff */
.L_x_2436:
[----:B-1----:R-:W-:-:S04]  /*17810*/  IMAD.U32 R4, RZ, RZ, UR5 ;  /* 0x00000005ff047e24 */ /* 0x002fc8000f8e00ff */
[----:B------:R1:W2:Y:S03]  /*17820*/  SYNCS.PHASECHK.TRANS64.TRYWAIT P0, [R4+URZ+0x29830], R3 ;  /* 0x02983003040075a7 */ /* 0x0002a6000800017f */
[----:B--2---:R-:W-:Y:S05]  /*17830*/  @!P0 NANOSLEEP.SYNCS 0x989680 ;  /* 0x009896800000895d */ /* 0x004fea0003900000 */
[----:B------:R-:W2:Y:S02]  /*17840*/  @!P0 SYNCS.PHASECHK.TRANS64 P0, [R4+URZ+0x29830], R3 ;  /* 0x02983003040085a7 */ /* 0x000ea4000800007f */
[----:B--2---:R-:W-:Y:S05]  /*17850*/  @!P0 BRA `(.L_x_2436) ;  /* 0xfffffffc00ec8947 */ /* 0x004fea000383ffff */
[----:B------:R-:W-:Y:S05]  /*17860*/  BRA `(.L_x_2433) ;  /* 0xfffffedc00c87947 */ /* 0x000fea000383ffff */
.L_x_2440:
[----:B-1----:R-:W-:-:S04]  /*17870*/  IMAD.U32 R4, RZ, RZ, UR5 ;  /* 0x00000005ff047e24 */ /* 0x002fc8000f8e00ff */
[----:B------:R1:W2:Y:S03]  /*17880*/  SYNCS.PHASECHK.TRANS64.TRYWAIT P0, [R4+URZ+0x29850], R3 ;  /* 0x02985003040075a7 */ /* 0x0002a6000800017f */
[----:B--2---:R-:W-:Y:S05]  /*17890*/  @!P0 NANOSLEEP.SYNCS 0x989680 ;  /* 0x009896800000895d */ /* 0x004fea0003900000 */
[----:B------:R-:W2:Y:S02]  /*178a0*/  @!P0 SYNCS.PHASECHK.TRANS64 P0, [R4+URZ+0x29850], R3 ;  /* 0x02985003040085a7 */ /* 0x000ea4000800007f */
[----:B--2---:R-:W-:Y:S05]  /*178b0*/  @!P0 BRA `(.L_x_2440) ;  /* 0xfffffffc00ec8947 */ /* 0x004fea000383ffff */
[----:B------:R-:W-:Y:S05]  /*178c0*/  BRA `(.L_x_2437) ;  /* 0xfffffee800d07947 */ /* 0x000fea000383ffff */
.L_x_2448:
[----:B-1----:R-:W-:-:S04]  /*178d0*/  IMAD.U32 R4, RZ, RZ, UR5 ;  /* 0x00000005ff047e24 */ /* 0x002fc8000f8e00ff */
[----:B------:R1:W2:Y:S03]  /*178e0*/  SYNCS.PHASECHK.TRANS64.TRYWAIT P0, [R4+URZ+0x29830], R3 ;  /* 0x02983003040075a7 */ /* 0x0002a6000800017f */
[----:B--2---:R-:W-:Y:S05]  /*178f0*/  @!P0 NANOSLEEP.SYNCS 0x989680 ;  /* 0x009896800000895d */ /* 0x004fea0003900000 */
[----:B------:R-:W2:Y:S02]  /*17900*/  @!P0 SYNCS.PHASECHK.TRANS64 P0, [R4+URZ+0x29830], R3 ;  /* 0x02983003040085a7 */ /* 0x000ea4000800007f */
[----:B--2---:R-:W-:Y:S05]  /*17910*/  @!P0 BRA `(.L_x_2448) ;  /* 0xfffffffc00ec8947 */ /* 0x004fea000383ffff */
[----:B------:R-:W-:Y:S05]  /*17920*/  BRA `(.L_x_2445) ;  /* 0xffffff1400b87947 */ /* 0x000fea000383ffff */
.L_x_2452:
[----:B-1----:R-:W-:-:S04]  /*17930*/  IMAD.U32 R4, RZ, RZ, UR5 ;  /* 0x00000005ff047e24 */ /* 0x002fc8000f8e00ff */
[----:B------:R1:W2:Y:S03]  /*17940*/  SYNCS.PHASECHK.TRANS64.TRYWAIT P0, [R4+URZ+0x29850], R3 ;  /* 0x02985003040075a7 */ /* 0x0002a6000800017f */
[----:B--2---:R-:W-:Y:S05]  /*17950*/  @!P0 NANOSLEEP.SYNCS 0x989680 ;  /* 0x009896800000895d */ /* 0x004fea0003900000 */
[----:B------:R-:W2:Y:S02]  /*17960*/  @!P0 SYNCS.PHASECHK.TRANS64 P0, [R4+URZ+0x29850], R3 ;  /* 0x02985003040085a7 */ /* 0x000ea4000800007f */
[----:B--2---:R-:W-:Y:S05]  /*17970*/  @!P0 BRA `(.L_x_2452) ;  /* 0xfffffffc00ec8947 */ /* 0x004fea000383ffff */
[----:B------:R-:W-:Y:S05]  /*17980*/  BRA `(.L_x_2449) ;  /* 0xffffff2000b47947 */ /* 0x000fea000383ffff */
.L_x_2459:
[----:B-1----:R-:W-:-:S04]  /*17990*/  IMAD.U32 R6, RZ, RZ, UR5 ;  /* 0x00000005ff067e24 */ /* 0x002fc8000f8e00ff */
[----:B------:R1:W2:Y:S03]  /*179a0*/  SYNCS.PHASECHK.TRANS64.TRYWAIT P0, [R6+URZ+0x29850], R5 ;  /* 0x02985005060075a7 */ /* 0x0002a6000800017f */
[----:B--2---:R-:W-:Y:S05]  /*179b0*/  @!P0 NANOSLEEP.SYNCS 0x989680 ;  /* 0x009896800000895d */ /* 0x004fea0003900000 */
[----:B------:R-:W2:Y:S02]  /*179c0*/  @!P0 SYNCS.PHASECHK.TRANS64 P0, [R6+URZ+0x29850], R5 ;  /* 0x02985005060085a7 */ /* 0x000ea4000800007f */
[----:B--2---:R-:W-:Y:S05]  /*179d0*/  @!P0 BRA `(.L_x_2459) ;  /* 0xfffffffc00ec8947 */ /* 0x004fea000383ffff */
[----:B------:R-:W-:Y:S05]  /*179e0*/  BRA `(.L_x_2458) ;  /* 0xffffff40008c7947 */ /* 0x000fea000383ffff */
.L_x_2508:
        /* <DEDUP_REMOVED lines=10> */
.L_x_2589:
[----:B------:R-:W-:Y:S05]  /*17a90*/  BRA `(.L_x_2590) ;  /* 0xffffffa800ec7947 */ /* 0x000fea000383ffff */
.L_x_2511:
[----:B0-----:R0:W1:Y:S02]  /*17aa0*/  SYNCS.PHASECHK.TRANS64.TRYWAIT P0, [R0+URZ+0x29880], R29 ;  /* 0x0298801d000075a7 */ /* 0x001064000800017f */
[----:B-1----:R-:W-:Y:S05]  /*17ab0*/  @!P0 NANOSLEEP.SYNCS 0x989680 ;  /* 0x009896800000895d */ /* 0x002fea0003900000 */
[----:B------:R-:W1:Y:S02]  /*17ac0*/  @!P0 SYNCS.PHASECHK.TRANS64 P0, [R0+URZ+0x29880], R29 ;  /* 0x0298801d000085a7 */ /* 0x000e64000800007f */
[----:B-1----:R-:W-:Y:S05]  /*17ad0*/  @!P0 BRA `(.L_x_2511) ;  /* 0xfffffffc00f08947 */ /* 0x002fea000383ffff */
[----:B------:R-:W-:Y:S05]  /*17ae0*/  BRA `(.L_x_2591) ;  /* 0xffffffb000107947 */ /* 0x000fea000383ffff */
.L_x_2512:
        /* <DEDUP_REMOVED lines=8> */
.L_x_2593:
[----:B------:R-:W-:Y:S05]  /*17b70*/  BSYNC B0 ;  /* 0x0000000000007941 */ /* 0x000fea0003800000 */
.L_x_2592:
        /* <DEDUP_REMOVED lines=12> */
.L_x_2594:
        /* <DEDUP_REMOVED lines=9> */
.L_x_2595:
        /* <DEDUP_REMOVED lines=13> */
.L_x_2596:
        /* <DEDUP_REMOVED lines=9> */
.L_x_2597:
        /* <DEDUP_REMOVED lines=11> */
.L_x_2598:
        /* <DEDUP_REMOVED lines=9> */
.L_x_2599:
        /* <DEDUP_REMOVED lines=11> */
.L_x_2600:
[----:B------:R-:W-:Y:S02]  /*18020*/  IMAD.MOV.U32 R13, RZ, RZ, R22 ;  /* 0x000000ffff0d7224 */ /* 0x000fe400078e0016 */
[----:B------:R-:W-:Y:S02]  /*18030*/  IMAD.MOV.U32 R12, RZ, RZ, RZ ;  /* 0x000000ffff0c7224 */ /* 0x000fe400078e00ff */
[----:B------:R-:W-:-:S07]  /*18040*/  IMAD.MOV.U32 R9, RZ, RZ, R14 ;  /* 0x000000ffff097224 */ /* 0x000fce00078e000e */
[----:B------:R-:W-:Y:S05]  /*18050*/  WARPSYNC.COLLECTIVE R15, `(.L_x_2601) ;  /* 0x000000000f087348 */ /* 0x000fea0003c00000 */
[----:B------:R0:W1:Y:S02]  /*18060*/  SHFL.IDX P6, R14, R13, R12, R11 ;  /* 0x0000000c0d0e7389 */ /* 0x00006400000c000b */
[----:B01----:R-:W-:Y:S01]  /*18070*/  ENDCOLLECTIVE ;  /* 0x000000000000791b */ /* 0x003fe20003800000 */
.L_x_2601:
        /* <DEDUP_REMOVED lines=16> */
.L_x_2602:
[----:B------:R-:W-:Y:S01]  /*18180*/  @P0 LOP3.LUT R17, R17, 0x100, RZ, 0xfc, !PT ;  /* 0x0000010011110812 */ /* 0x000fe200078efcff */
[----:B------:R-:W-:Y:S01]  /*18190*/  IMAD.MOV.U32 R8, RZ, RZ, R14 ;  /* 0x000000ffff087224 */ /* 0x000fe200078e000e */
[----:B------:R-:W-:Y:S06]  /*181a0*/  BRA `(.L_x_2603) ;  /* 0xffffffac00bc7947 */ /* 0x000fec000383ffff */
.L_x_2517:
[----:B----4-:R4:W0:Y:S02]  /*181b0*/  SYNCS.PHASECHK.TRANS64.TRYWAIT P0, [R0+URZ+0x29840], R29 ;  /* 0x0298401d000075a7 */ /* 0x010824000800017f */
[----:B0-----:R-:W-:Y:S05]  /*181c0*/  @!P0 NANOSLEEP.SYNCS 0x989680 ;  /* 0x009896800000895d */ /* 0x001fea0003900000 */
[----:B------:R-:W0:Y:S02]  /*181d0*/  @!P0 SYNCS.PHASECHK.TRANS64 P0, [R0+URZ+0x29840], R29 ;  /* 0x0298401d000085a7 */ /* 0x000e24000800007f */
[----:B0-----:R-:W-:Y:S05]  /*181e0*/  @!P0 BRA `(.L_x_2517) ;  /* 0xfffffffc00f08947 */ /* 0x001fea000383ffff */
[----:B------:R-:W-:Y:S05]  /*181f0*/  BRA `(.L_x_2604) ;  /* 0xffffffb000187947 */ /* 0x000fea000383ffff */
.L_x_2518:
[----:B------:R-:W-:Y:S01]  /*18200*/  BSSY B0, `(.L_x_2605) ;  /* 0x0000008000007945 */ /* 0x000fe20003800000 */
[----:B------:R-:W-:Y:S02]  /*18210*/  IMAD.MOV.U32 R13, RZ, RZ, R6 ;  /* 0x000000ffff0d7224 */ /* 0x000fe400078e0006 */
[----:B------:R-:W-:Y:S02]  /*18220*/  IMAD.MOV.U32 R12, RZ, RZ, RZ ;  /* 0x000000ffff0c7224 */ /* 0x000fe400078e00ff */
[----:B------:R-:W-:Y:S02]  /*18230*/  IMAD.MOV.U32 R11, RZ, RZ, 0x1c1f ;  /* 0x00001c1fff0b7424 */ /* 0x000fe400078e00ff */
[----:B------:R-:W-:-:S07]  /*18240*/  IMAD.MOV.U32 R15, RZ, RZ, -0x1 ;  /* 0xffffffffff0f7424 */ /* 0x000fce00078e00ff */
[----:B01-34-:R-:W-:Y:S05]  /*18250*/  WARPSYNC.COLLECTIVE R15, `(.L_x_2606) ;  /* 0x000000000f087348 */ /* 0x01bfea0003c00000 */
[----:B------:R2:W0:Y:S02]  /*18260*/  SHFL.IDX P6, R14, R13, R12, R11 ;  /* 0x0000000c0d0e7389 */ /* 0x00042400000c000b */
[----:B01234-:R-:W-:Y:S01]  /*18270*/  ENDCOLLECTIVE ;  /* 0x000000000000791b */ /* 0x01ffe20003800000 */
.L_x_2606:
[----:B------:R-:W-:Y:S05]  /*18280*/  BSYNC B0 ;  /* 0x0000000000007941 */ /* 0x000fea0003800000 */
.L_x_2605:
        /* <DEDUP_REMOVED lines=10> */
.L_x_2607:
        /* <DEDUP_REMOVED lines=19> */
.L_x_2608:
        /* <DEDUP_REMOVED lines=11> */
.L_x_2609:
        /* <DEDUP_REMOVED lines=16> */
.L_x_2610:
        /* <DEDUP_REMOVED lines=12> */
.L_x_2611:
[----:B------:R-:W-:Y:S02]  /*186d0*/  IMAD.MOV.U32 R13, RZ, RZ, R6 ;  /* 0x000000ffff0d7224 */ /* 0x000fe400078e0006 */
[----:B------:R-:W-:Y:S02]  /*186e0*/  IMAD.MOV.U32 R12, RZ, RZ, 0x3 ;  /* 0x00000003ff0c7424 */ /* 0x000fe400078e00ff */
[----:B------:R-:W-:-:S07]  /*186f0*/  IMAD.MOV.U32 R3, RZ, RZ, R14 ;  /* 0x000000ffff037224 */ /* 0x000fce00078e000e */
[----:B------:R-:W-:Y:S05]  /*18700*/  WARPSYNC.COLLECTIVE R15, `(.L_x_2612) ;  /* 0x000000000f087348 */ /* 0x000fea0003c00000 */
[----:B------:R0:W1:Y:S02]  /*18710*/  SHFL.IDX P6, R14, R13, R12, R11 ;  /* 0x0000000c0d0e7389 */ /* 0x00006400000c000b */
[----:B01----:R-:W-:Y:S01]  /*18720*/  ENDCOLLECTIVE ;  /* 0x000000000000791b */ /* 0x003fe20003800000 */
.L_x_2612:
        /* <DEDUP_REMOVED lines=10> */
.L_x_2613:
        /* <DEDUP_REMOVED lines=12> */
.L_x_2614:
        /* <DEDUP_REMOVED lines=13> */
.L_x_2615:
[----:B------:R-:W-:Y:S01]  /*18960*/  IMAD.MOV.U32 R2, RZ, RZ, R14 ;  /* 0x000000ffff027224 */ /* 0x000fe200078e000e */
[----:B------:R-:W-:Y:S06]  /*18970*/  BRA `(.L_x_2616) ;  /* 0xffffffac00787947 */ /* 0x000fec000383ffff */
.L_x_2525:
[----:B------:R-:W-:Y:S02]  /*18980*/  IMAD.MOV.U32 R13, RZ, RZ, R4 ;  /* 0x000000ffff0d7224 */ /* 0x000fe400078e0004 */
[----:B------:R-:W-:Y:S02]  /*18990*/  IMAD.MOV.U32 R12, RZ, RZ, RZ ;  /* 0x000000ffff0c7224 */ /* 0x000fe400078e00ff */
[----:B------:R-:W-:Y:S02]  /*189a0*/  IMAD.MOV.U32 R11, RZ, RZ, 0x1c1f ;  /* 0x00001c1fff0b7424 */ /* 0x000fe400078e00ff */
[----:B------:R-:W-:Y:S02]  /*189b0*/  IMAD.MOV.U32 R15, RZ, RZ, -0x1 ;  /* 0xffffffffff0f7424 */ /* 0x000fe400078e00ff */
[----:B------:R-:W-:Y:S02]  /*189c0*/  IMAD R23, R23, R5, RZ ;  /* 0x0000000517177224 */ /* 0x000fe400078e02ff */
[----:B------:R-:W-:-:S07]  /*189d0*/  IMAD R5, R20, 0x80, R9 ;  /* 0x0000008014057824 */ /* 0x000fce00078e0209 */
[----:B-1---5:R-:W-:Y:S05]  /*189e0*/  WARPSYNC.COLLECTIVE R15, `(.L_x_2617) ;  /* 0x000000000f087348 */ /* 0x022fea0003c00000 */
[----:B------:R0:W2:Y:S02]  /*189f0*/  SHFL.IDX P6, R14, R13, R12, R11 ;  /* 0x0000000c0d0e7389 */ /* 0x0000a400000c000b */
[----:B012--5:R-:W-:Y:S01]  /*18a00*/  ENDCOLLECTIVE ;  /* 0x000000000000791b */ /* 0x027fe20003800000 */
.L_x_2617:
[----:B------:R-:W-:Y:S01]  /*18a10*/  ISETP.GE.AND P0, PT, R5, R23, PT ;  /* 0x000000170500720c */ /* 0x000fe20003f06270 */
[----:B------:R-:W-:Y:S02]  /*18a20*/  IMAD.MOV.U32 R13, RZ, RZ, R0 ;  /* 0x000000ffff0d7224 */ /* 0x000fe400078e0000 */
[----:B------:R-:W-:-:S10]  /*18a30*/  IMAD.MOV.U32 R2, RZ, RZ, R14 ;  /* 0x000000ffff027224 */ /* 0x000fd400078e000e */
[----:B------:R-:W-:Y:S05]  /*18a40*/  WARPSYNC.COLLECTIVE R15, `(.L_x_2618) ;  /* 0x000000000f087348 */ /* 0x000fea0003c00000 */
[----:B------:R0:W1:Y:S02]  /*18a50*/  SHFL.IDX P6, R14, R13, R12, R11 ;  /* 0x0000000c0d0e7389 */ /* 0x00006400000c000b */
[----:B01----:R-:W-:Y:S01]  /*18a60*/  ENDCOLLECTIVE ;  /* 0x000000000000791b */ /* 0x003fe20003800000 */
.L_x_2618:
[----:B------:R-:W-:Y:S02]  /*18a70*/  IMAD.MOV.U32 R13, RZ, RZ, R4 ;  /* 0x000000ffff0d7224 */ /* 0x000fe400078e0004 */
[----:B------:R-:W-:Y:S02]  /*18a80*/  IMAD.MOV.U32 R12, RZ, RZ, 0x1 ;  /* 0x00000001ff0c7424 */ /* 0x000fe400078e00ff */
[----:B------:R-:W-:-:S07]  /*18a90*/  IMAD.MOV.U32 R3, RZ, RZ, R14 ;  /* 0x000000ffff037224 */ /* 0x000fce00078e000e */
[----:B------:R-:W-:Y:S05]  /*18aa0*/  WARPSYNC.COLLECTIVE R15, `(.L_x_2619) ;  /* 0x000000000f087348 */ /* 0x000fea0003c00000 */
[----:B------:R0:W1:Y:S02]  /*18ab0*/  SHFL.IDX P6, R14, R13, R12, R11 ;  /* 0x0000000c0d0e7389 */ /* 0x00006400000c000b */
[----:B01----:R-:W-:Y:S01]  /*18ac0*/  ENDCOLLECTIVE ;  /* 0x000000000000791b */ /* 0x003fe20003800000 */
.L_x_2619:
[----:B------:R-:W-:-:S05]  /*18ad0*/  @!P0 IADD3 R6, P4, R35, R3, RZ ;  /* 0x0000000323068210 */ /* 0x000fca0007f9e0ff */
[----:B------:R-:W-:Y:S02]  /*18ae0*/  @!P0 IMAD.X R3, RZ, RZ, R2, P4 ;  /* 0x000000ffff038224 */ /* 0x000fe400020e0602 */
[----:B------:R-:W-:Y:S02]  /*18af0*/  @!P0 IMAD.MOV.U32 R2, RZ, RZ, R6 ;  /* 0x000000ffff028224 */ /* 0x000fe400078e0006 */
[----:B------:R-:W-:Y:S02]  /*18b00*/  VIADD R6, R5, 0x20 ;  /* 0x0000002005067836 */ /* 0x000fe40000000000 */
[----:B------:R-:W-:Y:S01]  /*18b10*/  IMAD.MOV.U32 R13, RZ, RZ, R0 ;  /* 0x000000ffff0d7224 */ /* 0x000fe200078e0000 */
        /* <DEDUP_REMOVED lines=11> */
.L_x_2620:
[----:B------:R-:W-:Y:S02]  /*18bd0*/  IMAD.MOV.U32 R13, RZ, RZ, R4 ;  /* 0x000000ffff0d7224 */ /* 0x000fe400078e0004 */
[----:B------:R-:W-:Y:S01]  /*18be0*/  IMAD.MOV.U32 R12, RZ, RZ, 0x2 ;  /* 0x00000002ff0c7424 */ /* 0x000fe200078e00ff */
[----:B------:R-:W-:-:S13]  /*18bf0*/  @!P0 IADD3 R6, P4, R35, R14, RZ ;  /* 0x0000000e23068210 */ /* 0x000fda0007f9e0ff */
[----:B------:R-:W-:Y:S05]  /*18c00*/  WARPSYNC.COLLECTIVE R15, `(.L_x_2621) ;  /* 0x000000000f087348 */ /* 0x000fea0003c00000 */
[----:B------:R0:W1:Y:S02]  /*18c10*/  SHFL.IDX P6, R14, R13, R12, R11 ;  /* 0x0000000c0d0e7389 */ /* 0x00006400000c000b */
[----:B01----:R-:W-:Y:S01]  /*18c20*/  ENDCOLLECTIVE ;  /* 0x000000000000791b */ /* 0x003fe20003800000 */
.L_x_2621:
        /* <DEDUP_REMOVED lines=16> */
.L_x_2622:
[----:B------:R-:W-:Y:S02]  /*18d30*/  IMAD.MOV.U32 R13, RZ, RZ, R4 ;  /* 0x000000ffff0d7224 */ /* 0x000fe400078e0004 */
[----:B------:R-:W-:Y:S01]  /*18d40*/  IMAD.MOV.U32 R12, RZ, RZ, 0x3 ;  /* 0x00000003ff0c7424 */ /* 0x000fe200078e00ff */
[----:B------:R-:W-:-:S13]  /*18d50*/  @!P0 IADD3 R6, P4, R35, R14, RZ ;  /* 0x0000000e23068210 */ /* 0x000fda0007f9e0ff */
[----:B------:R-:W-:Y:S05]  /*18d60*/  WARPSYNC.COLLECTIVE R15, `(.L_x_2623) ;  /* 0x000000000f087348 */ /* 0x000fea0003c00000 */
[----:B------:R0:W1:Y:S02]  /*18d70*/  SHFL.IDX P6, R14, R13, R12, R11 ;  /* 0x0000000c0d0e7389 */ /* 0x00006400000c000b */
[----:B01----:R-:W-:Y:S01]  /*18d80*/  ENDCOLLECTIVE ;  /* 0x000000000000791b */ /* 0x003fe20003800000 */
.L_x_2623:
        /* <DEDUP_REMOVED lines=14> */
.L_x_2624:
[----:B------:R-:W-:Y:S05]  /*18e70*/  BRA `(.L_x_2625) ;  /* 0xffffffb000947947 */ /* 0x000fea000383ffff */
.L_x_2530:
[----:B0-----:R0:W2:Y:S02]  /*18e80*/  SYNCS.PHASECHK.TRANS64.TRYWAIT P0, [R16+URZ+0x29820], R3 ;  /* 0x02982003100075a7 */ /* 0x0010a4000800017f */
[----:B--2---:R-:W-:Y:S05]  /*18e90*/  @!P0 NANOSLEEP.SYNCS 0x989680 ;  /* 0x009896800000895d */ /* 0x004fea0003900000 */
[----:B------:R-:W2:Y:S02]  /*18ea0*/  @!P0 SYNCS.PHASECHK.TRANS64 P0, [R16+URZ+0x29820], R3 ;  /* 0x02982003100085a7 */ /* 0x000ea4000800007f */
[----:B--2---:R-:W-:Y:S05]  /*18eb0*/  @!P0 BRA `(.L_x_2530) ;  /* 0xfffffffc00f08947 */ /* 0x004fea000383ffff */
[----:B------:R-:W-:Y:S05]  /*18ec0*/  BRA `(.L_x_2626) ;  /* 0xffffffb400047947 */ /* 0x000fea000383ffff */
.L_x_2534:
[----:B0-----:R0:W2:Y:S02]  /*18ed0*/  SYNCS.PHASECHK.TRANS64.TRYWAIT P0, [R0+URZ+0x29880], R29 ;  /* 0x0298801d000075a7 */ /* 0x0010a4000800017f */
[----:B--2---:R-:W-:Y:S05]  /*18ee0*/  @!P0 NANOSLEEP.SYNCS 0x989680 ;  /* 0x009896800000895d */ /* 0x004fea0003900000 */
[----:B------:R-:W2:Y:S02]  /*18ef0*/  @!P0 SYNCS.PHASECHK.TRANS64 P0, [R0+URZ+0x29880], R29 ;  /* 0x0298801d000085a7 */ /* 0x000ea4000800007f */
[----:B--2---:R-:W-:Y:S05]  /*18f00*/  @!P0 BRA `(.L_x_2534) ;  /* 0xfffffffc00f08947 */ /* 0x004fea000383ffff */
[----:B------:R-:W-:Y:S05]  /*18f10*/  BRA `(.L_x_2627) ;  /* 0xffffffb800387947 */ /* 0x000fea000383ffff */
.L_x_2535:
        /* <DEDUP_REMOVED lines=8> */
.L_x_2629:
[----:B------:R-:W-:Y:S05]  /*18fa0*/  BSYNC B0 ;  /* 0x0000000000007941 */ /* 0x000fea0003800000 */
.L_x_2628:
        /* <DEDUP_REMOVED lines=10> */
.L_x_2630:
[----:B------:R-:W-:Y:S02]  /*19050*/  IMAD.MOV.U32 R13, RZ, RZ, R22 ;  /* 0x000000ffff0d7224 */ /* 0x000fe400078e0016 */
[----:B------:R-:W-:Y:S02]  /*19060*/  IMAD.MOV.U32 R12, RZ, RZ, 0x1 ;  /* 0x00000001ff0c7424 */ /* 0x000fe400078e00ff */
[----:B------:R-:W-:-:S07]  /*19070*/  IMAD.MOV.U32 R2, RZ, RZ, R14 ;  /* 0x000000ffff027224 */ /* 0x000fce00078e000e */
[----:B------:R-:W-:Y:S05]  /*19080*/  WARPSYNC.COLLECTIVE R15, `(.L_x_2631) ;  /* 0x000000000f087348 */ /* 0x000fea0003c00000 */
[----:B------:R0:W1:Y:S02]  /*19090*/  SHFL.IDX P6, R14, R13, R12, R11 ;  /* 0x0000000c0d0e7389 */ /* 0x00006400000c000b */
[----:B01----:R-:W-:Y:S01]  /*190a0*/  ENDCOLLECTIVE ;  /* 0x000000000000791b */ /* 0x003fe20003800000 */
.L_x_2631:
        /* <DEDUP_REMOVED lines=12> */
.L_x_2632:
[----:B------:R-:W-:Y:S02]  /*19170*/  IMAD.MOV.U32 R13, RZ, RZ, R22 ;  /* 0x000000ffff0d7224 */ /* 0x000fe400078e0016 */
[----:B------:R-:W-:Y:S02]  /*19180*/  IMAD.MOV.U32 R12, RZ, RZ, 0x2 ;  /* 0x00000002ff0c7424 */ /* 0x000fe400078e00ff */
[----:B------:R-:W-:-:S07]  /*19190*/  IMAD.MOV.U32 R2, RZ, RZ, R14 ;  /* 0x000000ffff027224 */ /* 0x000fce00078e000e */
[----:B------:R-:W-:Y:S05]  /*191a0*/  WARPSYNC.COLLECTIVE R15, `(.L_x_2633) ;  /* 0x000000000f087348 */ /* 0x000fea0003c00000 */
[----:B------:R0:W1:Y:S02]  /*191b0*/  SHFL.IDX P6, R14, R13, R12, R11 ;  /* 0x0000000c0d0e7389 */ /* 0x00006400000c000b */
[----:B01----:R-:W-:Y:S01]  /*191c0*/  ENDCOLLECTIVE ;  /* 0x000000000000791b */ /* 0x003fe20003800000 */
.L_x_2633:
        /* <DEDUP_REMOVED lines=12> */
.L_x_2634:
[----:B------:R-:W-:Y:S02]  /*19290*/  IMAD.MOV.U32 R13, RZ, RZ, R22 ;  /* 0x000000ffff0d7224 */ /* 0x000fe400078e0016 */
[----:B------:R-:W-:Y:S02]  /*192a0*/  IMAD.MOV.U32 R12, RZ, RZ, 0x3 ;  /* 0x00000003ff0c7424 */ /* 0x000fe400078e00ff */
[----:B------:R-:W-:-:S07]  /*192b0*/  IMAD.MOV.U32 R2, RZ, RZ, R14 ;  /* 0x000000ffff027224 */ /* 0x000fce00078e000e */
[----:B------:R-:W-:Y:S05]  /*192c0*/  WARPSYNC.COLLECTIVE R15, `(.L_x_2635) ;  /* 0x000000000f087348 */ /* 0x000fea0003c00000 */
[----:B------:R0:W1:Y:S02]  /*192d0*/  SHFL.IDX P6, R14, R13, R12, R11 ;  /* 0x0000000c0d0e7389 */ /* 0x00006400000c000b */
[----:B01----:R-:W-:Y:S01]  /*192e0*/  ENDCOLLECTIVE ;  /* 0x000000000000791b */ /* 0x003fe20003800000 */
.L_x_2635:
        /* <DEDUP_REMOVED lines=12> */
.L_x_2636:
[----:B------:R-:W-:Y:S02]  /*193b0*/  IMAD.MOV.U32 R13, RZ, RZ, R23 ;  /* 0x000000ffff0d7224 */ /* 0x000fe400078e0017 */
[----:B------:R-:W-:Y:S02]  /*193c0*/  IMAD.MOV.U32 R12, RZ, RZ, RZ ;  /* 0x000000ffff0c7224 */ /* 0x000fe400078e00ff */
[----:B------:R-:W-:-:S07]  /*193d0*/  IMAD.MOV.U32 R2, RZ, RZ, R14 ;  /* 0x000000ffff027224 */ /* 0x000fce00078e000e */
[----:B------:R-:W-:Y:S05]  /*193e0*/  WARPSYNC.COLLECTIVE R15, `(.L_x_2637) ;  /* 0x000000000f087348 */ /* 0x000fea0003c00000 */
[----:B------:R0:W1:Y:S02]  /*193f0*/  SHFL.IDX P6, R14, R13, R12, R11 ;  /* 0x0000000c0d0e7389 */ /* 0x00006400000c000b */
[----:B01----:R-:W-:Y:S01]  /*19400*/  ENDCOLLECTIVE ;  /* 0x000000000000791b */ /* 0x003fe20003800000 */
.L_x_2637:
        /* <DEDUP_REMOVED lines=12> */
.L_x_2638:
[----:B------:R-:W-:Y:S01]  /*194d0*/  IMAD.MOV.U32 R2, RZ, RZ, R14 ;  /* 0x000000ffff027224 */ /* 0x000fe200078e000e */
[----:B------:R-:W-:Y:S06]  /*194e0*/  BRA `(.L_x_2639) ;  /* 0xffffffb400d47947 */ /* 0x000fec000383ffff */
.L_x_2540:
[----:B----4-:R4:W0:Y:S02]  /*194f0*/  SYNCS.PHASECHK.TRANS64.TRYWAIT P0, [R0+URZ+0x29840], R29 ;  /* 0x0298401d000075a7 */ /* 0x010824000800017f */
[----:B0-----:R-:W-:Y:S05]  /*19500*/  @!P0 NANOSLEEP.SYNCS 0x989680 ;  /* 0x009896800000895d */ /* 0x001fea0003900000 */
[----:B------:R-:W0:Y:S02]  /*19510*/  @!P0 SYNCS.PHASECHK.TRANS64 P0, [R0+URZ+0x29840], R29 ;  /* 0x0298401d000085a7 */ /* 0x000e24000800007f */
[----:B0-----:R-:W-:Y:S05]  /*19520*/  @!P0 BRA `(.L_x_2540) ;  /* 0xfffffffc00f08947 */ /* 0x001fea000383ffff */
[----:B------:R-:W-:Y:S05]  /*19530*/  BRA `(.L_x_2640) ;  /* 0xffffffb800247947 */ /* 0x000fea000383ffff */
.L_x_2541:
        /* <DEDUP_REMOVED lines=8> */
.L_x_2642:
[----:B------:R-:W-:Y:S05]  /*195c0*/  BSYNC B0 ;  /* 0x0000000000007941 */ /* 0x000fea0003800000 */
.L_x_2641:
        /* <DEDUP_REMOVED lines=9> */
.L_x_2643:
[----:B------:R-:W-:Y:S02]  /*19660*/  IMAD.MOV.U32 R13, RZ, RZ, R5 ;  /* 0x000000ffff0d7224 */ /* 0x000fe400078e0005 */
[----:B------:R-:W-:Y:S02]  /*19670*/  IMAD.MOV.U32 R12, RZ, RZ, 0x1 ;  /* 0x00000001ff0c7424 */ /* 0x000fe400078e00ff */
[----:B------:R-:W-:-:S07]  /*19680*/  IMAD.MOV.U32 R2, RZ, RZ, R14 ;  /* 0x000000ffff027224 */ /* 0x000fce00078e000e */
[----:B------:R-:W-:Y:S05]  /*19690*/  WARPSYNC.COLLECTIVE R15, `(.L_x_2644) ;  /* 0x000000000f087348 */ /* 0x000fea0003c00000 */
[----:B------:R0:W1:Y:S02]  /*196a0*/  SHFL.IDX P6, R14, R13, R12, R11 ;  /* 0x0000000c0d0e7389 */ /* 0x00006400000c000b */
[----:B01----:R-:W-:Y:S01]  /*196b0*/  ENDCOLLECTIVE ;  /* 0x000000000000791b */ /* 0x003fe20003800000 */
.L_x_2644:
        /* <DEDUP_REMOVED lines=13> */
.L_x_2645:
[----:B------:R-:W-:Y:S02]  /*19790*/  IMAD.MOV.U32 R13, RZ, RZ, R5 ;  /* 0x000000ffff0d7224 */ /* 0x000fe400078e0005 */
[----:B------:R-:W-:Y:S02]  /*197a0*/  IMAD.MOV.U32 R12, RZ, RZ, 0x2 ;  /* 0x00000002ff0c7424 */ /* 0x000fe400078e00ff */
[----:B------:R-:W-:-:S07]  /*197b0*/  IMAD.MOV.U32 R2, RZ, RZ, R14 ;  /* 0x000000ffff027224 */ /* 0x000fce00078e000e */
[----:B------:R-:W-:Y:S05]  /*197c0*/  WARPSYNC.COLLECTIVE R15, `(.L_x_2646) ;  /* 0x000000000f087348 */ /* 0x000fea0003c00000 */
[----:B------:R0:W1:Y:S02]  /*197d0*/  SHFL.IDX P6, R14, R13, R12, R11 ;  /* 0x0000000c0d0e7389 */ /* 0x00006400000c000b */
[----:B01----:R-:W-:Y:S01]  /*197e0*/  ENDCOLLECTIVE ;  /* 0x000000000000791b */ /* 0x003fe20003800000 */
.L_x_2646:
        /* <DEDUP_REMOVED lines=13> */
.L_x_2647:
[----:B------:R-:W-:Y:S02]  /*198c0*/  IMAD.MOV.U32 R13, RZ, RZ, R5 ;  /* 0x000000ffff0d7224 */ /* 0x000fe400078e0005 */
[----:B------:R-:W-:Y:S02]  /*198d0*/  IMAD.MOV.U32 R12, RZ, RZ, 0x3 ;  /* 0x00000003ff0c7424 */ /* 0x000fe400078e00ff */
[----:B------:R-:W-:-:S07]  /*198e0*/  IMAD.MOV.U32 R2, RZ, RZ, R14 ;  /* 0x000000ffff027224 */ /* 0x000fce00078e000e */
[----:B------:R-:W-:Y:S05]  /*198f0*/  WARPSYNC.COLLECTIVE R15, `(.L_x_2648) ;  /* 0x000000000f087348 */ /* 0x000fea0003c00000 */
[----:B------:R0:W1:Y:S02]  /*19900*/  SHFL.IDX P6, R14, R13, R12, R11 ;  /* 0x0000000c0d0e7389 */ /* 0x00006400000c000b */
[----:B01----:R-:W-:Y:S01]  /*19910*/  ENDCOLLECTIVE ;  /* 0x000000000000791b */ /* 0x003fe20003800000 */
.L_x_2648:
        /* <DEDUP_REMOVED lines=13> */
.L_x_2649:
[----:B------:R-:W-:Y:S02]  /*199f0*/  IMAD.MOV.U32 R13, RZ, RZ, R8 ;  /* 0x000000ffff0d7224 */ /* 0x000fe400078e0008 */
[----:B------:R-:W-:Y:S02]  /*19a00*/  IMAD.MOV.U32 R12, RZ, RZ, RZ ;  /* 0x000000ffff0c7224 */ /* 0x000fe400078e00ff */
[----:B------:R-:W-:-:S07]  /*19a10*/  IMAD.MOV.U32 R2, RZ, RZ, R14 ;  /* 0x000000ffff027224 */ /* 0x000fce00078e000e */
[----:B------:R-:W-:Y:S05]  /*19a20*/  WARPSYNC.COLLECTIVE R15, `(.L_x_2650) ;  /* 0x000000000f087348 */ /* 0x000fea0003c00000 */
[----:B------:R0:W1:Y:S02]  /*19a30*/  SHFL.IDX P6, R14, R13, R12, R11 ;  /* 0x0000000c0d0e7389 */ /* 0x00006400000c000b */
[----:B01----:R-:W-:Y:S01]  /*19a40*/  ENDCOLLECTIVE ;  /* 0x000000000000791b */ /* 0x003fe20003800000 */
.L_x_2650:
        /* <DEDUP_REMOVED lines=13> */
.L_x_2651:
[----:B------:R-:W-:Y:S01]  /*19b20*/  IMAD.MOV.U32 R2, RZ, RZ, R14 ;  /* 0x000000ffff027224 */ /* 0x000fe200078e000e */
[----:B------:R-:W-:Y:S06]  /*19b30*/  BRA `(.L_x_2652) ;  /* 0xffffffb400b47947 */ /* 0x000fec000383ffff */
.L_x_2546:
[----:B0-----:R0:W3:Y:S02]  /*19b40*/  SYNCS.PHASECHK.TRANS64.TRYWAIT P1, [R0+URZ+0x29870], R3 ;  /* 0x02987003000075a7 */ /* 0x0010e4000802017f */
[----:B---3--:R-:W-:Y:S05]  /*19b50*/  @!P1 NANOSLEEP.SYNCS 0x989680 ;  /* 0x009896800000995d */ /* 0x008fea0003900000 */
[----:B------:R-:W3:Y:S02]  /*19b60*/  @!P1 SYNCS.PHASECHK.TRANS64 P1, [R0+URZ+0x29870], R3 ;  /* 0x02987003000095a7 */ /* 0x000ee4000802007f */
[----:B---3--:R-:W-:Y:S05]  /*19b70*/  @!P1 BRA `(.L_x_2546) ;  /* 0xfffffffc00f09947 */ /* 0x008fea000383ffff */
[----:B------:R-:W-:Y:S05]  /*19b80*/  BRA `(.L_x_2653) ;  /* 0xffffffb8001c7947 */ /* 0x000fea000383ffff */
.L_x_2548:
[----:B0-----:R0:W3:Y:S02]  /*19b90*/  SYNCS.PHASECHK.TRANS64.TRYWAIT P1, [R0+URZ+0x29860], R3 ;  /* 0x02986003000075a7 */ /* 0x0010e4000802017f */
[----:B---3--:R-:W-:Y:S05]  /*19ba0*/  @!P1 NANOSLEEP.SYNCS 0x989680 ;  /* 0x009896800000995d */ /* 0x008fea0003900000 */
[----:B------:R-:W3:Y:S02]  /*19bb0*/  @!P1 SYNCS.PHASECHK.TRANS64 P1, [R0+URZ+0x29860], R3 ;  /* 0x02986003000095a7 */ /* 0x000ee4000802007f */
[----:B---3--:R-:W-:Y:S05]  /*19bc0*/  @!P1 BRA `(.L_x_2548) ;  /* 0xfffffffc00f09947 */ /* 0x008fea000383ffff */
[----:B------:R-:W-:Y:S05]  /*19bd0*/  BRA `(.L_x_2654) ;  /* 0xffffffb800287947 */ /* 0x000fea000383ffff */
.L_x_2556:
[----:B0-----:R0:W3:Y:S02]  /*19be0*/  SYNCS.PHASECHK.TRANS64.TRYWAIT P1, [R18+URZ+0x29870], R3 ;  /* 0x02987003120075a7 */ /* 0x0010e4000802017f */
[----:B---3--:R-:W-:Y:S05]  /*19bf0*/  @!P1 NANOSLEEP.SYNCS 0x989680 ;  /* 0x009896800000995d */ /* 0x008fea0003900000 */
[----:B------:R-:W3:Y:S02]  /*19c00*/  @!P1 SYNCS.PHASECHK.TRANS64 P1, [R18+URZ+0x29870], R3 ;  /* 0x02987003120095a7 */ /* 0x000ee4000802007f */
[----:B---3--:R-:W-:Y:S05]  /*19c10*/  @!P1 BRA `(.L_x_2556) ;  /* 0xfffffffc00f09947 */ /* 0x008fea000383ffff */
[----:B------:R-:W-:Y:S05]  /*19c20*/  BRA `(.L_x_2655) ;  /* 0xffffffbc00ec7947 */ /* 0x000fea000383ffff */
.L_x_2558:
[----:B0-----:R0:W3:Y:S02]  /*19c30*/  SYNCS.PHASECHK.TRANS64.TRYWAIT P1, [R18+URZ+0x29860], R3 ;  /* 0x02986003120075a7 */ /* 0x0010e4000802017f */
[----:B---3--:R-:W-:Y:S05]  /*19c40*/  @!P1 NANOSLEEP.SYNCS 0x989680 ;  /* 0x009896800000995d */ /* 0x008fea0003900000 */
[----:B------:R-:W3:Y:S02]  /*19c50*/  @!P1 SYNCS.PHASECHK.TRANS64 P1, [R18+URZ+0x29860], R3 ;  /* 0x02986003120095a7 */ /* 0x000ee4000802007f */
[----:B---3--:R-:W-:Y:S05]  /*19c60*/  @!P1 BRA `(.L_x_2558) ;  /* 0xfffffffc00f09947 */ /* 0x008fea000383ffff */
[----:B------:R-:W-:Y:S05]  /*19c70*/  BRA `(.L_x_2656) ;  /* 0xffffffbc00f47947 */ /* 0x000fea000383ffff */
.L_x_2572:
[----:B0-----:R0:W1:Y:S02]  /*19c80*/  SYNCS.PHASECHK.TRANS64.TRYWAIT P0, [R4+URZ+0x29820], R0 ;  /* 0x02982000040075a7 */ /* 0x001064000800017f */
[----:B-1----:R-:W-:Y:S05]  /*19c90*/  @!P0 NANOSLEEP.SYNCS 0x989680 ;  /* 0x009896800000895d */ /* 0x002fea0003900000 */
[----:B------:R-:W1:Y:S02]  /*19ca0*/  @!P0 SYNCS.PHASECHK.TRANS64 P0, [R4+URZ+0x29820], R0 ;  /* 0x02982000040085a7 */ /* 0x000e64000800007f */
[----:B-1----:R-:W-:Y:S05]  /*19cb0*/  @!P0 BRA `(.L_x_2572) ;  /* 0xfffffffc00f08947 */ /* 0x002fea000383ffff */
[----:B------:R-:W-:Y:S05]  /*19cc0*/  BRA `(.L_x_2657) ;  /* 0xffffffd400c47947 */ /* 0x000fea000383ffff */
.L_x_2573:
        /* <DEDUP_REMOVED lines=11> */
.L_x_2659:
[----:B------:R-:W-:Y:S05]  /*19d80*/  BSYNC B0 ;  /* 0x0000000000007941 */ /* 0x000fea0003800000 */
.L_x_2658:
[----:B------:R-:W-:Y:S05]  /*19d90*/  BRA `(.L_x_2660) ;  /* 0xffffffd400ac7947 */ /* 0x000fea000383ffff */
.L_x_2576:
[----:B------:R-:W-:Y:S01]  /*19da0*/  BSSY B1, `(.L_x_2661) ;  /* 0x0000006000017945 */ /* 0x000fe20003800000 */
[----:B------:R-:W-:-:S07]  /*19db0*/  IMAD.MOV.U32 R15, RZ, RZ, -0x1 ;  /* 0xffffffffff0f7424 */ /* 0x000fce00078e00ff */
[----:B0-----:R-:W-:Y:S05]  /*19dc0*/  WARPSYNC.COLLECTIVE R15, `(.L_x_2662) ;  /* 0x000000000f0c7348 */ /* 0x001fea0003c00000 */
[----:B------:R-:W-:Y:S02]  /*19dd0*/  ELECT P6, UR62, PT ;  /* 0x00000000003e782f */ /* 0x000fe400038c0000 */
[----:B------:R-:W-:Y:S01]  /*19de0*/  MOV R14, UR62 ;  /* 0x0000003e000e7c02 */ /* 0x000fe20008000f00 */
[----:B0-----:R-:W-:Y:S10]  /*19df0*/  ENDCOLLECTIVE ;  /* 0x000000000000791b */ /* 0x001ff40003800000 */
.L_x_2662:
[----:B------:R-:W-:Y:S05]  /*19e00*/  BSYNC B1 ;  /* 0x0000000000017941 */ /* 0x000fea0003800000 */
.L_x_2661:
[----:B------:R-:W-:Y:S05]  /*19e10*/  BRA `(.L_x_2663) ;  /* 0xffffffd400a47947 */ /* 0x000fea000383ffff */
.L_x_2578:
[----:B0-----:R0:W1:Y:S02]  /*19e20*/  SYNCS.PHASECHK.TRANS64.TRYWAIT P1, [R5+URZ+0x29840], R0 ;  /* 0x02984000050075a7 */ /* 0x001064000802017f */
[----:B-1----:R-:W-:Y:S05]  /*19e30*/  @!P1 NANOSLEEP.SYNCS 0x989680 ;  /* 0x009896800000995d */ /* 0x002fea0003900000 */
[----:B------:R-:W1:Y:S02]  /*19e40*/  @!P1 SYNCS.PHASECHK.TRANS64 P1, [R5+URZ+0x29840], R0 ;  /* 0x02984000050095a7 */ /* 0x000e64000802007f */
[----:B-1----:R-:W-:Y:S05]  /*19e50*/  @!P1 BRA `(.L_x_2578) ;  /* 0xfffffffc00f09947 */ /* 0x002fea000383ffff */
[----:B------:R-:W-:Y:S05]  /*19e60*/  BRA `(.L_x_2664) ;  /* 0xffffffd400cc7947 */ /* 0x000fea000383ffff */
.L_x_2580:
[----:B-1----:R1:W2:Y:S02]  /*19e70*/  SYNCS.PHASECHK.TRANS64.TRYWAIT P1, [R19+URZ+0x29840], R2 ;  /* 0x02984002130075a7 */ /* 0x0022a4000802017f */
[----:B--2---:R-:W-:Y:S05]  /*19e80*/  @!P1 NANOSLEEP.SYNCS 0x989680 ;  /* 0x009896800000995d */ /* 0x004fea0003900000 */
[----:B------:R-:W2:Y:S02]  /*19e90*/  @!P1 SYNCS.PHASECHK.TRANS64 P1, [R19+URZ+0x29840], R2 ;  /* 0x02984002130095a7 */ /* 0x000ea4000802007f */
[----:B--2---:R-:W-:Y:S05]  /*19ea0*/  @!P1 BRA `(.L_x_2580) ;  /* 0xfffffffc00f09947 */ /* 0x004fea000383ffff */
[----:B------:R-:W-:Y:S05]  /*19eb0*/  BRA `(.L_x_2665) ;  /* 0xffffffd400d87947 */ /* 0x000fea000383ffff */
.L_x_2582:
[----:B--2---:R2:W3:Y:S02]  /*19ec0*/  SYNCS.PHASECHK.TRANS64.TRYWAIT P1, [R5+URZ+0x29860], R0 ;  /* 0x02986000050075a7 */ /* 0x0044e4000802017f */
[----:B---3--:R-:W-:Y:S05]  /*19ed0*/  @!P1 NANOSLEEP.SYNCS 0x989680 ;  /* 0x009896800000995d */ /* 0x008fea0003900000 */
[----:B------:R-:W3:Y:S02]  /*19ee0*/  @!P1 SYNCS.PHASECHK.TRANS64 P1, [R5+URZ+0x29860], R0 ;  /* 0x02986000050095a7 */ /* 0x000ee4000802007f */
[----:B---3--:R-:W-:Y:S05]  /*19ef0*/  @!P1 BRA `(.L_x_2582) ;  /* 0xfffffffc00f09947 */ /* 0x008fea000383ffff */
[----:B------:R-:W-:Y:S05]  /*19f00*/  BRA `(.L_x_2666) ;  /* 0xffffffd400d47947 */ /* 0x000fea000383ffff */
.L_x_2584:
[----:B---3--:R3:W4:Y:S02]  /*19f10*/  SYNCS.PHASECHK.TRANS64.TRYWAIT P1, [R19+URZ+0x29860], R2 ;  /* 0x02986002130075a7 */ /* 0x008724000802017f */
[----:B----4-:R-:W-:Y:S05]  /*19f20*/  @!P1 NANOSLEEP.SYNCS 0x989680 ;  /* 0x009896800000995d */ /* 0x010fea0003900000 */
[----:B------:R-:W4:Y:S02]  /*19f30*/  @!P1 SYNCS.PHASECHK.TRANS64 P1, [R19+URZ+0x29860], R2 ;  /* 0x02986002130095a7 */ /* 0x000f24000802007f */
[----:B----4-:R-:W-:Y:S05]  /*19f40*/  @!P1 BRA `(.L_x_2584) ;  /* 0xfffffffc00f09947 */ /* 0x010fea000383ffff */
[----:B------:R-:W-:Y:S05]  /*19f50*/  BRA `(.L_x_2667) ;  /* 0xffffffd400d07947 */ /* 0x000fea000383ffff */
.L_x_2586:
[----:B----4-:R4:W0:Y:S02]  /*19f60*/  SYNCS.PHASECHK.TRANS64.TRYWAIT P1, [R5+URZ+0x29880], R0 ;  /* 0x02988000050075a7 */ /* 0x010824000802017f */
[----:B0-----:R-:W-:Y:S05]  /*19f70*/  @!P1 NANOSLEEP.SYNCS 0x989680 ;  /* 0x009896800000995d */ /* 0x001fea0003900000 */
[----:B------:R-:W0:Y:S02]  /*19f80*/  @!P1 SYNCS.PHASECHK.TRANS64 P1, [R5+URZ+0x29880], R0 ;  /* 0x02988000050095a7 */ /* 0x000e24000802007f */
[----:B0-----:R-:W-:Y:S05]  /*19f90*/  @!P1 BRA `(.L_x_2586) ;  /* 0xfffffffc00f09947 */ /* 0x001fea000383ffff */
[----:B------:R-:W-:Y:S05]  /*19fa0*/  BRA `(.L_x_2668) ;  /* 0xffffffd400cc7947 */ /* 0x000fea000383ffff */
.L_x_2669:
        /* <DEDUP_REMOVED lines=13> */
.L_x_3321:


//--------------------- .text._ZN7cutlass13device_kernelIN5flash11enable_sm90INS1_16FlashAttnFwdSm90INS1_25CollectiveMainloopFwdSm90ILi2EN4cute5tupleIJNS5_1CILi1EEES8_S8_EEENS6_IJNS7_ILi128EEENS7_ILi160EEENS7_ILi192EEEEEELi128ENS_12float_e4m3_tEfNS_4arch4Sm90ELb1ELb0ELb0ELb1ELb1ELb1ELb0ELb1ELb1ELb1ELb1ELb0EEENS1_21CollectiveEpilogueFwdINS6_IJSA_SA_SB_EEES9_NS_10bfloat16_tESG_Li256ELb1ELb1ELb1ELb1EEENS1_36VarlenDynamicPersistentTileSchedulerILi128ELi160ELi256ELi128ELb1ELb1ELb1ELb1ELb1ELb1EEEEEEEEEvNT_6ParamsE --------------------------
	.section	.text._ZN7cutlass13device_kernelIN5flash11enable_sm90INS1_16FlashAttnFwdSm90INS1_25CollectiveMainloopFwdSm90ILi2EN4cute5tupleIJNS5_1CILi1EEES8_S8_EEENS6_IJNS7_ILi128EEENS7_ILi160EEENS7_ILi192EEEEEELi128ENS_12float_e4m3_tEfNS_4arch4Sm90ELb1ELb0ELb0ELb1ELb1ELb1ELb0ELb1ELb1ELb1ELb1ELb0EEENS1_21CollectiveEpilogueFwdINS6_IJSA_SA_SB_EEES9_NS_10bfloat16_tESG_Li256ELb1ELb1ELb1ELb1EEENS1_36VarlenDynamicPersistentTileSchedulerILi128ELi160ELi256ELi128ELb1ELb1ELb1ELb1ELb1ELb1EEEEEEEEEvNT_6ParamsE,"ax",@progbits
	.align	128
.text._ZN7cutlass13device_kernelIN5flash11enable_sm90INS1_16FlashAttnFwdSm90INS1_25CollectiveMainloopFwdSm90ILi2EN4cute5tupleIJNS5_1CILi1EEES8_S8_EEENS6_IJNS7_ILi128EEENS7_ILi160EEENS7_ILi192EEEEEELi128ENS_12float_e4m3_tEfNS_4arch4Sm90ELb1ELb0ELb0ELb1ELb1ELb1ELb0ELb1ELb1ELb1ELb1ELb0EEENS1_21CollectiveEpilogueFwdINS6_IJSA_SA_SB_EEES9_NS_10bfloat16_tESG_Li256ELb1ELb1ELb1ELb1EEENS1_36VarlenDynamicPersistentTileSchedulerILi128ELi160ELi256ELi128ELb1ELb1ELb1ELb1ELb1ELb1EEEEEEEEEvNT_6ParamsE:
        .type           _ZN7cutlass13device_kernelIN5flash11enable_sm90INS1_16FlashAttnFwdSm90INS1_25CollectiveMainloopFwdSm90ILi2EN4cute5tupleIJNS5_1CILi1EEES8_S8_EEENS6_IJNS7_ILi128EEENS7_ILi160EEENS7_ILi192EEEEEELi128ENS_12float_e4m3_tEfNS_4arch4Sm90ELb1ELb0ELb0ELb1ELb1ELb1ELb0ELb1ELb1ELb1ELb1ELb0EEENS1_21CollectiveEpilogueFwdINS6_IJSA_SA_SB_EEES9_NS_10bfloat16_tESG_Li256ELb1ELb1ELb1ELb1EEENS1_36VarlenDynamicPersistentTileSchedulerILi128ELi160ELi256ELi128ELb1ELb1ELb1ELb1ELb1ELb1EEEEEEEEEvNT_6ParamsE,@function
        .size           _ZN7cutlass13device_kernelIN5flash11enable_sm90INS1_16FlashAttnFwdSm90INS1_25CollectiveMainloopFwdSm90ILi2EN4cute5tupleIJNS5_1CILi1EEES8_S8_EEENS6_IJNS7_ILi128EEENS7_ILi160EEENS7_ILi192EEEEEELi128ENS_12float_e4m3_tEfNS_4arch4Sm90ELb1ELb0ELb0ELb1ELb1ELb1ELb0ELb1ELb1ELb1ELb1ELb0EEENS1_21CollectiveEpilogueFwdINS6_IJSA_SA_SB_EEES9_NS_10bfloat16_tESG_Li256ELb1ELb1ELb1ELb1EEENS1_36VarlenDynamicPersistentTileSchedulerILi128ELi160ELi256ELi128ELb1ELb1ELb1ELb1ELb1ELb1EEEEEEEEEvNT_6ParamsE,(.L_x_3322 - _ZN7cutlass13device_kernelIN5flash11enable_sm90INS1_16FlashAttnFwdSm90INS1_25CollectiveMainloopFwdSm90ILi2EN4cute5tupleIJNS5_1CILi1EEES8_S8_EEENS6_IJNS7_ILi128EEENS7_ILi160EEENS7_ILi192EEEEEELi128ENS_12float_e4m3_tEfNS_4arch4Sm90ELb1ELb0ELb0ELb1ELb1ELb1ELb0ELb1ELb1ELb1ELb1ELb0EEENS1_21CollectiveEpilogueFwdINS6_IJSA_SA_SB_EEES9_NS_10bfloat16_tESG_Li256ELb1ELb1ELb1ELb1EEENS1_36VarlenDynamicPersistentTileSchedulerILi128ELi160ELi256ELi128ELb1ELb1ELb1ELb1ELb1ELb1EEEEEEEEEvNT_6ParamsE)
        .other          _ZN7cutlass13device_kernelIN5flash11enable_sm90INS1_16FlashAttnFwdSm90INS1_25CollectiveMainloopFwdSm90ILi2EN4cute5tupleIJNS5_1CILi1EEES8_S8_EEENS6_IJNS7_ILi128EEENS7_ILi160EEENS7_ILi192EEEEEELi128ENS_12float_e4m3_tEfNS_4arch4Sm90ELb1ELb0ELb0ELb1ELb1ELb1ELb0ELb1ELb1ELb1ELb1ELb0EEENS1_21CollectiveEpilogueFwdINS6_IJSA_SA_SB_EEES9_NS_10bfloat16_tESG_Li256ELb1ELb1ELb1ELb1EEENS1_36VarlenDynamicPersistentTileSchedulerILi128ELi160ELi256ELi128ELb1ELb1ELb1ELb1ELb1ELb1EEEEEEEEEvNT_6ParamsE,@"STO_CUDA_ENTRY STV_DEFAULT"
_ZN7cutlass13device_kernelIN5flash11enable_sm90INS1_16FlashAttnFwdSm90INS1_25CollectiveMainloopFwdSm90ILi2EN4cute5tupleIJNS5_1CILi1EEES8_S8_EEENS6_IJNS7_ILi128EEENS7_ILi160EEENS7_ILi192EEEEEELi128ENS_12float_e4m3_tEfNS_4arch4Sm90ELb1ELb0ELb0ELb1ELb1ELb1ELb0ELb1ELb1ELb1ELb1ELb0EEENS1_21CollectiveEpilogueFwdINS6_IJSA_SA_SB_EEES9_NS_10bfloat16_tESG_Li256ELb1ELb1ELb1ELb1EEENS1_36VarlenDynamicPersistentTileSchedulerILi128ELi160ELi256ELi128ELb1ELb1ELb1ELb1ELb1ELb1EEEEEEEEEvNT_6ParamsE:
        /* <DEDUP_REMOVED lines=18> */
.L_x_2671:
[----:B------:R-:W-:Y:S05]  /*0120*/  BSYNC B0 ;  /* 0x0000000000007941 */ /* 0x000fea0003800000 */
.L_x_2670:
        /* <DEDUP_REMOVED lines=41> */
.L_x_2672:
        /* <DEDUP_REMOVED lines=22> */
.L_x_2673:
        /* <DEDUP_REMOVED lines=18> */
.L_x_2674:
        /* <DEDUP_REMOVED lines=22> */
.L_x_2675:
        /* <DEDUP_REMOVED lines=23> */
.L_x_2676:
        /* <DEDUP_REMOVED lines=8> */
.L_x_2679:
        /* <DEDUP_REMOVED lines=38> */
[----:B------:R-:W-:Y:S01]  /*0bf0*/  LOP3.LUT R9, R5, 0xfffffc00, RZ, 0xc0, !PT ;  /* 0xfffffc0005097812 */ /* 0x000fe200078ec0ff */
[----:B------:R-:W-:Y:S01]  /*0c00*/  IMAD.IADD R8, R26, 0x1, -R2 ;  /* 0x000000011a087824 */ /* 0x000fe200078e0a02 */
[----:B------:R-:W-:Y:S02]  /*0c10*/  LOP3.LUT R2, R3, 0xfffffffe, RZ, 0xc0, !PT ;  /* 0xfffffffe03027812 */ /* 0x000fe400078ec0ff */
[--C-:B------:R-:W-:Y:S01]  /*0c20*/  SHF.R.S32.HI R5, RZ, 0x2, R4.reuse ;  /* 0x00000002ff057819 */ /* 0x100fe20000011404 */
[----:B------:R-:W-:Y:S01]  /*0c30*/  IMAD R8, R8, 0x40, R9 ;  /* 0x0000004008087824 */ /* 0x000fe200078e0209 */
[----:B------:R-:W-:Y:S02]  /*0c40*/  IADD3 R10, R26, -R2, RZ ;  /* 0x800000021a0a7210 */ /* 0x000fe40007ffe0ff */
[----:B------:R-:W-:-:S02]  /*0c50*/  SHF.R.S32.HI R6, RZ, 0x1f, R4 ;  /* 0x0000001fff067819 */ /* 0x000fc40000011404 */
[----:B------:R-:W-:Y:S01]  /*0c60*/  LOP3.LUT R4, R4, 0xfffffffc, RZ, 0xc0, !PT ;  /* 0xfffffffc04047812 */ /* 0x000fe200078ec0ff */
[C---:B------:R-:W-:Y:S01]  /*0c70*/  IMAD.SHL.U32 R188, R10.reuse, 0x8, RZ ;  /* 0x000000080abc7824 */ /* 0x040fe200078e00ff */
[----:B------:R-:W-:Y:S01]  /*0c80*/  LEA.HI R7, R7, R222, RZ, 0x1 ;  /* 0x000000de07077211 */ /* 0x000fe200078f08ff */
[----:B------:R-:W-:Y:S01]  /*0c90*/  IMAD.SHL.U32 R16, R10, 0x10, RZ ;  /* 0x000000100a107824 */ /* 0x000fe200078e00ff */
[----:B------:R-:W-:Y:S01]  /*0ca0*/  LEA.HI R6, R6, R5, RZ, 0x2 ;  /* 0x0000000506067211 */ /* 0x000fe200078f10ff */
[----:B------:R-:W-:Y:S01]  /*0cb0*/  IMAD.IADD R4, R26, 0x1, -R4 ;  /* 0x000000011a047824 */ /* 0x000fe200078e0a04 */
[----:B------:R-:W-:Y:S01]  /*0cc0*/  LOP3.LUT R7, R7, 0x1ffffffe, RZ, 0xc0, !PT ;  /* 0x1ffffffe07077812 */ /* 0x000fe200078ec0ff */
[----:B------:R-:W-:Y:S01]  /*0cd0*/  VIADD R202, R188, 0x20 ;  /* 0x00000020bcca7836 */ /* 0x000fe20000000000 */
[----:B------:R-:W-:Y:S01]  /*0ce0*/  LOP3.LUT R6, R6, 0xfffffffc, RZ, 0xc0, !PT ;  /* 0xfffffffc06067812 */ /* 0x000fe200078ec0ff */
[----:B------:R-:W-:Y:S01]  /*0cf0*/  VIADD R190, R16, 0x60 ;  /* 0x0000006010be7836 */ /* 0x000fe20000000000 */
[----:B------:R-:W-:Y:S01]  /*0d00*/  LEA.HI R2, R4, R4, RZ, 0x1 ;  /* 0x0000000404027211 */ /* 0x000fe200078f08ff */
[----:B------:R-:W-:Y:S01]  /*0d10*/  IMAD.IADD R7, R222, 0x1, -R7 ;  /* 0x00000001de077824 */ /* 0x000fe200078e0a07 */
[C---:B------:R-:W-:Y:S01]  /*0d20*/  IADD3 R201, R188.reuse, 0x40, RZ ;  /* 0x00000040bcc97810 */ /* 0x040fe20007ffe0ff */
[----:B------:R-:W-:Y:S01]  /*0d30*/  IMAD.IADD R9, R188, 0x1, R202 ;  /* 0x00000001bc097824 */ /* 0x000fe200078e02ca */
[----:B------:R-:W-:Y:S01]  /*0d40*/  SHF.R.S32.HI R198, RZ, 0x1, R3 ;  /* 0x00000001ffc67819 */ /* 0x000fe20000011403 */
[----:B------:R-:W-:Y:S01]  /*0d50*/  IMAD.IADD R6, R5, 0x1, -R6 ;  /* 0x0000000105067824 */ /* 0x000fe200078e0a06 */
[----:B------:R-:W-:Y:S01]  /*0d60*/  LOP3.LUT R5, R2, 0x1ffffffe, RZ, 0xc0, !PT ;  /* 0x1ffffffe02057812 */ /* 0x000fe200078ec0ff */
[----:B------:R-:W-:Y:S01]  /*0d70*/  IMAD R8, R7, 0x8, R8 ;  /* 0x0000000807087824 */ /* 0x000fe200078e0208 */
[----:B------:R-:W-:Y:S01]  /*0d80*/  SHF.R.S32.HI R2, RZ, 0x1f, R9 ;  /* 0x0000001fff027819 */ /* 0x000fe20000011409 */
[----:B------:R-:W-:Y:S01]  /*0d90*/  IMAD.IADD R7, R188, 0x1, R201 ;  /* 0x00000001bc077824 */ /* 0x000fe200078e02c9 */
[----:B------:R-:W-:Y:S01]  /*0da0*/  LOP3.LUT P0, RZ, R6, 0x2, RZ, 0xc0, !PT ;  /* 0x0000000206ff7812 */ /* 0x000fe2000780c0ff */
[----:B------:R-:W-:Y:S01]  /*0db0*/  IMAD.IADD R219, R4, 0x1, -R5 ;  /* 0x0000000104db7824 */ /* 0x000fe200078e0a05 */
[-C--:B------:R-:W-:Y:S01]  /*0dc0*/  LEA.HI R11, R2, R9.reuse, RZ, 0x4 ;  /* 0x00000009020b7211 */ /* 0x080fe200078f20ff */
[----:B------:R-:W-:Y:S01]  /*0dd0*/  VIADD R21, R198, 0x80 ;  /* 0x00000080c6157836 */ /* 0x000fe20000000000 */
[----:B------:R-:W-:Y:S01]  /*0de0*/  LEA.HI R19, R2, R9, RZ, 0x6 ;  /* 0x0000000902137211 */ /* 0x000fe200078f30ff */
[----:B------:R0:W-:Y:S01]  /*0df0*/  STL [R1+0x54], R8 ;  /* 0x0000540801007387 */ /* 0x0001e20000100800 */
[----:B------:R-:W-:Y:S01]  /*0e00*/  SHF.R.S32.HI R4, RZ, 0x1f, R7 ;  /* 0x0000001fff047819 */ /* 0x000fe20000011407 */
[----:B------:R-:W-:Y:S01]  /*0e10*/  IMAD.SHL.U32 R208, R6, 0x80, RZ ;  /* 0x0000008006d07824 */ /* 0x000fe200078e00ff */
[----:B------:R-:W-:Y:S01]  /*0e20*/  LEA.HI R2, R0, R26, RZ, 0x7 ;  /* 0x0000001a00027211 */ /* 0x000fe200078f38ff */
[----:B------:R-:W-:Y:S01]  /*0e30*/  IMAD.SHL.U32 R19, R19, 0x80, RZ ;  /* 0x0000008013137824 */ /* 0x000fe200078e00ff */
[----:B------:R-:W-:Y:S01]  /*0e40*/  SHF.R.S32.HI R5, RZ, 0x1f, R3 ;  /* 0x0000001fff057819 */ /* 0x000fe20000011403 */
[----:B------:R-:W-:Y:S01]  /*0e50*/  VIADD R195, R16, 0x80 ;  /* 0x0000008010c37836 */ /* 0x000fe20000000000 */
[-C--:B------:R-:W-:Y:S01]  /*0e60*/  LEA.HI R193, R4, R7.reuse, RZ, 0x4 ;  /* 0x0000000704c17211 */ /* 0x080fe200078f20ff */
[----:B------:R-:W-:Y:S01]  /*0e70*/  VIADD R196, R16, 0xa0 ;  /* 0x000000a010c47836 */ /* 0x000fe20000000000 */
[----:B------:R-:W-:Y:S01]  /*0e80*/  LEA.HI R20, R4, R7, RZ, 0x6 ;  /* 0x0000000704147211 */ /* 0x000fe200078f30ff */
[----:B------:R-:W-:Y:S01]  /*0e90*/  VIADD R203, R188, 0x30 ;  /* 0x00000030bccb7836 */ /* 0x000fe20000000000 */
[----:B------:R-:W-:Y:S01]  /*0ea0*/  LOP3.LUT R4, R2, 0xffffff80, RZ, 0xc0, !PT ;  /* 0xffffff8002047812 */ /* 0x000fe200078ec0ff */
[----:B------:R-:W-:Y:S01]  /*0eb0*/  VIADD R204, R188, 0x50 ;  /* 0x00000050bccc7836 */ /* 0x000fe20000000000 */
[----:B------:R-:W-:Y:S01]  /*0ec0*/  LEA.HI R5, R5, R198, RZ, 0x3 ;  /* 0x000000c605057211 */ /* 0x000fe200078f18ff */
[----:B------:R-:W-:Y:S01]  /*0ed0*/  IMAD.SHL.U32 R20, R20, 0x80, RZ ;  /* 0x0000008014147824 */ /* 0x000fe200078e00ff */
[----:B------:R-:W-:Y:S01]  /*0ee0*/  LEA.HI R12, R21, R21, RZ, 0x1 ;  /* 0x00000015150c7211 */ /* 0x000fe200078f08ff */
[----:B------:R-:W-:Y:S01]  /*0ef0*/  IMAD.IADD R24, R26, 0x1, -R4 ;  /* 0x000000011a187824 */ /* 0x000fe200078e0a04 */
[----:B------:R-:W-:-:S02]  /*0f00*/  LOP3.LUT R5, R5, 0xfffffff8, RZ, 0xc0, !PT ;  /* 0xfffffff805057812 */ /* 0x000fc400078ec0ff */
[----:B------:R-:W-:Y:S02]  /*0f10*/  SHF.R.S32.HI R4, RZ, 0x1f, R21 ;  /* 0x0000001fff047819 */ /* 0x000fe40000011415 */
[----:B0-----:R-:W-:Y:S02]  /*0f20*/  IADD3 R8, R198, -R5, RZ ;  /* 0x80000005c6087210 */ /* 0x001fe40007ffe0ff */
[----:B------:R-:W-:Y:S02]  /*0f30*/  LEA.HI R5, R4, R21, RZ, 0x3 ;  /* 0x0000001504057211 */ /* 0x000fe400078f18ff */
[----:B------:R-:W-:Y:S01]  /*0f40*/  SHF.R.S32.HI R7, RZ, 0x1f, R24 ;  /* 0x0000001fff077819 */ /* 0x000fe20000011418 */
[----:B------:R0:W-:Y:S01]  /*0f50*/  STL [R1+0x50], R8 ;  /* 0x0000500801007387 */ /* 0x0001e20000100800 */
[----:B------:R-:W-:Y:S01]  /*0f60*/  LOP3.LUT R9, R12, 0x3fffffe, RZ, 0xc0, !PT ;  /* 0x03fffffe0c097812 */ /* 0x000fe200078ec0ff */
[----:B------:R-:W-:Y:S01]  /*0f70*/  IMAD.SHL.U32 R10, R5, 0x40, RZ ;  /* 0x00000040050a7824 */ /* 0x000fe200078e00ff */
[----:B------:R-:W-:Y:S01]  /*0f80*/  LEA.HI R3, R3, R198, RZ, 0x1 ;  /* 0x000000c603037211 */ /* 0x000fe200078f08ff */
[----:B------:R-:W-:Y:S01]  /*0f90*/  IMAD.SHL.U32 R4, R8, 0x80, RZ ;  /* 0x0000008008047824 */ /* 0x000fe200078e00ff */
[----:B------:R-:W-:Y:S01]  /*0fa0*/  LOP3.LUT R208, R208, 0x180, RZ, 0xc0, !PT ;  /* 0x00000180d0d07812 */ /* 0x000fe200078ec0ff */
[----:B------:R-:W-:Y:S01]  /*0fb0*/  IMAD.IADD R212, R21, 0x1, -R9 ;  /* 0x0000000115d47824 */ /* 0x000fe200078e0a09 */
[----:B------:R-:W-:-:S02]  /*0fc0*/  LOP3.LUT R17, R10, 0xfffffe00, RZ, 0xc0, !PT ;  /* 0xfffffe000a117812 */ /* 0x000fc400078ec0ff */
[----:B------:R-:W-:Y:S02]  /*0fd0*/  SHF.R.S32.HI R21, RZ, 0x7, R2 ;  /* 0x00000007ff157819 */ /* 0x000fe40000011402 */
[----:B0-----:R-:W-:Y:S01]  /*0fe0*/  LEA.HI R8, R7, R24, RZ, 0x2 ;  /* 0x0000001807087211 */ /* 0x001fe200078f10ff */
[----:B------:R-:W-:Y:S01]  /*0ff0*/  IMAD R212, R212, 0x40, R17 ;  /* 0x00000040d4d47824 */ /* 0x000fe200078e0211 */
[----:B------:R-:W-:Y:S02]  /*1000*/  LOP3.LUT R3, R3, 0x3fffffe, RZ, 0xc0, !PT ;  /* 0x03fffffe03037812 */ /* 0x000fe400078ec0ff */
[--C-:B------:R-:W-:Y:S02]  /*1010*/  SHF.R.S32.HI R9, RZ, 0x2, R8.reuse ;  /* 0x00000002ff097819 */ /* 0x100fe40000011408 */
[----:B------:R-:W-:Y:S01]  /*1020*/  SHF.R.S32.HI R10, RZ, 0x1f, R8 ;  /* 0x0000001fff0a7819 */ /* 0x000fe20000011408 */
[----:B------:R-:W-:Y:S01]  /*1030*/  IMAD.IADD R3, R198, 0x1, -R3 ;  /* 0x00000001c6037824 */ /* 0x000fe200078e0a03 */
[----:B------:R-:W-:-:S02]  /*1040*/  LEA.HI R2, R2, R21, RZ, 0x1 ;  /* 0x0000001502027211 */ /* 0x000fc400078f08ff */
[----:B------:R-:W-:Y:S01]  /*1050*/  LEA.HI R10, R10, R9, RZ, 0x3 ;  /* 0x000000090a0a7211 */ /* 0x000fe200078f18ff */
[----:B------:R-:W-:Y:S01]  /*1060*/  IMAD R3, R222, 0x8, R3 ;  /* 0x00000008de037824 */ /* 0x000fe200078e0203 */
[----:B------:R-:W-:Y:S02]  /*1070*/  LEA.HI R7, R7, R24, RZ, 0x5 ;  /* 0x0000001807077211 */ /* 0x000fe400078f28ff */
[----:B------:R-:W-:Y:S01]  /*1080*/  LOP3.LUT R10, R10, 0xfffffff8, RZ, 0xc0, !PT ;  /* 0xfffffff80a0a7812 */ /* 0x000fe200078ec0ff */
[----:B------:R-:W-:Y:S01]  /*1090*/  IMAD.SHL.U32 R210, R3, 0x40, RZ ;  /* 0x0000004003d27824 */ /* 0x000fe200078e00ff */
[----:B------:R-:W-:Y:S02]  /*10a0*/  LOP3.LUT R5, R4, 0x380, RZ, 0xc0, !PT ;  /* 0x0000038004057812 */ /* 0x000fe400078ec0ff */
[----:B------:R-:W-:Y:S01]  /*10b0*/  LOP3.LUT R2, R2, 0x3fffffe, RZ, 0xc0, !PT ;  /* 0x03fffffe02027812 */ /* 0x000fe200078ec0ff */
[----:B------:R-:W-:Y:S01]  /*10c0*/  IMAD.IADD R10, R9, 0x1, -R10 ;  /* 0x00000001090a7824 */ /* 0x000fe200078e0a0a */
[----:B------:R-:W-:-:S02]  /*10d0*/  SHF.R.S32.HI R7, RZ, 0x5, R7 ;  /* 0x00000005ff077819 */ /* 0x000fc40000011407 */
[----:B------:R-:W-:Y:S02]  /*10e0*/  LOP3.LUT R8, R8, 0x7ffffffc, RZ, 0xc0, !PT ;  /* 0x7ffffffc08087812 */ /* 0x000fe400078ec0ff */
[----:B------:R-:W-:Y:S01]  /*10f0*/  SHF.R.U32.HI R4, RZ, 0x3, R5 ;  /* 0x00000003ff047819 */ /* 0x000fe20000011605 */
[----:B------:R-:W-:Y:S01]  /*1100*/  IMAD R7, R7, 0x10, R10 ;  /* 0x0000001007077824 */ /* 0x000fe200078e020a */
[----:B------:R-:W-:Y:S01]  /*1110*/  LOP3.LUT R5, R5, 0x10, R16, 0xf8, !PT ;  /* 0x0000001005057812 */ /* 0x000fe200078ef810 */
[----:B------:R-:W-:Y:S01]  /*1120*/  IMAD.IADD R8, R24, 0x1, -R8 ;  /* 0x0000000118087824 */ /* 0x000fe200078e0a08 */
[----:B------:R-:W-:Y:S02]  /*1130*/  IADD3 R2, R21, -R2, RZ ;  /* 0x8000000215027210 */ /* 0x000fe40007ffe0ff */
[----:B------:R-:W-:Y:S01]  /*1140*/  SHF.R.U32.HI R209, RZ, 0x3, R208 ;  /* 0x00000003ffd17819 */ /* 0x000fe200000116d0 */
[----:B------:R-:W-:Y:S01]  /*1150*/  IMAD.SHL.U32 R216, R8, 0x2, RZ ;  /* 0x0000000208d87824 */ /* 0x000fe200078e00ff */
[----:B------:R-:W-:Y:S01]  /*1160*/  LOP3.LUT R6, R208, 0x30, R193, 0xf8, !PT ;  /* 0x00000030d0067812 */ /* 0x000fe200078ef8c1 */
[----:B------:R-:W-:Y:S01]  /*1170*/  IMAD R10, R2, 0x40, R7 ;  /* 0x00000040020a7824 */ /* 0x000fe200078e0207 */
[----:B------:R-:W-:Y:S01]  /*1180*/  LOP3.LUT R5, R5, R4, RZ, 0x3c, !PT ;  /* 0x0000000405057212 */ /* 0x000fe200078e3cff */
[----:B------:R-:W-:Y:S01]  /*1190*/  VIADD R24, R216, 0x50 ;  /* 0x00000050d8187836 */ /* 0x000fe20000000000 */
[----:B------:R-:W-:Y:S01]  /*11a0*/  LOP3.LUT R4, R208, 0x30, R11, 0xf8, !PT ;  /* 0x00000030d0047812 */ /* 0x000fe200078ef80b */
[----:B------:R-:W-:Y:S01]  /*11b0*/  IMAD.MOV.U32 R7, RZ, RZ, R15 ;  /* 0x000000ffff077224 */ /* 0x000fe200078e000f */
[----:B------:R-:W-:Y:S01]  /*11c0*/  LEA.HI R0, R0, R26, RZ, 0x3 ;  /* 0x0000001a00007211 */ /* 0x000fe200078f18ff */
[----:B------:R-:W-:Y:S01]  /*11d0*/  STL [R1+0x4c], R10 ;  /* 0x00004c0a01007387 */ /* 0x000fe20000100800 */
[----:B------:R-:W-:Y:S01]  /*11e0*/  LOP3.LUT R3, R20, 0xffffe000, RZ, 0xc0, !PT ;  /* 0xffffe00014037812 */ /* 0x000fe200078ec0ff */
[----:B------:R-:W-:Y:S01]  /*11f0*/  VIADD R20, R216, 0x58 ;  /* 0x00000058d8147836 */ /* 0x000fe20000000000 */
[-C--:B------:R-:W-:Y:S01]  /*1200*/  LOP3.LUT R6, R6, R209.reuse, RZ, 0x3c, !PT ;  /* 0x000000d106067212 */ /* 0x080fe200078e3cff */
[----:B------:R-:W-:Y:S01]  /*1210*/  VIADD R15, R216, 0x60 ;  /* 0x00000060d80f7836 */ /* 0x000fe20000000000 */
[----:B------:R-:W-:Y:S01]  /*1220*/  LOP3.LUT R2, R208, 0x30, R16, 0xf8, !PT ;  /* 0x00000030d0027812 */ /* 0x000fe200078ef810 */
[----:B------:R-:W-:Y:S01]  /*1230*/  VIADD R229, R216, 0x8 ;  /* 0x00000008d8e57836 */ /* 0x000fe20000000000 */
[----:B------:R-:W-:Y:S01]  /*1240*/  LOP3.LUT R19, R19, 0xffffe000, RZ, 0xc0, !PT ;  /* 0xffffe00013137812 */ /* 0x000fe200078ec0ff */
[----:B------:R-:W-:Y:S01]  /*1250*/  IMAD R219, R219, 0x8, R10 ;  /* 0x00000008dbdb7824 */ /* 0x000fe200078e020a */
[----:B------:R-:W-:-:S02]  /*1260*/  LOP3.LUT R4, R4, R209, RZ, 0x3c, !PT ;  /* 0x000000d104047212 */ /* 0x000fc400078e3cff */
[----:B------:R-:W-:Y:S02]  /*1270*/  LOP3.LUT R223, R0, 0xfffffff8, RZ, 0xc0, !PT ;  /* 0xfffffff800df7812 */ /* 0x000fe400078ec0ff */
[----:B------:R-:W-:Y:S01]  /*1280*/  IADD3 R25, R6, R210, R3 ;  /* 0x000000d206197210 */ /* 0x000fe20007ffe003 */
[----:B------:R-:W-:Y:S01]  /*1290*/  IMAD.MOV.U32 R6, RZ, RZ, R14 ;  /* 0x000000ffff067224 */ /* 0x000fe200078e000e */
[----:B------:R-:W-:Y:S01]  /*12a0*/  SHF.R.S32.HI R0, RZ, 0x3, R0 ;  /* 0x00000003ff007819 */ /* 0x000fe20000011400 */
[----:B------:R-:W-:Y:S01]  /*12b0*/  VIADD R14, R216, 0x68 ;  /* 0x00000068d80e7836 */ /* 0x000fe20000000000 */
[----:B------:R-:W-:Y:S01]  /*12c0*/  SHF.R.S32.HI R192, RZ, 0x4, R11 ;  /* 0x00000004ffc07819 */ /* 0x000fe2000001140b */
[----:B------:R-:W-:Y:S01]  /*12d0*/  IMAD.MOV.U32 R3, RZ, RZ, 0x20 ;  /* 0x00000020ff037424 */ /* 0x000fe200078e00ff */
[----:B------:R-:W-:Y:S01]  /*12e0*/  LOP3.LUT R0, R208, 0x10, R16, 0xf8, !PT ;  /* 0x00000010d0007812 */ /* 0x000fe200078ef810 */
[----:B------:R-:W-:Y:S01]  /*12f0*/  IMAD.IADD R223, R26, 0x1, -R223 ;  /* 0x000000011adf7824 */ /* 0x000fe200078e0adf */
[----:B------:R-:W-:-:S02]  /*1300*/  LOP3.LUT R11, R2, R209, RZ, 0x3c, !PT ;  /* 0x000000d1020b7212 */ /* 0x000fc400078e3cff */
[-C--:B------:R-:W-:Y:S01]  /*1310*/  IADD3 R21, R4, R210.reuse, R19 ;  /* 0x000000d204157210 */ /* 0x080fe20007ffe013 */
[----:B------:R-:W-:Y:S01]  /*1320*/  VIADD R4, R216, 0x78 ;  /* 0x00000078d8047836 */ /* 0x000fe20000000000 */
[----:B------:R-:W-:Y:S01]  /*1330*/  LEA R222, R222, R5, 0xa ;  /* 0x00000005dede7211 */ /* 0x000fe200078e50ff */
[----:B------:R-:W-:Y:S01]  /*1340*/  IMAD.MOV.U32 R5, RZ, RZ, R13 ;  /* 0x000000ffff057224 */ /* 0x000fe200078e000d */
[----:B------:R-:W-:Y:S01]  /*1350*/  LOP3.LUT R9, R0, R209, RZ, 0x3c, !PT ;  /* 0x000000d100097212 */ /* 0x000fe200078e3cff */
[----:B------:R-:W-:Y:S01]  /*1360*/  VIADD R13, R216, 0x70 ;  /* 0x00000070d80d7836 */ /* 0x000fe20000000000 */
[C---:B------:R-:W-:Y:S01]  /*1370*/  IADD3 R2, R18.reuse, R210, R11 ;  /* 0x000000d212027210 */ /* 0x040fe20007ffe00b */
[----:B------:R-:W-:Y:S01]  /*1380*/  IMAD.MOV.U32 R19, RZ, RZ, RZ ;  /* 0x000000ffff137224 */ /* 0x000fe200078e00ff */
[----:B------:R-:W-:Y:S02]  /*1390*/  SHF.R.S32.HI R0, RZ, 0x1f, R24 ;  /* 0x0000001fff007819 */ /* 0x000fe40000011418 */
[----:B------:R-:W-:Y:S01]  /*13a0*/  SHF.R.S32.HI R0, RZ, 0x1f, R14 ;  /* 0x0000001fff007819 */ /* 0x000fe2000001140e */
[----:B------:R-:W-:Y:S01]  /*13b0*/  IMAD.IADD R0, R18, 0x1, R21 ;  /* 0x0000000112007824 */ /* 0x000fe200078e0215 */
[----:B------:R-:W-:Y:S01]  /*13c0*/  SEL R3, R3, 0xffffffe0, !P0 ;  /* 0xffffffe003037807 */ /* 0x000fe20004000000 */
[----:B------:R0:W-:Y:S01]  /*13d0*/  STL [R1+0x48], R2 ;  /* 0x0000480201007387 */ /* 0x0001e20000100800 */
[----:B------:R-:W-:-:S02]  /*13e0*/  IADD3 R218, R210, R9, RZ ;  /* 0x00000009d2da7210 */ /* 0x000fc40007ffe0ff */
[----:B------:R-:W-:Y:S01]  /*13f0*/  SHF.R.S32.HI R12, RZ, 0x1, R12 ;  /* 0x00000001ff0c7819 */ /* 0x000fe2000001140c */
[----:B------:R1:W-:Y:S01]  /*1400*/  STL [R1+0x44], R0 ;  /* 0x0000440001007387 */ /* 0x0003e20000100800 */
[----:B------:R-:W-:Y:S01]  /*1410*/  SHF.R.S32.HI R17, RZ, 0x1f, R16 ;  /* 0x0000001fff117819 */ /* 0x000fe20000011410 */
[C---:B------:R-:W-:Y:S01]  /*1420*/  IMAD.IADD R221, R3.reuse, 0x1, R218 ;  /* 0x0000000103dd7824 */ /* 0x040fe200078e02da */
[----:B------:R-:W-:Y:S01]  /*1430*/  IADD3 R200, R188, 0x10, RZ ;  /* 0x00000010bcc87810 */ /* 0x000fe20007ffe0ff */
[----:B------:R-:W-:Y:S01]  /*1440*/  IMAD.SHL.U32 R12, R12, 0x80, RZ ;  /* 0x000000800c0c7824 */ /* 0x000fe200078e00ff */
[----:B------:R-:W-:Y:S02]  /*1450*/  SHF.R.S32.HI R197, RZ, 0x1f, R190 ;  /* 0x0000001fffc57819 */ /* 0x000fe400000114be */
[----:B0-----:R-:W-:Y:S02]  /*1460*/  SHF.R.S32.HI R2, RZ, 0x1f, R20 ;  /* 0x0000001fff027819 */ /* 0x001fe40000011414 */
[----:B------:R-:W-:Y:S01]  /*1470*/  SHF.R.S32.HI R2, RZ, 0x1f, R13 ;  /* 0x0000001fff027819 */ /* 0x000fe2000001140d */
[----:B------:R-:W-:Y:S01]  /*1480*/  IMAD.IADD R2, R18, 0x1, R25 ;  /* 0x0000000112027824 */ /* 0x000fe200078e0219 */
[----:B-1----:R-:W-:-:S02]  /*1490*/  IADD3 R0, R3, UR39, R218 ;  /* 0x0000002703007c10 */ /* 0x002fc4000fffe0da */
[----:B------:R-:W-:Y:S02]  /*14a0*/  SHF.R.S32.HI R206, RZ, 0x1f, R195 ;  /* 0x0000001fffce7819 */ /* 0x000fe400000114c3 */
[----:B------:R0:W-:Y:S01]  /*14b0*/  STL [R1+0x40], R2 ;  /* 0x0000400201007387 */ /* 0x0001e20000100800 */
[----:B------:R-:W-:Y:S02]  /*14c0*/  SHF.R.S32.HI R205, RZ, 0x1f, R196 ;  /* 0x0000001fffcd7819 */ /* 0x000fe400000114c4 */
[----:B------:R-:W-:Y:S01]  /*14d0*/  LOP3.LUT R211, R12, 0x180, RZ, 0xc0, !PT ;  /* 0x000001800cd37812 */ /* 0x000fe200078ec0ff */
[----:B------:R0:W-:Y:S01]  /*14e0*/  STL [R1+0x18], R0 ;  /* 0x0000180001007387 */ /* 0x0001e20000100800 */
[----:B------:R-:W-:Y:S02]  /*14f0*/  SHF.R.S32.HI R193, RZ, 0x4, R193 ;  /* 0x00000004ffc17819 */ /* 0x000fe400000114c1 */
[----:B------:R-:W-:Y:S02]  /*1500*/  IADD3 R228, R216, 0x48, RZ ;  /* 0x00000048d8e47810 */ /* 0x000fe40007ffe0ff */
[----:B------:R-:W-:-:S02]  /*1510*/  SHF.R.S32.HI R8, RZ, 0x1f, R15 ;  /* 0x0000001fff087819 */ /* 0x000fc4000001140f */
[----:B------:R-:W-:-:S07]  /*1520*/  SHF.R.S32.HI R4, RZ, 0x1f, R4 ;  /* 0x0000001fff047819 */ /* 0x000fce0000011404 */
.L_x_2905:
[----:B012---:R-:W0:Y:S02]  /*1530*/  LDC.64 R2, c[0x0][0xc88] ;  /* 0x00032200ff027b82 */ /* 0x007e240000000a00 */
        /* <DEDUP_REMOVED lines=8> */
[----:B------:R-:W-:-:S02]  /*15c0*/  ISETP.NE.U32.AND P0, PT, RZ, UR6, PT ;  /* 0x00000006ff007c0c */ /* 0x000fc4000bf05070 */
[----:B------:R-:W-:Y:S02]  /*15d0*/  ISETP.NE.AND.EX P1, PT, RZ, UR5, PT, P1 ;  /* 0x00000005ff007c0c */ /* 0x000fe4000bf25310 */
[----:B------:R-:W-:Y:S02]  /*15e0*/  ISETP.NE.AND.EX P0, PT, RZ, UR7, PT, P0 ;  /* 0x00000007ff007c0c */ /* 0x000fe4000bf05300 */
[----:B-----5:R-:W-:Y:S02]  /*15f0*/  MOV R26, RZ ;  /* 0x000000ff001a7202 */ /* 0x020fe40000000f00 */
[----:B--2---:R-:W-:Y:S01]  /*1600*/  SHF.R.S32.HI R227, RZ, 0x1f, R220 ;  /* 0x0000001fffe37819 */ /* 0x004fe200000114dc */
[----:B------:R-:W-:-:S06]  /*1610*/  IMAD.SHL.U32 R225, R220, 0x4, RZ ;  /* 0x00000004dce17824 */ /* 0x000fcc00078e00ff */
[C---:B------:R-:W-:Y:S02]  /*1620*/  @P1 LEA R8, P2, R220.reuse, UR4, 0x2 ;  /* 0x00000004dc081c11 */ /* 0x040fe4000f8410ff */
[C-C-:B------:R-:W-:Y:S02]  /*1630*/  SHF.L.U64.HI R226, R220.reuse, 0x2, R227.reuse ;  /* 0x00000002dce27819 */ /* 0x140fe400000102e3 */
[----:B------:R-:W-:Y:S02]  /*1640*/  @P1 LEA.HI.X R9, R220, UR5, R227, 0x2, P2 ;  /* 0x00000005dc091c11 */ /* 0x000fe400090f14e3 */
[----:B------:R-:W-:Y:S01]  /*1650*/  ISETP.NE.U32.AND P2, PT, RZ, UR8, PT ;  /* 0x00000008ff007c0c */ /* 0x000fe2000bf45070 */
[----:B------:R-:W-:Y:S01]  /*1660*/  ULDC UR4, c[0x0][0x288] ;  /* 0x0000a20000047ab9 */ /* 0x000fe20000000800 */
[----:B------:R-:W-:Y:S01]  /*1670*/  IADD3 R12, P3, R225, UR6, RZ ;  /* 0x00000006e10c7c10 */ /* 0x000fe2000ff7e0ff */
[----:B------:R0:W5:Y:S01]  /*1680*/  @P1 LDG.E R4, desc[UR50][R8.64] ;  /* 0x0000003208041981 */ /* 0x000162000c1e1900 */
[----:B------:R-:W-:Y:S01]  /*1690*/  ISETP.NE.AND.EX P2, PT, RZ, UR9, PT, P2 ;  /* 0x00000009ff007c0c */ /* 0x000fe2000bf45320 */
[----:B------:R-:W-:Y:S01]  /*16a0*/  IMAD.U32 R215, RZ, RZ, UR4 ;  /* 0x00000004ffd77e24 */ /* 0x000fe2000f8e00ff */
[----:B------:R-:W-:Y:S01]  /*16b0*/  IADD3.X R13, R226, UR7, RZ, P3, !PT ;  /* 0x00000007e20d7c10 */ /* 0x000fe20009ffe4ff */
[----:B------:R-:W-:-:S04]  /*16c0*/  ULDC.64 UR4, c[0x0][0x418] ;  /* 0x0001060000047ab9 */ /* 0x000fc80000000a00 */
[----:B------:R0:W5:Y:S06]  /*16d0*/  @P0 LDG.E R26, desc[UR50][R12.64] ;  /* 0x000000320c1a0981 */ /* 0x00016c000c1e1900 */
        /* <DEDUP_REMOVED lines=12> */
[----:B0--34-:R-:W-:Y:S06]  /*17a0*/  @P2 BRA `(.L_x_2681) ;  /* 0x0000000000242947 */ /* 0x019fec0003800000 */
        /* <DEDUP_REMOVED lines=9> */
.L_x_2681:
[----:B------:R-:W-:Y:S01]  /*1840*/  ULDC.64 UR4, c[0x0][0xa20] ;  /* 0x0002880000047ab9 */ /* 0x000fe20000000a00 */
[C---:B------:R-:W-:Y:S02]  /*1850*/  LOP3.LUT R3, R6.reuse, 0xff000000, RZ, 0xc0, !PT ;  /* 0xff00000006037812 */ /* 0x040fe400078ec0ff */
        /* <DEDUP_REMOVED lines=11> */
.L_x_2682:
[----:B------:R-:W-:Y:S05]  /*1910*/  @!P0 BRA `(.L_x_2683) ;  /* 0x00000000000c8947 */ /* 0x000fea0003800000 */
[----:B------:R-:W2:Y:S04]  /*1920*/  LDG.E R0, desc[UR50][R12.64] ;  /* 0x000000320c007981 */ /* 0x000ea8000c1e1900 */
[----:B------:R-:W2:Y:S02]  /*1930*/  LDG.E R25, desc[UR50][R12.64+0x4] ;  /* 0x000004320c197981 */ /* 0x000ea4000c1e1900 */
[----:B--2---:R-:W-:-:S07]  /*1940*/  IMAD.IADD R25, R25, 0x1, -R0 ;  /* 0x0000000119197824 */ /* 0x004fce00078e0a00 */
.L_x_2683:
[----:B------:R-:W-:Y:S01]  /*1950*/  ULDC.64 UR4, c[0x0][0xa10] ;  /* 0x0002840000047ab9 */ /* 0x000fe20000000a00 */
[----:B------:R-:W1:Y:S01]  /*1960*/  LDC R10, c[0x0][0x448] ;  /* 0x00011200ff0a7b82 */ /* 0x000e620000000800 */
[----:B------:R-:W-:-:S04]  /*1970*/  ISETP.NE.U32.AND P0, PT, RZ, UR4, PT ;  /* 0x00000004ff007c0c */ /* 0x000fc8000bf05070 */
[----:B------:R-:W-:Y:S01]  /*1980*/  ISETP.NE.AND.EX P0, PT, RZ, UR5, PT, P0 ;  /* 0x00000005ff007c0c */ /* 0x000fe2000bf05300 */
[----:B------:R-:W-:-:S12]  /*1990*/  ULDC.64 UR4, c[0x0][0xa30] ;  /* 0x00028c0000047ab9 */ /* 0x000fd80000000a00 */
[----:B0-----:R-:W0:Y:S02]  /*19a0*/  @P0 LDC.64 R6, c[0x0][0xa10] ;  /* 0x00028400ff060b82 */ /* 0x001e240000000a00 */
[----:B0-----:R-:W-:-:S05]  /*19b0*/  @P0 IMAD.WIDE R6, R220, 0x4, R6 ;  /* 0x00000004dc060825 */ /* 0x001fca00078e0206 */
[----:B------:R-:W2:Y:S04]  /*19c0*/  @P0 LDG.E R0, desc[UR50][R6.64] ;  /* 0x0000003206000981 */ /* 0x000ea8000c1e1900 */
[----:B------:R0:W2:Y:S01]  /*19d0*/  @P0 LDG.E R3, desc[UR50][R6.64+0x4] ;  /* 0x0000043206030981 */ /* 0x0000a2000c1e1900 */
[----:B------:R-:W-:Y:S01]  /*19e0*/  ISETP.NE.U32.AND P1, PT, RZ, UR4, PT ;  /* 0x00000004ff007c0c */ /* 0x000fe2000bf25070 */
[----:B-----5:R-:W-:-:S03]  /*19f0*/  IMAD.MOV.U32 R135, RZ, RZ, R25 ;  /* 0x000000ffff877224 */ /* 0x020fc600078e0019 */
[----:B------:R-:W-:-:S13]  /*1a00*/  ISETP.NE.AND.EX P1, PT, RZ, UR5, PT, P1 ;  /* 0x00000005ff007c0c */ /* 0x000fda000bf25310 */
[----:B------:R-:W-:-:S04]  /*1a10*/  @P1 IADD3 R8, P2, R225, UR4, RZ ;  /* 0x00000004e1081c10 */ /* 0x000fc8000ff5e0ff */
[----:B------:R-:W-:-:S05]  /*1a20*/  @P1 IADD3.X R9, R226, UR5, RZ, P2, !PT ;  /* 0x00000005e2091c10 */ /* 0x000fca00097fe4ff */
[----:B------:R3:W5:Y:S01]  /*1a30*/  @P1 LDG.E R135, desc[UR50][R8.64] ;  /* 0x0000003208871981 */ /* 0x000762000c1e1900 */
[----:B-1----:R-:W-:Y:S01]  /*1a40*/  ISETP.NE.AND P1, PT, R10, 0x1, PT ;  /* 0x000000010a00780c */ /* 0x002fe20003f25270 */
[----:B------:R-:W-:Y:S01]  /*1a50*/  IMAD.IADD R11, R25, 0x1, -R4 ;  /* 0x00000001190b7824 */ /* 0x000fe200078e0a04 */
[----:B------:R-:W-:Y:S01]  /*1a60*/  SHF.L.U32 R214, R5, 0x7, RZ ;  /* 0x0000000705d67819 */ /* 0x000fe200000006ff */
[----:B------:R-:W-:Y:S01]  /*1a70*/  BSSY B0, `(.L_x_2684) ;  /* 0x0000035000007945 */ /* 0x000fe20003800000 */
[----:B------:R-:W-:Y:S02]  /*1a80*/  LOP3.LUT R13, R224, 0xff, RZ, 0xc0, !PT ;  /* 0x000000ffe00d7812 */ /* 0x000fe400078ec0ff */
[----:B------:R-:W-:Y:S01]  /*1a90*/  SHF.R.U32.HI R224, RZ, 0x10, R224 ;  /* 0x00000010ffe07819 */ /* 0x000fe200000116e0 */
[----:B------:R-:W-:Y:S02]  /*1aa0*/  VIADD R5, R214, 0x7f ;  /* 0x0000007fd6057836 */ /* 0x000fe40000000000 */
[----:B------:R1:W-:Y:S04]  /*1ab0*/  STL [R1], R13 ;  /* 0x0000000d01007387 */ /* 0x0003e80000100800 */
[----:B------:R-:W4:Y:S08]  /*1ac0*/  @P1 LDC R10, c[0x0][0x44c] ;  /* 0x00011300ff0a1b82 */ /* 0x000f300000000800 */
[----:B0-----:R-:W0:Y:S01]  /*1ad0*/  @P1 LDC R7, c[0x0][0x450] ;  /* 0x00011400ff071b82 */ /* 0x001e220000000800 */
[----:B--2---:R-:W-:-:S02]  /*1ae0*/  @P0 IMAD.IADD R2, R3, 0x1, -R0 ;  /* 0x0000000103020824 */ /* 0x004fc400078e0a00 */
[----:B----4-:R-:W-:-:S04]  /*1af0*/  @P1 IMAD.HI.U32 R0, R5, R10, RZ ;  /* 0x0000000a05001227 */ /* 0x010fc800078e00ff */
[----:B------:R-:W-:Y:S01]  /*1b00*/  IMAD.IADD R217, R11, 0x1, R2 ;  /* 0x000000010bd97824 */ /* 0x000fe200078e0202 */
[----:B0-----:R-:W-:-:S03]  /*1b10*/  @P1 SHF.R.U32.HI R5, RZ, R7, R0 ;  /* 0x00000007ff051219 */ /* 0x001fc60000011600 */
[C---:B------:R-:W-:Y:S01]  /*1b20*/  VIADD R0, R217.reuse, 0x9f ;  /* 0x0000009fd9007836 */ /* 0x040fe20000000000 */
[----:B------:R-:W-:-:S03]  /*1b30*/  IADD3 R4, R217, 0xa0, -R215 ;  /* 0x000000a0d9047810 */ /* 0x000fc60007ffe8d7 */
[----:B------:R-:W-:-:S04]  /*1b40*/  IMAD.HI R0, R0, 0x66666667, RZ ;  /* 0x6666666700007827 */ /* 0x000fc800078e02ff */
[----:B------:R-:W-:Y:S01]  /*1b50*/  IMAD.IADD R5, R4, 0x1, R5 ;  /* 0x0000000104057824 */ /* 0x000fe200078e0205 */
[----:B------:R-:W-:-:S03]  /*1b60*/  SHF.R.U32.HI R3, RZ, 0x1f, R0 ;  /* 0x0000001fff037819 */ /* 0x000fc60000011600 */
[----:B------:R-:W-:Y:S01]  /*1b70*/  IMAD.HI R5, R5, 0x66666667, RZ ;  /* 0x6666666705057827 */ /* 0x000fe200078e02ff */
[----:B------:R-:W-:Y:S02]  /*1b80*/  LEA.HI.SX32 R156, R0, R3, 0x1a ;  /* 0x00000003009c7211 */ /* 0x000fe400078fd2ff */
[----:B------:R-:W-:Y:S02]  /*1b90*/  MOV R0, RZ ;  /* 0x000000ff00007202 */ /* 0x000fe40000000f00 */
[----:B------:R-:W-:-:S04]  /*1ba0*/  SHF.R.U32.HI R4, RZ, 0x1f, R5 ;  /* 0x0000001fff047819 */ /* 0x000fc80000011605 */
[----:B------:R-:W-:-:S04]  /*1bb0*/  LEA.HI.SX32 R5, R5, R4, 0x1a ;  /* 0x0000000405057211 */ /* 0x000fc800078fd2ff */
[----:B---3--:R-:W-:-:S04]  /*1bc0*/  VIMNMX R9, R156, R5, PT ;  /* 0x000000059c097248 */ /* 0x008fc80003fe0100 */
[----:B------:R-:W-:-:S13]  /*1bd0*/  ISETP.GE.AND P0, PT, R9, 0x1, PT ;  /* 0x000000010900780c */ /* 0x000fda0003f06270 */
[----:B-1----:R-:W-:Y:S05]  /*1be0*/  @!P0 BRA `(.L_x_2685) ;  /* 0x0000000000748947 */ /* 0x002fea0003800000 */
[----:B------:R-:W-:Y:S01]  /*1bf0*/  ISETP.NE.AND P0, PT, R224, RZ, PT ;  /* 0x000000ffe000720c */ /* 0x000fe20003f05270 */
[----:B------:R-:W-:-:S03]  /*1c00*/  ULDC UR4, c[0x0][0x9f0] ;  /* 0x00027c0000047ab9 */ /* 0x000fc60000000800 */
[----:B------:R-:W-:-:S04]  /*1c10*/  SEL R10, R224, UR4, P0 ;  /* 0x00000004e00a7c07 */ /* 0x000fc80008000000 */
[-C--:B------:R-:W-:Y:S02]  /*1c20*/  IABS R6, R10.reuse ;  /* 0x0000000a00067213 */ /* 0x080fe40000000000 */
        /* <DEDUP_REMOVED lines=22> */
[----:B------:R-:W-:-:S04]  /*1d90*/  IMAD.MOV.U32 R0, RZ, RZ, R5 ;  /* 0x000000ffff007224 */ /* 0x000fc800078e0005 */
[----:B------:R-:W-:Y:S01]  /*1da0*/  @!P2 IMAD.MOV R0, RZ, RZ, -R0 ;  /* 0x000000ffff00a224 */ /* 0x000fe200078e0a00 */
[----:B------:R-:W-:-:S07]  /*1db0*/  @!P1 LOP3.LUT R0, RZ, R10, RZ, 0x33, !PT ;  /* 0x0000000aff009212 */ /* 0x000fce00078e33ff */
.L_x_2685:
[----:B------:R-:W-:Y:S05]  /*1dc0*/  BSYNC B0 ;  /* 0x0000000000007941 */ /* 0x000fea0003800000 */
.L_x_2684:
        /* <DEDUP_REMOVED lines=26> */
[----:B------:R-:W-:Y:S01]  /*1f70*/  MOV R5, UR5 ;  /* 0x0000000500057c02 */ /* 0x000fe20008000f00 */
[----:B------:R-:W-:Y:S01]  /*1f80*/  ULDC.64 UR4, c[0x4][0xd0] ;  /* 0x0100340000047ab9 */ /* 0x000fe20000000a00 */
[----:B------:R-:W-:Y:S01]  /*1f90*/  IMAD.U32 R10, RZ, RZ, UR6 ;  /* 0x00000006ff0a7e24 */ /* 0x000fe2000f8e00ff */
[----:B------:R-:W-:Y:S01]  /*1fa0*/  MOV R13, RZ ;  /* 0x000000ff000d7202 */ /* 0x000fe20000000f00 */
[----:B------:R-:W-:Y:S02]  /*1fb0*/  IMAD.U32 R6, RZ, RZ, UR4 ;  /* 0x00000004ff067e24 */ /* 0x000fe4000f8e00ff */
[----:B------:R-:W-:-:S02]  /*1fc0*/  IMAD.U32 R7, RZ, RZ, UR5 ;  /* 0x00000005ff077e24 */ /* 0x000fc4000f8e00ff */
[----:B------:R-:W-:Y:S02]  /*1fd0*/  IMAD.U32 R11, RZ, RZ, UR7 ;  /* 0x00000007ff0b7e24 */ /* 0x000fe4000f8e00ff */
[----:B------:R-:W-:Y:S02]  /*1fe0*/  IMAD.MOV.U32 R8, RZ, RZ, 0x70 ;  /* 0x00000070ff087424 */ /* 0x000fe400078e00ff */
[----:B0-----:R-:W-:-:S07]  /*1ff0*/  IMAD.MOV.U32 R12, RZ, RZ, 0x1 ;  /* 0x00000001ff0c7424 */ /* 0x001fce00078e00ff */
[----:B------:R-:W-:-:S07]  /*2000*/  LEPC R20, `(.L_x_2688) ;  /* 0x000000001014794e */ /* 0x000fce0000000000 */
[----:B-1---5:R-:W-:Y:S05]  /*2010*/  CALL.ABS.NOINC R14 ;  /* 0x000000000e007343 */ /* 0x022fea0003c00000 */
.L_x_2688:
[----:B------:R-:W-:Y:S05]  /*2020*/  BSYNC B6 ;  /* 0x0000000000067941 */ /* 0x000fea0003800000 */
.L_x_2687:
        /* <DEDUP_REMOVED lines=19> */
[----:B-1---5:R-:W-:Y:S05]  /*2160*/  CALL.ABS.NOINC R14 ;  /* 0x000000000e007343 */ /* 0x022fea0003c00000 */
.L_x_2690:
[----:B------:R-:W-:Y:S05]  /*2170*/  BSYNC B6 ;  /* 0x0000000000067941 */ /* 0x000fea0003800000 */
.L_x_2689:
[----:B------:R-:W-:Y:S01]  /*2180*/  ULDC.64 UR4, c[0x0][0x9f8] ;  /* 0x00027e0000047ab9 */ /* 0x000fe20000000a00 */
[----:B------:R-:W2:Y:S01]  /*2190*/  LDL R28, [R1+0x50] ;  /* 0x00005000011c7983 */ /* 0x000ea20000100800 */
[----:B------:R-:W-:Y:S01]  /*21a0*/  ISETP.NE.U32.AND P0, PT, RZ, UR4, PT ;  /* 0x00000004ff007c0c */ /* 0x000fe2000bf05070 */
[----:B------:R-:W-:Y:S01]  /*21b0*/  IMAD.MOV.U32 R0, RZ, RZ, R220 ;  /* 0x000000ffff007224 */ /* 0x000fe200078e00dc */
[----:B------:R-:W0:Y:S01]  /*21c0*/  LDC R15, c[0x0][0x3f4] ;  /* 0x0000fd00ff0f7b82 */ /* 0x000e220000000800 */
[----:B------:R-:W1:Y:S01]  /*21d0*/  S2R R27, SR_TID.X ;  /* 0x00000000001b7919 */ /* 0x000e620000002100 */
[----:B------:R-:W-:Y:S01]  /*21e0*/  ISETP.NE.AND.EX P0, PT, RZ, UR5, PT, P0 ;  /* 0x00000005ff007c0c */ /* 0x000fe2000bf05300 */
[C---:B------:R-:W-:Y:S02]  /*21f0*/  VIADD R3, R16.reuse, 0x20 ;  /* 0x0000002010037836 */ /* 0x040fe40000000000 */
[----:B------:R-:W-:-:S03]  /*2200*/  VIADD R4, R16, 0x40 ;  /* 0x0000004010047836 */ /* 0x000fc60000000000 */
[----:B------:R-:W3:Y:S07]  /*2210*/  LDC.64 R104, c[0x0][0x3f8] ;  /* 0x0000fe00ff687b82 */ /* 0x000eee0000000a00 */
[----:B------:R-:W-:Y:S01]  /*2220*/  @P0 IADD3 R6, P1, R225, UR4, RZ ;  /* 0x00000004e1060c10 */ /* 0x000fe2000ff3e0ff */
[----:B------:R-:W-:Y:S01]  /*2230*/  ULDC UR4, c[0x0][0x320] ;  /* 0x0000c80000047ab9 */ /* 0x000fe20000000800 */
[----:B------:R-:W4:Y:S02]  /*2240*/  LDC.64 R98, c[0x0][0x408] ;  /* 0x00010200ff627b82 */ /* 0x000f240000000a00 */
[----:B------:R-:W-:-:S05]  /*2250*/  @P0 IADD3.X R7, R226, UR5, RZ, P1, !PT ;  /* 0x00000005e2070c10 */ /* 0x000fca0008ffe4ff */
[----:B------:R0:W2:Y:S01]  /*2260*/  @P0 LDG.E R0, desc[UR50][R6.64] ;  /* 0x0000003206000981 */ /* 0x0000a2000c1e1900 */
[----:B------:R-:W-:Y:S01]  /*2270*/  ISETP.GE.AND P2, PT, R16, UR4, PT ;  /* 0x0000000410007c0c */ /* 0x000fe2000bf46270 */
[----:B------:R-:W-:Y:S01]  /*2280*/  IMAD.MOV.U32 R122, RZ, RZ, 0x20 ;  /* 0x00000020ff7a7424 */ /* 0x000fe200078e00ff */
[----:B------:R-:W-:Y:S01]  /*2290*/  ISETP.GE.AND P3, PT, R3, UR4, PT ;  /* 0x0000000403007c0c */ /* 0x000fe2000bf66270 */
[----:B------:R-:W-:Y:S01]  /*22a0*/  IMAD.MOV.U32 R123, RZ, RZ, 0x40 ;  /* 0x00000040ff7b7424 */ /* 0x000fe200078e00ff */
[----:B------:R-:W-:Y:S01]  /*22b0*/  ISETP.GE.AND P0, PT, R4, UR4, PT ;  /* 0x0000000404007c0c */ /* 0x000fe2000bf06270 */
[----:B------:R-:W-:Y:S01]  /*22c0*/  IMAD.IADD R125, R26, 0x1, R25 ;  /* 0x000000011a7d7824 */ /* 0x000fe200078e0219 */
[----:B------:R-:W-:Y:S01]  /*22d0*/  ISETP.GE.AND P1, PT, R190, UR4, PT ;  /* 0x00000004be007c0c */ /* 0x000fe2000bf26270 */
[-C--:B---3--:R-:W-:Y:S01]  /*22e0*/  IMAD.WIDE.U32 R106, R198, R104.reuse, R16 ;  /* 0x00000068c66a7225 */ /* 0x088fe200078e0010 */
[----:B-1----:R-:W-:Y:S02]  /*22f0*/  SHF.R.U32.HI R20, RZ, 0x7, R27 ;  /* 0x00000007ff147819 */ /* 0x002fe4000001161b */
[----:B------:R-:W-:Y:S01]  /*2300*/  SHF.R.S32.HI R11, RZ, 0x1f, R198 ;  /* 0x0000001fff0b7819 */ /* 0x000fe200000114c6 */
[----:B------:R-:W-:Y:S01]  /*2310*/  VIADD R27, R27, 0xffffff80 ;  /* 0xffffff801b1b7836 */ /* 0x000fe20000000000 */
[C---:B------:R-:W-:Y:S01]  /*2320*/  ISETP.NE.AND P6, PT, R20.reuse, 0x1, PT ;  /* 0x000000011400780c */ /* 0x040fe20003fc5270 */
[----:B------:R-:W-:Y:S01]  /*2330*/  VIADD R150, R20, 0x8 ;  /* 0x0000000814967836 */ /* 0x000fe20000000000 */
[--C-:B------:R-:W-:Y:S01]  /*2340*/  SHF.R.S32.HI R189, RZ, 0x1f, R188.reuse ;  /* 0x0000001fffbd7819 */ /* 0x100fe200000114bc */
[----:B------:R-:W-:Y:S01]  /*2350*/  IMAD R9, R11, R104, RZ ;  /* 0x000000680b097224 */ /* 0x000fe200078e02ff */
[----:B------:R-:W-:Y:S01]  /*2360*/  LEA.HI R14, R27, R27, RZ, 0x1 ;  /* 0x0000001b1b0e7211 */ /* 0x000fe200078f08ff */
[-C--:B----4-:R-:W-:Y:S01]  /*2370*/  IMAD R11, R11, R98.reuse, RZ ;  /* 0x000000620b0b7224 */ /* 0x090fe200078e02ff */
[----:B------:R-:W-:Y:S01]  /*2380*/  LOP3.LUT R22, R22, 0xfffffffe, RZ, 0xc0, !PT ;  /* 0xfffffffe16167812 */ /* 0x000fe200078ec0ff */
[----:B------:R-:W-:Y:S01]  /*2390*/  IMAD R13, R198, R105, R9 ;  /* 0x00000069c60d7224 */ /* 0x000fe200078e0209 */
[----:B------:R-:W-:Y:S01]  /*23a0*/  LOP3.LUT R14, R14, 0xfffffffe, RZ, 0xc0, !PT ;  /* 0xfffffffe0e0e7812 */ /* 0x000fe200078ec0ff */
[----:B------:R-:W-:-:S03]  /*23b0*/  IMAD.WIDE.U32 R102, R198, R98, R188 ;  /* 0x00000062c6667225 */ /* 0x000fc600078e00bc */
[----:B------:R-:W-:Y:S01]  /*23c0*/  IADD3 R14, R27, -R14, RZ ;  /* 0x8000000e1b0e7210 */ /* 0x000fe20007ffe0ff */
[----:B------:R-:W-:Y:S05]  /*23d0*/  @!P6 WARPSYNC.ALL ;  /* 0x000000000000e948 */ /* 0x000fea0003800000 */
[----:B------:R-:W-:Y:S01]  /*23e0*/  ULDC UR4, c[0x0][0x2f4] ;  /* 0x0000bd0000047ab9 */ /* 0x000fe20000000800 */
[C---:B------:R-:W-:Y:S01]  /*23f0*/  IMAD R11, R198.reuse, R99, R11 ;  /* 0x00000063c60b7224 */ /* 0x040fe200078e020b */
[----:B------:R-:W-:Y:S01]  /*2400*/  ISETP.GE.AND P5, PT, R3, UR4, PT ;  /* 0x0000000403007c0c */ /* 0x000fe2000bfa6270 */
[----:B------:R-:W-:Y:S01]  /*2410*/  IMAD.WIDE.U32 R100, R198, R98, R16 ;  /* 0x00000062c6647225 */ /* 0x000fe200078e0010 */
[----:B------:R-:W-:-:S02]  /*2420*/  ISETP.GE.AND P4, PT, R16, UR4, PT ;  /* 0x0000000410007c0c */ /* 0x000fc4000bf86270 */
[----:B0-----:R-:W-:Y:S01]  /*2430*/  SEL R6, RZ, 0xffffffff, P5 ;  /* 0xffffffffff067807 */ /* 0x001fe20002800000 */
[----:B------:R-:W-:Y:S01]  /*2440*/  IMAD.IADD R103, R103, 0x1, R11 ;  /* 0x0000000167677824 */ /* 0x000fe200078e020b */
[----:B------:R-:W-:Y:S01]  /*2450*/  SEL R5, RZ, 0x1, P4 ;  /* 0x00000001ff057807 */ /* 0x000fe20002000000 */
[----:B------:R-:W-:Y:S01]  /*2460*/  IMAD.IADD R101, R11, 0x1, R101 ;  /* 0x000000010b657824 */ /* 0x000fe200078e0265 */
[----:B------:R-:W-:Y:S01]  /*2470*/  SHF.L.U32 R6, R6, 0x1, RZ ;  /* 0x0000000106067819 */ /* 0x000fe200000006ff */
[----:B------:R-:W-:Y:S01]  /*2480*/  IMAD.WIDE.U32 R108, R198, R104, R188 ;  /* 0x00000068c66c7225 */ /* 0x000fe200078e00bc */
[----:B------:R-:W-:Y:S02]  /*2490*/  ISETP.GE.AND P4, PT, R190, UR4, PT ;  /* 0x00000004be007c0c */ /* 0x000fe4000bf86270 */
[----:B------:R-:W-:Y:S01]  /*24a0*/  LOP3.LUT R7, R6, 0x2, R5, 0xe2, !PT ;  /* 0x0000000206077812 */ /* 0x000fe200078ee205 */
[----:B------:R-:W-:Y:S01]  /*24b0*/  IMAD.IADD R109, R109, 0x1, R13 ;  /* 0x000000016d6d7824 */ /* 0x000fe200078e020d */
[----:B------:R-:W-:Y:S01]  /*24c0*/  SEL R6, RZ, 0xffffffff, P3 ;  /* 0xffffffffff067807 */ /* 0x000fe20001800000 */
[----:B------:R-:W-:Y:S01]  /*24d0*/  IMAD.IADD R107, R13, 0x1, R107 ;  /* 0x000000010d6b7824 */ /* 0x000fe200078e026b */
[----:B------:R-:W-:Y:S01]  /*24e0*/  ISETP.GE.AND P3, PT, R4, UR4, PT ;  /* 0x0000000404007c0c */ /* 0x000fe2000bf66270 */
[----:B-----5:R-:W-:Y:S01]  /*24f0*/  IMAD.WIDE.U32 R102, R135, R98, R102 ;  /* 0x0000006287667225 */ /* 0x020fe200078e0066 */
[----:B------:R-:W-:-:S02]  /*2500*/  SEL R8, RZ, 0x8, P4 ;  /* 0x00000008ff087807 */ /* 0x000fc40002000000 */
[----:B------:R-:W-:Y:S01]  /*2510*/  SEL R5, RZ, 0x1, P2 ;  /* 0x00000001ff057807 */ /* 0x000fe20001000000 */
[----:B------:R-:W-:Y:S01]  /*2520*/  IMAD.SHL.U32 R10, R6, 0x2, RZ ;  /* 0x00000002060a7824 */ /* 0x000fe200078e00ff */
[----:B------:R-:W-:Y:S01]  /*2530*/  SEL R6, RZ, 0x4, P3 ;  /* 0x00000004ff067807 */ /* 0x000fe20001800000 */
[----:B------:R-:W-:Y:S01]  /*2540*/  IMAD.WIDE.U32 R100, R135, R98, R100 ;  /* 0x0000006287647225 */ /* 0x000fe200078e0064 */
[----:B------:R-:W-:Y:S02]  /*2550*/  ISETP.GE.AND P3, PT, R3, R15, PT ;  /* 0x0000000f0300720c */ /* 0x000fe40003f66270 */
[----:B------:R-:W-:Y:S01]  /*2560*/  LOP3.LUT R8, R8, R7, R6, 0xfe, !PT ;  /* 0x0000000708087212 */ /* 0x000fe200078efe06 */
[CC--:B------:R-:W-:Y:S01]  /*2570*/  IMAD.WIDE.U32 R108, R135.reuse, R104.reuse, R108 ;  /* 0x00000068876c7225 */ /* 0x0c0fe200078e006c */
[----:B------:R-:W-:Y:S02]  /*2580*/  LOP3.LUT R5, R10, 0x2, R5, 0xe2, !PT ;  /* 0x000000020a057812 */ /* 0x000fe400078ee205 */
[----:B------:R-:W-:Y:S01]  /*2590*/  SEL R6, RZ, 0x4, P0 ;  /* 0x00000004ff067807 */ /* 0x000fe20000000000 */
[----:B------:R-:W-:Y:S01]  /*25a0*/  IMAD.WIDE.U32 R106, R135, R104, R106 ;  /* 0x00000068876a7225 */ /* 0x000fe200078e006a */
[----:B------:R-:W-:-:S02]  /*25b0*/  SEL R7, RZ, 0x8, P1 ;  /* 0x00000008ff077807 */ /* 0x000fc40000800000 */
[----:B------:R-:W-:Y:S01]  /*25c0*/  ISETP.GE.AND P0, PT, R16, R15, PT ;  /* 0x0000000f1000720c */ /* 0x000fe20003f06270 */
[----:B------:R-:W-:Y:S01]  /*25d0*/  IMAD R127, R99, 0xa0, RZ ;  /* 0x000000a0637f7824 */ /* 0x000fe200078e02ff */
[----:B------:R-:W-:Y:S01]  /*25e0*/  LOP3.LUT R21, R7, R5, R6, 0xfe, !PT ;  /* 0x0000000507157212 */ /* 0x000fe200078efe06 */
[----:B------:R-:W-:Y:S01]  /*25f0*/  IMAD.SHL.U32 R97, R98, 0x80, RZ ;  /* 0x0000008062617824 */ /* 0x000fe200078e00ff */
[----:B------:R-:W-:Y:S01]  /*2600*/  SEL R6, R15, RZ, P3 ;  /* 0x000000ff0f067207 */ /* 0x000fe20001800000 */
[----:B------:R-:W-:Y:S01]  /*2610*/  IMAD R113, R14, 0x80, R198 ;  /* 0x000000800e717824 */ /* 0x000fe200078e02c6 */
[----:B------:R-:W-:Y:S01]  /*2620*/  @!P6 BAR.SYNC.DEFER_BLOCKING 0x9, 0x100 ;  /* 0x024400000000eb1d */ /* 0x000fe20000010000 */
[----:B------:R-:W-:Y:S01]  /*2630*/  ISETP.GE.AND P2, PT, R195, UR4, PT ;  /* 0x00000004c3007c0c */ /* 0x000fe2000bf46270 */
[C---:B------:R-:W-:Y:S01]  /*2640*/  IMAD.SHL.U32 R118, R15.reuse, 0x2, RZ ;  /* 0x000000020f767824 */ /* 0x040fe200078e00ff */
[----:B------:R-:W-:Y:S01]  /*2650*/  SEL R5, R15, RZ, P0 ;  /* 0x000000ff0f057207 */ /* 0x000fe20000000000 */
[----:B------:R-:W-:Y:S01]  /*2660*/  IMAD.IADD R7, R3, 0x1, R6 ;  /* 0x0000000103077824 */ /* 0x000fe200078e0206 */
[----:B------:R-:W-:-:S02]  /*2670*/  SEL R9, RZ, 0x10, P2 ;  /* 0x00000010ff097807 */ /* 0x000fc40001000000 */
[----:B------:R-:W-:Y:S02]  /*2680*/  IADD3 R5, R16, R5, RZ ;  /* 0x0000000510057210 */ /* 0x000fe40007ffe0ff */
[----:B------:R-:W-:Y:S02]  /*2690*/  LOP3.LUT R32, R8, R9, RZ, 0xfc, !PT ;  /* 0x0000000908207212 */ /* 0x000fe400078efcff */
[----:B------:R-:W-:Y:S02]  /*26a0*/  ISETP.GE.AND P5, PT, R4, R15, PT ;  /* 0x0000000f0400720c */ /* 0x000fe40003fa6270 */
[----:B------:R-:W-:Y:S02]  /*26b0*/  SHF.R.S32.HI R8, RZ, 0x1f, R7 ;  /* 0x0000001fff087819 */ /* 0x000fe40000011407 */
[----:B------:R-:W-:Y:S02]  /*26c0*/  SHF.R.S32.HI R6, RZ, 0x1f, R5 ;  /* 0x0000001fff067819 */ /* 0x000fe40000011405 */
[----:B------:R-:W-:-:S02]  /*26d0*/  SEL R9, R15, RZ, P5 ;  /* 0x000000ff0f097207 */ /* 0x000fc40002800000 */
[----:B------:R-:W-:Y:S02]  /*26e0*/  LEA.HI R30, R8, R7, RZ, 0x4 ;  /* 0x00000007081e7211 */ /* 0x000fe400078f20ff */
[----:B------:R-:W-:Y:S01]  /*26f0*/  LEA.HI R29, R6, R5, RZ, 0x4 ;  /* 0x00000005061d7211 */ /* 0x000fe200078f20ff */
[----:B------:R-:W-:Y:S01]  /*2700*/  IMAD.IADD R12, R4, 0x1, R9 ;  /* 0x00000001040c7824 */ /* 0x000fe200078e0209 */
[----:B------:R-:W-:Y:S02]  /*2710*/  LEA.HI R8, R8, R7, RZ, 0x6 ;  /* 0x0000000708087211 */ /* 0x000fe400078f30ff */
[----:B------:R-:W-:Y:S02]  /*2720*/  LEA.HI R6, R6, R5, RZ, 0x6 ;  /* 0x0000000506067211 */ /* 0x000fe400078f30ff */
[----:B------:R-:W-:Y:S02]  /*2730*/  SHF.R.S32.HI R9, RZ, 0x6, R8 ;  /* 0x00000006ff097819 */ /* 0x000fe40000011408 */
[----:B------:R-:W-:-:S02]  /*2740*/  SHF.R.U32.HI R5, RZ, 0x3, R211 ;  /* 0x00000003ff057819 */ /* 0x000fc400000116d3 */
[----:B------:R-:W-:Y:S01]  /*2750*/  SHF.R.S32.HI R7, RZ, 0x6, R6 ;  /* 0x00000006ff077819 */ /* 0x000fe20000011406 */
[C---:B------:R-:W-:Y:S01]  /*2760*/  IMAD R133, R9.reuse, 0x2800, R210 ;  /* 0x0000280009857824 */ /* 0x040fe200078e02d2 */
[----:B------:R-:W-:Y:S01]  /*2770*/  LOP3.LUT R8, R208, 0x30, R30, 0xf8, !PT ;  /* 0x00000030d0087812 */ /* 0x000fe200078ef81e */
[--C-:B------:R-:W-:Y:S01]  /*2780*/  IMAD R130, R9, 0x2800, R212.reuse ;  /* 0x0000280009827824 */ /* 0x100fe200078e02d4 */
[--C-:B------:R-:W-:Y:S01]  /*2790*/  LOP3.LUT R10, R211, 0x30, R29.reuse, 0xf8, !PT ;  /* 0x00000030d30a7812 */ /* 0x100fe200078ef81d */
[C---:B------:R-:W-:Y:S01]  /*27a0*/  IMAD R132, R7.reuse, 0x2800, R212 ;  /* 0x0000280007847824 */ /* 0x040fe200078e02d4 */
[----:B------:R-:W-:Y:S01]  /*27b0*/  LOP3.LUT R8, R8, R209, RZ, 0x3c, !PT ;  /* 0x000000d108087212 */ /* 0x000fe200078e3cff */
[----:B------:R-:W-:Y:S01]  /*27c0*/  IMAD R134, R7, 0x2800, R210 ;  /* 0x0000280007867824 */ /* 0x000fe200078e02d2 */
[----:B------:R-:W-:Y:S02]  /*27d0*/  LOP3.LUT R11, R10, R5, RZ, 0x3c, !PT ;  /* 0x000000050a0b7212 */ /* 0x000fe400078e3cff */
[----:B------:R-:W-:Y:S01]  /*27e0*/  LOP3.LUT R6, R208, 0x30, R29, 0xf8, !PT ;  /* 0x00000030d0067812 */ /* 0x000fe200078ef81d */
[----:B------:R-:W-:Y:S01]  /*27f0*/  IMAD.IADD R133, R133, 0x1, R8 ;  /* 0x0000000185857824 */ /* 0x000fe200078e0208 */
[----:B------:R-:W-:Y:S01]  /*2800*/  SHF.R.S32.HI R13, RZ, 0x1f, R12 ;  /* 0x0000001fff0d7819 */ /* 0x000fe2000001140c */
[----:B------:R-:W-:Y:S01]  /*2810*/  IMAD.IADD R132, R132, 0x1, R11 ;  /* 0x0000000184847824 */ /* 0x000fe200078e020b */
[----:B------:R-:W-:-:S02]  /*2820*/  SHF.R.S32.HI R11, RZ, 0x1f, R135 ;  /* 0x0000001fff0b7819 */ /* 0x000fc40000011487 */
[----:B------:R-:W-:Y:S02]  /*2830*/  LOP3.LUT R8, R211, 0x30, R30, 0xf8, !PT ;  /* 0x00000030d3087812 */ /* 0x000fe400078ef81e */
[----:B------:R-:W-:Y:S02]  /*2840*/  LOP3.LUT R7, R6, R209, RZ, 0x3c, !PT ;  /* 0x000000d106077212 */ /* 0x000fe400078e3cff */
[----:B------:R-:W-:Y:S02]  /*2850*/  LEA.HI R31, R13, R12, RZ, 0x4 ;  /* 0x0000000c0d1f7211 */ /* 0x000fe400078f20ff */
[----:B------:R-:W-:Y:S01]  /*2860*/  LOP3.LUT R9, R8, R5, RZ, 0x3c, !PT ;  /* 0x0000000508097212 */ /* 0x000fe200078e3cff */
[----:B------:R-:W-:Y:S01]  /*2870*/  IMAD R8, R11, R104, RZ ;  /* 0x000000680b087224 */ /* 0x000fe200078e02ff */
[----:B------:R-:W-:Y:S01]  /*2880*/  LEA.HI R12, R13, R12, RZ, 0x6 ;  /* 0x0000000c0d0c7211 */ /* 0x000fe200078f30ff */
[----:B------:R-:W-:Y:S01]  /*2890*/  IMAD.IADD R134, R134, 0x1, R7 ;  /* 0x0000000186867824 */ /* 0x000fe200078e0207 */
[----:B------:R-:W-:Y:S01]  /*28a0*/  LOP3.LUT R6, R208, 0x30, R31, 0xf8, !PT ;  /* 0x00000030d0067812 */ /* 0x000fe200078ef81f */
[----:B------:R-:W-:Y:S01]  /*28b0*/  IMAD R13, R135, R105, R8 ;  /* 0x00000069870d7224 */ /* 0x000fe200078e0208 */
[----:B------:R-:W-:Y:S01]  /*28c0*/  SHF.R.S32.HI R7, RZ, 0x6, R12 ;  /* 0x00000006ff077819 */ /* 0x000fe2000001140c */
[----:B------:R-:W-:Y:S01]  /*28d0*/  IMAD R8, R11, R98, RZ ;  /* 0x000000620b087224 */ /* 0x000fe200078e02ff */
[----:B------:R-:W-:Y:S01]  /*28e0*/  LOP3.LUT R6, R6, R209, RZ, 0x3c, !PT ;  /* 0x000000d106067212 */ /* 0x000fe200078e3cff */
[----:B------:R-:W-:Y:S01]  /*28f0*/  IMAD.IADD R130, R130, 0x1, R9 ;  /* 0x0000000182827824 */ /* 0x000fe200078e0209 */
[----:B------:R-:W-:Y:S01]  /*2900*/  LOP3.LUT R10, R211, 0x30, R31, 0xf8, !PT ;  /* 0x00000030d30a7812 */ /* 0x000fe200078ef81f */
[----:B------:R-:W-:Y:S01]  /*2910*/  IMAD R131, R7, 0x2800, R210 ;  /* 0x0000280007837824 */ /* 0x000fe200078e02d2 */
[----:B------:R-:W-:Y:S01]  /*2920*/  SHF.R.S32.HI R116, RZ, 0x4, R29 ;  /* 0x00000004ff747819 */ /* 0x000fe2000001141d */
[----:B------:R-:W-:Y:S01]  /*2930*/  IMAD R11, R135, R99, R8 ;  /* 0x00000063870b7224 */ /* 0x000fe200078e0208 */
[----:B------:R-:W-:Y:S01]  /*2940*/  LOP3.LUT R10, R10, R5, RZ, 0x3c, !PT ;  /* 0x000000050a0a7212 */ /* 0x000fe200078e3cff */
[----:B------:R-:W-:Y:S01]  /*2950*/  IMAD R129, R7, 0x2800, R212 ;  /* 0x0000280007817824 */ /* 0x000fe200078e02d4 */
[----:B------:R-:W-:Y:S01]  /*2960*/  IADD3 R131, R131, R6, RZ ;  /* 0x0000000683837210 */ /* 0x000fe20007ffe0ff */
[----:B------:R-:W-:Y:S01]  /*2970*/  IMAD.IADD R27, R103, 0x1, R11 ;  /* 0x00000001671b7824 */ /* 0x000fe200078e020b */
[----:B------:R-:W-:Y:S01]  /*2980*/  SHF.L.U64.HI R6, R104, 0x7, R105 ;  /* 0x0000000768067819 */ /* 0x000fe20000010269 */
[----:B------:R-:W-:Y:S01]  /*2990*/  IMAD R9, R105, 0xa0, RZ ;  /* 0x000000a069097824 */ /* 0x000fe200078e02ff */
[----:B------:R-:W-:Y:S01]  /*29a0*/  SHF.L.U64.HI R8, R98, 0x7, R99 ;  /* 0x0000000762087819 */ /* 0x000fe20000010263 */
[C---:B------:R-:W-:Y:S01]  /*29b0*/  IMAD.SHL.U32 R7, R104.reuse, 0x80, RZ ;  /* 0x0000008068077824 */ /* 0x040fe200078e00ff */
[----:B------:R-:W-:Y:S01]  /*29c0*/  SHF.R.S32.HI R115, RZ, 0x4, R30 ;  /* 0x00000004ff737819 */ /* 0x000fe2000001141e */
[----:B------:R-:W-:Y:S01]  /*29d0*/  IMAD.WIDE.U32 R104, R104, 0xa0, RZ ;  /* 0x000000a068687825 */ /* 0x000fe200078e00ff */
[----:B------:R-:W-:-:S02]  /*29e0*/  SHF.R.S32.HI R114, RZ, 0x4, R31 ;  /* 0x00000004ff727819 */ /* 0x000fc4000001141f */
[----:B------:R-:W-:Y:S01]  /*29f0*/  LOP3.LUT R29, R29, 0xfffffff0, RZ, 0xc0, !PT ;  /* 0xfffffff01d1d7812 */ /* 0x000fe200078ec0ff */
[----:B------:R-:W-:Y:S01]  /*2a00*/  IMAD.WIDE.U32 R98, R98, 0xa0, RZ ;  /* 0x000000a062627825 */ /* 0x000fe200078e00ff */
[----:B------:R-:W-:Y:S02]  /*2a10*/  LOP3.LUT R30, R30, 0xfffffff0, RZ, 0xc0, !PT ;  /* 0xfffffff01e1e7812 */ /* 0x000fe400078ec0ff */
[----:B------:R-:W-:Y:S01]  /*2a20*/  LOP3.LUT R31, R31, 0xfffffff0, RZ, 0xc0, !PT ;  /* 0xfffffff01f1f7812 */ /* 0x000fe200078ec0ff */
[----:B------:R-:W-:Y:S01]  /*2a30*/  IMAD.IADD R129, R129, 0x1, R10 ;  /* 0x0000000181817824 */ /* 0x000fe200078e020a */
[----:B------:R-:W-:Y:S01]  /*2a40*/  LOP3.LUT R10, R21, 0x2, RZ, 0xc0, !PT ;  /* 0x00000002150a7812 */ /* 0x000fe200078ec0ff */
[----:B------:R-:W-:Y:S01]  /*2a50*/  IMAD.IADD R126, R105, 0x1, R9 ;  /* 0x00000001697e7824 */ /* 0x000fe200078e0209 */
[----:B------:R-:W-:Y:S01]  /*2a60*/  LOP3.LUT R9, R21, 0x1, RZ, 0xc0, !PT ;  /* 0x0000000115097812 */ /* 0x000fe200078ec0ff */
[----:B------:R-:W-:Y:S01]  /*2a70*/  IMAD.IADD R127, R99, 0x1, R127 ;  /* 0x00000001637f7824 */ /* 0x000fe200078e027f */
[----:B------:R-:W-:Y:S01]  /*2a80*/  LOP3.LUT R20, R21, 0x4, RZ, 0xc0, !PT ;  /* 0x0000000415147812 */ /* 0x000fe200078ec0ff */
[----:B------:R-:W-:Y:S01]  /*2a90*/  IMAD.IADD R26, R13, 0x1, R107 ;  /* 0x000000010d1a7824 */ /* 0x000fe200078e026b */
[----:B------:R-:W-:-:S02]  /*2aa0*/  @P5 LOP3.LUT R22, R22, 0x1, RZ, 0xfc, !PT ;  /* 0x0000000116165812 */ /* 0x000fc400078efcff */
[----:B------:R-:W-:Y:S02]  /*2ab0*/  LOP3.LUT R21, R21, 0x8, RZ, 0xc0, !PT ;  /* 0x0000000815157812 */ /* 0x000fe400078ec0ff */
[----:B------:R-:W-:Y:S02]  /*2ac0*/  IADD3 R25, R109, R13, RZ ;  /* 0x0000000d6d197210 */ /* 0x000fe40007ffe0ff */
[----:B------:R-:W-:Y:S02]  /*2ad0*/  SHF.R.S32.HI R112, RZ, 0x1f, R29 ;  /* 0x0000001fff707819 */ /* 0x000fe4000001141d */
[----:B------:R-:W-:Y:S02]  /*2ae0*/  SHF.R.S32.HI R111, RZ, 0x1f, R30 ;  /* 0x0000001fff6f7819 */ /* 0x000fe4000001141e */
[----:B------:R-:W-:Y:S02]  /*2af0*/  SHF.R.S32.HI R110, RZ, 0x1f, R31 ;  /* 0x0000001fff6e7819 */ /* 0x000fe4000001141f */
[----:B--2---:R-:W-:Y:S01]  /*2b00*/  R2P PR, R28, 0x6 ;  /* 0x000000061c007804 */ /* 0x004fe20000000000 */
[----:B------:R-:W-:-:S04]  /*2b10*/  IMAD.IADD R28, R11, 0x1, R101 ;  /* 0x000000010b1c7824 */ /* 0x000fc800078e0265 */
[----:B------:R-:W-:Y:S02]  /*2b20*/  SEL R122, R122, 0xffffffe0, !P1 ;  /* 0xffffffe07a7a7807 */ /* 0x000fe40004800000 */
[----:B------:R-:W-:Y:S02]  /*2b30*/  ISETP.GE.AND P1, PT, R196, UR4, PT ;  /* 0x00000004c4007c0c */ /* 0x000fe4000bf26270 */
[----:B------:R-:W-:Y:S02]  /*2b40*/  SEL R123, R123, 0xffffffc0, !P2 ;  /* 0xffffffc07b7b7807 */ /* 0x000fe40005000000 */
[----:B------:R-:W-:-:S03]  /*2b50*/  SEL R11, RZ, 0x20, P1 ;  /* 0x00000020ff0b7807 */ /* 0x000fc60000800000 */
[----:B------:R-:W-:Y:S01]  /*2b60*/  IMAD.IADD R128, R123, 0x1, R122 ;  /* 0x000000017b807824 */ /* 0x000fe200078e027a */
[C---:B------:R-:W-:Y:S02]  /*2b70*/  LOP3.LUT R11, R32.reuse, R11, RZ, 0xfc, !PT ;  /* 0x0000000b200b7212 */ /* 0x040fe400078efcff */
[----:B------:R-:W-:Y:S02]  /*2b80*/  LOP3.LUT R32, R32, 0x1, RZ, 0xc0, !PT ;  /* 0x0000000120207812 */ /* 0x000fe400078ec0ff */
[C---:B------:R-:W-:Y:S02]  /*2b90*/  LOP3.LUT R33, R11.reuse, 0x2, RZ, 0xc0, !PT ;  /* 0x000000020b217812 */ /* 0x040fe400078ec0ff */
[C---:B------:R-:W-:Y:S02]  /*2ba0*/  LOP3.LUT R34, R11.reuse, 0x4, RZ, 0xc0, !PT ;  /* 0x000000040b227812 */ /* 0x040fe400078ec0ff */
[C---:B------:R-:W-:Y:S02]  /*2bb0*/  LOP3.LUT R35, R11.reuse, 0x8, RZ, 0xc0, !PT ;  /* 0x000000080b237812 */ /* 0x040fe400078ec0ff */
[----:B------:R-:W-:-:S02]  /*2bc0*/  LOP3.LUT R36, R11, 0x10, RZ, 0xc0, !PT ;  /* 0x000000100b247812 */ /* 0x000fc400078ec0ff */
[----:B------:R-:W-:Y:S02]  /*2bd0*/  SHF.R.S32.HI R124, RZ, 0x1f, R0 ;  /* 0x0000001fff7c7819 */ /* 0x000fe40000011400 */
[----:B------:R-:W-:-:S07]  /*2be0*/  LOP3.LUT R37, R11, 0x20, RZ, 0xc0, !PT ;  /* 0x000000200b257812 */ /* 0x000fce00078ec0ff */
.L_x_2796:
[----:B0-----:R-:W0:Y:S01]  /*2bf0*/  LDC R40, c[0x0][0x430] ;  /* 0x00010c00ff287b82 */ /* 0x001e220000000800 */
[----:B------:R-:W-:-:S04]  /*2c00*/  VIADD R24, R24, 0xffffffff ;  /* 0xffffffff18187836 */ /* 0x000fc80000000000 */
[----:B----4-:R-:W-:-:S03]  /*2c10*/  IMAD R11, R24, 0xa0, R113 ;  /* 0x000000a0180b7824 */ /* 0x010fc600078e0271 */
[----:B-1----:R-:W1:Y:S01]  /*2c20*/  LDC R117, c[0x0][0x3f4] ;  /* 0x0000fd00ff757b82 */ /* 0x002e620000000800 */
        /* <DEDUP_REMOVED lines=13> */
[----:B------:R-:W-:Y:S01]  /*2d00*/  @!P1 IMAD R41, R0, R15, R38 ;  /* 0x0000000f00299224 */ /* 0x000fe200078e0226 */
[----:B------:R-:W-:-:S05]  /*2d10*/  @!P1 MOV R38, R11 ;  /* 0x0000000b00269202 */ /* 0x000fca0000000f00 */
[----:B------:R-:W-:-:S04]  /*2d20*/  @!P1 IMAD.WIDE.U32 R14, R0, R14, R38 ;  /* 0x0000000e000e9225 */ /* 0x000fc800078e0026 */
[----:B------:R-:W-:Y:S01]  /*2d30*/  @!P1 IMAD.IADD R15, R15, 0x1, R41 ;  /* 0x000000010f0f9824 */ /* 0x000fe200078e0229 */
[----:B--2---:R-:W-:Y:S01]  /*2d40*/  @!P1 LEA R12, P2, R14, R12, 0x2 ;  /* 0x0000000c0e0c9211 */ /* 0x004fe200078410ff */
[----:B------:R-:W-:-:S03]  /*2d50*/  IMAD.MOV.U32 R38, RZ, RZ, RZ ;  /* 0x000000ffff267224 */ /* 0x000fc600078e00ff */
[----:B------:R-:W-:Y:S02]  /*2d60*/  @!P1 LEA.HI.X R13, R14, R13, R15, 0x2, P2 ;  /* 0x0000000d0e0d9211 */ /* 0x000fe400010f140f */
[----:B------:R-:W-:-:S03]  /*2d70*/  ISETP.GT.AND P2, PT, R24, R119, PT ;  /* 0x000000771800720c */ /* 0x000fc60003f44270 */
[----:B------:R0:W5:Y:S01]  /*2d80*/  @!P1 LDG.E R38, desc[UR50][R12.64] ;  /* 0x000000320c269981 */ /* 0x000162000c1e1900 */
[----:B-1----:R-:W-:Y:S01]  /*2d90*/  ISETP.GE.AND P1, PT, R117, 0x1, PT ;  /* 0x000000017500780c */ /* 0x002fe20003f26270 */
[----:B------:R-:W-:Y:S01]  /*2da0*/  IMAD.MOV R39, RZ, RZ, -R11 ;  /* 0x000000ffff277224 */ /* 0x000fe200078e0a0b */
[----:B------:R-:W-:Y:S01]  /*2db0*/  LOP3.LUT R22, R22, 0xfffffffd, RZ, 0xc0, !PT ;  /* 0xfffffffd16167812 */ /* 0x000fe200078ec0ff */
[C---:B------:R-:W-:Y:S01]  /*2dc0*/  IMAD R41, R19.reuse, 0x7800, R218 ;  /* 0x0000780013297824 */ /* 0x040fe200078e02da */
[----:B------:R-:W-:Y:S05]  /*2dd0*/  YIELD ;  /* 0x0000000000007946 */ /* 0x000fea0003800000 */
[----:B------:R-:W-:Y:S01]  /*2de0*/  IMAD R11, R19, 0x7800, R221 ;  /* 0x00007800130b7824 */ /* 0x000fe200078e02dd */
[----:B------:R-:W-:Y:S01]  /*2df0*/  BSSY B0, `(.L_x_2691) ;  /* 0x0000cee000007945 */ /* 0x000fe20003800000 */
[----:B------:R-:W-:Y:S01]  /*2e00*/  IMAD R39, R40, R39, R43 ;  /* 0x0000002728277224 */ /* 0x000fe200078e022b */
[----:B------:R-:W-:Y:S01]  /*2e10*/  @P2 LOP3.LUT R22, R22, 0x2, RZ, 0xfc, !PT ;  /* 0x0000000216162812 */ /* 0x000fe200078efcff */
[----:B------:R-:W-:-:S02]  /*2e20*/  IMAD.IADD R41, R18, 0x1, R41 ;  /* 0x0000000112297824 */ /* 0x000fc400078e0229 */
[----:B------:R-:W-:Y:S01]  /*2e30*/  IMAD.IADD R40, R18, 0x1, R11 ;  /* 0x0000000112287824 */ /* 0x000fe200078e020b */
[----:B0-----:R-:W-:Y:S06]  /*2e40*/  @!P1 BRA `(.L_x_2692) ;  /* 0x000000c400e49947 */ /* 0x001fec0003800000 */
[----:B------:R-:W-:Y:S01]  /*2e50*/  SHF.R.S32.HI R92, RZ, 0x1f, R39 ;  /* 0x0000001fff5c7819 */ /* 0x000fe20000011427 */
[----:B------:R-:W-:Y:S01]  /*2e60*/  ULDC.64 UR4, c[0x0][0x300] ;  /* 0x0000c00000047ab9 */ /* 0x000fe20000000a00 */
[----:B-----5:R-:W-:Y:S01]  /*2e70*/  SHF.R.S32.HI R93, RZ, 0x1f, R38 ;  /* 0x0000001fff5d7819 */ /* 0x020fe20000011426 */
[----:B------:R-:W-:Y:S01]  /*2e80*/  IMAD.WIDE.U32 R12, R39, UR4, RZ ;  /* 0x00000004270c7c25 */ /* 0x000fe2000f8e00ff */
[----:B------:R-:W-:-:S03]  /*2e90*/  ULDC.64 UR6, c[0x0][0x2e8] ;  /* 0x0000ba0000067ab9 */ /* 0x000fc60000000a00 */
        /* <DEDUP_REMOVED lines=12> */
[----:B------:R-:W-:Y:S01]  /*2f60*/  IMAD R43, R11, R104, R14 ;  /* 0x000000680b2b7224 */ /* 0x000fe200078e020e */
[----:B------:R-:W-:Y:S01]  /*2f70*/  IADD3 R13, R13, R15, RZ ;  /* 0x0000000f0d0d7210 */ /* 0x000fe20007ffe0ff */
[----:B------:R-:W-:Y:S02]  /*2f80*/  IMAD R15, R127, R24, RZ ;  /* 0x000000187f0f7224 */ /* 0x000fe400078e02ff */
[C---:B------:R-:W-:Y:S01]  /*2f90*/  IMAD.WIDE.U32 R12, R191.reuse, UR4, R12 ;  /* 0x00000004bf0c7c25 */ /* 0x040fe2000f8e000c */
[----:B------:R-:W-:Y:S02]  /*2fa0*/  ULDC.U8 UR4, c[0x0][0x410] ;  /* 0x0001040000047ab9 */ /* 0x000fe40000000000 */
[----:B------:R-:W-:Y:S01]  /*2fb0*/  ISETP.NE.AND P1, PT, RZ, UR4, PT ;  /* 0x00000004ff007c0c */ /* 0x000fe2000bf25270 */
[----:B------:R-:W-:Y:S01]  /*2fc0*/  IMAD R120, R191, UR5, R13 ;  /* 0x00000005bf787c24 */ /* 0x000fe2000f8e020d */
[----:B------:R-:W-:Y:S01]  /*2fd0*/  IADD3 R121, P2, R12, UR6, RZ ;  /* 0x000000060c797c10 */ /* 0x000fe2000ff5e0ff */
[----:B------:R-:W-:-:S02]  /*2fe0*/  IMAD R45, R11, R98, R15 ;  /* 0x000000620b2d7224 */ /* 0x000fc400078e020f */
[----:B------:R-:W-:Y:S01]  /*2ff0*/  IMAD.WIDE.U32 R14, R104, R24, RZ ;  /* 0x00000018680e7225 */ /* 0x000fe200078e00ff */
[----:B------:R-:W-:-:S03]  /*3000*/  IADD3.X R120, R120, UR7, RZ, P2, !PT ;  /* 0x0000000778787c10 */ /* 0x000fc600097fe4ff */
        /* <DEDUP_REMOVED lines=56> */
.L_x_2695:
[----:B------:R-:W-:Y:S05]  /*3390*/  BSYNC B1 ;  /* 0x0000000000017941 */ /* 0x000fea0003800000 */
.L_x_2694:
[----:B0-----:R-:W-:Y:S01]  /*33a0*/  VIADD R44, R198, 0x80 ;  /* 0x00000080c62c7836 */ /* 0x001fe20000000000 */
        /* <DEDUP_REMOVED lines=11> */
[----:B------:R-:W-:Y:S01]  /*3460*/  CS2R R60, SRZ ;  /* 0x00000000003c7805 */ /* 0x000fe2000001ff00 */
[----:B-----5:R-:W-:Y:S01]  /*3470*/  IMAD.MOV.U32 R144, RZ, RZ, R66 ;  /* 0x000000ffff907224 */ /* 0x020fe200078e0042 */
[----:B------:R-:W-:Y:S01]  /*3480*/  CS2R R64, SRZ ;  /* 0x0000000000407805 */ /* 0x000fe2000001ff00 */
[----:B------:R-:W-:Y:S01]  /*3490*/  IMAD.MOV.U32 R147, RZ, RZ, R70 ;  /* 0x000000ffff937224 */ /* 0x000fe200078e0046 */
[----:B------:R-:W-:Y:S06]  /*34a0*/  @P4 BRA `(.L_x_2697) ;  /* 0x0000000000a04947 */ /* 0x000fec0003800000 */
        /* <DEDUP_REMOVED lines=40> */
.L_x_2697:
[----:B------:R-:W-:Y:S05]  /*3730*/  BSYNC B1 ;  /* 0x0000000000017941 */ /* 0x000fea0003800000 */
.L_x_2696:
        /* <DEDUP_REMOVED lines=9> */
[----:B------:R-:W-:Y:S02]  /*37d0*/  IMAD.MOV.U32 R151, RZ, RZ, R72 ;  /* 0x000000ffff977224 */ /* 0x000fe400078e0048 */
        /* <DEDUP_REMOVED lines=13> */
[----:B------:R-:W-:Y:S01]  /*38b0*/  IMAD.MOV.U32 R146, RZ, RZ, R64 ;  /* 0x000000ffff927224 */ /* 0x000fe200078e0040 */
[----:B------:R-:W-:Y:S06]  /*38c0*/  @!P1 BRA `(.L_x_2698) ;  /* 0x0000000000049947 */ /* 0x000fec0003800000 */
[----:B------:R-:W-:Y:S01]  /*38d0*/  BPT.TRAP 0x1 ;  /* 0x000000040000795c */ /* 0x000fe20000300000 */
.L_x_2698:
[----:B------:R-:W-:Y:S01]  /*38e0*/  LEA R95, R19, R18, 0x3 ;  /* 0x00000012135f7211 */ /* 0x000fe200078e18ff */
[----:B------:R-:W-:Y:S01]  /*38f0*/  BSSY B1, `(.L_x_2699) ;  /* 0x0000004000017945 */ /* 0x000fe20003800000 */
[----:B------:R-:W-:-:S04]  /*3900*/  SHF.L.U32 R96, R199, 0x1f, RZ ;  /* 0x0000001fc7607819 */ /* 0x000fc800000006ff */
[----:B------:R-:W1:Y:S02]  /*3910*/  SYNCS.PHASECHK.TRANS64.TRYWAIT P5, [R95+URZ+0x29890], R96 ;  /* 0x029890605f0075a7 */ /* 0x000e6400080a017f */
[----:B-1----:R-:W-:Y:S05]  /*3920*/  @!P5 BRA `(.L_x_2700) ;  /* 0x000002c8004cd947 */ /* 0x002fea0003800000 */
.L_x_3050:
[----:B------:R-:W-:Y:S05]  /*3930*/  BSYNC B1 ;  /* 0x0000000000017941 */ /* 0x000fea0003800000 */
.L_x_2699:
[----:B------:R-:W-:-:S03]  /*3940*/  UMOV UR4, 0xffffffff ;  /* 0xffffffff00047882 */ /* 0x000fc60000000000 */
[----:B------:R-:W-:Y:S05]  /*3950*/  BRA.DIV UR4, `(.L_x_2701) ;  /* 0x000002ca04547947 */ /* 0x000fea000b800000 */
[----:B------:R2:W3:Y:S04]  /*3960*/  SHFL.IDX PT, R149, R120, RZ, 0x1e1f ;  /* 0x001e1fff78957589 */ /* 0x0004e800000e0000 */
[----:B------:R2:W4:Y:S02]  /*3970*/  SHFL.IDX PT, R11, R121, RZ, 0x1e1f ;  /* 0x001e1fff790b7589 */ /* 0x00052400000e0000 */
.L_x_3054:
        /* <DEDUP_REMOVED lines=22> */
[--C-:B------:R-:W-:Y:S01]  /*3ae0*/  HADD2.F32 R89, -RZ, R161.reuse.H1_H1 ;  /* 0x300000a1ff597230 */ /* 0x100fe20000004100 */
[----:B------:R-:W-:Y:S01]  /*3af0*/  LOP3.LUT R163, R163, 0xff00, R162, 0xf8, !PT ;  /* 0x0000ff00a3a37812 */ /* 0x000fe200078ef8a2 */
[----:B------:R-:W-:Y:S01]  /*3b00*/  HADD2.F32 R165, -RZ, R88.H0_H0 ;  /* 0x20000058ffa57230 */ /* 0x000fe20000004100 */
[----:B------:R-:W-:Y:S01]  /*3b10*/  F2FP.F16.E4M3.UNPACK_B R162, R159.H1 ;  /* 0x0000009fffa2723e */ /* 0x000fe200030006ff */
[----:B------:R-:W-:Y:S01]  /*3b20*/  HADD2.F32 R161, -RZ, R161.H0_H0 ;  /* 0x200000a1ffa17230 */ /* 0x000fe20000004100 */
[----:B------:R-:W-:-:S02]  /*3b30*/  F2FP.F16.E4M3.UNPACK_B R160, R160 ;  /* 0x000000a0ffa0723e */ /* 0x000fc400020006ff */
[-C--:B------:R-:W-:Y:S01]  /*3b40*/  FMUL.FTZ R166, R89, R165.reuse ;  /* 0x000000a559a67220 */ /* 0x080fe20000410000 */
[--C-:B------:R-:W-:Y:S02]  /*3b50*/  HADD2.F32 R164, -RZ, R162.reuse.H0_H0 ;  /* 0x200000a2ffa47230 */ /* 0x100fe40000004100 */
[----:B------:R-:W-:Y:S01]  /*3b60*/  FMUL.FTZ R165, R161, R165 ;  /* 0x000000a5a1a57220 */ /* 0x000fe20000410000 */
[----:B------:R-:W-:Y:S01]  /*3b70*/  HADD2.F32 R162, -RZ, R162.H1_H1 ;  /* 0x300000a2ffa27230 */ /* 0x000fe20000004100 */
[----:B------:R-:W-:Y:S02]  /*3b80*/  F2FP.F16.E4M3.UNPACK_B R159, R159 ;  /* 0x0000009fff9f723e */ /* 0x000fe400020006ff */
[-C--:B------:R-:W-:Y:S01]  /*3b90*/  FFMA.FTZ R89, R89, R164.reuse, R165 ;  /* 0x000000a459597223 */ /* 0x080fe200000100a5 */
        /* <DEDUP_REMOVED lines=9> */
[----:B------:R-:W-:Y:S02]  /*3c30*/  IMAD.U32 R13, R86, 0x10000, RZ ;  /* 0x00010000560d7824 */ /* 0x000fe400078e00ff */
[----:B------:R-:W-:Y:S01]  /*3c40*/  IMAD.MOV.U32 R86, RZ, RZ, R15 ;  /* 0x000000ffff567224 */ /* 0x000fe200078e000f */
        /* <DEDUP_REMOVED lines=15> */
[-C--:B------:R-:W-:Y:S02]  /*3d40*/  F2FP.F16.E4M3.UNPACK_B R88, R14.reuse ;  /* 0x0000000eff58723e */ /* 0x080fe400020006ff */
        /* <DEDUP_REMOVED lines=10> */
[C---:B------:R-:W-:Y:S01]  /*3df0*/  FFMA.FTZ R165, R86.reuse, R15, -R165 ;  /* 0x0000000f56a57223 */ /* 0x040fe200000108a5 */
        /* <DEDUP_REMOVED lines=25> */
[----:B------:R-:W-:Y:S01]  /*3f90*/  FMUL.FTZ R161, R15, R164 ;  /* 0x000000a40fa17220 */ /* 0x000fe20000410000 */
        /* <DEDUP_REMOVED lines=9> */
[-C--:B------:R-:W-:Y:S02]  /*4030*/  FMUL.FTZ R87, R12, R160.reuse ;  /* 0x000000a00c577220 */ /* 0x080fe40000410000 */
[C---:B------:R-:W-:Y:S02]  /*4040*/  FMUL.FTZ R160, R15.reuse, R160 ;  /* 0x000000a00fa07220 */ /* 0x040fe40000410000 */
[-C--:B------:R-:W-:Y:S01]  /*4050*/  FFMA.FTZ R87, R15, R159.reuse, -R87 ;  /* 0x0000009f0f577223 */ /* 0x080fe20000010857 */
[----:B------:R-:W-:Y:S01]  /*4060*/  F2FP.SATFINITE.E4M3.F32.PACK_AB_MERGE_C R15, R166, R168, R165 ;  /* 0x000000a8a60f723e */ /* 0x000fe200048070a5 */
[----:B------:R-:W-:-:S05]  /*4070*/  FFMA.FTZ R160, R12, R159, R160 ;  /* 0x0000009f0ca07223 */ /* 0x000fca00000100a0 */
[----:B------:R-:W-:-:S07]  /*4080*/  F2FP.SATFINITE.E4M3.F32.PACK_AB_MERGE_C R12, R160, R87, R161 ;  /* 0x00000057a00c723e */ /* 0x000fce00048070a1 */
.L_x_2707:
[----:B------:R-:W-:Y:S05]  /*4090*/  BSYNC B3 ;  /* 0x0000000000037941 */ /* 0x000fea0003800000 */
.L_x_2706:
[----:B----4-:R-:W-:-:S04]  /*40a0*/  IADD3 R86, P2, R16, R11, RZ ;  /* 0x0000000b10567210 */ /* 0x010fc80007f5e0ff */
[----:B---3--:R-:W-:-:S05]  /*40b0*/  IADD3.X R87, R149, R17, RZ, P2, !PT ;  /* 0x0000001195577210 */ /* 0x008fca00017fe4ff */
[----:B0-----:R0:W-:Y:S04]  /*40c0*/  ST.E.128 desc[UR50][R86.64], R12 ;  /* 0x0000000c56007985 */ /* 0x0011e8000c101d32 */
.L_x_2705:
[----:B------:R-:W-:Y:S05]  /*40d0*/  BSYNC B2 ;  /* 0x0000000000027941 */ /* 0x000fea0003800000 */
.L_x_2704:
        /* <DEDUP_REMOVED lines=12> */
[----:B------:R-:W-:Y:S02]  /*41a0*/  LOP3.LUT R88, R85, 0xff0000ff, RZ, 0xc0, !PT ;  /* 0xff0000ff55587812 */ /* 0x000fe400078ec0ff */
[----:B------:R-:W-:Y:S01]  /*41b0*/  LOP3.LUT R83, R84, 0xff00, R83, 0xf8, !PT ;  /* 0x0000ff0054537812 */ /* 0x000fe200078ef853 */
[----:B------:R-:W-:Y:S01]  /*41c0*/  IMAD.U32 R84, R87, 0x10000, RZ ;  /* 0x0001000057547824 */ /* 0x000fe200078e00ff */
[----:B------:R-:W-:Y:S01]  /*41d0*/  SHF.R.U32.HI R82, RZ, 0x10, R85 ;  /* 0x00000010ff527819 */ /* 0x000fe20000011655 */
[----:B------:R-:W-:Y:S01]  /*41e0*/  IMAD.SHL.U32 R85, R86, 0x100, RZ ;  /* 0x0000010056557824 */ /* 0x000fe200078e00ff */
[----:B0-----:R-:W-:-:S02]  /*41f0*/  F2FP.F16.E4M3.UNPACK_B R89, R13 ;  /* 0x0000000dff59723e */ /* 0x001fc400020006ff */
[----:B------:R-:W-:Y:S02]  /*4200*/  LOP3.LUT R83, R83, 0xff0000, R84, 0xf8, !PT ;  /* 0x00ff000053537812 */ /* 0x000fe400078ef854 */
[-C--:B------:R-:W-:Y:S02]  /*4210*/  F2FP.F16.E4M3.UNPACK_B R84, R157.reuse.H1 ;  /* 0x0000009dff54723e */ /* 0x080fe400030006ff */
[----:B------:R-:W-:Y:S01]  /*4220*/  LOP3.LUT R88, R88, 0xff00, R85, 0xf8, !PT ;  /* 0x0000ff0058587812 */ /* 0x000fe200078ef855 */
[--C-:B------:R-:W-:Y:S01]  /*4230*/  HADD2.F32 R85, -RZ, R89.reuse.H1_H1 ;  /* 0x30000059ff557230 */ /* 0x100fe20000004100 */
[-C--:B------:R-:W-:Y:S01]  /*4240*/  F2FP.F16.E4M3.UNPACK_B R87, R158.reuse.H1 ;  /* 0x0000009eff57723e */ /* 0x080fe200030006ff */
        /* <DEDUP_REMOVED lines=8> */
[-C--:B------:R-:W-:Y:S01]  /*42d0*/  FFMA.FTZ R86, R89, R160.reuse, -R86 ;  /* 0x000000a059567223 */ /* 0x080fe20000010856 */
[----:B------:R-:W-:Y:S02]  /*42e0*/  F2FP.F16.E4M3.UNPACK_B R89, R13.H1 ;  /* 0x0000000dff59723e */ /* 0x000fe400030006ff */
[----:B------:R-:W-:Y:S01]  /*42f0*/  FFMA.FTZ R85, R85, R160, R162 ;  /* 0x000000a055557223 */ /* 0x000fe200000100a2 */
[----:B------:R-:W-:Y:S02]  /*4300*/  HADD2.F32 R160, -RZ, R87.H1_H1 ;  /* 0x30000057ffa07230 */ /* 0x000fe40000004100 */
[----:B------:R-:W-:-:S02]  /*4310*/  HADD2.F32 R13, -RZ, R89.H1_H1 ;  /* 0x30000059ff0d7230 */ /* 0x000fc40000004100 */
[----:B------:R-:W-:-:S03]  /*4320*/  HADD2.F32 R89, -RZ, R89.H0_H0 ;  /* 0x20000059ff597230 */ /* 0x000fc60000004100 */
[-C--:B------:R-:W-:Y:S02]  /*4330*/  FMUL.FTZ R162, R13, R84.reuse ;  /* 0x000000540da27220 */ /* 0x080fe40000410000 */
        /* <DEDUP_REMOVED lines=9> */
[----:B------:R-:W-:Y:S01]  /*43d0*/  F2FP.F16.E4M3.UNPACK_B R88, R13.H1 ;  /* 0x0000000dff58723e */ /* 0x000fe200030006ff */
[----:B------:R-:W-:Y:S01]  /*43e0*/  HADD2.F32 R15, -RZ, R15.H1_H1 ;  /* 0x3000000fff0f7230 */ /* 0x000fe20000004100 */
[----:B------:R-:W-:Y:S01]  /*43f0*/  F2FP.F16.E4M3.UNPACK_B R82, R82.H1 ;  /* 0x00000052ff52723e */ /* 0x000fe200030006ff */
[----:B------:R-:W-:Y:S01]  /*4400*/  HADD2.F32 R89, -RZ, R160.H1_H1 ;  /* 0x300000a0ff597230 */ /* 0x000fe20000004100 */
[----:B------:R-:W-:Y:S01]  /*4410*/  F2FP.SATFINITE.E4M3.F32.PACK_AB_MERGE_C R84, R87, R84, RZ ;  /* 0x000000545754723e */ /* 0x000fe200048070ff */
[----:B------:R-:W-:Y:S01]  /*4420*/  HADD2.F32 R161, -RZ, R88.H0_H0 ;  /* 0x20000058ffa17230 */ /* 0x000fe20000004100 */
[----:B------:R-:W-:Y:S01]  /*4430*/  F2FP.F16.E4M3.UNPACK_B R87, R14 ;  /* 0x0000000eff57723e */ /* 0x000fe200020006ff */
[----:B------:R-:W-:Y:S01]  /*4440*/  HADD2.F32 R160, -RZ, R160.H0_H0 ;  /* 0x200000a0ffa07230 */ /* 0x000fe20000004100 */
[----:B------:R-:W-:Y:S01]  /*4450*/  F2FP.F16.E4M3.UNPACK_B R83, R83 ;  /* 0x00000053ff53723e */ /* 0x000fe200020006ff */
[----:B------:R-:W-:-:S02]  /*4460*/  HADD2.F32 R88, -RZ, R88.H1_H1 ;  /* 0x30000058ff587230 */ /* 0x000fc40000004100 */
[----:B------:R-:W-:Y:S01]  /*4470*/  FMUL.FTZ R162, R89, R161 ;  /* 0x000000a159a27220 */ /* 0x000fe20000410000 */
[----:B------:R-:W-:Y:S01]  /*4480*/  F2FP.SATFINITE.E4M3.F32.PACK_AB_MERGE_C R85, R85, R86, R84 ;  /* 0x000000565555723e */ /* 0x000fe20004807054 */
[--C-:B------:R-:W-:Y:S02]  /*4490*/  HADD2.F32 R86, -RZ, R83.reuse.H0_H0 ;  /* 0x20000053ff567230 */ /* 0x100fe40000004100 */
[C---:B------:R-:W-:Y:S01]  /*44a0*/  FFMA.FTZ R162, R160.reuse, R159, -R162 ;  /* 0x0000009fa0a27223 */ /* 0x040fe200000108a2 */
[----:B------:R-:W-:Y:S01]  /*44b0*/  FMUL.FTZ R160, R160, R161 ;  /* 0x000000a1a0a07220 */ /* 0x000fe20000410000 */
[----:B------:R-:W-:Y:S01]  /*44c0*/  F2FP.F16.E4M3.UNPACK_B R14, R14.H1 ;  /* 0x0000000eff0e723e */ /* 0x000fe200030006ff */
[----:B------:R-:W-:Y:S02]  /*44d0*/  HADD2.F32 R83, -RZ, R83.H1_H1 ;  /* 0x30000053ff537230 */ /* 0x000fe40000004100 */
[----:B------:R-:W-:Y:S01]  /*44e0*/  FFMA.FTZ R160, R89, R159, R160 ;  /* 0x0000009f59a07223 */ /* 0x000fe200000100a0 */
[----:B------:R-:W-:-:S02]  /*44f0*/  HADD2.F32 R89, -RZ, R82.H1_H1 ;  /* 0x30000052ff597230 */ /* 0x000fc40000004100 */
[----:B------:R-:W-:-:S03]  /*4500*/  HADD2.F32 R82, -RZ, R82.H0_H0 ;  /* 0x20000052ff527230 */ /* 0x000fc60000004100 */
[----:B------:R-:W-:-:S04]  /*4510*/  FMUL.FTZ R159, R89, R88 ;  /* 0x00000058599f7220 */ /* 0x000fc80000410000 */
[C---:B------:R-:W-:Y:S01]  /*4520*/  FFMA.FTZ R159, R82.reuse, R15, -R159 ;  /* 0x0000000f529f7223 */ /* 0x040fe2000001089f */
[----:B------:R-:W-:-:S04]  /*4530*/  FMUL.FTZ R82, R82, R88 ;  /* 0x0000005852527220 */ /* 0x000fc80000410000 */
[----:B------:R-:W-:Y:S01]  /*4540*/  FFMA.FTZ R82, R89, R15, R82 ;  /* 0x0000000f59527223 */ /* 0x000fe20000010052 */
[----:B------:R-:W-:Y:S01]  /*4550*/  F2FP.F16.E4M3.UNPACK_B R15, R13 ;  /* 0x0000000dff0f723e */ /* 0x000fe200020006ff */
[--C-:B------:R-:W-:Y:S02]  /*4560*/  HADD2.F32 R13, -RZ, R87.reuse.H1_H1 ;  /* 0x30000057ff0d7230 */ /* 0x100fe40000004100 */
[----:B------:R-:W-:Y:S01]  /*4570*/  HADD2.F32 R87, -RZ, R87.H0_H0 ;  /* 0x20000057ff577230 */ /* 0x000fe20000004100 */
[----:B------:R-:W-:Y:S01]  /*4580*/  F2FP.SATFINITE.E4M3.F32.PACK_AB_MERGE_C R159, R82, R159, RZ ;  /* 0x0000009f529f723e */ /* 0x000fe200048070ff */
[----:B------:R-:W-:-:S05]  /*4590*/  HADD2.F32 R88, -RZ, R15.H0_H0 ;  /* 0x2000000fff587230 */ /* 0x000fca0000004100 */
[-C--:B------:R-:W-:Y:S01]  /*45a0*/  FMUL.FTZ R84, R13, R88.reuse ;  /* 0x000000580d547220 */ /* 0x080fe20000410000 */
[----:B------:R-:W-:-:S03]  /*45b0*/  FMUL.FTZ R88, R87, R88 ;  /* 0x0000005857587220 */ /* 0x000fc60000410000 */
[-C--:B------:R-:W-:Y:S01]  /*45c0*/  FFMA.FTZ R84, R87, R86.reuse, -R84 ;  /* 0x0000005657547223 */ /* 0x080fe20000010854 */
[----:B------:R-:W-:Y:S01]  /*45d0*/  FFMA.FTZ R13, R13, R86, R88 ;  /* 0x000000560d0d7223 */ /* 0x000fe20000010058 */
[----:B------:R-:W-:Y:S02]  /*45e0*/  HADD2.F32 R86, -RZ, R15.H1_H1 ;  /* 0x3000000fff567230 */ /* 0x000fe40000004100 */
[--C-:B------:R-:W-:Y:S02]  /*45f0*/  HADD2.F32 R15, -RZ, R14.reuse.H1_H1 ;  /* 0x3000000eff0f7230 */ /* 0x100fe40000004100 */
[----:B------:R-:W-:Y:S02]  /*4600*/  HADD2.F32 R14, -RZ, R14.H0_H0 ;  /* 0x2000000eff0e7230 */ /* 0x000fe40000004100 */
[--C-:B------:R-:W-:Y:S02]  /*4610*/  HADD2.F32 R88, -RZ, R157.reuse.H1_H1 ;  /* 0x3000009dff587230 */ /* 0x100fe40000004100 */
[----:B------:R-:W-:Y:S01]  /*4620*/  FMUL.FTZ R87, R15, R86 ;  /* 0x000000560f577220 */ /* 0x000fe20000410000 */
[----:B------:R-:W-:-:S02]  /*4630*/  HADD2.F32 R157, -RZ, R157.H0_H0 ;  /* 0x2000009dff9d7230 */ /* 0x000fc40000004100 */
[C---:B------:R-:W-:Y:S01]  /*4640*/  FMUL.FTZ R86, R14.reuse, R86 ;  /* 0x000000560e567220 */ /* 0x040fe20000410000 */
[-C--:B------:R-:W-:Y:S01]  /*4650*/  FFMA.FTZ R14, R14, R83.reuse, -R87 ;  /* 0x000000530e0e7223 */ /* 0x080fe20000010857 */
[----:B------:R-:W-:Y:S02]  /*4660*/  F2FP.F16.E4M3.UNPACK_B R87, R12.H1 ;  /* 0x0000000cff57723e */ /* 0x000fe400030006ff */
[----:B------:R-:W-:Y:S01]  /*4670*/  FFMA.FTZ R15, R15, R83, R86 ;  /* 0x000000530f0f7223 */ /* 0x000fe20000010056 */
[----:B------:R-:W-:Y:S02]  /*4680*/  HADD2.F32 R86, -RZ, R158.H1_H1 ;  /* 0x3000009eff567230 */ /* 0x000fe40000004100 */
[--C-:B------:R-:W-:Y:S02]  /*4690*/  HADD2.F32 R83, -RZ, R87.reuse.H1_H1 ;  /* 0x30000057ff537230 */ /* 0x100fe40000004100 */
[----:B------:R-:W-:Y:S01]  /*46a0*/  F2FP.SATFINITE.E4M3.F32.PACK_AB_MERGE_C R14, R15, R14, RZ ;  /* 0x0000000e0f0e723e */ /* 0x000fe200048070ff */
[----:B------:R-:W-:Y:S01]  /*46b0*/  HADD2.F32 R87, -RZ, R87.H0_H0 ;  /* 0x20000057ff577230 */ /* 0x000fe20000004100 */
[----:B------:R-:W-:Y:S01]  /*46c0*/  F2FP.SATFINITE.E4M3.F32.PACK_AB_MERGE_C R15, R160, R162, R159 ;  /* 0x000000a2a00f723e */ /* 0x000fe2000480709f */
[----:B------:R-:W-:Y:S01]  /*46d0*/  FMUL.FTZ R164, R83, R88 ;  /* 0x0000005853a47220 */ /* 0x000fe20000410000 */
[----:B------:R-:W-:-:S02]  /*46e0*/  F2FP.SATFINITE.E4M3.F32.PACK_AB_MERGE_C R14, R13, R84, R14 ;  /* 0x000000540d0e723e */ /* 0x000fc4000480700e */
[C---:B------:R-:W-:Y:S01]  /*46f0*/  FMUL.FTZ R88, R87.reuse, R88 ;  /* 0x0000005857587220 */ /* 0x040fe20000410000 */
[----:B------:R-:W-:Y:S02]  /*4700*/  IMAD.MOV.U32 R13, RZ, RZ, R85 ;  /* 0x000000ffff0d7224 */ /* 0x000fe400078e0055 */
[-C--:B------:R-:W-:Y:S01]  /*4710*/  FFMA.FTZ R87, R87, R86.reuse, -R164 ;  /* 0x0000005657577223 */ /* 0x080fe200000108a4 */
[----:B------:R-:W-:Y:S01]  /*4720*/  FFMA.FTZ R88, R83, R86, R88 ;  /* 0x0000005653587223 */ /* 0x000fe20000010058 */
[----:B------:R-:W-:Y:S01]  /*4730*/  F2FP.F16.E4M3.UNPACK_B R86, R12 ;  /* 0x0000000cff56723e */ /* 0x000fe200020006ff */
[----:B------:R-:W-:-:S03]  /*4740*/  HADD2.F32 R83, -RZ, R158.H0_H0 ;  /* 0x2000009eff537230 */ /* 0x000fc60000004100 */
        /* <DEDUP_REMOVED lines=8> */
.L_x_2711:
[----:B------:R-:W-:Y:S05]  /*47d0*/  BSYNC B3 ;  /* 0x0000000000037941 */ /* 0x000fea0003800000 */
.L_x_2710:
[----:B------:R-:W-:-:S04]  /*47e0*/  SHF.L.U32 R84, R192, 0x4, RZ ;  /* 0x00000004c0547819 */ /* 0x000fc800000006ff */
[----:B----4-:R-:W-:-:S04]  /*47f0*/  IADD3 R82, P2, R11, R84, RZ ;  /* 0x000000540b527210 */ /* 0x010fc80007f5e0ff */
[----:B---3--:R-:W-:-:S05]  /*4800*/  LEA.HI.X.SX32 R83, R84, R149, 0x1, P2 ;  /* 0x0000009554537211 */ /* 0x008fca00010f0eff */
[----:B0-----:R0:W-:Y:S04]  /*4810*/  ST.E.128 desc[UR50][R82.64], R12 ;  /* 0x0000000c52007985 */ /* 0x0011e8000c101d32 */
.L_x_2709:
[----:B------:R-:W-:Y:S05]  /*4820*/  BSYNC B2 ;  /* 0x0000000000027941 */ /* 0x000fea0003800000 */
.L_x_2708:
        /* <DEDUP_REMOVED lines=10> */
[----:B---3--:R-:W-:Y:S01]  /*48d0*/  IMAD.MOV.U32 R80, RZ, RZ, R13 ;  /* 0x000000ffff507224 */ /* 0x008fe200078e000d */
[-C--:B------:R-:W-:Y:S02]  /*48e0*/  F2FP.F16.E4M3.UNPACK_B R84, R155.reuse.H1 ;  /* 0x0000009bff54723e */ /* 0x080fe400030006ff */
[----:B------:R-:W-:Y:S02]  /*48f0*/  F2FP.F16.E4M3.UNPACK_B R13, R154.H1 ;  /* 0x0000009aff0d723e */ /* 0x000fe400030006ff */
[----:B------:R-:W-:Y:S01]  /*4900*/  F2FP.F16.E4M3.UNPACK_B R78, R80 ;  /* 0x00000050ff4e723e */ /* 0x000fe200020006ff */
[----:B------:R-:W-:Y:S01]  /*4910*/  HADD2.F32 R85, -RZ, R84.H0_H0 ;  /* 0x20000054ff557230 */ /* 0x000fe20000004100 */
[----:B------:R-:W-:Y:S01]  /*4920*/  F2FP.F16.E4M3.UNPACK_B R88, R155 ;  /* 0x0000009bff58723e */ /* 0x000fe200020006ff */
[----:B------:R-:W-:Y:S02]  /*4930*/  HADD2.F32 R87, -RZ, R13.H0_H0 ;  /* 0x2000000dff577230 */ /* 0x000fe40000004100 */
[----:B------:R-:W-:-:S02]  /*4940*/  HADD2.F32 R86, -RZ, R78.H1_H1 ;  /* 0x3000004eff567230 */ /* 0x000fc40000004100 */
[----:B------:R-:W-:Y:S02]  /*4950*/  HADD2.F32 R78, -RZ, R78.H0_H0 ;  /* 0x2000004eff4e7230 */ /* 0x000fe40000004100 */
[----:B------:R-:W-:Y:S02]  /*4960*/  HADD2.F32 R84, -RZ, R84.H1_H1 ;  /* 0x30000054ff547230 */ /* 0x000fe40000004100 */
[-C--:B------:R-:W-:Y:S01]  /*4970*/  FMUL.FTZ R89, R86, R85.reuse ;  /* 0x0000005556597220 */ /* 0x080fe20000410000 */
[----:B------:R-:W-:Y:S02]  /*4980*/  HADD2.F32 R13, -RZ, R13.H1_H1 ;  /* 0x3000000dff0d7230 */ /* 0x000fe40000004100 */
[C---:B------:R-:W-:Y:S01]  /*4990*/  FMUL.FTZ R157, R78.reuse, R85 ;  /* 0x000000554e9d7220 */ /* 0x040fe20000410000 */
[----:B------:R-:W-:-:S03]  /*49a0*/  FFMA.FTZ R85, R78, R87, -R89 ;  /* 0x000000574e557223 */ /* 0x000fc60000010859 */
[----:B------:R-:W-:Y:S01]  /*49b0*/  FFMA.FTZ R78, R86, R87, R157 ;  /* 0x00000057564e7223 */ /* 0x000fe2000001009d */
[----:B------:R-:W-:Y:S01]  /*49c0*/  F2FP.F16.E4M3.UNPACK_B R86, R80.H1 ;  /* 0x00000050ff56723e */ /* 0x000fe200030006ff */
[----:B------:R-:W-:-:S04]  /*49d0*/  IMAD.MOV.U32 R80, RZ, RZ, R12 ;  /* 0x000000ffff507224 */ /* 0x000fc800078e000c */
[--C-:B------:R-:W-:Y:S01]  /*49e0*/  HADD2.F32 R87, -RZ, R86.reuse.H1_H1 ;  /* 0x30000056ff577230 */ /* 0x100fe20000004100 */
[-C--:B------:R-:W-:Y:S01]  /*49f0*/  F2FP.F16.E4M3.UNPACK_B R12, R80.reuse.H1 ;  /* 0x00000050ff0c723e */ /* 0x080fe200030006ff */
[----:B------:R-:W-:Y:S01]  /*4a00*/  HADD2.F32 R86, -RZ, R86.H0_H0 ;  /* 0x20000056ff567230 */ /* 0x000fe20000004100 */
[----:B------:R-:W-:Y:S02]  /*4a10*/  F2FP.F16.E4M3.UNPACK_B R80, R80 ;  /* 0x00000050ff50723e */ /* 0x000fe400020006ff */
[CC--:B------:R-:W-:Y:S02]  /*4a20*/  FMUL.FTZ R89, R87.reuse, R84.reuse ;  /* 0x0000005457597220 */ /* 0x0c0fe40000410000 */
[C---:B------:R-:W-:Y:S02]  /*4a30*/  FMUL.FTZ R84, R86.reuse, R84 ;  /* 0x0000005456547220 */ /* 0x040fe40000410000 */
[-C--:B------:R-:W-:Y:S02]  /*4a40*/  FFMA.FTZ R86, R86, R13.reuse, -R89 ;  /* 0x0000000d56567223 */ /* 0x080fe40000010859 */
[----:B------:R-:W-:Y:S01]  /*4a50*/  FFMA.FTZ R87, R87, R13, R84 ;  /* 0x0000000d57577223 */ /* 0x000fe20000010054 */
[----:B------:R-:W-:Y:S01]  /*4a60*/  F2FP.F16.E4M3.UNPACK_B R84, R154 ;  /* 0x0000009aff54723e */ /* 0x000fe200020006ff */
[----:B------:R-:W-:-:S02]  /*4a70*/  HADD2.F32 R154, -RZ, R88.H1_H1 ;  /* 0x30000058ff9a7230 */ /* 0x000fc40000004100 */
[--C-:B------:R-:W-:Y:S01]  /*4a80*/  HADD2.F32 R13, -RZ, R12.reuse.H1_H1 ;  /* 0x3000000cff0d7230 */ /* 0x100fe20000004100 */
[----:B------:R-:W-:Y:S01]  /*4a90*/  F2FP.SATFINITE.E4M3.F32.PACK_AB_MERGE_C R86, R87, R86, RZ ;  /* 0x000000565756723e */ /* 0x000fe200048070ff */
[----:B------:R-:W-:Y:S02]  /*4aa0*/  HADD2.F32 R12, -RZ, R12.H0_H0 ;  /* 0x2000000cff0c7230 */ /* 0x000fe40000004100 */
[----:B------:R-:W-:Y:S02]  /*4ab0*/  HADD2.F32 R89, -RZ, R84.H1_H1 ;  /* 0x30000054ff597230 */ /* 0x000fe40000004100 */
[-C--:B------:R-:W-:Y:S01]  /*4ac0*/  FMUL.FTZ R155, R13, R154.reuse ;  /* 0x0000009a0d9b7220 */ /* 0x080fe20000410000 */
[----:B------:R-:W-:Y:S02]  /*4ad0*/  HADD2.F32 R87, -RZ, R88.H0_H0 ;  /* 0x20000058ff577230 */ /* 0x000fe40000004100 */
[----:B------:R-:W-:Y:S01]  /*4ae0*/  FMUL.FTZ R154, R12, R154 ;  /* 0x0000009a0c9a7220 */ /* 0x000fe20000410000 */
[----:B------:R-:W-:-:S02]  /*4af0*/  HADD2.F32 R88, -RZ, R80.H1_H1 ;  /* 0x30000050ff587230 */ /* 0x000fc40000004100 */
[-C--:B------:R-:W-:Y:S01]  /*4b00*/  FFMA.FTZ R12, R12, R89.reuse, -R155 ;  /* 0x000000590c0c7223 */ /* 0x080fe2000001089b */
[----:B------:R-:W-:Y:S02]  /*4b10*/  HADD2.F32 R80, -RZ, R80.H0_H0 ;  /* 0x20000050ff507230 */ /* 0x000fe40000004100 */
[----:B------:R-:W-:Y:S01]  /*4b20*/  FFMA.FTZ R13, R13, R89, R154 ;  /* 0x000000590d0d7223 */ /* 0x000fe2000001009a */
[----:B------:R-:W-:Y:S02]  /*4b30*/  HADD2.F32 R89, -RZ, R84.H0_H0 ;  /* 0x20000054ff597230 */ /* 0x000fe40000004100 */
[----:B------:R-:W-:Y:S01]  /*4b40*/  FMUL.FTZ R155, R88, R87 ;  /* 0x00000057589b7220 */ /* 0x000fe20000410000 */
[----:B------:R-:W-:Y:S01]  /*4b50*/  F2FP.SATFINITE.E4M3.F32.PACK_AB_MERGE_C R78, R78, R85, R86 ;  /* 0x000000554e4e723e */ /* 0x000fe20004807056 */
[C---:B------:R-:W-:Y:S01]  /*4b60*/  FMUL.FTZ R157, R80.reuse, R87 ;  /* 0x00000057509d7220 */ /* 0x040fe20000410000 */
[----:B------:R-:W-:Y:S01]  /*4b70*/  SHF.R.U32.HI R85, RZ, 0x8, R81 ;  /* 0x00000008ff557819 */ /* 0x000fe20000011651 */
[-C--:B------:R-:W-:Y:S01]  /*4b80*/  FFMA.FTZ R87, R80, R89.reuse, -R155 ;  /* 0x0000005950577223 */ /* 0x080fe2000001089b */
[----:B------:R-:W-:Y:S01]  /*4b90*/  LOP3.LUT R86, R81, 0xff0000ff, RZ, 0xc0, !PT ;  /* 0xff0000ff51567812 */ /* 0x000fe200078ec0ff */
[----:B------:R-:W-:Y:S01]  /*4ba0*/  FFMA.FTZ R80, R88, R89, R157 ;  /* 0x0000005958507223 */ /* 0x000fe2000001009d */
[----:B------:R-:W-:Y:S01]  /*4bb0*/  SHF.R.U32.HI R88, RZ, 0x10, R81 ;  /* 0x00000010ff587819 */ /* 0x000fe20000011651 */
[----:B------:R-:W-:Y:S01]  /*4bc0*/  IMAD.SHL.U32 R81, R85, 0x100, RZ ;  /* 0x0000010055517824 */ /* 0x000fe200078e00ff */
[----:B------:R-:W-:-:S02]  /*4bd0*/  SHF.R.U32.HI R89, RZ, 0x8, R79 ;  /* 0x00000008ff597819 */ /* 0x000fc4000001164f */
[----:B------:R-:W-:Y:S02]  /*4be0*/  SHF.R.U32.HI R154, RZ, 0x10, R79 ;  /* 0x00000010ff9a7819 */ /* 0x000fe4000001164f */
[----:B------:R-:W-:Y:S02]  /*4bf0*/  LOP3.LUT R81, R86, 0xff00, R81, 0xf8, !PT ;  /* 0x0000ff0056517812 */ /* 0x000fe400078ef851 */
[----:B------:R-:W-:Y:S01]  /*4c00*/  LOP3.LUT R84, R79, 0xff0000ff, RZ, 0xc0, !PT ;  /* 0xff0000ff4f547812 */ /* 0x000fe200078ec0ff */
[----:B------:R-:W-:Y:S01]  /*4c10*/  IMAD.SHL.U32 R79, R89, 0x100, RZ ;  /* 0x00000100594f7824 */ /* 0x000fe200078e00ff */
[----:B------:R-:W-:Y:S01]  /*4c20*/  SHF.L.U32 R86, R88, 0x10, RZ ;  /* 0x0000001058567819 */ /* 0x000fe200000006ff */
[----:B------:R-:W-:Y:S01]  /*4c30*/  IMAD.U32 R85, R154, 0x10000, RZ ;  /* 0x000100009a557824 */ /* 0x000fe200078e00ff */
[----:B------:R-:W-:Y:S01]  /*4c40*/  F2FP.SATFINITE.E4M3.F32.PACK_AB_MERGE_C R12, R13, R12, RZ ;  /* 0x0000000c0d0c723e */ /* 0x000fe200048070ff */
[----:B------:R-:W-:Y:S01]  /*4c50*/  IMAD.MOV.U32 R13, RZ, RZ, R78 ;  /* 0x000000ffff0d7224 */ /* 0x000fe200078e004e */
[----:B------:R-:W-:Y:S01]  /*4c60*/  LOP3.LUT R86, R81, 0xff0000, R86, 0xf8, !PT ;  /* 0x00ff000051567812 */ /* 0x000fe200078ef856 */
[----:B------:R-:W-:Y:S01]  /*4c70*/  IMAD.MOV.U32 R81, RZ, RZ, R15 ;  /* 0x000000ffff517224 */ /* 0x000fe200078e000f */
[----:B------:R-:W-:-:S02]  /*4c80*/  LOP3.LUT R84, R84, 0xff00, R79, 0xf8, !PT ;  /* 0x0000ff0054547812 */ /* 0x000fc400078ef84f */
[----:B------:R-:W-:Y:S02]  /*4c90*/  F2FP.F16.E4M3.UNPACK_B R88, R86.H1 ;  /* 0x00000056ff58723e */ /* 0x000fe400030006ff */
[----:B------:R-:W-:Y:S02]  /*4ca0*/  LOP3.LUT R85, R84, 0xff0000, R85, 0xf8, !PT ;  /* 0x00ff000054557812 */ /* 0x000fe400078ef855 */
[----:B------:R-:W-:Y:S01]  /*4cb0*/  F2FP.F16.E4M3.UNPACK_B R15, R81 ;  /* 0x00000051ff0f723e */ /* 0x000fe200020006ff */
[----:B------:R-:W-:Y:S01]  /*4cc0*/  HADD2.F32 R84, -RZ, R88.H0_H0 ;  /* 0x20000058ff547230 */ /* 0x000fe20000004100 */
[-C--:B------:R-:W-:Y:S02]  /*4cd0*/  F2FP.F16.E4M3.UNPACK_B R79, R85.reuse.H1 ;  /* 0x00000055ff4f723e */ /* 0x080fe400030006ff */
[----:B------:R-:W-:Y:S01]  /*4ce0*/  F2FP.F16.E4M3.UNPACK_B R85, R85 ;  /* 0x00000055ff55723e */ /* 0x000fe200020006ff */
[--C-:B------:R-:W-:Y:S01]  /*4cf0*/  HADD2.F32 R89, -RZ, R15.reuse.H1_H1 ;  /* 0x3000000fff597230 */ /* 0x100fe20000004100 */
[----:B------:R-:W-:Y:S01]  /*4d00*/  F2FP.SATFINITE.E4M3.F32.PACK_AB_MERGE_C R12, R80, R87, R12 ;  /* 0x00000057500c723e */ /* 0x000fe2000480700c */
[----:B------:R-:W-:-:S02]  /*4d10*/  HADD2.F32 R15, -RZ, R15.H0_H0 ;  /* 0x2000000fff0f7230 */ /* 0x000fc40000004100 */
[--C-:B------:R-:W-:Y:S02]  /*4d20*/  HADD2.F32 R154, -RZ, R79.reuse.H0_H0 ;  /* 0x2000004fff9a7230 */ /* 0x100fe40000004100 */
[-C--:B------:R-:W-:Y:S01]  /*4d30*/  FMUL.FTZ R158, R89, R84.reuse ;  /* 0x00000054599e7220 */ /* 0x080fe20000410000 */
[----:B------:R-:W-:Y:S02]  /*4d40*/  HADD2.F32 R79, -RZ, R79.H1_H1 ;  /* 0x3000004fff4f7230 */ /* 0x000fe40000004100 */
[C---:B------:R-:W-:Y:S01]  /*4d50*/  FMUL.FTZ R160, R15.reuse, R84 ;  /* 0x000000540fa07220 */ /* 0x040fe20000410000 */
[----:B------:R-:W-:-:S03]  /*4d60*/  FFMA.FTZ R84, R15, R154, -R158 ;  /* 0x0000009a0f547223 */ /* 0x000fc6000001089e */
[----:B------:R-:W-:Y:S01]  /*4d70*/  FFMA.FTZ R15, R89, R154, R160 ;  /* 0x0000009a590f7223 */ /* 0x000fe200000100a0 */
[----:B------:R-:W-:Y:S01]  /*4d80*/  F2FP.F16.E4M3.UNPACK_B R89, R81.H1 ;  /* 0x00000051ff59723e */ /* 0x000fe200030006ff */
[----:B------:R-:W-:Y:S02]  /*4d90*/  IMAD.MOV.U32 R81, RZ, RZ, R14 ;  /* 0x000000ffff517224 */ /* 0x000fe400078e000e */
[----:B------:R-:W-:Y:S02]  /*4da0*/  HADD2.F32 R14, -RZ, R88.H1_H1 ;  /* 0x30000058ff0e7230 */ /* 0x000fe40000004100 */
[--C-:B------:R-:W-:Y:S02]  /*4db0*/  HADD2.F32 R88, -RZ, R89.reuse.H1_H1 ;  /* 0x30000059ff587230 */ /* 0x100fe40000004100 */
[----:B------:R-:W-:-:S03]  /*4dc0*/  HADD2.F32 R89, -RZ, R89.H0_H0 ;  /* 0x20000059ff597230 */ /* 0x000fc60000004100 */
[CC--:B------:R-:W-:Y:S02]  /*4dd0*/  FMUL.FTZ R154, R88.reuse, R14.reuse ;  /* 0x0000000e589a7220 */ /* 0x0c0fe40000410000 */
[C---:B------:R-:W-:Y:S02]  /*4de0*/  FMUL.FTZ R155, R89.reuse, R14 ;  /* 0x0000000e599b7220 */ /* 0x040fe40000410000 */
[-C--:B------:R-:W-:Y:S01]  /*4df0*/  FFMA.FTZ R14, R89, R79.reuse, -R154 ;  /* 0x0000004f590e7223 */ /* 0x080fe2000001089a */
[--C-:B------:R-:W-:Y:S02]  /*4e00*/  HADD2.F32 R154, -RZ, R85.reuse.H1_H1 ;  /* 0x30000055ff9a7230 */ /* 0x100fe40000004100 */
[----:B------:R-:W-:Y:S01]  /*4e10*/  FFMA.FTZ R79, R88, R79, R155 ;  /* 0x0000004f584f7223 */ /* 0x000fe2000001009b */
[----:B------:R-:W-:Y:S01]  /*4e20*/  F2FP.F16.E4M3.UNPACK_B R88, R86 ;  /* 0x00000056ff58723e */ /* 0x000fe200020006ff */
[----:B------:R-:W-:Y:S01]  /*4e30*/  HADD2.F32 R85, -RZ, R85.H0_H0 ;  /* 0x20000055ff557230 */ /* 0x000fe20000004100 */
[----:B------:R-:W-:-:S02]  /*4e40*/  F2FP.F16.E4M3.UNPACK_B R86, R81.H1 ;  /* 0x00000051ff56723e */ /* 0x000fc400030006ff */
[----:B------:R-:W-:Y:S01]  /*4e50*/  F2FP.F16.E4M3.UNPACK_B R81, R81 ;  /* 0x00000051ff51723e */ /* 0x000fe200020006ff */
[----:B------:R-:W-:Y:S01]  /*4e60*/  HADD2.F32 R155, -RZ, R88.H1_H1 ;  /* 0x30000058ff9b7230 */ /* 0x000fe20000004100 */
[----:B------:R-:W-:Y:S01]  /*4e70*/  F2FP.SATFINITE.E4M3.F32.PACK_AB_MERGE_C R79, R79, R14, RZ ;  /* 0x0000000e4f4f723e */ /* 0x000fe200048070ff */
[--C-:B------:R-:W-:Y:S02]  /*4e80*/  HADD2.F32 R89, -RZ, R86.reuse.H1_H1 ;  /* 0x30000056ff597230 */ /* 0x100fe40000004100 */
[----:B------:R-:W-:Y:S01]  /*4e90*/  HADD2.F32 R86, -RZ, R86.H0_H0 ;  /* 0x20000056ff567230 */ /* 0x000fe20000004100 */
[----:B------:R-:W-:Y:S02]  /*4ea0*/  F2FP.SATFINITE.E4M3.F32.PACK_AB_MERGE_C R15, R15, R84, R79 ;  /* 0x000000540f0f723e */ /* 0x000fe4000480704f */
[-C--:B------:R-:W-:Y:S02]  /*4eb0*/  FMUL.FTZ R157, R89, R155.reuse ;  /* 0x0000009b599d7220 */ /* 0x080fe40000410000 */
[----:B------:R-:W-:-:S02]  /*4ec0*/  FMUL.FTZ R158, R86, R155 ;  /* 0x0000009b569e7220 */ /* 0x000fc40000410000 */
[-C--:B------:R-:W-:Y:S02]  /*4ed0*/  FFMA.FTZ R86, R86, R154.reuse, -R157 ;  /* 0x0000009a56567223 */ /* 0x080fe4000001089d */
[----:B------:R-:W-:Y:S01]  /*4ee0*/  FFMA.FTZ R89, R89, R154, R158 ;  /* 0x0000009a59597223 */ /* 0x000fe2000001009e */
[----:B------:R-:W-:Y:S02]  /*4ef0*/  HADD2.F32 R154, -RZ, R88.H0_H0 ;  /* 0x20000058ff9a7230 */ /* 0x000fe40000004100 */
[--C-:B------:R-:W-:Y:S02]  /*4f00*/  HADD2.F32 R88, -RZ, R81.reuse.H1_H1 ;  /* 0x30000051ff587230 */ /* 0x100fe40000004100 */
[----:B------:R-:W-:Y:S01]  /*4f10*/  HADD2.F32 R81, -RZ, R81.H0_H0 ;  /* 0x20000051ff517230 */ /* 0x000fe20000004100 */
[----:B------:R-:W-:Y:S02]  /*4f20*/  F2FP.SATFINITE.E4M3.F32.PACK_AB_MERGE_C R86, R89, R86, RZ ;  /* 0x000000565956723e */ /* 0x000fe400048070ff */
[----:B------:R-:W-:-:S02]  /*4f30*/  FMUL.FTZ R158, R88, R154 ;  /* 0x0000009a589e7220 */ /* 0x000fc40000410000 */
[C---:B------:R-:W-:Y:S02]  /*4f40*/  FMUL.FTZ R155, R81.reuse, R154 ;  /* 0x0000009a519b7220 */ /* 0x040fe40000410000 */
[-C--:B------:R-:W-:Y:S02]  /*4f50*/  FFMA.FTZ R158, R81, R85.reuse, -R158 ;  /* 0x00000055519e7223 */ /* 0x080fe4000001089e */
[----:B------:R-:W-:-:S05]  /*4f60*/  FFMA.FTZ R155, R88, R85, R155 ;  /* 0x00000055589b7223 */ /* 0x000fca000001009b */
[----:B------:R-:W-:-:S07]  /*4f70*/  F2FP.SATFINITE.E4M3.F32.PACK_AB_MERGE_C R14, R155, R158, R86 ;  /* 0x0000009e9b0e723e */ /* 0x000fce0004807056 */
.L_x_2715:
[----:B------:R-:W-:Y:S05]  /*4f80*/  BSYNC B3 ;  /* 0x0000000000037941 */ /* 0x000fea0003800000 */
.L_x_2714:
[----:B---3--:R0:W-:Y:S02]  /*4f90*/  ST.E.128 desc[UR50][R82.64], R12 ;  /* 0x0000000c52007985 */ /* 0x0081e4000c101d32 */
.L_x_2713:
[----:B------:R-:W-:Y:S05]  /*4fa0*/  BSYNC B2 ;  /* 0x0000000000027941 */ /* 0x000fea0003800000 */
.L_x_2712:
        /* <DEDUP_REMOVED lines=12> */
[----:B------:R-:W-:Y:S01]  /*5070*/  F2FP.F16.E4M3.UNPACK_B R13, R76 ;  /* 0x0000004cff0d723e */ /* 0x000fe200020006ff */
[----:B------:R-:W-:Y:S02]  /*5080*/  HADD2.F32 R83, -RZ, R82.H0_H0 ;  /* 0x20000052ff537230 */ /* 0x000fe40000004100 */
[----:B------:R-:W-:Y:S02]  /*5090*/  HADD2.F32 R80, -RZ, R81.H0_H0 ;  /* 0x20000051ff507230 */ /* 0x000fe40000004100 */
[----:B------:R-:W-:-:S02]  /*50a0*/  HADD2.F32 R74, -RZ, R13.H1_H1 ;  /* 0x3000000dff4a7230 */ /* 0x000fc40000004100 */
[----:B------:R-:W-:Y:S02]  /*50b0*/  HADD2.F32 R13, -RZ, R13.H0_H0 ;  /* 0x2000000dff0d7230 */ /* 0x000fe40000004100 */
[----:B------:R-:W-:Y:S02]  /*50c0*/  HADD2.F32 R81, -RZ, R81.H1_H1 ;  /* 0x30000051ff517230 */ /* 0x000fe40000004100 */
[-C--:B------:R-:W-:Y:S01]  /*50d0*/  FMUL.FTZ R84, R74, R83.reuse ;  /* 0x000000534a547220 */ /* 0x080fe20000410000 */
[----:B------:R-:W-:-:S03]  /*50e0*/  FMUL.FTZ R83, R13, R83 ;  /* 0x000000530d537220 */ /* 0x000fc60000410000 */
[-C--:B------:R-:W-:Y:S01]  /*50f0*/  FFMA.FTZ R13, R13, R80.reuse, -R84 ;  /* 0x000000500d0d7223 */ /* 0x080fe20000010854 */
[----:B------:R-:W-:Y:S01]  /*5100*/  F2FP.F16.E4M3.UNPACK_B R84, R153 ;  /* 0x00000099ff54723e */ /* 0x000fe200020006ff */
[----:B------:R-:W-:Y:S01]  /*5110*/  FFMA.FTZ R74, R74, R80, R83 ;  /* 0x000000504a4a7223 */ /* 0x000fe20000010053 */
[----:B------:R-:W-:Y:S01]  /*5120*/  F2FP.F16.E4M3.UNPACK_B R80, R76.H1 ;  /* 0x0000004cff50723e */ /* 0x000fe200030006ff */
[----:B------:R-:W-:Y:S02]  /*5130*/  IMAD.MOV.U32 R76, RZ, RZ, R12 ;  /* 0x000000ffff4c7224 */ /* 0x000fe400078e000c */
[----:B------:R-:W-:Y:S01]  /*5140*/  HADD2.F32 R83, -RZ, R82.H1_H1 ;  /* 0x30000052ff537230 */ /* 0x000fe20000004100 */
[----:B------:R-:W-:Y:S01]  /*5150*/  F2FP.F16.E4M3.UNPACK_B R82, R152 ;  /* 0x00000098ff52723e */ /* 0x000fe200020006ff */
[--C-:B------:R-:W-:Y:S02]  /*5160*/  HADD2.F32 R12, -RZ, R80.reuse.H1_H1 ;  /* 0x30000050ff0c7230 */ /* 0x100fe40000004100 */
[----:B------:R-:W-:-:S03]  /*5170*/  HADD2.F32 R80, -RZ, R80.H0_H0 ;  /* 0x20000050ff507230 */ /* 0x000fc60000004100 */
[-C--:B------:R-:W-:Y:S02]  /*5180*/  FMUL.FTZ R85, R12, R83.reuse ;  /* 0x000000530c557220 */ /* 0x080fe40000410000 */
[C---:B------:R-:W-:Y:S02]  /*5190*/  FMUL.FTZ R83, R80.reuse, R83 ;  /* 0x0000005350537220 */ /* 0x040fe40000410000 */
[-C--:B------:R-:W-:Y:S01]  /*51a0*/  FFMA.FTZ R80, R80, R81.reuse, -R85 ;  /* 0x0000005150507223 */ /* 0x080fe20000010855 */
[----:B------:R-:W-:Y:S02]  /*51b0*/  HADD2.F32 R85, -RZ, R84.H1_H1 ;  /* 0x30000054ff557230 */ /* 0x000fe40000004100 */
[----:B------:R-:W-:Y:S01]  /*51c0*/  FFMA.FTZ R89, R12, R81, R83 ;  /* 0x000000510c597223 */ /* 0x000fe20000010053 */
[-C--:B------:R-:W-:Y:S01]  /*51d0*/  F2FP.F16.E4M3.UNPACK_B R12, R76.reuse.H1 ;  /* 0x0000004cff0c723e */ /* 0x080fe200030006ff */
[----:B------:R-:W-:Y:S01]  /*51e0*/  HADD2.F32 R83, -RZ, R82.H1_H1 ;  /* 0x30000052ff537230 */ /* 0x000fe20000004100 */
[----:B------:R-:W-:Y:S01]  /*51f0*/  F2FP.F16.E4M3.UNPACK_B R76, R76 ;  /* 0x0000004cff4c723e */ /* 0x000fe200020006ff */
[----:B------:R-:W-:Y:S01]  /*5200*/  HADD2.F32 R84, -RZ, R84.H0_H0 ;  /* 0x20000054ff547230 */ /* 0x000fe20000004100 */
[----:B------:R-:W-:Y:S01]  /*5210*/  F2FP.SATFINITE.E4M3.F32.PACK_AB_MERGE_C R80, R89, R80, RZ ;  /* 0x000000505950723e */ /* 0x000fe200048070ff */
[----:B------:R-:W-:-:S02]  /*5220*/  HADD2.F32 R81, -RZ, R12.H1_H1 ;  /* 0x3000000cff517230 */ /* 0x000fc40000004100 */
[----:B------:R-:W-:Y:S01]  /*5230*/  HADD2.F32 R12, -RZ, R12.H0_H0 ;  /* 0x2000000cff0c7230 */ /* 0x000fe20000004100 */
[----:B------:R-:W-:Y:S01]  /*5240*/  F2FP.SATFINITE.E4M3.F32.PACK_AB_MERGE_C R13, R74, R13, R80 ;  /* 0x0000000d4a0d723e */ /* 0x000fe20004807050 */
[----:B------:R-:W-:Y:S02]  /*5250*/  HADD2.F32 R82, -RZ, R82.H0_H0 ;  /* 0x20000052ff527230 */ /* 0x000fe40000004100 */
[-C--:B------:R-:W-:Y:S01]  /*5260*/  FMUL.FTZ R87, R81, R85.reuse ;  /* 0x0000005551577220 */ /* 0x080fe20000410000 */
[----:B------:R-:W-:Y:S01]  /*5270*/  SHF.R.U32.HI R74, RZ, 0x8, R77 ;  /* 0x00000008ff4a7819 */ /* 0x000fe2000001164d */
[C---:B------:R-:W-:Y:S01]  /*5280*/  FMUL.FTZ R86, R12.reuse, R85 ;  /* 0x000000550c567220 */ /* 0x040fe20000410000 */
[----:B------:R-:W-:Y:S01]  /*5290*/  LOP3.LUT R80, R77, 0xff0000ff, RZ, 0xc0, !PT ;  /* 0xff0000ff4d507812 */ /* 0x000fe200078ec0ff */
[-C--:B------:R-:W-:Y:S02]  /*52a0*/  FFMA.FTZ R12, R12, R83.reuse, -R87 ;  /* 0x000000530c0c7223 */ /* 0x080fe40000010857 */
[----:B------:R-:W-:Y:S01]  /*52b0*/  FFMA.FTZ R81, R81, R83, R86 ;  /* 0x0000005351517223 */ /* 0x000fe20000010056 */
[----:B------:R-:W-:-:S02]  /*52c0*/  HADD2.F32 R83, -RZ, R76.H1_H1 ;  /* 0x3000004cff537230 */ /* 0x000fc40000004100 */
[----:B------:R-:W-:Y:S02]  /*52d0*/  HADD2.F32 R76, -RZ, R76.H0_H0 ;  /* 0x2000004cff4c7230 */ /* 0x000fe40000004100 */
[----:B------:R-:W-:Y:S01]  /*52e0*/  F2FP.SATFINITE.E4M3.F32.PACK_AB_MERGE_C R12, R81, R12, RZ ;  /* 0x0000000c510c723e */ /* 0x000fe200048070ff */
[CC--:B------:R-:W-:Y:S02]  /*52f0*/  FMUL.FTZ R85, R83.reuse, R84.reuse ;  /* 0x0000005453557220 */ /* 0x0c0fe40000410000 */
[C---:B------:R-:W-:Y:S02]  /*5300*/  FMUL.FTZ R84, R76.reuse, R84 ;  /* 0x000000544c547220 */ /* 0x040fe40000410000 */
[-C--:B------:R-:W-:Y:S01]  /*5310*/  FFMA.FTZ R76, R76, R82.reuse, -R85 ;  /* 0x000000524c4c7223 */ /* 0x080fe20000010855 */
[----:B------:R-:W-:Y:S01]  /*5320*/  SHF.R.U32.HI R85, RZ, 0x8, R75 ;  /* 0x00000008ff557819 */ /* 0x000fe2000001164b */
[----:B------:R-:W-:Y:S01]  /*5330*/  FFMA.FTZ R83, R83, R82, R84 ;  /* 0x0000005253537223 */ /* 0x000fe20000010054 */
[----:B------:R-:W-:-:S02]  /*5340*/  SHF.R.U32.HI R82, RZ, 0x10, R77 ;  /* 0x00000010ff527819 */ /* 0x000fc4000001164d */
[----:B------:R-:W-:Y:S02]  /*5350*/  SHF.L.U32 R77, R74, 0x8, RZ ;  /* 0x000000084a4d7819 */ /* 0x000fe400000006ff */
[----:B------:R-:W-:Y:S02]  /*5360*/  LOP3.LUT R74, R75, 0xff0000ff, RZ, 0xc0, !PT ;  /* 0xff0000ff4b4a7812 */ /* 0x000fe400078ec0ff */
[----:B------:R-:W-:Y:S01]  /*5370*/  LOP3.LUT R77, R80, 0xff00, R77, 0xf8, !PT ;  /* 0x0000ff00504d7812 */ /* 0x000fe200078ef84d */
[----:B------:R-:W-:Y:S01]  /*5380*/  IMAD.U32 R80, R82, 0x10000, RZ ;  /* 0x0001000052507824 */ /* 0x000fe200078e00ff */
[----:B------:R-:W-:Y:S01]  /*5390*/  SHF.R.U32.HI R84, RZ, 0x10, R75 ;  /* 0x00000010ff547819 */ /* 0x000fe2000001164b */
[----:B------:R-:W-:Y:S01]  /*53a0*/  IMAD.SHL.U32 R75, R85, 0x100, RZ ;  /* 0x00000100554b7824 */ /* 0x000fe200078e00ff */
[----:B------:R-:W-:Y:S02]  /*53b0*/  F2FP.SATFINITE.E4M3.F32.PACK_AB_MERGE_C R12, R83, R76, R12 ;  /* 0x0000004c530c723e */ /* 0x000fe4000480700c */
[----:B------:R-:W-:Y:S01]  /*53c0*/  LOP3.LUT R77, R77, 0xff0000, R80, 0xf8, !PT ;  /* 0x00ff00004d4d7812 */ /* 0x000fe200078ef850 */
[----:B------:R-:W-:Y:S01]  /*53d0*/  IMAD.MOV.U32 R80, RZ, RZ, R15 ;  /* 0x000000ffff507224 */ /* 0x000fe200078e000f */
[----:B------:R-:W-:Y:S01]  /*53e0*/  LOP3.LUT R75, R74, 0xff00, R75, 0xf8, !PT ;  /* 0x0000ff004a4b7812 */ /* 0x000fe200078ef84b */
[----:B------:R-:W-:Y:S01]  /*53f0*/  IMAD.U32 R74, R84, 0x10000, RZ ;  /* 0x00010000544a7824 */ /* 0x000fe200078e00ff */
[----:B------:R-:W-:-:S02]  /*5400*/  F2FP.F16.E4M3.UNPACK_B R85, R77.H1 ;  /* 0x0000004dff55723e */ /* 0x000fc400030006ff */
        /* <DEDUP_REMOVED lines=19> */
[-C--:B------:R-:W-:Y:S01]  /*5540*/  FFMA.FTZ R14, R82, R84.reuse, -R87 ;  /* 0x00000054520e7223 */ /* 0x080fe20000010857 */
[----:B------:R-:W-:Y:S01]  /*5550*/  F2FP.F16.E4M3.UNPACK_B R82, R75 ;  /* 0x0000004bff52723e */ /* 0x000fe200020006ff */
[----:B------:R-:W-:Y:S01]  /*5560*/  FFMA.FTZ R85, R85, R84, R86 ;  /* 0x0000005455557223 */ /* 0x000fe20000010056 */
[----:B------:R-:W-:Y:S02]  /*5570*/  F2FP.F16.E4M3.UNPACK_B R86, R77 ;  /* 0x0000004dff56723e */ /* 0x000fe400020006ff */
[-C--:B------:R-:W-:Y:S01]  /*5580*/  F2FP.F16.E4M3.UNPACK_B R77, R80.reuse.H1 ;  /* 0x00000050ff4d723e */ /* 0x080fe200030006ff */
[----:B------:R-:W-:Y:S01]  /*5590*/  HADD2.F32 R84, -RZ, R82.H1_H1 ;  /* 0x30000052ff547230 */ /* 0x000fe20000004100 */
[----:B------:R-:W-:Y:S01]  /*55a0*/  F2FP.F16.E4M3.UNPACK_B R80, R80 ;  /* 0x00000050ff50723e */ /* 0x000fe200020006ff */
[----:B------:R-:W-:Y:S01]  /*55b0*/  HADD2.F32 R88, -RZ, R86.H1_H1 ;  /* 0x30000056ff587230 */ /* 0x000fe20000004100 */
[----:B------:R-:W-:Y:S01]  /*55c0*/  F2FP.SATFINITE.E4M3.F32.PACK_AB_MERGE_C R85, R85, R14, RZ ;  /* 0x0000000e5555723e */ /* 0x000fe200048070ff */
[----:B------:R-:W-:-:S02]  /*55d0*/  HADD2.F32 R75, -RZ, R77.H1_H1 ;  /* 0x3000004dff4b7230 */ /* 0x000fc40000004100 */
[----:B------:R-:W-:Y:S01]  /*55e0*/  HADD2.F32 R77, -RZ, R77.H0_H0 ;  /* 0x2000004dff4d7230 */ /* 0x000fe20000004100 */
[----:B------:R-:W-:Y:S01]  /*55f0*/  F2FP.SATFINITE.E4M3.F32.PACK_AB_MERGE_C R15, R74, R15, R85 ;  /* 0x0000000f4a0f723e */ /* 0x000fe20004807055 */
[----:B------:R-:W-:Y:S02]  /*5600*/  HADD2.F32 R86, -RZ, R86.H0_H0 ;  /* 0x20000056ff567230 */ /* 0x000fe40000004100 */
[-C--:B------:R-:W-:Y:S01]  /*5610*/  FMUL.FTZ R152, R75, R88.reuse ;  /* 0x000000584b987220 */ /* 0x080fe20000410000 */
[----:B------:R-:W-:Y:S02]  /*5620*/  HADD2.F32 R82, -RZ, R82.H0_H0 ;  /* 0x20000052ff527230 */ /* 0x000fe40000004100 */
[C---:B------:R-:W-:Y:S01]  /*5630*/  FMUL.FTZ R88, R77.reuse, R88 ;  /* 0x000000584d587220 */ /* 0x040fe20000410000 */
[----:B------:R-:W-:-:S03]  /*5640*/  FFMA.FTZ R152, R77, R84, -R152 ;  /* 0x000000544d987223 */ /* 0x000fc60000010898 */
[----:B------:R-:W-:Y:S01]  /*5650*/  FFMA.FTZ R87, R75, R84, R88 ;  /* 0x000000544b577223 */ /* 0x000fe20000010058 */
[--C-:B------:R-:W-:Y:S02]  /*5660*/  HADD2.F32 R75, -RZ, R80.reuse.H1_H1 ;  /* 0x30000050ff4b7230 */ /* 0x100fe40000004100 */
[----:B------:R-:W-:Y:S02]  /*5670*/  HADD2.F32 R80, -RZ, R80.H0_H0 ;  /* 0x20000050ff507230 */ /* 0x000fe40000004100 */
[----:B------:R-:W-:Y:S01]  /*5680*/  F2FP.SATFINITE.E4M3.F32.PACK_AB_MERGE_C R87, R87, R152, RZ ;  /* 0x000000985757723e */ /* 0x000fe200048070ff */
[-C--:B------:R-:W-:Y:S02]  /*5690*/  FMUL.FTZ R77, R75, R86.reuse ;  /* 0x000000564b4d7220 */ /* 0x080fe40000410000 */
[C---:B------:R-:W-:Y:S02]  /*56a0*/  FMUL.FTZ R86, R80.reuse, R86 ;  /* 0x0000005650567220 */ /* 0x040fe40000410000 */
[----:B------:R-:W-:-:S02]  /*56b0*/  FFMA.FTZ R77, R80, R82, -R77 ;  /* 0x00000052504d7223 */ /* 0x000fc4000001084d */
[----:B------:R-:W-:-:S05]  /*56c0*/  FFMA.FTZ R86, R75, R82, R86 ;  /* 0x000000524b567223 */ /* 0x000fca0000010056 */
[----:B------:R-:W-:-:S07]  /*56d0*/  F2FP.SATFINITE.E4M3.F32.PACK_AB_MERGE_C R14, R86, R77, R87 ;  /* 0x0000004d560e723e */ /* 0x000fce0004807057 */
.L_x_2719:
[----:B------:R-:W-:Y:S05]  /*56e0*/  BSYNC B3 ;  /* 0x0000000000037941 */ /* 0x000fea0003800000 */
.L_x_2718:
[----:B0-----:R0:W-:Y:S02]  /*56f0*/  ST.E.128 desc[UR50][R78.64], R12 ;  /* 0x0000000c4e007985 */ /* 0x0011e4000c101d32 */
.L_x_2717:
[----:B------:R-:W-:Y:S05]  /*5700*/  BSYNC B2 ;  /* 0x0000000000027941 */ /* 0x000fea0003800000 */
.L_x_2716:
        /* <DEDUP_REMOVED lines=13> */
[----:B------:R-:W-:Y:S01]  /*57e0*/  HADD2.F32 R77, -RZ, R79.H0_H0 ;  /* 0x2000004fff4d7230 */ /* 0x000fe20000004100 */
[--C-:B------:R-:W-:Y:S01]  /*57f0*/  SHF.R.U32.HI R72, RZ, 0x10, R71.reuse ;  /* 0x00000010ff487819 */ /* 0x100fe20000011647 */
[--C-:B------:R-:W-:Y:S01]  /*5800*/  HADD2.F32 R70, -RZ, R13.reuse.H0_H0 ;  /* 0x2000000dff467230 */ /* 0x100fe20000004100 */
[----:B------:R-:W-:Y:S01]  /*5810*/  SHF.R.U32.HI R85, RZ, 0x8, R71 ;  /* 0x00000008ff557819 */ /* 0x000fe20000011647 */
[----:B------:R-:W-:Y:S01]  /*5820*/  HADD2.F32 R13, -RZ, R13.H1_H1 ;  /* 0x3000000dff0d7230 */ /* 0x000fe20000004100 */
[----:B------:R-:W-:Y:S01]  /*5830*/  LOP3.LUT R81, R71, 0xff0000ff, RZ, 0xc0, !PT ;  /* 0xff0000ff47517812 */ /* 0x000fe200078ec0ff */
[----:B------:R-:W-:-:S02]  /*5840*/  HADD2.F32 R71, -RZ, R78.H0_H0 ;  /* 0x2000004eff477230 */ /* 0x000fc40000004100 */
[CC--:B------:R-:W-:Y:S01]  /*5850*/  FMUL.FTZ R80, R70.reuse, R77.reuse ;  /* 0x0000004d46507220 */ /* 0x0c0fe20000410000 */
[----:B------:R-:W-:Y:S02]  /*5860*/  HADD2.F32 R82, -RZ, R79.H1_H1 ;  /* 0x3000004fff527230 */ /* 0x000fe40000004100 */
[C---:B------:R-:W-:Y:S01]  /*5870*/  FMUL.FTZ R83, R13.reuse, R77 ;  /* 0x0000004d0d537220 */ /* 0x040fe20000410000 */
[--C-:B------:R-:W-:Y:S01]  /*5880*/  SHF.R.U32.HI R77, RZ, 0x10, R73.reuse ;  /* 0x00000010ff4d7819 */ /* 0x100fe20000011649 */
[-C--:B------:R-:W-:Y:S01]  /*5890*/  FFMA.FTZ R13, R13, R71.reuse, R80 ;  /* 0x000000470d0d7223 */ /* 0x080fe20000010050 */
[----:B------:R-:W-:Y:S01]  /*58a0*/  SHF.R.U32.HI R84, RZ, 0x8, R73 ;  /* 0x00000008ff547819 */ /* 0x000fe20000011649 */
[----:B------:R-:W-:Y:S01]  /*58b0*/  FFMA.FTZ R70, R70, R71, -R83 ;  /* 0x0000004746467223 */ /* 0x000fe20000010853 */
[----:B------:R-:W-:Y:S01]  /*58c0*/  F2FP.F16.E4M3.UNPACK_B R71, R76.H1 ;  /* 0x0000004cff47723e */ /* 0x000fe200030006ff */
[----:B------:R-:W-:Y:S01]  /*58d0*/  HADD2.F32 R80, -RZ, R78.H1_H1 ;  /* 0x3000004eff507230 */ /* 0x000fe20000004100 */
[----:B------:R-:W-:Y:S01]  /*58e0*/  LOP3.LUT R76, R73, 0xff0000ff, RZ, 0xc0, !PT ;  /* 0xff0000ff494c7812 */ /* 0x000fe200078ec0ff */
[----:B------:R-:W-:Y:S01]  /*58f0*/  IMAD.MOV.U32 R73, RZ, RZ, R12 ;  /* 0x000000ffff497224 */ /* 0x000fe200078e000c */
[----:B------:R-:W-:Y:S01]  /*5900*/  F2FP.F16.E4M3.UNPACK_B R151, R151 ;  /* 0x00000097ff97723e */ /* 0x000fe200020006ff */
[----:B------:R-:W-:Y:S01]  /*5910*/  HADD2.F32 R79, -RZ, R71.H1_H1 ;  /* 0x30000047ff4f7230 */ /* 0x000fe20000004100 */
[----:B------:R-:W-:Y:S01]  /*5920*/  F2FP.F16.E4M3.UNPACK_B R147, R147 ;  /* 0x00000093ff93723e */ /* 0x000fe200020006ff */
[----:B------:R-:W-:-:S02]  /*5930*/  IMAD.SHL.U32 R12, R85, 0x100, RZ ;  /* 0x00000100550c7824 */ /* 0x000fc400078e00ff */
[----:B------:R-:W-:Y:S02]  /*5940*/  HADD2.F32 R71, -RZ, R71.H0_H0 ;  /* 0x20000047ff477230 */ /* 0x000fe40000004100 */
[----:B------:R-:W-:Y:S01]  /*5950*/  FMUL.FTZ R78, R79, R82 ;  /* 0x000000524f4e7220 */ /* 0x000fe20000410000 */
[----:B------:R-:W-:Y:S01]  /*5960*/  IMAD.U32 R72, R72, 0x10000, RZ ;  /* 0x0001000048487824 */ /* 0x000fe200078e00ff */
[----:B------:R-:W-:Y:S01]  /*5970*/  LOP3.LUT R83, R81, 0xff00, R12, 0xf8, !PT ;  /* 0x0000ff0051537812 */ /* 0x000fe200078ef80c */
[----:B------:R-:W-:Y:S02]  /*5980*/  IMAD.SHL.U32 R81, R84, 0x100, RZ ;  /* 0x0000010054517824 */ /* 0x000fe400078e00ff */
[C---:B------:R-:W-:Y:S01]  /*5990*/  FFMA.FTZ R12, R71.reuse, R80, -R78 ;  /* 0x00000050470c7223 */ /* 0x040fe2000001084e */
[----:B------:R-:W-:Y:S01]  /*59a0*/  FMUL.FTZ R82, R71, R82 ;  /* 0x0000005247527220 */ /* 0x000fe20000410000 */
[----:B------:R-:W-:Y:S01]  /*59b0*/  F2FP.F16.E4M3.UNPACK_B R78, R73.H1 ;  /* 0x00000049ff4e723e */ /* 0x000fe200030006ff */
[----:B------:R-:W-:Y:S01]  /*59c0*/  IMAD.U32 R77, R77, 0x10000, RZ ;  /* 0x000100004d4d7824 */ /* 0x000fe200078e00ff */
[----:B------:R-:W-:Y:S01]  /*59d0*/  LOP3.LUT R84, R76, 0xff00, R81, 0xf8, !PT ;  /* 0x0000ff004c547812 */ /* 0x000fe200078ef851 */
[----:B------:R-:W-:Y:S01]  /*59e0*/  FFMA.FTZ R71, R79, R80, R82 ;  /* 0x000000504f477223 */ /* 0x000fe20000010052 */
[----:B------:R-:W-:Y:S01]  /*59f0*/  HADD2.F32 R82, -RZ, R151.H1_H1 ;  /* 0x30000097ff527230 */ /* 0x000fe20000004100 */
[----:B------:R-:W-:Y:S01]  /*5a00*/  LOP3.LUT R76, R83, 0xff0000, R72, 0xf8, !PT ;  /* 0x00ff0000534c7812 */ /* 0x000fe200078ef848 */
[----:B------:R-:W-:-:S02]  /*5a10*/  HADD2.F32 R79, -RZ, R78.H0_H0 ;  /* 0x2000004eff4f7230 */ /* 0x000fc40000004100 */
[----:B------:R-:W-:Y:S01]  /*5a20*/  HADD2.F32 R80, -RZ, R78.H1_H1 ;  /* 0x3000004eff507230 */ /* 0x000fe20000004100 */
[----:B------:R-:W-:Y:S01]  /*5a30*/  F2FP.F16.E4M3.UNPACK_B R78, R73 ;  /* 0x00000049ff4e723e */ /* 0x000fe200020006ff */
[----:B------:R-:W-:Y:S02]  /*5a40*/  HADD2.F32 R81, -RZ, R147.H1_H1 ;  /* 0x30000093ff517230 */ /* 0x000fe40000004100 */
[-C--:B------:R-:W-:Y:S01]  /*5a50*/  FMUL.FTZ R85, R79, R82.reuse ;  /* 0x000000524f557220 */ /* 0x080fe20000410000 */
[----:B------:R-:W-:Y:S02]  /*5a60*/  HADD2.F32 R151, -RZ, R151.H0_H0 ;  /* 0x20000097ff977230 */ /* 0x000fe40000004100 */
[C---:B------:R-:W-:Y:S01]  /*5a70*/  FMUL.FTZ R86, R80.reuse, R82 ;  /* 0x0000005250567220 */ /* 0x040fe20000410000 */
[----:B------:R-:W-:Y:S02]  /*5a80*/  HADD2.F32 R147, -RZ, R147.H0_H0 ;  /* 0x20000093ff937230 */ /* 0x000fe40000004100 */
[----:B------:R-:W-:Y:S01]  /*5a90*/  FFMA.FTZ R73, R80, R81, R85 ;  /* 0x0000005150497223 */ /* 0x000fe20000010055 */
[----:B------:R-:W-:-:S02]  /*5aa0*/  HADD2.F32 R80, -RZ, R78.H1_H1 ;  /* 0x3000004eff507230 */ /* 0x000fc40000004100 */
[----:B------:R-:W-:Y:S01]  /*5ab0*/  FFMA.FTZ R72, R79, R81, -R86 ;  /* 0x000000514f487223 */ /* 0x000fe20000010856 */
[----:B------:R-:W-:Y:S01]  /*5ac0*/  HADD2.F32 R78, -RZ, R78.H0_H0 ;  /* 0x2000004eff4e7230 */ /* 0x000fe20000004100 */
[----:B------:R-:W-:Y:S01]  /*5ad0*/  LOP3.LUT R79, R84, 0xff0000, R77, 0xf8, !PT ;  /* 0x00ff0000544f7812 */ /* 0x000fe200078ef84d */
[----:B------:R-:W-:Y:S02]  /*5ae0*/  IMAD.MOV.U32 R81, RZ, RZ, R15 ;  /* 0x000000ffff517224 */ /* 0x000fe400078e000f */
[-C--:B------:R-:W-:Y:S01]  /*5af0*/  FMUL.FTZ R15, R80, R151.reuse ;  /* 0x00000097500f7220 */ /* 0x080fe20000410000 */
[----:B------:R-:W-:Y:S01]  /*5b00*/  F2FP.F16.E4M3.UNPACK_B R84, R76.H1 ;  /* 0x0000004cff54723e */ /* 0x000fe200030006ff */
[C---:B------:R-:W-:Y:S01]  /*5b10*/  FMUL.FTZ R151, R78.reuse, R151 ;  /* 0x000000974e977220 */ /* 0x040fe20000410000 */
[----:B------:R-:W-:Y:S01]  /*5b20*/  F2FP.F16.E4M3.UNPACK_B R85, R79.H1 ;  /* 0x0000004fff55723e */ /* 0x000fe200030006ff */
[----:B------:R-:W-:Y:S01]  /*5b30*/  FFMA.FTZ R15, R78, R147, -R15 ;  /* 0x000000934e0f7223 */ /* 0x000fe2000001080f */
[----:B------:R-:W-:Y:S01]  /*5b40*/  F2FP.F16.E4M3.UNPACK_B R77, R81 ;  /* 0x00000051ff4d723e */ /* 0x000fe200020006ff */
[----:B------:R-:W-:Y:S01]  /*5b50*/  FFMA.FTZ R78, R80, R147, R151 ;  /* 0x00000093504e7223 */ /* 0x000fe20000010097 */
[----:B------:R-:W-:Y:S01]  /*5b60*/  HADD2.F32 R83, -RZ, R84.H0_H0 ;  /* 0x20000054ff537230 */ /* 0x000fe20000004100 */
[----:B------:R-:W-:Y:S01]  /*5b70*/  F2FP.SATFINITE.E4M3.F32.PACK_AB_MERGE_C R71, R71, R12, RZ ;  /* 0x0000000c4747723e */ /* 0x000fe200048070ff */
[----:B------:R-:W-:Y:S01]  /*5b80*/  HADD2.F32 R82, -RZ, R85.H0_H0 ;  /* 0x20000055ff527230 */ /* 0x000fe20000004100 */
[----:B------:R-:W-:Y:S01]  /*5b90*/  F2FP.SATFINITE.E4M3.F32.PACK_AB_MERGE_C R72, R73, R72, RZ ;  /* 0x000000484948723e */ /* 0x000fe200048070ff */
[--C-:B------:R-:W-:Y:S01]  /*5ba0*/  HADD2.F32 R80, -RZ, R77.reuse.H1_H1 ;  /* 0x3000004dff507230 */ /* 0x100fe20000004100 */
[----:B------:R-:W-:Y:S01]  /*5bb0*/  F2FP.SATFINITE.E4M3.F32.PACK_AB_MERGE_C R13, R13, R70, R71 ;  /* 0x000000460d0d723e */ /* 0x000fe20004807047 */
[----:B------:R-:W-:Y:S01]  /*5bc0*/  HADD2.F32 R77, -RZ, R77.H0_H0 ;  /* 0x2000004dff4d7230 */ /* 0x000fe20000004100 */
[----:B------:R-:W-:Y:S01]  /*5bd0*/  F2FP.SATFINITE.E4M3.F32.PACK_AB_MERGE_C R15, R78, R15, R72 ;  /* 0x0000000f4e0f723e */ /* 0x000fe20004807048 */
[----:B------:R-:W-:-:S02]  /*5be0*/  HADD2.F32 R85, -RZ, R85.H1_H1 ;  /* 0x30000055ff557230 */ /* 0x000fc40000004100 */
[CC--:B------:R-:W-:Y:S01]  /*5bf0*/  FMUL.FTZ R86, R80.reuse, R82.reuse ;  /* 0x0000005250567220 */ /* 0x0c0fe20000410000 */
[----:B------:R-:W-:Y:S02]  /*5c00*/  HADD2.F32 R84, -RZ, R84.H1_H1 ;  /* 0x30000054ff547230 */ /* 0x000fe40000004100 */
[C---:B------:R-:W-:Y:S01]  /*5c10*/  FMUL.FTZ R87, R77.reuse, R82 ;  /* 0x000000524d577220 */ /* 0x040fe20000410000 */
[----:B------:R-:W-:Y:S01]  /*5c20*/  F2FP.F16.E4M3.UNPACK_B R82, R81.H1 ;  /* 0x00000051ff52723e */ /* 0x000fe200030006ff */
[-C--:B------:R-:W-:Y:S01]  /*5c30*/  FFMA.FTZ R77, R77, R83.reuse, -R86 ;  /* 0x000000534d4d7223 */ /* 0x080fe20000010856 */
[----:B------:R-:W-:Y:S01]  /*5c40*/  MOV R81, R14 ;  /* 0x0000000e00517202 */ /* 0x000fe20000000f00 */
[----:B------:R-:W-:Y:S02]  /*5c50*/  FFMA.FTZ R80, R80, R83, R87 ;  /* 0x0000005350507223 */ /* 0x000fe40000010057 */
[--C-:B------:R-:W-:Y:S02]  /*5c60*/  HADD2.F32 R83, -RZ, R82.reuse.H1_H1 ;  /* 0x30000052ff537230 */ /* 0x100fe40000004100 */
[----:B------:R-:W-:-:S03]  /*5c70*/  HADD2.F32 R82, -RZ, R82.H0_H0 ;  /* 0x20000052ff527230 */ /* 0x000fc60000004100 */
[CC--:B------:R-:W-:Y:S02]  /*5c80*/  FMUL.FTZ R87, R83.reuse, R85.reuse ;  /* 0x0000005553577220 */ /* 0x0c0fe40000410000 */
[C---:B------:R-:W-:Y:S01]  /*5c90*/  FMUL.FTZ R86, R82.reuse, R85 ;  /* 0x0000005552567220 */ /* 0x040fe20000410000 */
[----:B------:R-:W-:Y:S01]  /*5ca0*/  F2FP.F16.E4M3.UNPACK_B R85, R79 ;  /* 0x0000004fff55723e */ /* 0x000fe200020006ff */
[-C--:B------:R-:W-:Y:S01]  /*5cb0*/  FFMA.FTZ R14, R82, R84.reuse, -R87 ;  /* 0x00000054520e7223 */ /* 0x080fe20000010857 */
[-C--:B------:R-:W-:Y:S01]  /*5cc0*/  F2FP.F16.E4M3.UNPACK_B R82, R81.reuse.H1 ;  /* 0x00000051ff52723e */ /* 0x080fe200030006ff */
[----:B------:R-:W-:Y:S01]  /*5cd0*/  FFMA.FTZ R79, R83, R84, R86 ;  /* 0x00000054534f7223 */ /* 0x000fe20000010056 */
[----:B------:R-:W-:Y:S01]  /*5ce0*/  F2FP.F16.E4M3.UNPACK_B R84, R76 ;  /* 0x0000004cff54723e */ /* 0x000fe200020006ff */
[----:B------:R-:W-:Y:S01]  /*5cf0*/  HADD2.F32 R86, -RZ, R85.H1_H1 ;  /* 0x30000055ff567230 */ /* 0x000fe20000004100 */
[----:B------:R-:W-:Y:S01]  /*5d00*/  F2FP.F16.E4M3.UNPACK_B R81, R81 ;  /* 0x00000051ff51723e */ /* 0x000fe200020006ff */
[--C-:B------:R-:W-:Y:S01]  /*5d10*/  HADD2.F32 R83, -RZ, R82.reuse.H1_H1 ;  /* 0x30000052ff537230 */ /* 0x100fe20000004100 */
[----:B------:R-:W-:Y:S01]  /*5d20*/  F2FP.SATFINITE.E4M3.F32.PACK_AB_MERGE_C R79, R79, R14, RZ ;  /* 0x0000000e4f4f723e */ /* 0x000fe200048070ff */
[----:B------:R-:W-:-:S02]  /*5d30*/  HADD2.F32 R82, -RZ, R82.H0_H0 ;  /* 0x20000052ff527230 */ /* 0x000fc40000004100 */
[--C-:B------:R-:W-:Y:S02]  /*5d40*/  HADD2.F32 R76, -RZ, R84.reuse.H1_H1 ;  /* 0x30000054ff4c7230 */ /* 0x100fe40000004100 */
[CC--:B------:R-:W-:Y:S01]  /*5d50*/  FMUL.FTZ R87, R83.reuse, R86.reuse ;  /* 0x0000005653577220 */ /* 0x0c0fe20000410000 */
[----:B------:R-:W-:Y:S02]  /*5d60*/  HADD2.F32 R85, -RZ, R85.H0_H0 ;  /* 0x20000055ff557230 */ /* 0x000fe40000004100 */
[C---:B------:R-:W-:Y:S01]  /*5d70*/  FMUL.FTZ R86, R82.reuse, R86 ;  /* 0x0000005652567220 */ /* 0x040fe20000410000 */
[----:B------:R-:W-:Y:S02]  /*5d80*/  HADD2.F32 R84, -RZ, R84.H0_H0 ;  /* 0x20000054ff547230 */ /* 0x000fe40000004100 */
[-C--:B------:R-:W-:Y:S01]  /*5d90*/  FFMA.FTZ R87, R82, R76.reuse, -R87 ;  /* 0x0000004c52577223 */ /* 0x080fe20000010857 */
[----:B------:R-:W-:Y:S01]  /*5da0*/  F2FP.SATFINITE.E4M3.F32.PACK_AB_MERGE_C R77, R80, R77, R79 ;  /* 0x0000004d504d723e */ /* 0x000fe2000480704f */
[----:B------:R-:W-:Y:S01]  /*5db0*/  FFMA.FTZ R86, R83, R76, R86 ;  /* 0x0000004c53567223 */ /* 0x000fe20000010056 */
[----:B------:R-:W-:-:S02]  /*5dc0*/  HADD2.F32 R76, -RZ, R81.H1_H1 ;  /* 0x30000051ff4c7230 */ /* 0x000fc40000004100 */
[----:B------:R-:W-:Y:S02]  /*5dd0*/  HADD2.F32 R81, -RZ, R81.H0_H0 ;  /* 0x20000051ff517230 */ /* 0x000fe40000004100 */
[----:B------:R-:W-:Y:S01]  /*5de0*/  F2FP.SATFINITE.E4M3.F32.PACK_AB_MERGE_C R86, R86, R87, RZ ;  /* 0x000000575656723e */ /* 0x000fe200048070ff */
[CC--:B------:R-:W-:Y:S02]  /*5df0*/  FMUL.FTZ R12, R76.reuse, R85.reuse ;  /* 0x000000554c0c7220 */ /* 0x0c0fe40000410000 */
[C---:B------:R-:W-:Y:S02]  /*5e00*/  FMUL.FTZ R85, R81.reuse, R85 ;  /* 0x0000005551557220 */ /* 0x040fe40000410000 */
[-C--:B------:R-:W-:Y:S02]  /*5e10*/  FFMA.FTZ R12, R81, R84.reuse, -R12 ;  /* 0x00000054510c7223 */ /* 0x080fe4000001080c */
[----:B------:R-:W-:-:S05]  /*5e20*/  FFMA.FTZ R85, R76, R84, R85 ;  /* 0x000000544c557223 */ /* 0x000fca0000010055 */
[----:B------:R-:W-:Y:S01]  /*5e30*/  F2FP.SATFINITE.E4M3.F32.PACK_AB_MERGE_C R14, R85, R12, R86 ;  /* 0x0000000c550e723e */ /* 0x000fe20004807056 */
[----:B------:R-:W-:Y:S02]  /*5e40*/  IMAD.MOV.U32 R12, RZ, RZ, R15 ;  /* 0x000000ffff0c7224 */ /* 0x000fe400078e000f */
[----:B------:R-:W-:-:S07]  /*5e50*/  IMAD.MOV.U32 R15, RZ, RZ, R77 ;  /* 0x000000ffff0f7224 */ /* 0x000fce00078e004d */
.L_x_2723:
[----:B------:R-:W-:Y:S05]  /*5e60*/  BSYNC B3 ;  /* 0x0000000000037941 */ /* 0x000fea0003800000 */
.L_x_2722:
[----:B0-----:R0:W-:Y:S02]  /*5e70*/  ST.E.128 desc[UR50][R74.64], R12 ;  /* 0x0000000c4a007985 */ /* 0x0011e4000c101d32 */
.L_x_2721:
[----:B------:R-:W-:Y:S05]  /*5e80*/  BSYNC B2 ;  /* 0x0000000000027941 */ /* 0x000fea0003800000 */
.L_x_2720:
        /* <DEDUP_REMOVED lines=17> */
[----:B------:R-:W-:-:S02]  /*5fa0*/  LOP3.LUT R13, R66, 0xff00, R69, 0xf8, !PT ;  /* 0x0000ff00420d7812 */ /* 0x000fc400078ef845 */
[----:B------:R-:W-:Y:S01]  /*5fb0*/  LOP3.LUT R68, R68, 0xff00, R73, 0xf8, !PT ;  /* 0x0000ff0044447812 */ /* 0x000fe200078ef849 */
[----:B------:R-:W-:Y:S01]  /*5fc0*/  IMAD.U32 R66, R74, 0x10000, RZ ;  /* 0x000100004a427824 */ /* 0x000fe200078e00ff */
[----:B------:R-:W-:Y:S01]  /*5fd0*/  MOV R67, R12 ;  /* 0x0000000c00437202 */ /* 0x000fe20000000f00 */
[----:B------:R-:W-:Y:S01]  /*5fe0*/  IMAD.U32 R73, R72, 0x10000, RZ ;  /* 0x0001000048497824 */ /* 0x000fe200078e00ff */
        /* <DEDUP_REMOVED lines=34> */
[----:B------:R-:W-:Y:S02]  /*6210*/  HADD2.F32 R148, -RZ, R148.H0_H0 ;  /* 0x20000094ff947230 */ /* 0x000fe40000004100 */
[--C-:B------:R-:W-:Y:S02]  /*6220*/  HADD2.F32 R67, -RZ, R144.reuse.H1_H1 ;  /* 0x30000090ff437230 */ /* 0x100fe40000004100 */
[----:B------:R-:W-:Y:S02]  /*6230*/  HADD2.F32 R144, -RZ, R144.H0_H0 ;  /* 0x20000090ff907230 */ /* 0x000fe40000004100 */
[-C--:B------:R-:W-:Y:S01]  /*6240*/  FMUL.FTZ R75, R69, R148.reuse ;  /* 0x00000094454b7220 */ /* 0x080fe20000410000 */
[----:B------:R-:W-:Y:S01]  /*6250*/  FMUL.FTZ R148, R68, R148 ;  /* 0x0000009444947220 */ /* 0x000fe20000410000 */
[-C--:B------:R-:W-:Y:S01]  /*6260*/  FFMA.FTZ R73, R73, R67.reuse, R74 ;  /* 0x0000004349497223 */ /* 0x080fe2000001004a */
[----:B------:R-:W-:Y:S01]  /*6270*/  FFMA.FTZ R72, R72, R67, -R77 ;  /* 0x0000004348487223 */ /* 0x000fe2000001084d */
[----:B------:R-:W-:Y:S01]  /*6280*/  F2FP.F16.E4M3.UNPACK_B R74, R15.H1 ;  /* 0x0000000fff4a723e */ /* 0x000fe200030006ff */
[-C--:B------:R-:W-:Y:S01]  /*6290*/  FFMA.FTZ R67, R68, R144.reuse, -R75 ;  /* 0x0000009044437223 */ /* 0x080fe2000001084b */
[----:B------:R-:W-:Y:S01]  /*62a0*/  FFMA.FTZ R68, R69, R144, R148 ;  /* 0x0000009045447223 */ /* 0x000fe20000010094 */
[----:B------:R-:W-:Y:S01]  /*62b0*/  F2FP.SATFINITE.E4M3.F32.PACK_AB_MERGE_C R69, R79, R76, RZ ;  /* 0x0000004c4f45723e */ /* 0x000fe200048070ff */
[----:B------:R-:W-:Y:S01]  /*62c0*/  HADD2.F32 R82, -RZ, R80.H1_H1 ;  /* 0x30000050ff527230 */ /* 0x000fe20000004100 */
[----:B------:R-:W-:Y:S01]  /*62d0*/  F2FP.SATFINITE.E4M3.F32.PACK_AB_MERGE_C R72, R73, R72, RZ ;  /* 0x000000484948723e */ /* 0x000fe200048070ff */
[--C-:B------:R-:W-:Y:S01]  /*62e0*/  HADD2.F32 R75, -RZ, R74.reuse.H0_H0 ;  /* 0x2000004aff4b7230 */ /* 0x100fe20000004100 */
        /* <DEDUP_REMOVED lines=42> */
.L_x_2725:
[----:B------:R-:W-:Y:S05]  /*6590*/  BSYNC B2 ;  /* 0x0000000000027941 */ /* 0x000fea0003800000 */
.L_x_2724:
[----:B0-----:R0:W-:Y:S02]  /*65a0*/  ST.E.128 desc[UR50][R70.64], R12 ;  /* 0x0000000c46007985 */ /* 0x0011e4000c101d32 */
.L_x_2703:
[----:B------:R-:W-:Y:S05]  /*65b0*/  BSYNC B1 ;  /* 0x0000000000017941 */ /* 0x000fea0003800000 */
.L_x_2702:
[----:B------:R-:W-:-:S03]  /*65c0*/  UMOV UR4, 0xffffffff ;  /* 0xffffffff00047882 */ /* 0x000fc60000000000 */
[----:B------:R-:W-:Y:S05]  /*65d0*/  BRA.DIV UR4, `(.L_x_2726) ;  /* 0x0000029e04807947 */ /* 0x000fea000b800000 */
[----:B--2---:R-:W2:Y:S04]  /*65e0*/  SHFL.IDX PT, R120, R120, 0x1, 0x1e1f ;  /* 0x003e1f0078787f89 */ /* 0x004ea800000e0000 */
[----:B------:R-:W0:Y:S02]  /*65f0*/  SHFL.IDX PT, R121, R121, 0x1, 0x1e1f ;  /* 0x003e1f0079797f89 */ /* 0x000e2400000e0000 */
.L_x_3058:
[----:B------:R-:W-:Y:S05]  /*6600*/  @P4 BRA `(.L_x_2727) ;  /* 0x0000009400b04947 */ /* 0x000fea0003800000 */
[----:B------:R-:W-:Y:S01]  /*6610*/  ISETP.NE.AND P2, PT, R32, RZ, PT ;  /* 0x000000ff2000720c */ /* 0x000fe20003f45270 */
[----:B------:R-:W-:-:S12]  /*6620*/  BSSY B1, `(.L_x_2728) ;  /* 0x0000072000017945 */ /* 0x000fd80003800000 */
[----:B------:R-:W-:Y:S05]  /*6630*/  @!P2 BRA `(.L_x_2729) ;  /* 0x0000000400c0a947 */ /* 0x000fea0003800000 */
[----:B0-----:R0:W0:Y:S01]  /*6640*/  LDS.128 R12, [R41+0x1c400] ;  /* 0x01c40000290c7984 */ /* 0x0010220000000c00 */
[----:B------:R-:W-:Y:S01]  /*6650*/  IADD3 R66, P2, R16, R121, RZ ;  /* 0x0000007910427210 */ /* 0x000fe20007f5e0ff */
[----:B------:R-:W-:Y:S04]  /*6660*/  BSSY B2, `(.L_x_2730) ;  /* 0x000006c000027945 */ /* 0x000fe80003800000 */
[----:B--2---:R-:W-:Y:S01]  /*6670*/  IMAD.X R67, R120, 0x1, R17, P2 ;  /* 0x0000000178437824 */ /* 0x004fe200010e0611 */
[----:B------:R-:W-:-:S13]  /*6680*/  ISETP.GE.AND P2, PT, R188, R117, PT ;  /* 0x00000075bc00720c */ /* 0x000fda0003f46270 */
[----:B------:R-:W-:Y:S05]  /*6690*/  @P2 BRA `(.L_x_2731) ;  /* 0x0000000400a02947 */ /* 0x000fea0003800000 */
[----:B------:R-:W-:Y:S02]  /*66a0*/  SHF.R.U32.HI R69, RZ, 0x8, R65 ;  /* 0x00000008ff457819 */ /* 0x000fe40000011641 */
[--C-:B----4-:R-:W-:Y:S02]  /*66b0*/  SHF.R.U32.HI R11, RZ, 0x8, R63.reuse ;  /* 0x00000008ff0b7819 */ /* 0x110fe4000001163f */
[----:B------:R-:W-:Y:S01]  /*66c0*/  SHF.R.U32.HI R70, RZ, 0x10, R63 ;  /* 0x00000010ff467819 */ /* 0x000fe2000001163f */
[----:B------:R-:W-:Y:S01]  /*66d0*/  IMAD.SHL.U32 R69, R69, 0x100, RZ ;  /* 0x0000010045457824 */ /* 0x000fe200078e00ff */
[----:B------:R-:W-:Y:S02]  /*66e0*/  LOP3.LUT R64, R65, 0xff0000ff, RZ, 0xc0, !PT ;  /* 0xff0000ff41407812 */ /* 0x000fe400078ec0ff */
[----:B------:R-:W-:Y:S01]  /*66f0*/  SHF.R.U32.HI R68, RZ, 0x10, R65 ;  /* 0x00000010ff447819 */ /* 0x000fe20000011641 */
[----:B------:R-:W-:Y:S01]  /*6700*/  IMAD.SHL.U32 R65, R11, 0x100, RZ ;  /* 0x000001000b417824 */ /* 0x000fe200078e00ff */
[----:B------:R-:W-:Y:S01]  /*6710*/  LOP3.LUT R62, R63, 0xff0000ff, RZ, 0xc0, !PT ;  /* 0xff0000ff3f3e7812 */ /* 0x000fe200078ec0ff */
[----:B0-----:R-:W-:Y:S01]  /*6720*/  IMAD.MOV.U32 R11, RZ, RZ, R13 ;  /* 0x000000ffff0b7224 */ /* 0x001fe200078e000d */
[----:B------:R-:W-:Y:S01]  /*6730*/  MOV R63, R12 ;  /* 0x0000000c003f7202 */ /* 0x000fe20000000f00 */
[----:B------:R-:W-:Y:S01]  /*6740*/  IMAD.U32 R13, R70, 0x10000, RZ ;  /* 0x00010000460d7824 */ /* 0x000fe200078e00ff */
[----:B------:R-:W-:Y:S01]  /*6750*/  LOP3.LUT R64, R64, 0xff00, R69, 0xf8, !PT ;  /* 0x0000ff0040407812 */ /* 0x000fe200078ef845 */
[----:B------:R-:W-:Y:S01]  /*6760*/  IMAD.U32 R69, R68, 0x10000, RZ ;  /* 0x0001000044457824 */ /* 0x000fe200078e00ff */
[----:B------:R-:W-:-:S02]  /*6770*/  LOP3.LUT R12, R62, 0xff00, R65, 0xf8, !PT ;  /* 0x0000ff003e0c7812 */ /* 0x000fc400078ef841 */
        /* <DEDUP_REMOVED lines=48> */
[----:B------:R-:W-:Y:S01]  /*6a80*/  F2FP.F16.E4M3.UNPACK_B R73, R12.H1 ;  /* 0x0000000cff49723e */ /* 0x000fe200030006ff */
[----:B------:R-:W-:Y:S01]  /*6a90*/  HADD2.F32 R70, -RZ, R70.H1_H1 ;  /* 0x30000046ff467230 */ /* 0x000fe20000004100 */
[----:B------:R-:W-:Y:S01]  /*6aa0*/  F2FP.F16.E4M3.UNPACK_B R69, R14.H1 ;  /* 0x0000000eff45723e */ /* 0x000fe200030006ff */
[----:B------:R-:W-:Y:S01]  /*6ab0*/  HADD2.F32 R76, -RZ, R76.H0_H0 ;  /* 0x2000004cff4c7230 */ /* 0x000fe20000004100 */
[----:B------:R-:W-:Y:S01]  /*6ac0*/  F2FP.F16.E4M3.UNPACK_B R75, R13 ;  /* 0x0000000dff4b723e */ /* 0x000fe200020006ff */
[----:B------:R-:W-:Y:S01]  /*6ad0*/  HADD2.F32 R74, -RZ, R73.H1_H1 ;  /* 0x30000049ff4a7230 */ /* 0x000fe20000004100 */
[----:B------:R-:W-:Y:S01]  /*6ae0*/  F2FP.F16.E4M3.UNPACK_B R72, R12 ;  /* 0x0000000cff48723e */ /* 0x000fe200020006ff */
[----:B------:R-:W-:-:S02]  /*6af0*/  HADD2.F32 R13, -RZ, R69.H1_H1 ;  /* 0x30000045ff0d7230 */ /* 0x000fc40000004100 */
[CC--:B------:R-:W-:Y:S01]  /*6b00*/  FMUL.FTZ R12, R70.reuse, R77.reuse ;  /* 0x0000004d460c7220 */ /* 0x0c0fe20000410000 */
        /* <DEDUP_REMOVED lines=15> */
[----:B------:R-:W-:Y:S01]  /*6c00*/  HADD2.F32 R15, -RZ, R15.H1_H1 ;  /* 0x3000000fff0f7230 */ /* 0x000fe20000004100 */
[----:B------:R-:W-:Y:S01]  /*6c10*/  F2FP.SATFINITE.E4M3.F32.PACK_AB_MERGE_C R77, R77, R80, RZ ;  /* 0x000000504d4d723e */ /* 0x000fe200048070ff */
[----:B------:R-:W-:Y:S02]  /*6c20*/  HADD2.F32 R14, -RZ, R14.H1_H1 ;  /* 0x3000000eff0e7230 */ /* 0x000fe40000004100 */
[----:B------:R-:W-:Y:S02]  /*6c30*/  HADD2.F32 R75, -RZ, R75.H0_H0 ;  /* 0x2000004bff4b7230 */ /* 0x000fe40000004100 */
[----:B------:R-:W-:Y:S02]  /*6c40*/  HADD2.F32 R69, -RZ, R72.H0_H0 ;  /* 0x20000048ff457230 */ /* 0x000fe40000004100 */
[----:B------:R-:W-:Y:S01]  /*6c50*/  FMUL.FTZ R72, R15, R76 ;  /* 0x0000004c0f487220 */ /* 0x000fe20000410000 */
[----:B------:R-:W-:-:S02]  /*6c60*/  HADD2.F32 R70, -RZ, R73.H0_H0 ;  /* 0x20000049ff467230 */ /* 0x000fc40000004100 */
[-C--:B------:R-:W-:Y:S01]  /*6c70*/  FMUL.FTZ R71, R14, R75.reuse ;  /* 0x0000004b0e477220 */ /* 0x080fe20000410000 */
[C---:B------:R-:W-:Y:S01]  /*6c80*/  FMUL.FTZ R76, R13.reuse, R76 ;  /* 0x0000004c0d4c7220 */ /* 0x040fe20000410000 */
[C---:B------:R-:W-:Y:S01]  /*6c90*/  FMUL.FTZ R75, R12.reuse, R75 ;  /* 0x0000004b0c4b7220 */ /* 0x040fe20000410000 */
[-C--:B------:R-:W-:Y:S02]  /*6ca0*/  FFMA.FTZ R72, R13, R70.reuse, -R72 ;  /* 0x000000460d487223 */ /* 0x080fe40000010848 */
[----:B------:R-:W-:Y:S01]  /*6cb0*/  FFMA.FTZ R15, R15, R70, R76 ;  /* 0x000000460f0f7223 */ /* 0x000fe2000001004c */
[-C--:B------:R-:W-:Y:S01]  /*6cc0*/  FFMA.FTZ R71, R12, R69.reuse, -R71 ;  /* 0x000000450c477223 */ /* 0x080fe20000010847 */
[----:B------:R-:W-:Y:S01]  /*6cd0*/  FFMA.FTZ R14, R14, R69, R75 ;  /* 0x000000450e0e7223 */ /* 0x000fe2000001004b */
[----:B------:R-:W-:Y:S02]  /*6ce0*/  F2FP.SATFINITE.E4M3.F32.PACK_AB_MERGE_C R13, R62, R11, R65 ;  /* 0x0000000b3e0d723e */ /* 0x000fe40004807041 */
[----:B------:R-:W-:-:S02]  /*6cf0*/  F2FP.SATFINITE.E4M3.F32.PACK_AB_MERGE_C R12, R64, R63, R68 ;  /* 0x0000003f400c723e */ /* 0x000fc40004807044 */
[----:B------:R-:W-:Y:S02]  /*6d00*/  F2FP.SATFINITE.E4M3.F32.PACK_AB_MERGE_C R14, R14, R71, R77 ;  /* 0x000000470e0e723e */ /* 0x000fe4000480704d */
[----:B------:R-:W-:-:S07]  /*6d10*/  F2FP.SATFINITE.E4M3.F32.PACK_AB_MERGE_C R15, R15, R72, R74 ;  /* 0x000000480f0f723e */ /* 0x000fce000480704a */
.L_x_2731:
[----:B------:R-:W-:Y:S05]  /*6d20*/  BSYNC B2 ;  /* 0x0000000000027941 */ /* 0x000fea0003800000 */
.L_x_2730:
[----:B0-----:R0:W-:Y:S02]  /*6d30*/  ST.E.128 desc[UR50][R66.64], R12 ;  /* 0x0000000c42007985 */ /* 0x0011e4000c101d32 */
.L_x_2729:
[----:B------:R-:W-:Y:S05]  /*6d40*/  BSYNC B1 ;  /* 0x0000000000017941 */ /* 0x000fea0003800000 */
.L_x_2728:
[----:B------:R-:W-:Y:S01]  /*6d50*/  ISETP.NE.AND P2, PT, R33, RZ, PT ;  /* 0x000000ff2100720c */ /* 0x000fe20003f45270 */
[----:B------:R-:W-:-:S12]  /*6d60*/  BSSY B1, `(.L_x_2732) ;  /* 0x0000073000017945 */ /* 0x000fd80003800000 */
[----:B------:R-:W-:Y:S05]  /*6d70*/  @!P2 BRA `(.L_x_2733) ;  /* 0x0000000400c4a947 */ /* 0x000fea0003800000 */
[----:B0-----:R0:W0:Y:S01]  /*6d80*/  LDS.128 R12, [R40+0x1c400] ;  /* 0x01c40000280c7984 */ /* 0x0010220000000c00 */
[----:B----4-:R-:W-:Y:S01]  /*6d90*/  IMAD.SHL.U32 R11, R192, 0x10, RZ ;  /* 0x00000010c00b7824 */ /* 0x010fe200078e00ff */
[----:B------:R-:W-:Y:S04]  /*6da0*/  BSSY B2, `(.L_x_2734) ;  /* 0x000006d000027945 */ /* 0x000fe80003800000 */
[----:B------:R-:W-:-:S04]  /*6db0*/  IADD3 R62, P2, R11, R121, RZ ;  /* 0x000000790b3e7210 */ /* 0x000fc80007f5e0ff */
[----:B--2---:R-:W-:Y:S02]  /*6dc0*/  LEA.HI.X.SX32 R63, R11, R120, 0x1, P2 ;  /* 0x000000780b3f7211 */ /* 0x004fe400010f0eff */
[----:B------:R-:W-:-:S13]  /*6dd0*/  ISETP.GE.AND P2, PT, R200, R117, PT ;  /* 0x00000075c800720c */ /* 0x000fda0003f46270 */
[----:B------:R-:W-:Y:S05]  /*6de0*/  @P2 BRA `(.L_x_2735) ;  /* 0x0000000400a02947 */ /* 0x000fea0003800000 */
[----:B------:R-:W-:Y:S01]  /*6df0*/  SHF.R.U32.HI R58, RZ, 0x8, R59 ;  /* 0x00000008ff3a7819 */ /* 0x000fe2000001163b */
[----:B0-----:R-:W-:Y:S01]  /*6e00*/  IMAD.MOV.U32 R11, RZ, RZ, R13 ;  /* 0x000000ffff0b7224 */ /* 0x001fe200078e000d */
        /* <DEDUP_REMOVED lines=39> */
[----:B------:R-:W-:-:S02]  /*7080*/  HADD2.F32 R64, -RZ, R60.H0_H0 ;  /* 0x2000003cff407230 */ /* 0x000fc40000004100 */
[----:B------:R-:W-:Y:S02]  /*7090*/  HADD2.F32 R65, -RZ, R60.H1_H1 ;  /* 0x3000003cff417230 */ /* 0x000fe40000004100 */
        /* <DEDUP_REMOVED lines=19> */
[-C--:B------:R-:W-:Y:S01]  /*71d0*/  F2FP.F16.E4M3.UNPACK_B R68, R13.reuse.H1 ;  /* 0x0000000dff44723e */ /* 0x080fe200030006ff */
[--C-:B------:R-:W-:Y:S01]  /*71e0*/  HADD2.F32 R72, -RZ, R71.reuse.H1_H1 ;  /* 0x30000047ff487230 */ /* 0x100fe20000004100 */
[----:B------:R-:W-:Y:S01]  /*71f0*/  F2FP.F16.E4M3.UNPACK_B R64, R14.H1 ;  /* 0x0000000eff40723e */ /* 0x000fe200030006ff */
[----:B------:R-:W-:Y:S01]  /*7200*/  HADD2.F32 R71, -RZ, R71.H0_H0 ;  /* 0x20000047ff477230 */ /* 0x000fe20000004100 */
        /* <DEDUP_REMOVED lines=22> */
[----:B------:R-:W-:Y:S02]  /*7370*/  HADD2.F32 R14, -RZ, R14.H1_H1 ;  /* 0x3000000eff0e7230 */ /* 0x000fe40000004100 */
[----:B------:R-:W-:Y:S01]  /*7380*/  FMUL.FTZ R65, R13, R70 ;  /* 0x000000460d417220 */ /* 0x000fe20000410000 */
[----:B------:R-:W-:-:S02]  /*7390*/  HADD2.F32 R68, -RZ, R68.H0_H0 ;  /* 0x20000044ff447230 */ /* 0x000fc40000004100 */
[C---:B------:R-:W-:Y:S01]  /*73a0*/  FMUL.FTZ R69, R15.reuse, R71 ;  /* 0x000000470f457220 */ /* 0x040fe20000410000 */
[----:B------:R-:W-:Y:S02]  /*73b0*/  HADD2.F32 R67, -RZ, R67.H0_H0 ;  /* 0x20000043ff437230 */ /* 0x000fe40000004100 */
[----:B------:R-:W-:Y:S01]  /*73c0*/  FMUL.FTZ R64, R14, R70 ;  /* 0x000000460e407220 */ /* 0x000fe20000410000 */
[----:B------:R-:W-:Y:S01]  /*73d0*/  F2FP.SATFINITE.E4M3.F32.PACK_AB_MERGE_C R66, R66, R75, RZ ;  /* 0x0000004b4242723e */ /* 0x000fe200048070ff */
        /* <DEDUP_REMOVED lines=9> */
.L_x_2735:
[----:B------:R-:W-:Y:S05]  /*7470*/  BSYNC B2 ;  /* 0x0000000000027941 */ /* 0x000fea0003800000 */
.L_x_2734:
[----:B0-----:R0:W-:Y:S02]  /*7480*/  ST.E.128 desc[UR50][R62.64], R12 ;  /* 0x0000000c3e007985 */ /* 0x0011e4000c101d32 */
.L_x_2733:
[----:B------:R-:W-:Y:S05]  /*7490*/  BSYNC B1 ;  /* 0x0000000000017941 */ /* 0x000fea0003800000 */
.L_x_2732:
        /* <DEDUP_REMOVED lines=10> */
[----:B------:R-:W-:Y:S02]  /*7540*/  SHF.R.U32.HI R54, RZ, 0x8, R55 ;  /* 0x00000008ff367819 */ /* 0x000fe40000011637 */
[----:B------:R-:W-:Y:S02]  /*7550*/  SHF.R.U32.HI R11, RZ, 0x8, R57 ;  /* 0x00000008ff0b7819 */ /* 0x000fe40000011639 */
[----:B------:R-:W-:Y:S02]  /*7560*/  LOP3.LUT R56, R55, 0xff0000ff, RZ, 0xc0, !PT ;  /* 0xff0000ff37387812 */ /* 0x000fe400078ec0ff */
[----:B------:R-:W-:Y:S01]  /*7570*/  SHF.R.U32.HI R62, RZ, 0x10, R55 ;  /* 0x00000010ff3e7819 */ /* 0x000fe20000011637 */
[----:B------:R-:W-:Y:S01]  /*7580*/  IMAD.SHL.U32 R55, R54, 0x100, RZ ;  /* 0x0000010036377824 */ /* 0x000fe200078e00ff */
[----:B------:R-:W-:Y:S02]  /*7590*/  LOP3.LUT R60, R57, 0xff0000ff, RZ, 0xc0, !PT ;  /* 0xff0000ff393c7812 */ /* 0x000fe400078ec0ff */
[----:B------:R-:W-:Y:S01]  /*75a0*/  SHF.R.U32.HI R61, RZ, 0x10, R57 ;  /* 0x00000010ff3d7819 */ /* 0x000fe20000011639 */
[----:B------:R-:W-:Y:S01]  /*75b0*/  IMAD.SHL.U32 R57, R11, 0x100, RZ ;  /* 0x000001000b397824 */ /* 0x000fe200078e00ff */
[----:B0-----:R-:W-:Y:S01]  /*75c0*/  MOV R54, R12 ;  /* 0x0000000c00367202 */ /* 0x001fe20000000f00 */
[----:B------:R-:W-:Y:S01]  /*75d0*/  IMAD.MOV.U32 R11, RZ, RZ, R13 ;  /* 0x000000ffff0b7224 */ /* 0x000fe200078e000d */
[----:B------:R-:W-:Y:S01]  /*75e0*/  LOP3.LUT R13, R56, 0xff00, R55, 0xf8, !PT ;  /* 0x0000ff00380d7812 */ /* 0x000fe200078ef837 */
[----:B------:R-:W-:Y:S01]  /*75f0*/  IMAD.U32 R55, R61, 0x10000, RZ ;  /* 0x000100003d377824 */ /* 0x000fe200078e00ff */
[----:B------:R-:W-:Y:S01]  /*7600*/  LOP3.LUT R60, R60, 0xff00, R57, 0xf8, !PT ;  /* 0x0000ff003c3c7812 */ /* 0x000fe200078ef839 */
[----:B------:R-:W-:Y:S01]  /*7610*/  IMAD.U32 R56, R62, 0x10000, RZ ;  /* 0x000100003e387824 */ /* 0x000fe200078e00ff */
[----:B------:R-:W-:-:S02]  /*7620*/  F2FP.F16.E4M3.UNPACK_B R57, R141.H1 ;  /* 0x0000008dff39723e */ /* 0x000fc400030006ff */
[-C--:B------:R-:W-:Y:S02]  /*7630*/  F2FP.F16.E4M3.UNPACK_B R12, R11.reuse ;  /* 0x0000000bff0c723e */ /* 0x080fe400020006ff */
[----:B------:R-:W-:Y:S01]  /*7640*/  LOP3.LUT R64, R60, 0xff0000, R55, 0xf8, !PT ;  /* 0x00ff00003c407812 */ /* 0x000fe200078ef837 */
[--C-:B------:R-:W-:Y:S01]  /*7650*/  HADD2.F32 R62, -RZ, R57.reuse.H0_H0 ;  /* 0x20000039ff3e7230 */ /* 0x100fe20000004100 */
[----:B------:R-:W-:Y:S01]  /*7660*/  F2FP.F16.E4M3.UNPACK_B R60, R140.H1 ;  /* 0x0000008cff3c723e */ /* 0x000fe200030006ff */
[--C-:B------:R-:W-:Y:S01]  /*7670*/  HADD2.F32 R55, -RZ, R12.reuse.H1_H1 ;  /* 0x3000000cff377230 */ /* 0x100fe20000004100 */
[----:B------:R-:W-:Y:S01]  /*7680*/  F2FP.F16.E4M3.UNPACK_B R11, R11.H1 ;  /* 0x0000000bff0b723e */ /* 0x000fe200030006ff */
[----:B------:R-:W-:Y:S01]  /*7690*/  HADD2.F32 R12, -RZ, R12.H0_H0 ;  /* 0x2000000cff0c7230 */ /* 0x000fe20000004100 */
[----:B------:R-:W-:Y:S01]  /*76a0*/  LOP3.LUT R13, R13, 0xff0000, R56, 0xf8, !PT ;  /* 0x00ff00000d0d7812 */ /* 0x000fe200078ef838 */
[----:B------:R-:W-:Y:S02]  /*76b0*/  HADD2.F32 R61, -RZ, R60.H0_H0 ;  /* 0x2000003cff3d7230 */ /* 0x000fe40000004100 */
[----:B------:R-:W-:Y:S01]  /*76c0*/  FMUL.FTZ R65, R55, R62 ;  /* 0x0000003e37417220 */ /* 0x000fe20000410000 */
[----:B------:R-:W-:-:S02]  /*76d0*/  HADD2.F32 R63, -RZ, R57.H1_H1 ;  /* 0x30000039ff3f7230 */ /* 0x000fc40000004100 */
[C---:B------:R-:W-:Y:S01]  /*76e0*/  FMUL.FTZ R62, R12.reuse, R62 ;  /* 0x0000003e0c3e7220 */ /* 0x040fe20000410000 */
[--C-:B------:R-:W-:Y:S01]  /*76f0*/  HADD2.F32 R57, -RZ, R11.reuse.H1_H1 ;  /* 0x3000000bff397230 */ /* 0x100fe20000004100 */
[----:B------:R-:W-:Y:S01]  /*7700*/  F2FP.F16.E4M3.UNPACK_B R141, R141 ;  /* 0x0000008dff8d723e */ /* 0x000fe200020006ff */
[----:B------:R-:W-:Y:S02]  /*7710*/  HADD2.F32 R56, -RZ, R11.H0_H0 ;  /* 0x2000000bff387230 */ /* 0x000fe40000004100 */
[-C--:B------:R-:W-:Y:S01]  /*7720*/  FFMA.FTZ R11, R12, R61.reuse, -R65 ;  /* 0x0000003d0c0b7223 */ /* 0x080fe20000010841 */
[----:B------:R-:W-:Y:S01]  /*7730*/  FFMA.FTZ R12, R55, R61, R62 ;  /* 0x0000003d370c7223 */ /* 0x000fe2000001003e */
[----:B------:R-:W-:Y:S01]  /*7740*/  HADD2.F32 R60, -RZ, R60.H1_H1 ;  /* 0x3000003cff3c7230 */ /* 0x000fe20000004100 */
[-C--:B------:R-:W-:Y:S01]  /*7750*/  F2FP.F16.E4M3.UNPACK_B R55, R54.reuse.H1 ;  /* 0x00000036ff37723e */ /* 0x080fe200030006ff */
[-C--:B------:R-:W-:Y:S01]  /*7760*/  FMUL.FTZ R65, R57, R63.reuse ;  /* 0x0000003f39417220 */ /* 0x080fe20000410000 */
[----:B------:R-:W-:Y:S01]  /*7770*/  FMUL.FTZ R66, R56, R63 ;  /* 0x0000003f38427220 */ /* 0x000fe20000410000 */
[----:B------:R-:W-:Y:S01]  /*7780*/  F2FP.F16.E4M3.UNPACK_B R54, R54 ;  /* 0x00000036ff36723e */ /* 0x000fe200020006ff */
[----:B------:R-:W-:-:S02]  /*7790*/  HADD2.F32 R61, -RZ, R141.H1_H1 ;  /* 0x3000008dff3d7230 */ /* 0x000fc40000004100 */
[-C--:B------:R-:W-:Y:S01]  /*77a0*/  FFMA.FTZ R65, R56, R60.reuse, -R65 ;  /* 0x0000003c38417223 */ /* 0x080fe20000010841 */
[----:B------:R-:W-:Y:S01]  /*77b0*/  FFMA.FTZ R68, R57, R60, R66 ;  /* 0x0000003c39447223 */ /* 0x000fe20000010042 */
[----:B------:R-:W-:Y:S01]  /*77c0*/  F2FP.F16.E4M3.UNPACK_B R140, R140 ;  /* 0x0000008cff8c723e */ /* 0x000fe200020006ff */
[----:B------:R-:W-:Y:S02]  /*77d0*/  HADD2.F32 R141, -RZ, R141.H0_H0 ;  /* 0x2000008dff8d7230 */ /* 0x000fe40000004100 */
[--C-:B------:R-:W-:Y:S01]  /*77e0*/  HADD2.F32 R57, -RZ, R55.reuse.H0_H0 ;  /* 0x20000037ff397230 */ /* 0x100fe20000004100 */
[----:B------:R-:W-:Y:S01]  /*77f0*/  F2FP.SATFINITE.E4M3.F32.PACK_AB_MERGE_C R72, R68, R65, RZ ;  /* 0x000000414448723e */ /* 0x000fe200048070ff */
[----:B------:R-:W-:Y:S01]  /*7800*/  HADD2.F32 R60, -RZ, R55.H1_H1 ;  /* 0x30000037ff3c7230 */ /* 0x000fe20000004100 */
[-C--:B------:R-:W-:Y:S01]  /*7810*/  F2FP.F16.E4M3.UNPACK_B R65, R64.reuse.H1 ;  /* 0x00000040ff41723e */ /* 0x080fe200030006ff */
[--C-:B------:R-:W-:Y:S01]  /*7820*/  HADD2.F32 R56, -RZ, R54.reuse.H1_H1 ;  /* 0x30000036ff387230 */ /* 0x100fe20000004100 */
[----:B------:R-:W-:Y:S01]  /*7830*/  F2FP.F16.E4M3.UNPACK_B R64, R64 ;  /* 0x00000040ff40723e */ /* 0x000fe200020006ff */
[----:B------:R-:W-:-:S02]  /*7840*/  HADD2.F32 R55, -RZ, R54.H0_H0 ;  /* 0x20000036ff377230 */ /* 0x000fc40000004100 */
[----:B------:R-:W-:Y:S01]  /*7850*/  FMUL.FTZ R66, R60, R61 ;  /* 0x0000003d3c427220 */ /* 0x000fe20000410000 */
[--C-:B------:R-:W-:Y:S02]  /*7860*/  HADD2.F32 R54, -RZ, R140.reuse.H1_H1 ;  /* 0x3000008cff367230 */ /* 0x100fe40000004100 */
[CC--:B------:R-:W-:Y:S01]  /*7870*/  FMUL.FTZ R62, R56.reuse, R141.reuse ;  /* 0x0000008d383e7220 */ /* 0x0c0fe20000410000 */
[----:B------:R-:W-:Y:S02]  /*7880*/  HADD2.F32 R140, -RZ, R140.H0_H0 ;  /* 0x2000008cff8c7230 */ /* 0x000fe40000004100 */
[----:B------:R-:W-:Y:S01]  /*7890*/  FMUL.FTZ R141, R55, R141 ;  /* 0x0000008d378d7220 */ /* 0x000fe20000410000 */
[C---:B------:R-:W-:Y:S01]  /*78a0*/  FMUL.FTZ R61, R57.reuse, R61 ;  /* 0x0000003d393d7220 */ /* 0x040fe20000410000 */
[----:B------:R-:W-:Y:S01]  /*78b0*/  FFMA.FTZ R66, R57, R54, -R66 ;  /* 0x0000003639427223 */ /* 0x000fe20000010842 */
[----:B------:R-:W-:Y:S02]  /*78c0*/  HADD2.F32 R67, -RZ, R65.H1_H1 ;  /* 0x30000041ff437230 */ /* 0x000fe40000004100 */
[----:B------:R-:W-:Y:S01]  /*78d0*/  FFMA.FTZ R141, R56, R140, R141 ;  /* 0x0000008c388d7223 */ /* 0x000fe2000001008d */
[----:B------:R-:W-:Y:S01]  /*78e0*/  F2FP.F16.E4M3.UNPACK_B R56, R15.H1 ;  /* 0x0000000fff38723e */ /* 0x000fe200030006ff */
[----:B------:R-:W-:Y:S01]  /*78f0*/  FFMA.FTZ R61, R60, R54, R61 ;  /* 0x000000363c3d7223 */ /* 0x000fe2000001003d */
[----:B------:R-:W-:Y:S01]  /*7900*/  FFMA.FTZ R54, R55, R140, -R62 ;  /* 0x0000008c37367223 */ /* 0x000fe2000001083e */
[----:B------:R-:W-:-:S02]  /*7910*/  F2FP.F16.E4M3.UNPACK_B R62, R13.H1 ;  /* 0x0000000dff3e723e */ /* 0x000fc400030006ff */
[----:B------:R-:W-:Y:S01]  /*7920*/  F2FP.F16.E4M3.UNPACK_B R55, R14.H1 ;  /* 0x0000000eff37723e */ /* 0x000fe200030006ff */
[--C-:B------:R-:W-:Y:S01]  /*7930*/  HADD2.F32 R60, -RZ, R56.reuse.H1_H1 ;  /* 0x30000038ff3c7230 */ /* 0x100fe20000004100 */
[----:B------:R-:W-:Y:S01]  /*7940*/  F2FP.SATFINITE.E4M3.F32.PACK_AB_MERGE_C R71, R61, R66, RZ ;  /* 0x000000423d47723e */ /* 0x000fe200048070ff */
[----:B------:R-:W-:Y:S01]  /*7950*/  HADD2.F32 R57, -RZ, R56.H0_H0 ;  /* 0x20000038ff397230 */ /* 0x000fe20000004100 */
[----:B------:R-:W-:Y:S01]  /*7960*/  F2FP.F16.E4M3.UNPACK_B R61, R13 ;  /* 0x0000000dff3d723e */ /* 0x000fe200020006ff */
[----:B------:R-:W-:Y:S02]  /*7970*/  HADD2.F32 R63, -RZ, R62.H1_H1 ;  /* 0x3000003eff3f7230 */ /* 0x000fe40000004100 */
[-C--:B------:R-:W-:Y:S01]  /*7980*/  FMUL.FTZ R68, R60, R67.reuse ;  /* 0x000000433c447220 */ /* 0x080fe20000410000 */
[----:B------:R-:W-:Y:S02]  /*7990*/  HADD2.F32 R56, -RZ, R55.H1_H1 ;  /* 0x30000037ff387230 */ /* 0x000fe40000004100 */
[----:B------:R-:W-:Y:S01]  /*79a0*/  FMUL.FTZ R69, R57, R67 ;  /* 0x0000004339457220 */ /* 0x000fe20000410000 */
[----:B------:R-:W-:-:S02]  /*79b0*/  HADD2.F32 R66, -RZ, R64.H1_H1 ;  /* 0x30000040ff427230 */ /* 0x000fc40000004100 */
[----:B------:R-:W-:Y:S01]  /*79c0*/  FFMA.FTZ R67, R57, R63, -R68 ;  /* 0x0000003f39437223 */ /* 0x000fe20000010844 */
[----:B------:R-:W-:Y:S01]  /*79d0*/  HADD2.F32 R55, -RZ, R55.H0_H0 ;  /* 0x20000037ff377230 */ /* 0x000fe20000004100 */
[----:B------:R-:W-:Y:S01]  /*79e0*/  F2FP.F16.E4M3.UNPACK_B R15, R15 ;  /* 0x0000000fff0f723e */ /* 0x000fe200020006ff */
[----:B------:R-:W-:Y:S02]  /*79f0*/  HADD2.F32 R13, -RZ, R61.H1_H1 ;  /* 0x3000003dff0d7230 */ /* 0x000fe40000004100 */
[----:B------:R-:W-:Y:S01]  /*7a00*/  FMUL.FTZ R68, R56, R66 ;  /* 0x0000004238447220 */ /* 0x000fe20000410000 */
[----:B------:R-:W-:Y:S01]  /*7a10*/  F2FP.F16.E4M3.UNPACK_B R14, R14 ;  /* 0x0000000eff0e723e */ /* 0x000fe200020006ff */
[C---:B------:R-:W-:Y:S01]  /*7a20*/  FMUL.FTZ R57, R55.reuse, R66 ;  /* 0x0000004237397220 */ /* 0x040fe20000410000 */
[----:B------:R-:W-:Y:S01]  /*7a30*/  FFMA.FTZ R70, R60, R63, R69 ;  /* 0x0000003f3c467223 */ /* 0x000fe20000010045 */
[----:B------:R-:W-:Y:S01]  /*7a40*/  FFMA.FTZ R68, R55, R13, -R68 ;  /* 0x0000000d37447223 */ /* 0x000fe20000010844 */
[----:B------:R-:W-:-:S02]  /*7a50*/  HADD2.F32 R55, -RZ, R15.H0_H0 ;  /* 0x2000000fff377230 */ /* 0x000fc40000004100 */
[----:B------:R-:W-:Y:S01]  /*7a60*/  FFMA.FTZ R63, R56, R13, R57 ;  /* 0x0000000d383f7223 */ /* 0x000fe20000010039 */
[----:B------:R-:W-:Y:S01]  /*7a70*/  HADD2.F32 R15, -RZ, R15.H1_H1 ;  /* 0x3000000fff0f7230 */ /* 0x000fe20000004100 */
[----:B------:R-:W-:Y:S01]  /*7a80*/  F2FP.SATFINITE.E4M3.F32.PACK_AB_MERGE_C R67, R70, R67, RZ ;  /* 0x000000434643723e */ /* 0x000fe200048070ff */
[----:B------:R-:W-:Y:S02]  /*7a90*/  HADD2.F32 R56, -RZ, R65.H0_H0 ;  /* 0x20000041ff387230 */ /* 0x000fe40000004100 */
[--C-:B------:R-:W-:Y:S01]  /*7aa0*/  HADD2.F32 R13, -RZ, R14.reuse.H0_H0 ;  /* 0x2000000eff0d7230 */ /* 0x100fe20000004100 */
[----:B------:R-:W-:Y:S01]  /*7ab0*/  F2FP.SATFINITE.E4M3.F32.PACK_AB_MERGE_C R63, R63, R68, RZ ;  /* 0x000000443f3f723e */ /* 0x000fe200048070ff */
[----:B------:R-:W-:Y:S02]  /*7ac0*/  HADD2.F32 R14, -RZ, R14.H1_H1 ;  /* 0x3000000eff0e7230 */ /* 0x000fe40000004100 */
[----:B------:R-:W-:Y:S01]  /*7ad0*/  FMUL.FTZ R60, R15, R56 ;  /* 0x000000380f3c7220 */ /* 0x000fe20000410000 */
[----:B------:R-:W-:-:S02]  /*7ae0*/  HADD2.F32 R64, -RZ, R64.H0_H0 ;  /* 0x20000040ff407230 */ /* 0x000fc40000004100 */
[----:B------:R-:W-:Y:S01]  /*7af0*/  FMUL.FTZ R66, R55, R56 ;  /* 0x0000003837427220 */ /* 0x000fe20000410000 */
[----:B------:R-:W-:Y:S02]  /*7b00*/  HADD2.F32 R62, -RZ, R62.H0_H0 ;  /* 0x2000003eff3e7230 */ /* 0x000fe40000004100 */
        /* <DEDUP_REMOVED lines=11> */
.L_x_2739:
[----:B------:R-:W-:Y:S05]  /*7bc0*/  BSYNC B2 ;  /* 0x0000000000027941 */ /* 0x000fea0003800000 */
.L_x_2738:
[----:B0-----:R0:W-:Y:S02]  /*7bd0*/  ST.E.128 desc[UR50][R58.64], R12 ;  /* 0x0000000c3a007985 */ /* 0x0011e4000c101d32 */
.L_x_2737:
[----:B------:R-:W-:Y:S05]  /*7be0*/  BSYNC B1 ;  /* 0x0000000000017941 */ /* 0x000fea0003800000 */
.L_x_2736:
        /* <DEDUP_REMOVED lines=9> */
[----:B----4-:R-:W-:Y:S02]  /*7c80*/  SHF.R.U32.HI R11, RZ, 0x8, R51 ;  /* 0x00000008ff0b7819 */ /* 0x010fe40000011633 */
[--C-:B------:R-:W-:Y:S02]  /*7c90*/  SHF.R.U32.HI R50, RZ, 0x8, R53.reuse ;  /* 0x00000008ff327819 */ /* 0x100fe40000011635 */
[----:B------:R-:W-:Y:S01]  /*7ca0*/  LOP3.LUT R52, R51, 0xff0000ff, RZ, 0xc0, !PT ;  /* 0xff0000ff33347812 */ /* 0x000fe200078ec0ff */
[----:B------:R-:W-:Y:S01]  /*7cb0*/  IMAD.SHL.U32 R11, R11, 0x100, RZ ;  /* 0x000001000b0b7824 */ /* 0x000fe200078e00ff */
[----:B------:R-:W-:Y:S02]  /*7cc0*/  SHF.R.U32.HI R58, RZ, 0x10, R53 ;  /* 0x00000010ff3a7819 */ /* 0x000fe40000011635 */
[----:B------:R-:W-:Y:S01]  /*7cd0*/  LOP3.LUT R56, R53, 0xff0000ff, RZ, 0xc0, !PT ;  /* 0xff0000ff35387812 */ /* 0x000fe200078ec0ff */
[----:B------:R-:W-:Y:S01]  /*7ce0*/  IMAD.SHL.U32 R53, R50, 0x100, RZ ;  /* 0x0000010032357824 */ /* 0x000fe200078e00ff */
[----:B------:R-:W-:Y:S01]  /*7cf0*/  SHF.R.U32.HI R59, RZ, 0x10, R51 ;  /* 0x00000010ff3b7819 */ /* 0x000fe20000011633 */
[----:B0-----:R-:W-:Y:S01]  /*7d00*/  IMAD.MOV.U32 R50, RZ, RZ, R12 ;  /* 0x000000ffff327224 */ /* 0x001fe200078e000c */
[----:B------:R-:W-:Y:S01]  /*7d10*/  LOP3.LUT R51, R52, 0xff00, R11, 0xf8, !PT ;  /* 0x0000ff0034337812 */ /* 0x000fe200078ef80b */
[----:B------:R-:W-:Y:S01]  /*7d20*/  IMAD.U32 R52, R58, 0x10000, RZ ;  /* 0x000100003a347824 */ /* 0x000fe200078e00ff */
[----:B------:R-:W-:-:S02]  /*7d30*/  LOP3.LUT R57, R56, 0xff00, R53, 0xf8, !PT ;  /* 0x0000ff0038397812 */ /* 0x000fc400078ef835 */
[----:B------:R-:W-:Y:S02]  /*7d40*/  SHF.L.U32 R12, R59, 0x10, RZ ;  /* 0x000000103b0c7819 */ /* 0x000fe400000006ff */
        /* <DEDUP_REMOVED lines=90> */
.L_x_2743:
[----:B------:R-:W-:Y:S05]  /*82f0*/  BSYNC B2 ;  /* 0x0000000000027941 */ /* 0x000fea0003800000 */
.L_x_2742:
[----:B0-----:R0:W-:Y:S02]  /*8300*/  ST.E.128 desc[UR50][R54.64], R12 ;  /* 0x0000000c36007985 */ /* 0x0011e4000c101d32 */
.L_x_2741:
[----:B------:R-:W-:Y:S05]  /*8310*/  BSYNC B1 ;  /* 0x0000000000017941 */ /* 0x000fea0003800000 */
.L_x_2740:
        /* <DEDUP_REMOVED lines=9> */
[----:B------:R-:W-:Y:S01]  /*83b0*/  SHF.R.U32.HI R48, RZ, 0x8, R49 ;  /* 0x00000008ff307819 */ /* 0x000fe20000011631 */
[----:B0-----:R-:W-:Y:S01]  /*83c0*/  IMAD.MOV.U32 R41, RZ, RZ, R12 ;  /* 0x000000ffff297224 */ /* 0x001fe200078e000c */
[--C-:B------:R-:W-:Y:S02]  /*83d0*/  SHF.R.U32.HI R46, RZ, 0x8, R47.reuse ;  /* 0x00000008ff2e7819 */ /* 0x100fe4000001162f */
[----:B----4-:R-:W-:Y:S01]  /*83e0*/  LOP3.LUT R11, R47, 0xff0000ff, RZ, 0xc0, !PT ;  /* 0xff0000ff2f0b7812 */ /* 0x010fe200078ec0ff */
[----:B------:R-:W-:Y:S01]  /*83f0*/  IMAD.SHL.U32 R48, R48, 0x100, RZ ;  /* 0x0000010030307824 */ /* 0x000fe200078e00ff */
[----:B------:R-:W-:Y:S01]  /*8400*/  SHF.R.U32.HI R52, RZ, 0x10, R47 ;  /* 0x00000010ff347819 */ /* 0x000fe2000001162f */
[----:B------:R-:W-:Y:S01]  /*8410*/  IMAD.SHL.U32 R46, R46, 0x100, RZ ;  /* 0x000001002e2e7824 */ /* 0x000fe200078e00ff */
[----:B------:R-:W-:Y:S02]  /*8420*/  LOP3.LUT R47, R49, 0xff0000ff, RZ, 0xc0, !PT ;  /* 0xff0000ff312f7812 */ /* 0x000fe400078ec0ff */
[----:B------:R-:W-:-:S02]  /*8430*/  SHF.R.U32.HI R53, RZ, 0x10, R49 ;  /* 0x00000010ff357819 */ /* 0x000fc40000011631 */
[----:B------:R-:W-:Y:S01]  /*8440*/  LOP3.LUT R12, R47, 0xff00, R48, 0xf8, !PT ;  /* 0x0000ff002f0c7812 */ /* 0x000fe200078ef830 */
[----:B------:R-:W-:Y:S01]  /*8450*/  IMAD.U32 R47, R52, 0x10000, RZ ;  /* 0x00010000342f7824 */ /* 0x000fe200078e00ff */
[----:B------:R-:W-:Y:S02]  /*8460*/  LOP3.LUT R46, R11, 0xff00, R46, 0xf8, !PT ;  /* 0x0000ff000b2e7812 */ /* 0x000fe400078ef82e */
[----:B------:R-:W-:Y:S02]  /*8470*/  SHF.L.U32 R53, R53, 0x10, RZ ;  /* 0x0000001035357819 */ /* 0x000fe400000006ff */
        /* <DEDUP_REMOVED lines=90> */
.L_x_2747:
[----:B------:R-:W-:Y:S05]  /*8a20*/  BSYNC B2 ;  /* 0x0000000000027941 */ /* 0x000fea0003800000 */
.L_x_2746:
[----:B0-----:R0:W-:Y:S02]  /*8a30*/  ST.E.128 desc[UR50][R50.64], R12 ;  /* 0x0000000c32007985 */ /* 0x0011e4000c101d32 */
.L_x_2745:
[----:B------:R-:W-:Y:S05]  /*8a40*/  BSYNC B1 ;  /* 0x0000000000017941 */ /* 0x000fea0003800000 */
.L_x_2744:
[----:B------:R-:W-:-:S13]  /*8a50*/  ISETP.NE.AND P2, PT, R37, RZ, PT ;  /* 0x000000ff2500720c */ /* 0x000fda0003f45270 */
        /* <DEDUP_REMOVED lines=11> */
[----:B0-----:R-:W-:Y:S01]  /*8b10*/  LOP3.LUT R40, R43, 0xff0000ff, RZ, 0xc0, !PT ;  /* 0xff0000ff2b287812 */ /* 0x001fe200078ec0ff */
        /* <DEDUP_REMOVED lines=27> */
[C---:B------:R-:W-:Y:S01]  /*8cd0*/  FMUL.FTZ R48, R13.reuse, R48 ;  /* 0x000000300d307220 */ /* 0x040fe20000410000 */
[----:B------:R-:W-:Y:S01]  /*8ce0*/  F2FP.F16.E4M3.UNPACK_B R90, R90 ;  /* 0x0000005aff5a723e */ /* 0x000fe200020006ff */
[----:B------:R-:W-:Y:S01]  /*8cf0*/  FFMA.FTZ R53, R13, R42, -R50 ;  /* 0x0000002a0d357223 */ /* 0x000fe20000010832 */
[----:B------:R-:W-:Y:S01]  /*8d00*/  F2FP.F16.E4M3.UNPACK_B R13, R12.H1 ;  /* 0x0000000cff0d723e */ /* 0x000fe200030006ff */
        /* <DEDUP_REMOVED lines=10> */
[----:B------:R-:W-:-:S02]  /*8db0*/  HADD2.F32 R91, -RZ, R91.H0_H0 ;  /* 0x2000005bff5b7230 */ /* 0x000fc40000004100 */
[----:B------:R-:W-:Y:S02]  /*8dc0*/  HADD2.F32 R12, -RZ, R12.H1_H1 ;  /* 0x3000000cff0c7230 */ /* 0x000fe40000004100 */
        /* <DEDUP_REMOVED lines=38> */
[----:B------:R-:W-:Y:S01]  /*9030*/  HADD2.F32 R40, -RZ, R45.H0_H0 ;  /* 0x2000002dff287230 */ /* 0x000fe20000004100 */
[----:B------:R-:W-:Y:S01]  /*9040*/  F2FP.SATFINITE.E4M3.F32.PACK_AB_MERGE_C R48, R48, R53, RZ ;  /* 0x000000353030723e */ /* 0x000fe200048070ff */
[----:B------:R-:W-:-:S02]  /*9050*/  HADD2.F32 R14, -RZ, R14.H1_H1 ;  /* 0x3000000eff0e7230 */ /* 0x000fc40000004100 */
[----:B------:R-:W-:Y:S02]  /*9060*/  HADD2.F32 R41, -RZ, R44.H0_H0 ;  /* 0x2000002cff297230 */ /* 0x000fe40000004100 */
[-C--:B------:R-:W-:Y:S01]  /*9070*/  FMUL.FTZ R44, R15, R40.reuse ;  /* 0x000000280f2c7220 */ /* 0x080fe20000410000 */
[C---:B------:R-:W-:Y:S01]  /*9080*/  FMUL.FTZ R40, R13.reuse, R40 ;  /* 0x000000280d287220 */ /* 0x040fe20000410000 */
[-C--:B------:R-:W-:Y:S01]  /*9090*/  FMUL.FTZ R43, R14, R49.reuse ;  /* 0x000000310e2b7220 */ /* 0x080fe20000410000 */
[C---:B------:R-:W-:Y:S01]  /*90a0*/  FMUL.FTZ R49, R12.reuse, R49 ;  /* 0x000000310c317220 */ /* 0x040fe20000410000 */
        /* <DEDUP_REMOVED lines=8> */
.L_x_2749:
[----:B------:R-:W-:Y:S05]  /*9130*/  BSYNC B1 ;  /* 0x0000000000017941 */ /* 0x000fea0003800000 */
.L_x_2748:
[----:B0-----:R0:W-:Y:S01]  /*9140*/  ST.E.128 desc[UR50][R46.64], R12 ;  /* 0x0000000c2e007985 */ /* 0x0011e2000c101d32 */
[----:B------:R-:W-:Y:S05]  /*9150*/  BRA `(.L_x_2727) ;  /* 0x0000006800dc7947 */ /* 0x000fea0003800000 */
.L_x_2693:
        /* <DEDUP_REMOVED lines=43> */
.L_x_2751:
[----:B------:R-:W-:Y:S05]  /*9410*/  BSYNC B1 ;  /* 0x0000000000017941 */ /* 0x000fea0003800000 */
.L_x_2750:
        /* <DEDUP_REMOVED lines=13> */
[----:B-----5:R-:W-:Y:S01]  /*94f0*/  MOV R162, R40 ;  /* 0x0000002800a27202 */ /* 0x020fe20000000f00 */
[----:B------:R-:W-:Y:S01]  /*9500*/  IMAD.MOV.U32 R161, RZ, RZ, R42 ;  /* 0x000000ffffa17224 */ /* 0x000fe200078e002a */
[----:B------:R-:W-:Y:S01]  /*9510*/  CS2R R86, SRZ ;  /* 0x0000000000567805 */ /* 0x000fe2000001ff00 */
[----:B------:R-:W-:Y:S06]  /*9520*/  @P4 BRA `(.L_x_2753) ;  /* 0x00000000007c4947 */ /* 0x000fec0003800000 */
        /* <DEDUP_REMOVED lines=31> */
.L_x_2753:
[----:B------:R-:W-:Y:S05]  /*9720*/  BSYNC B1 ;  /* 0x0000000000017941 */ /* 0x000fea0003800000 */
.L_x_2752:
[----:B------:R-:W-:Y:S01]  /*9730*/  UISETP.NE.AND UP0, UPT, UR48, 0x3, UPT ;  /* 0x000000033000788c */ /* 0x000fe2000bf05270 */
[----:B------:R-:W-:Y:S01]  /*9740*/  IMAD.MOV.U32 R157, RZ, RZ, R44 ;  /* 0x000000ffff9d7224 */ /* 0x000fe200078e002c */
[----:B------:R-:W-:Y:S01]  /*9750*/  MOV R164, R54 ;  /* 0x0000003600a47202 */ /* 0x000fe20000000f00 */
[----:B------:R-:W-:Y:S01]  /*9760*/  IMAD.MOV.U32 R158, RZ, RZ, R46 ;  /* 0x000000ffff9e7224 */ /* 0x000fe200078e002e */
[----:B-----5:R-:W-:Y:S01]  /*9770*/  MOV R141, R68 ;  /* 0x00000044008d7202 */ /* 0x020fe20000000f00 */
[----:B------:R-:W-:Y:S01]  /*9780*/  IMAD.MOV.U32 R152, RZ, RZ, R48 ;  /* 0x000000ffff987224 */ /* 0x000fe200078e0030 */
[----:B------:R-:W-:Y:S01]  /*9790*/  PLOP3.LUT P1, PT, PT, PT, UP0, 0x80, 0x0 ;  /* 0x000000000000781c */ /* 0x000fe20003f2f008 */
[----:B------:R-:W-:Y:S01]  /*97a0*/  IMAD.MOV.U32 R153, RZ, RZ, R50 ;  /* 0x000000ffff997224 */ /* 0x000fe200078e0032 */
[----:B------:R-:W-:Y:S01]  /*97b0*/  MOV R144, R82 ;  /* 0x0000005200907202 */ /* 0x000fe20000000f00 */
        /* <DEDUP_REMOVED lines=17> */
.L_x_2754:
[----:B------:R-:W-:Y:S01]  /*98d0*/  IMAD R95, R19, 0x8, R18 ;  /* 0x00000008135f7824 */ /* 0x000fe200078e0212 */
[----:B------:R-:W-:Y:S01]  /*98e0*/  SHF.L.U32 R96, R199, 0x1f, RZ ;  /* 0x0000001fc7607819 */ /* 0x000fe200000006ff */
[----:B------:R-:W1:Y:S01]  /*98f0*/  LDC R136, c[0x0][0x2f4] ;  /* 0x0000bd00ff887b82 */ /* 0x000e620000000800 */
[----:B------:R-:W-:Y:S02]  /*9900*/  BSSY B1, `(.L_x_2755) ;  /* 0x0000003000017945 */ /* 0x000fe40003800000 */
[----:B------:R-:W2:Y:S02]  /*9910*/  SYNCS.PHASECHK.TRANS64.TRYWAIT P5, [R95+URZ+0x29890], R96 ;  /* 0x029890605f0075a7 */ /* 0x000ea400080a017f */
[----:B--2---:R-:W-:Y:S05]  /*9920*/  @!P5 BRA `(.L_x_2756) ;  /* 0x0000026800f8d947 */ /* 0x004fea0003800000 */
.L_x_3059:
[----:B------:R-:W-:Y:S05]  /*9930*/  BSYNC B1 ;  /* 0x0000000000017941 */ /* 0x000fea0003800000 */
.L_x_2755:
[----:B------:R-:W-:Y:S01]  /*9940*/  UMOV UR4, 0xffffffff ;  /* 0xffffffff00047882 */ /* 0x000fe20000000000 */
[----:B-1----:R-:W-:Y:S02]  /*9950*/  IMAD.IADD R145, R136, 0x1, -R118 ;  /* 0x0000000188917824 */ /* 0x002fe400078e0a76 */
[----:B------:R-:W-:Y:S05]  /*9960*/  BRA.DIV UR4, `(.L_x_2757) ;  /* 0x0000026a04fc7947 */ /* 0x000fea000b800000 */
[----:B------:R1:W3:Y:S04]  /*9970*/  SHFL.IDX PT, R151, R120, RZ, 0x1e1f ;  /* 0x001e1fff78977589 */ /* 0x0002e800000e0000 */
[----:B------:R1:W4:Y:S02]  /*9980*/  SHFL.IDX PT, R11, R121, RZ, 0x1e1f ;  /* 0x001e1fff790b7589 */ /* 0x00032400000e0000 */
.L_x_3063:
        /* <DEDUP_REMOVED lines=11> */
[----:B------:R-:W-:Y:S01]  /*9a40*/  SHF.R.S32.HI R12, RZ, 0x1f, R13 ;  /* 0x0000001fff0c7819 */ /* 0x000fe2000001140d */
[----:B------:R-:W-:-:S03]  /*9a50*/  IMAD.SHL.U32 R165, R13, 0x10, RZ ;  /* 0x000000100da57824 */ /* 0x000fc600078e00ff */
[----:B------:R-:W-:-:S04]  /*9a60*/  LEA.HI R12, R12, R13, RZ, 0x2 ;  /* 0x0000000d0c0c7211 */ /* 0x000fc800078f10ff */
[----:B------:R-:W-:Y:S02]  /*9a70*/  SHF.R.S32.HI R13, RZ, 0x2, R12 ;  /* 0x00000002ff0d7819 */ /* 0x000fe4000001140c */
[----:B------:R-:W-:-:S03]  /*9a80*/  LOP3.LUT R12, R208, 0x30, R165, 0xf8, !PT ;  /* 0x00000030d00c7812 */ /* 0x000fc600078ef8a5 */
[----:B------:R-:W-:Y:S01]  /*9a90*/  IMAD R13, R13, 0x2800, R210 ;  /* 0x000028000d0d7824 */ /* 0x000fe200078e02d2 */
[----:B------:R-:W-:-:S05]  /*9aa0*/  LOP3.LUT R12, R12, R209, RZ, 0x3c, !PT ;  /* 0x000000d10c0c7212 */ /* 0x000fca00078e3cff */
[----:B------:R-:W-:Y:S02]  /*9ab0*/  IMAD.IADD R12, R13, 0x1, R12 ;  /* 0x000000010d0c7824 */ /* 0x000fe400078e020c */
[C---:B------:R-:W-:Y:S02]  /*9ac0*/  IMAD R13, R19.reuse, 0x7800, R134 ;  /* 0x00007800130d7824 */ /* 0x040fe400078e0286 */
[----:B------:R-:W-:-:S03]  /*9ad0*/  IMAD R15, R19, 0x7800, R12 ;  /* 0x00007800130f7824 */ /* 0x000fc600078e020c */
[C---:B------:R-:W-:Y:S01]  /*9ae0*/  IADD3 R13, R18.reuse, R13, RZ ;  /* 0x0000000d120d7210 */ /* 0x040fe20007ffe0ff */
[----:B------:R-:W-:-:S05]  /*9af0*/  IMAD.IADD R88, R18, 0x1, R15 ;  /* 0x0000000112587824 */ /* 0x000fca00078e020f */
[----:B------:R-:W0:Y:S04]  /*9b00*/  LDS.128 R12, [R13+0x1a400] ;  /* 0x01a400000d0c7984 */ /* 0x000e280000000c00 */
[----:B------:R-:W0:Y:S01]  /*9b10*/  LDS.128 R88, [R88+0x1a400] ;  /* 0x01a4000058587984 */ /* 0x000e220000000c00 */
[----:B------:R-:W-:Y:S05]  /*9b20*/  @P2 BRA `(.L_x_2763) ;  /* 0x0000000c00542947 */ /* 0x000fea0003800000 */
[----:B------:R-:W-:Y:S02]  /*9b30*/  SHF.R.U32.HI R42, RZ, 0x8, R53 ;  /* 0x00000008ff2a7819 */ /* 0x000fe40000011635 */
[--C-:B------:R-:W-:Y:S02]  /*9b40*/  SHF.R.U32.HI R40, RZ, 0x10, R55.reuse ;  /* 0x00000010ff287819 */ /* 0x100fe40000011637 */
[----:B------:R-:W-:Y:S01]  /*9b50*/  SHF.R.U32.HI R166, RZ, 0x8, R55 ;  /* 0x00000008ffa67819 */ /* 0x000fe20000011637 */
[----:B------:R-:W-:Y:S01]  /*9b60*/  IMAD.SHL.U32 R170, R42, 0x100, RZ ;  /* 0x000001002aaa7824 */ /* 0x000fe200078e00ff */
        /* <DEDUP_REMOVED lines=9> */
[--C-:B------:R-:W-:Y:S01]  /*9c00*/  SHF.R.U32.HI R41, RZ, 0x10, R43.reuse ;  /* 0x00000010ff297819 */ /* 0x100fe2000001162b */
[----:B------:R-:W-:Y:S01]  /*9c10*/  IMAD.U32 R167, R167, 0x10000, RZ ;  /* 0x00010000a7a77824 */ /* 0x000fe200078e00ff */
[----:B------:R-:W-:Y:S02]  /*9c20*/  SHF.R.U32.HI R42, RZ, 0x8, R43 ;  /* 0x00000008ff2a7819 */ /* 0x000fe4000001162b */
[----:B------:R-:W-:Y:S01]  /*9c30*/  LOP3.LUT R53, R43, 0xff0000ff, RZ, 0xc0, !PT ;  /* 0xff0000ff2b357812 */ /* 0x000fe200078ec0ff */
[----:B------:R-:W-:Y:S01]  /*9c40*/  IMAD.SHL.U32 R43, R55, 0x100, RZ ;  /* 0x00000100372b7824 */ /* 0x000fe200078e00ff */
[----:B------:R-:W-:Y:S01]  /*9c50*/  LOP3.LUT R54, R54, 0xff00, R170, 0xf8, !PT ;  /* 0x0000ff0036367812 */ /* 0x000fe200078ef8aa */
[----:B------:R-:W-:Y:S01]  /*9c60*/  IMAD.U32 R41, R41, 0x10000, RZ ;  /* 0x0001000029297824 */ /* 0x000fe200078e00ff */
[----:B------:R-:W-:-:S02]  /*9c70*/  LOP3.LUT R55, R168, 0xff00, R166, 0xf8, !PT ;  /* 0x0000ff00a8377812 */ /* 0x000fc400078ef8a6 */
[----:B------:R-:W-:Y:S02]  /*9c80*/  LOP3.LUT R43, R169, 0xff00, R43, 0xf8, !PT ;  /* 0x0000ff00a92b7812 */ /* 0x000fe400078ef82b */
[----:B------:R-:W-:Y:S02]  /*9c90*/  LOP3.LUT R168, R54, 0xff0000, R52, 0xf8, !PT ;  /* 0x00ff000036a87812 */ /* 0x000fe400078ef834 */
[----:B------:R-:W-:Y:S02]  /*9ca0*/  LOP3.LUT R54, R43, 0xff0000, R167, 0xf8, !PT ;  /* 0x00ff00002b367812 */ /* 0x000fe400078ef8a7 */
[----:B0-----:R-:W-:Y:S02]  /*9cb0*/  F2FP.F16.E4M3.UNPACK_B R166, R89 ;  /* 0x00000059ffa6723e */ /* 0x001fe400020006ff */
[----:B------:R-:W-:Y:S02]  /*9cc0*/  F2FP.F16.E4M3.UNPACK_B R169, R54 ;  /* 0x00000036ffa9723e */ /* 0x000fe400020006ff */
[----:B------:R-:W-:Y:S01]  /*9cd0*/  F2FP.F16.E4M3.UNPACK_B R43, R13 ;  /* 0x0000000dff2b723e */ /* 0x000fe200020006ff */
[----:B------:R-:W-:Y:S01]  /*9ce0*/  HADD2.F32 R52, -RZ, R166.H0_H0 ;  /* 0x200000a6ff347230 */ /* 0x000fe20000004100 */
[-C--:B------:R-:W-:Y:S01]  /*9cf0*/  F2FP.F16.E4M3.UNPACK_B R170, R168.reuse ;  /* 0x000000a8ffaa723e */ /* 0x080fe200020006ff */
        /* <DEDUP_REMOVED lines=15> */
[-C--:B------:R-:W-:Y:S01]  /*9df0*/  FMUL.FTZ R166, R171, R169.reuse ;  /* 0x000000a9aba67220 */ /* 0x080fe20000410000 */
        /* <DEDUP_REMOVED lines=22> */
[----:B------:R-:W-:Y:S01]  /*9f60*/  FMUL.FTZ R168, R89, R169 ;  /* 0x000000a959a87220 */ /* 0x000fe20000410000 */
        /* <DEDUP_REMOVED lines=63> */
[----:B------:R-:W-:Y:S01]  /*a360*/  FMUL.FTZ R172, R167, R172 ;  /* 0x000000aca7ac7220 */ /* 0x000fe20000410000 */
[----:B------:R-:W-:Y:S01]  /*a370*/  F2FP.SATFINITE.E4M3.F32.PACK_AB_MERGE_C R170, R41, R170, RZ ;  /* 0x000000aa29aa723e */ /* 0x000fe200048070ff */
[-C--:B------:R-:W-:Y:S02]  /*a380*/  FFMA.FTZ R169, R167, R168.reuse, -R169 ;  /* 0x000000a8a7a97223 */ /* 0x080fe400000108a9 */
        /* <DEDUP_REMOVED lines=22> */
[-C--:B------:R-:W-:Y:S01]  /*a4f0*/  FFMA.FTZ R54, R12, R163.reuse, -R54 ;  /* 0x000000a30c367223 */ /* 0x080fe20000010836 */
[----:B------:R-:W-:Y:S01]  /*a500*/  F2FP.F16.E4M3.UNPACK_B R90, R90 ;  /* 0x0000005aff5a723e */ /* 0x000fe200020006ff */
[----:B------:R-:W-:Y:S01]  /*a510*/  FFMA.FTZ R12, R88, R163, R162 ;  /* 0x000000a3580c7223 */ /* 0x000fe200000100a2 */
[----:B------:R-:W-:Y:S01]  /*a520*/  HADD2.F32 R88, -RZ, R55.H0_H0 ;  /* 0x20000037ff587230 */ /* 0x000fe20000004100 */
[----:B------:R-:W-:Y:S01]  /*a530*/  F2FP.F16.E4M3.UNPACK_B R164, R164 ;  /* 0x000000a4ffa4723e */ /* 0x000fe200020006ff */
[----:B------:R-:W-:Y:S01]  /*a540*/  HADD2.F32 R163, -RZ, R89.H0_H0 ;  /* 0x20000059ffa37230 */ /* 0x000fe20000004100 */
[----:B------:R-:W-:Y:S01]  /*a550*/  F2FP.SATFINITE.E4M3.F32.PACK_AB_MERGE_C R167, R54, R167, R53 ;  /* 0x000000a736a7723e */ /* 0x000fe20004807035 */
[----:B------:R-:W-:Y:S01]  /*a560*/  IMAD.MOV.U32 R53, RZ, RZ, R14 ;  /* 0x000000ffff357224 */ /* 0x000fe200078e000e */
[-C--:B------:R-:W-:Y:S01]  /*a570*/  F2FP.F16.E4M3.UNPACK_B R14, R161.reuse.H1 ;  /* 0x000000a1ff0e723e */ /* 0x080fe200030006ff */
[----:B------:R-:W-:Y:S01]  /*a580*/  HADD2.F32 R55, -RZ, R55.H1_H1 ;  /* 0x30000037ff377230 */ /* 0x000fe20000004100 */
[----:B------:R-:W-:Y:S01]  /*a590*/  F2FP.F16.E4M3.UNPACK_B R161, R161 ;  /* 0x000000a1ffa1723e */ /* 0x000fe200020006ff */
[----:B------:R-:W-:Y:S01]  /*a5a0*/  HADD2.F32 R89, -RZ, R89.H1_H1 ;  /* 0x30000059ff597230 */ /* 0x000fe20000004100 */
[-C--:B------:R-:W-:Y:S01]  /*a5b0*/  F2FP.F16.E4M3.UNPACK_B R54, R53.reuse.H1 ;  /* 0x00000035ff36723e */ /* 0x080fe200030006ff */
[--C-:B------:R-:W-:Y:S01]  /*a5c0*/  HADD2.F32 R173, -RZ, R14.reuse.H0_H0 ;  /* 0x2000000effad7230 */ /* 0x100fe20000004100 */
[----:B------:R-:W-:Y:S01]  /*a5d0*/  F2FP.F16.E4M3.UNPACK_B R53, R53 ;  /* 0x00000035ff35723e */ /* 0x000fe200020006ff */
[----:B------:R-:W-:Y:S01]  /*a5e0*/  HADD2.F32 R14, -RZ, R14.H1_H1 ;  /* 0x3000000eff0e7230 */ /* 0x000fe20000004100 */
[----:B------:R-:W-:Y:S01]  /*a5f0*/  F2FP.SATFINITE.E4M3.F32.PACK_AB_MERGE_C R40, R40, R172, RZ ;  /* 0x000000ac2828723e */ /* 0x000fe200048070ff */
[----:B------:R-:W-:-:S02]  /*a600*/  HADD2.F32 R162, -RZ, R54.H0_H0 ;  /* 0x20000036ffa27230 */ /* 0x000fc40000004100 */
[-C--:B------:R-:W-:Y:S01]  /*a610*/  FMUL.FTZ R169, R88, R173.reuse ;  /* 0x000000ad58a97220 */ /* 0x080fe20000410000 */
[----:B------:R-:W-:Y:S01]  /*a620*/  HADD2.F32 R54, -RZ, R54.H1_H1 ;  /* 0x30000036ff367230 */ /* 0x000fe20000004100 */
[----:B------:R-:W-:Y:S01]  /*a630*/  F2FP.SATFINITE.E4M3.F32.PACK_AB_MERGE_C R40, R12, R168, R40 ;  /* 0x000000a80c28723e */ /* 0x000fe20004807028 */
[----:B------:R-:W-:Y:S02]  /*a640*/  IMAD.MOV.U32 R12, RZ, RZ, R167 ;  /* 0x000000ffff0c7224 */ /* 0x000fe400078e00a7 */
[C---:B------:R-:W-:Y:S01]  /*a650*/  FMUL.FTZ R173, R162.reuse, R173 ;  /* 0x000000ada2ad7220 */ /* 0x040fe20000410000 */
[----:B------:R-:W-:-:S03]  /*a660*/  FFMA.FTZ R169, R162, R163, -R169 ;  /* 0x000000a3a2a97223 */ /* 0x000fc600000108a9 */
[----:B------:R-:W-:Y:S01]  /*a670*/  FFMA.FTZ R173, R88, R163, R173 ;  /* 0x000000a358ad7223 */ /* 0x000fe200000100ad */
[CC--:B------:R-:W-:Y:S01]  /*a680*/  FMUL.FTZ R88, R55.reuse, R14.reuse ;  /* 0x0000000e37587220 */ /* 0x0c0fe20000410000 */
[C---:B------:R-:W-:Y:S01]  /*a690*/  FMUL.FTZ R14, R54.reuse, R14 ;  /* 0x0000000e360e7220 */ /* 0x040fe20000410000 */
[----:B------:R-:W-:Y:S02]  /*a6a0*/  HADD2.F32 R163, -RZ, R161.H0_H0 ;  /* 0x200000a1ffa37230 */ /* 0x000fe40000004100 */
[-C--:B------:R-:W-:Y:S01]  /*a6b0*/  FFMA.FTZ R54, R54, R89.reuse, -R88 ;  /* 0x0000005936367223 */ /* 0x080fe20000010858 */
[----:B------:R-:W-:Y:S01]  /*a6c0*/  FFMA.FTZ R14, R55, R89, R14 ;  /* 0x00000059370e7223 */ /* 0x000fe2000001000e */
[----:B------:R-:W-:Y:S02]  /*a6d0*/  HADD2.F32 R55, -RZ, R90.H0_H0 ;  /* 0x2000005aff377230 */ /* 0x000fe40000004100 */
        /* <DEDUP_REMOVED lines=12> */
[----:B------:R-:W-:Y:S01]  /*a7a0*/  F2FP.SATFINITE.E4M3.F32.PACK_AB_MERGE_C R14, R14, R173, RZ ;  /* 0x000000ad0e0e723e */ /* 0x000fe200048070ff */
[----:B------:R-:W-:Y:S01]  /*a7b0*/  FMUL.FTZ R161, R53, R161 ;  /* 0x000000a135a17220 */ /* 0x000fe20000410000 */
[----:B------:R-:W-:Y:S01]  /*a7c0*/  F2FP.SATFINITE.E4M3.F32.PACK_AB_MERGE_C R89, R43, R52, R13 ;  /* 0x000000342b59723e */ /* 0x000fe2000480700d */
[----:B------:R-:W-:Y:S01]  /*a7d0*/  FFMA.FTZ R55, R53, R164, -R55 ;  /* 0x000000a435377223 */ /* 0x000fe20000010837 */
[----:B------:R-:W-:Y:S01]  /*a7e0*/  MOV R13, R166 ;  /* 0x000000a6000d7202 */ /* 0x000fe20000000f00 */
[----:B------:R-:W-:Y:S01]  /*a7f0*/  FFMA.FTZ R161, R90, R164, R161 ;  /* 0x000000a45aa17223 */ /* 0x000fe200000100a1 */
[----:B------:R-:W-:Y:S02]  /*a800*/  IMAD.MOV.U32 R88, RZ, RZ, R40 ;  /* 0x000000ffff587224 */ /* 0x000fe400078e0028 */
[----:B------:R-:W-:Y:S02]  /*a810*/  F2FP.SATFINITE.E4M3.F32.PACK_AB_MERGE_C R54, R55, R162, R54 ;  /* 0x000000a23736723e */ /* 0x000fe40004807036 */
[----:B------:R-:W-:-:S02]  /*a820*/  F2FP.SATFINITE.E4M3.F32.PACK_AB_MERGE_C R161, R161, R163, R14 ;  /* 0x000000a3a1a1723e */ /* 0x000fc4000480700e */
[----:B------:R-:W-:Y:S01]  /*a830*/  F2FP.SATFINITE.E4M3.F32.PACK_AB_MERGE_C R55, R42, R174, R91 ;  /* 0x000000ae2a37723e */ /* 0x000fe2000480705b */
[----:B------:R-:W-:Y:S01]  /*a840*/  IMAD.MOV.U32 R14, RZ, RZ, R54 ;  /* 0x000000ffff0e7224 */ /* 0x000fe200078e0036 */
[----:B------:R-:W-:Y:S01]  /*a850*/  F2FP.SATFINITE.E4M3.F32.PACK_AB_MERGE_C R91, R15, R171, R170 ;  /* 0x000000ab0f5b723e */ /* 0x000fe200048070aa */
[----:B------:R-:W-:Y:S02]  /*a860*/  IMAD.MOV.U32 R90, RZ, RZ, R161 ;  /* 0x000000ffff5a7224 */ /* 0x000fe400078e00a1 */
[----:B------:R-:W-:-:S07]  /*a870*/  IMAD.MOV.U32 R15, RZ, RZ, R55 ;  /* 0x000000ffff0f7224 */ /* 0x000fce00078e0037 */
.L_x_2763:
[----:B------:R-:W-:Y:S05]  /*a880*/  BSYNC B3 ;  /* 0x0000000000037941 */ /* 0x000fea0003800000 */
.L_x_2762:
[----:B----4-:R-:W-:-:S05]  /*a890*/  IADD3 R40, P2, R29, R11, RZ ;  /* 0x0000000b1d287210 */ /* 0x010fca0007f5e0ff */
[----:B---3--:R-:W-:Y:S01]  /*a8a0*/  IMAD.X R41, R151, 0x1, R112, P2 ;  /* 0x0000000197297824 */ /* 0x008fe200010e0670 */
[----:B------:R-:W-:-:S04]  /*a8b0*/  ISETP.GE.AND P2, PT, R165, R136, PT ;  /* 0x00000088a500720c */ /* 0x000fc80003f46270 */
[----:B0-----:R0:W-:Y:S09]  /*a8c0*/  ST.E.128 desc[UR50][R40.64], R12 ;  /* 0x0000000c28007985 */ /* 0x0011f2000c101d32 */
[----:B------:R-:W-:-:S04]  /*a8d0*/  @!P2 IADD3 R42, P5, R11, R165, RZ ;  /* 0x000000a50b2aa210 */ /* 0x000fc80007fbe0ff */
[----:B------:R-:W-:-:S05]  /*a8e0*/  @!P2 LEA.HI.X.SX32 R43, R165, R151, 0x1, P5 ;  /* 0x00000097a52ba211 */ /* 0x000fca00028f0eff */
[----:B------:R0:W-:Y:S04]  /*a8f0*/  @!P2 ST.E.128 desc[UR50][R42.64], R88 ;  /* 0x000000582a00a985 */ /* 0x0001e8000c101d32 */
.L_x_2761:
[----:B------:R-:W-:Y:S05]  /*a900*/  BSYNC B2 ;  /* 0x0000000000027941 */ /* 0x000fea0003800000 */
.L_x_2760:
        /* <DEDUP_REMOVED lines=22> */
[----:B------:R-:W0:Y:S01]  /*aa70*/  LDS.128 R40, [R40+0x1a400] ;  /* 0x01a4000028287984 */ /* 0x000e220000000c00 */
[----:B------:R-:W-:Y:S05]  /*aa80*/  @P2 BRA `(.L_x_2767) ;  /* 0x0000000c00482947 */ /* 0x000fea0003800000 */
[----:B------:R-:W-:Y:S02]  /*aa90*/  SHF.R.U32.HI R54, RZ, 0x8, R57 ;  /* 0x00000008ff367819 */ /* 0x000fe40000011639 */
[----:B------:R-:W-:Y:S02]  /*aaa0*/  SHF.R.U32.HI R58, RZ, 0x8, R45 ;  /* 0x00000008ff3a7819 */ /* 0x000fe4000001162d */
[----:B------:R-:W-:Y:S02]  /*aab0*/  SHF.R.U32.HI R55, RZ, 0x8, R59 ;  /* 0x00000008ff377819 */ /* 0x000fe4000001163b */
[----:B------:R-:W-:Y:S01]  /*aac0*/  SHF.R.U32.HI R53, RZ, 0x10, R57 ;  /* 0x00000010ff357819 */ /* 0x000fe20000011639 */
[----:B------:R-:W-:Y:S01]  /*aad0*/  IMAD.SHL.U32 R58, R58, 0x100, RZ ;  /* 0x000001003a3a7824 */ /* 0x000fe200078e00ff */
[----:B------:R-:W-:Y:S01]  /*aae0*/  LOP3.LUT R88, R59, 0xff0000ff, RZ, 0xc0, !PT ;  /* 0xff0000ff3b587812 */ /* 0x000fe200078ec0ff */
[----:B------:R-:W-:Y:S01]  /*aaf0*/  IMAD.SHL.U32 R55, R55, 0x100, RZ ;  /* 0x0000010037377824 */ /* 0x000fe200078e00ff */
[----:B------:R-:W-:Y:S01]  /*ab00*/  SHF.R.U32.HI R44, RZ, 0x10, R59 ;  /* 0x00000010ff2c7819 */ /* 0x000fe2000001163b */
[----:B------:R-:W-:Y:S01]  /*ab10*/  IMAD.SHL.U32 R59, R54, 0x100, RZ ;  /* 0x00000100363b7824 */ /* 0x000fe200078e00ff */
[----:B------:R-:W-:Y:S01]  /*ab20*/  LOP3.LUT R46, R57, 0xff0000ff, RZ, 0xc0, !PT ;  /* 0xff0000ff392e7812 */ /* 0x000fe200078ec0ff */
[----:B------:R-:W-:Y:S01]  /*ab30*/  IMAD.U32 R53, R53, 0x10000, RZ ;  /* 0x0001000035357824 */ /* 0x000fe200078e00ff */
[----:B------:R-:W-:-:S02]  /*ab40*/  LOP3.LUT R57, R45, 0xff0000ff, RZ, 0xc0, !PT ;  /* 0xff0000ff2d397812 */ /* 0x000fc400078ec0ff */
[----:B------:R-:W-:Y:S02]  /*ab50*/  SHF.R.U32.HI R45, RZ, 0x10, R45 ;  /* 0x00000010ff2d7819 */ /* 0x000fe4000001162d */
[----:B------:R-:W-:Y:S02]  /*ab60*/  LOP3.LUT R46, R46, 0xff00, R59, 0xf8, !PT ;  /* 0x0000ff002e2e7812 */ /* 0x000fe400078ef83b */
[----:B------:R-:W-:Y:S02]  /*ab70*/  LOP3.LUT R57, R57, 0xff00, R58, 0xf8, !PT ;  /* 0x0000ff0039397812 */ /* 0x000fe400078ef83a */
[----:B------:R-:W-:Y:S02]  /*ab80*/  SHF.L.U32 R58, R45, 0x10, RZ ;  /* 0x000000102d3a7819 */ /* 0x000fe400000006ff */
        /* <DEDUP_REMOVED lines=31> */
[----:B------:R-:W-:-:S02]  /*ad80*/  HADD2.F32 R13, -RZ, R41.H0_H0 ;  /* 0x20000029ff0d7230 */ /* 0x000fc40000004100 */
[----:B------:R-:W-:Y:S02]  /*ad90*/  HADD2.F32 R91, -RZ, R59.H0_H0 ;  /* 0x2000003bff5b7230 */ /* 0x000fe40000004100 */
[----:B------:R-:W-:Y:S02]  /*ada0*/  HADD2.F32 R53, -RZ, R89.H0_H0 ;  /* 0x20000059ff357230 */ /* 0x000fe40000004100 */
[----:B------:R-:W-:Y:S02]  /*adb0*/  HADD2.F32 R41, -RZ, R41.H1_H1 ;  /* 0x30000029ff297230 */ /* 0x000fe40000004100 */
[-C--:B------:R-:W-:Y:S01]  /*adc0*/  FMUL.FTZ R161, R13, R91.reuse ;  /* 0x0000005b0da17220 */ /* 0x080fe20000410000 */
[----:B------:R-:W-:Y:S02]  /*add0*/  HADD2.F32 R59, -RZ, R59.H1_H1 ;  /* 0x3000003bff3b7230 */ /* 0x000fe40000004100 */
[----:B------:R-:W-:Y:S01]  /*ade0*/  FMUL.FTZ R91, R53, R91 ;  /* 0x0000005b355b7220 */ /* 0x000fe20000410000 */
[----:B------:R-:W-:-:S02]  /*adf0*/  HADD2.F32 R89, -RZ, R89.H1_H1 ;  /* 0x30000059ff597230 */ /* 0x000fc40000004100 */
[-C--:B------:R-:W-:Y:S01]  /*ae00*/  FFMA.FTZ R53, R53, R90.reuse, -R161 ;  /* 0x0000005a35357223 */ /* 0x080fe200000108a1 */
[----:B------:R-:W-:Y:S02]  /*ae10*/  HADD2.F32 R55, -RZ, R55.H1_H1 ;  /* 0x30000037ff377230 */ /* 0x000fe40000004100 */
[----:B------:R-:W-:Y:S01]  /*ae20*/  FFMA.FTZ R13, R13, R90, R91 ;  /* 0x0000005a0d0d7223 */ /* 0x000fe2000001005b */
[-C--:B------:R-:W-:Y:S01]  /*ae30*/  FMUL.FTZ R90, R41, R59.reuse ;  /* 0x0000003b295a7220 */ /* 0x080fe20000410000 */
[----:B------:R-:W-:Y:S01]  /*ae40*/  FMUL.FTZ R91, R89, R59 ;  /* 0x0000003b595b7220 */ /* 0x000fe20000410000 */
[----:B------:R-:W-:Y:S02]  /*ae50*/  IMAD.U32 R47, R47, 0x10000, RZ ;  /* 0x000100002f2f7824 */ /* 0x000fe400078e00ff */
[-C--:B------:R-:W-:Y:S01]  /*ae60*/  FFMA.FTZ R59, R89, R55.reuse, -R90 ;  /* 0x00000037593b7223 */ /* 0x080fe2000001085a */
[----:B------:R-:W-:Y:S01]  /*ae70*/  FFMA.FTZ R55, R41, R55, R91 ;  /* 0x0000003729377223 */ /* 0x000fe2000001005b */
[----:B------:R-:W-:-:S03]  /*ae80*/  IMAD.SHL.U32 R41, R54, 0x100, RZ ;  /* 0x0000010036297824 */ /* 0x000fc600078e00ff */
[----:B------:R-:W-:Y:S02]  /*ae90*/  F2FP.SATFINITE.E4M3.F32.PACK_AB_MERGE_C R53, R59, R53, RZ ;  /* 0x000000353b35723e */ /* 0x000fe400048070ff */
[----:B------:R-:W-:Y:S01]  /*aea0*/  LOP3.LUT R56, R56, 0xff00, R41, 0xf8, !PT ;  /* 0x0000ff0038387812 */ /* 0x000fe200078ef829 */
[----:B------:R-:W-:Y:S01]  /*aeb0*/  IMAD.U32 R41, R44, 0x10000, RZ ;  /* 0x000100002c297824 */ /* 0x000fe200078e00ff */
[-C--:B------:R-:W-:Y:S02]  /*aec0*/  F2FP.F16.E4M3.UNPACK_B R44, R43.reuse ;  /* 0x0000002bff2c723e */ /* 0x080fe400020006ff */
[----:B------:R-:W-:Y:S02]  /*aed0*/  F2FP.F16.E4M3.UNPACK_B R43, R43.H1 ;  /* 0x0000002bff2b723e */ /* 0x000fe400030006ff */
[----:B------:R-:W-:Y:S01]  /*aee0*/  LOP3.LUT R54, R88, 0xff0000, R41, 0xf8, !PT ;  /* 0x00ff000058367812 */ /* 0x000fe200078ef829 */
[----:B------:R-:W-:Y:S01]  /*aef0*/  HADD2.F32 R90, -RZ, R44.H0_H0 ;  /* 0x2000002cff5a7230 */ /* 0x000fe20000004100 */
[----:B------:R-:W-:Y:S01]  /*af00*/  LOP3.LUT R41, R56, 0xff0000, R47, 0xf8, !PT ;  /* 0x00ff000038297812 */ /* 0x000fe200078ef82f */
[----:B------:R-:W-:Y:S01]  /*af10*/  IMAD.MOV.U32 R56, RZ, RZ, R15 ;  /* 0x000000ffff387224 */ /* 0x000fe200078e000f */
[----:B------:R-:W-:-:S02]  /*af20*/  F2FP.F16.E4M3.UNPACK_B R89, R54 ;  /* 0x00000036ff59723e */ /* 0x000fc400020006ff */
[-C--:B------:R-:W-:Y:S02]  /*af30*/  F2FP.F16.E4M3.UNPACK_B R88, R41.reuse ;  /* 0x00000029ff58723e */ /* 0x080fe400020006ff */
[----:B------:R-:W-:Y:S01]  /*af40*/  F2FP.F16.E4M3.UNPACK_B R15, R56 ;  /* 0x00000038ff0f723e */ /* 0x000fe200020006ff */
[----:B------:R-:W-:Y:S01]  /*af50*/  HADD2.F32 R91, -RZ, R89.H0_H0 ;  /* 0x20000059ff5b7230 */ /* 0x000fe20000004100 */
[----:B------:R-:W-:Y:S01]  /*af60*/  F2FP.F16.E4M3.UNPACK_B R41, R41.H1 ;  /* 0x00000029ff29723e */ /* 0x000fe200030006ff */
[--C-:B------:R-:W-:Y:S01]  /*af70*/  HADD2.F32 R47, -RZ, R88.reuse.H0_H0 ;  /* 0x20000058ff2f7230 */ /* 0x100fe20000004100 */
[----:B------:R-:W-:Y:S01]  /*af80*/  F2FP.F16.E4M3.UNPACK_B R54, R54.H1 ;  /* 0x00000036ff36723e */ /* 0x000fe200030006ff */
[--C-:B------:R-:W-:Y:S01]  /*af90*/  HADD2.F32 R161, -RZ, R15.reuse.H0_H0 ;  /* 0x2000000fffa17230 */ /* 0x100fe20000004100 */
[----:B------:R-:W-:Y:S01]  /*afa0*/  F2FP.SATFINITE.E4M3.F32.PACK_AB_MERGE_C R57, R57, R58, R53 ;  /* 0x0000003a3939723e */ /* 0x000fe20004807035 */
[----:B------:R-:W-:Y:S02]  /*afb0*/  HADD2.F32 R88, -RZ, R88.H1_H1 ;  /* 0x30000058ff587230 */ /* 0x000fe40000004100 */
[----:B------:R-:W-:Y:S01]  /*afc0*/  FMUL.FTZ R162, R90, R47 ;  /* 0x0000002f5aa27220 */ /* 0x000fe20000410000 */
[----:B------:R-:W-:-:S02]  /*afd0*/  HADD2.F32 R15, -RZ, R15.H1_H1 ;  /* 0x3000000fff0f7230 */ /* 0x000fc40000004100 */
[C---:B------:R-:W-:Y:S01]  /*afe0*/  FMUL.FTZ R47, R161.reuse, R47 ;  /* 0x0000002fa12f7220 */ /* 0x040fe20000410000 */
[----:B------:R-:W-:Y:S02]  /*aff0*/  HADD2.F32 R89, -RZ, R89.H1_H1 ;  /* 0x30000059ff597230 */ /* 0x000fe40000004100 */
[-C--:B------:R-:W-:Y:S01]  /*b000*/  FFMA.FTZ R162, R161, R91.reuse, -R162 ;  /* 0x0000005ba1a27223 */ /* 0x080fe200000108a2 */
[----:B------:R-:W-:Y:S01]  /*b010*/  F2FP.F16.E4M3.UNPACK_B R53, R40.H1 ;  /* 0x00000028ff35723e */ /* 0x000fe200030006ff */
[----:B------:R-:W-:Y:S01]  /*b020*/  FFMA.FTZ R90, R90, R91, R47 ;  /* 0x0000005b5a5a7223 */ /* 0x000fe2000001002f */
[----:B------:R-:W-:Y:S01]  /*b030*/  HADD2.F32 R47, -RZ, R44.H1_H1 ;  /* 0x3000002cff2f7230 */ /* 0x000fe20000004100 */
[----:B------:R-:W-:Y:S01]  /*b040*/  F2FP.SATFINITE.E4M3.F32.PACK_AB_MERGE_C R13, R55, R13, RZ ;  /* 0x0000000d370d723e */ /* 0x000fe200048070ff */
[--C-:B------:R-:W-:Y:S01]  /*b050*/  HADD2.F32 R91, -RZ, R41.reuse.H0_H0 ;  /* 0x20000029ff5b7230 */ /* 0x100fe20000004100 */
[----:B------:R-:W-:Y:S01]  /*b060*/  F2FP.F16.E4M3.UNPACK_B R55, R159.H1 ;  /* 0x0000009fff37723e */ /* 0x000fe200030006ff */
[----:B------:R-:W-:-:S02]  /*b070*/  HADD2.F32 R41, -RZ, R41.H1_H1 ;  /* 0x30000029ff297230 */ /* 0x000fc40000004100 */
[----:B------:R-:W-:Y:S01]  /*b080*/  FMUL.FTZ R44, R47, R88 ;  /* 0x000000582f2c7220 */ /* 0x000fe20000410000 */
[----:B------:R-:W-:Y:S01]  /*b090*/  F2FP.F16.E4M3.UNPACK_B R40, R40 ;  /* 0x00000028ff28723e */ /* 0x000fe200020006ff */
[----:B------:R-:W-:Y:S02]  /*b0a0*/  HADD2.F32 R59, -RZ, R55.H0_H0 ;  /* 0x20000037ff3b7230 */ /* 0x000fe40000004100 */
[C---:B------:R-:W-:Y:S01]  /*b0b0*/  FFMA.FTZ R44, R15.reuse, R89, -R44 ;  /* 0x000000590f2c7223 */ /* 0x040fe2000001082c */
        /* <DEDUP_REMOVED lines=11> */
[----:B------:R-:W-:Y:S02]  /*b170*/  HADD2.F32 R55, -RZ, R55.H1_H1 ;  /* 0x30000037ff377230 */ /* 0x000fe40000004100 */
[C---:B------:R-:W-:Y:S01]  /*b180*/  FFMA.FTZ R161, R89.reuse, R88, -R161 ;  /* 0x0000005859a17223 */ /* 0x040fe200000108a1 */
[----:B------:R-:W-:-:S04]  /*b190*/  FMUL.FTZ R89, R89, R91 ;  /* 0x0000005b59597220 */ /* 0x000fc80000410000 */
        /* <DEDUP_REMOVED lines=19> */
[-C--:B------:R-:W-:Y:S01]  /*b2d0*/  FFMA.FTZ R88, R58, R59.reuse, -R88 ;  /* 0x0000003b3a587223 */ /* 0x080fe20000010858 */
        /* <DEDUP_REMOVED lines=24> */
[----:B------:R-:W-:Y:S01]  /*b460*/  FFMA.FTZ R53, R12, R159, -R53 ;  /* 0x0000009f0c357223 */ /* 0x000fe20000010835 */
[----:B------:R-:W-:Y:S01]  /*b470*/  F2FP.SATFINITE.E4M3.F32.PACK_AB_MERGE_C R41, R41, R91, RZ ;  /* 0x0000005b2929723e */ /* 0x000fe200048070ff */
[----:B------:R-:W-:Y:S01]  /*b480*/  FFMA.FTZ R12, R40, R159, R157 ;  /* 0x0000009f280c7223 */ /* 0x000fe2000001009d */
[----:B------:R-:W-:Y:S01]  /*b490*/  IMAD.MOV.U32 R40, RZ, RZ, R14 ;  /* 0x000000ffff287224 */ /* 0x000fe200078e000e */
[----:B------:R-:W-:Y:S01]  /*b4a0*/  F2FP.F16.E4M3.UNPACK_B R14, R158.H1 ;  /* 0x0000009eff0e723e */ /* 0x000fe200030006ff */
[----:B------:R-:W-:Y:S01]  /*b4b0*/  HADD2.F32 R157, -RZ, R55.H0_H0 ;  /* 0x20000037ff9d7230 */ /* 0x000fe20000004100 */
[----:B------:R-:W-:Y:S01]  /*b4c0*/  F2FP.SATFINITE.E4M3.F32.PACK_AB_MERGE_C R58, R53, R58, R47 ;  /* 0x0000003a353a723e */ /* 0x000fe2000480702f */
[----:B------:R-:W-:Y:S01]  /*b4d0*/  IMAD.MOV.U32 R15, RZ, RZ, R43 ;  /* 0x000000ffff0f7224 */ /* 0x000fe200078e002b */
        /* <DEDUP_REMOVED lines=15> */
[-C--:B------:R-:W-:Y:S01]  /*b5d0*/  FMUL.FTZ R88, R53, R14.reuse ;  /* 0x0000000e35587220 */ /* 0x080fe20000410000 */
[----:B------:R-:W-:Y:S01]  /*b5e0*/  FFMA.FTZ R161, R54, R157, R161 ;  /* 0x0000009d36a17223 */ /* 0x000fe200000100a1 */
[----:B------:R-:W-:Y:S02]  /*b5f0*/  HADD2.F32 R54, -RZ, R55.H1_H1 ;  /* 0x30000037ff367230 */ /* 0x000fe40000004100 */
[----:B------:R-:W-:Y:S01]  /*b600*/  FMUL.FTZ R14, R47, R14 ;  /* 0x0000000e2f0e7220 */ /* 0x000fe20000410000 */
[----:B------:R-:W-:-:S02]  /*b610*/  HADD2.F32 R157, -RZ, R158.H0_H0 ;  /* 0x2000009eff9d7230 */ /* 0x000fc40000004100 */
[----:B------:R-:W-:Y:S02]  /*b620*/  HADD2.F32 R55, -RZ, R40.H0_H0 ;  /* 0x20000028ff377230 */ /* 0x000fe40000004100 */
[-C--:B------:R-:W-:Y:S01]  /*b630*/  FFMA.FTZ R14, R53, R54.reuse, R14 ;  /* 0x00000036350e7223 */ /* 0x080fe2000001000e */
[----:B------:R-:W-:Y:S02]  /*b640*/  HADD2.F32 R53, -RZ, R42.H0_H0 ;  /* 0x2000002aff357230 */ /* 0x000fe40000004100 */
[----:B------:R-:W-:Y:S01]  /*b650*/  FFMA.FTZ R47, R47, R54, -R88 ;  /* 0x000000362f2f7223 */ /* 0x000fe20000010858 */
[----:B------:R-:W-:Y:S02]  /*b660*/  HADD2.F32 R54, -RZ, R160.H0_H0 ;  /* 0x200000a0ff367230 */ /* 0x000fe40000004100 */
[----:B------:R-:W-:Y:S02]  /*b670*/  HADD2.F32 R158, -RZ, R158.H1_H1 ;  /* 0x3000009eff9e7230 */ /* 0x000fe40000004100 */
[-C--:B------:R-:W-:Y:S01]  /*b680*/  FMUL.FTZ R88, R53, R157.reuse ;  /* 0x0000009d35587220 */ /* 0x080fe20000410000 */
[----:B------:R-:W-:Y:S01]  /*b690*/  FMUL.FTZ R157, R55, R157 ;  /* 0x0000009d379d7220 */ /* 0x000fe20000410000 */
[----:B------:R-:W-:Y:S01]  /*b6a0*/  HADD2.F32 R160, -RZ, R160.H1_H1 ;  /* 0x300000a0ffa07230 */ /* 0x000fe20000004100 */
[----:B------:R-:W-:Y:S01]  /*b6b0*/  F2FP.SATFINITE.E4M3.F32.PACK_AB_MERGE_C R47, R47, R159, RZ ;  /* 0x0000009f2f2f723e */ /* 0x000fe200048070ff */
[-C--:B------:R-:W-:Y:S01]  /*b6c0*/  FFMA.FTZ R88, R55, R54.reuse, -R88 ;  /* 0x0000003637587223 */ /* 0x080fe20000010858 */
[----:B------:R-:W-:Y:S01]  /*b6d0*/  FFMA.FTZ R157, R53, R54, R157 ;  /* 0x00000036359d7223 */ /* 0x000fe2000001009d */
[----:B------:R-:W-:Y:S01]  /*b6e0*/  HADD2.F32 R53, -RZ, R42.H1_H1 ;  /* 0x3000002aff357230 */ /* 0x000fe20000004100 */
[----:B------:R-:W-:Y:S01]  /*b6f0*/  F2FP.SATFINITE.E4M3.F32.PACK_AB_MERGE_C R161, R14, R161, RZ ;  /* 0x000000a10ea1723e */ /* 0x000fe200048070ff */
[----:B------:R-:W-:-:S03]  /*b700*/  HADD2.F32 R55, -RZ, R40.H1_H1 ;  /* 0x30000028ff377230 */ /* 0x000fc60000004100 */
[-C--:B------:R-:W-:Y:S02]  /*b710*/  FMUL.FTZ R40, R53, R158.reuse ;  /* 0x0000009e35287220 */ /* 0x080fe40000410000 */
[C---:B------:R-:W-:Y:S02]  /*b720*/  FMUL.FTZ R158, R55.reuse, R158 ;  /* 0x0000009e379e7220 */ /* 0x040fe40000410000 */
[-C--:B------:R-:W-:Y:S01]  /*b730*/  FFMA.FTZ R55, R55, R160.reuse, -R40 ;  /* 0x000000a037377223 */ /* 0x080fe20000010828 */
[----:B------:R-:W-:Y:S01]  /*b740*/  F2FP.SATFINITE.E4M3.F32.PACK_AB_MERGE_C R40, R12, R59, R41 ;  /* 0x0000003b0c28723e */ /* 0x000fe20004807029 */
[----:B------:R-:W-:Y:S01]  /*b750*/  FFMA.FTZ R160, R53, R160, R158 ;  /* 0x000000a035a07223 */ /* 0x000fe2000001009e */
[----:B------:R-:W-:Y:S01]  /*b760*/  F2FP.SATFINITE.E4M3.F32.PACK_AB_MERGE_C R41, R45, R46, R13 ;  /* 0x0000002e2d29723e */ /* 0x000fe2000480700d */
[----:B------:R-:W-:Y:S01]  /*b770*/  IMAD.MOV.U32 R12, RZ, RZ, R58 ;  /* 0x000000ffff0c7224 */ /* 0x000fe200078e003a */
[----:B------:R-:W-:Y:S02]  /*b780*/  F2FP.SATFINITE.E4M3.F32.PACK_AB_MERGE_C R14, R55, R88, R47 ;  /* 0x00000058370e723e */ /* 0x000fe4000480702f */
[----:B------:R-:W-:-:S02]  /*b790*/  F2FP.SATFINITE.E4M3.F32.PACK_AB_MERGE_C R42, R160, R157, R161 ;  /* 0x0000009da02a723e */ /* 0x000fc400048070a1 */
[----:B------:R-:W-:-:S07]  /*b7a0*/  MOV R13, R57 ;  /* 0x00000039000d7202 */ /* 0x000fce0000000f00 */
.L_x_2767:
[----:B------:R-:W-:Y:S05]  /*b7b0*/  BSYNC B3 ;  /* 0x0000000000037941 */ /* 0x000fea0003800000 */
.L_x_2766:
[----:B----4-:R-:W-:-:S05]  /*b7c0*/  IADD3 R44, P2, R30, R11, RZ ;  /* 0x0000000b1e2c7210 */ /* 0x010fca0007f5e0ff */
[----:B---3--:R-:W-:Y:S01]  /*b7d0*/  IMAD.X R45, R151, 0x1, R111, P2 ;  /* 0x00000001972d7824 */ /* 0x008fe200010e066f */
[----:B------:R-:W-:-:S04]  /*b7e0*/  ISETP.GE.AND P2, PT, R52, R136, PT ;  /* 0x000000883400720c */ /* 0x000fc80003f46270 */
[----:B0-----:R0:W-:Y:S09]  /*b7f0*/  ST.E.128 desc[UR50][R44.64], R12 ;  /* 0x0000000c2c007985 */ /* 0x0011f2000c101d32 */
[----:B------:R-:W-:-:S04]  /*b800*/  @!P2 IADD3 R46, P5, R11, R52, RZ ;  /* 0x000000340b2ea210 */ /* 0x000fc80007fbe0ff */
[----:B------:R-:W-:-:S05]  /*b810*/  @!P2 LEA.HI.X.SX32 R47, R52, R151, 0x1, P5 ;  /* 0x00000097342fa211 */ /* 0x000fca00028f0eff */
[----:B------:R0:W-:Y:S04]  /*b820*/  @!P2 ST.E.128 desc[UR50][R46.64], R40 ;  /* 0x000000282e00a985 */ /* 0x0001e8000c101d32 */
.L_x_2765:
[----:B------:R-:W-:Y:S05]  /*b830*/  BSYNC B2 ;  /* 0x0000000000027941 */ /* 0x000fea0003800000 */
.L_x_2764:
[----:B------:R-:W-:-:S13]  /*b840*/  ISETP.NE.AND P2, PT, R34, RZ, PT ;  /* 0x000000ff2200720c */ /* 0x000fda0003f45270 */
[----:B------:R-:W-:Y:S05]  /*b850*/  @!P2 BRA `(.L_x_2759) ;  /* 0x0000000c00d0a947 */ /* 0x000fea0003800000 */
[----:B------:R-:W-:Y:S01]  /*b860*/  LOP3.LUT P5, RZ, R22, 0x1, RZ, 0xc0, !PT ;  /* 0x0000000116ff7812 */ /* 0x000fe200078ac0ff */
[----:B------:R-:W-:Y:S01]  /*b870*/  BSSY B2, `(.L_x_2768) ;  /* 0x00000ed000027945 */ /* 0x000fe20003800000 */
[----:B0---4-:R-:W-:Y:S02]  /*b880*/  IADD3 R44, P2, R31, R11, RZ ;  /* 0x0000000b1f2c7210 */ /* 0x011fe40007f5e0ff */
[----:B------:R-:W-:-:S03]  /*b890*/  SEL R12, R118, R145, !P5 ;  /* 0x00000091760c7207 */ /* 0x000fc60006800000 */
[----:B---3--:R-:W-:Y:S01]  /*b8a0*/  IMAD.X R45, R151, 0x1, R110, P2 ;  /* 0x00000001972d7824 */ /* 0x008fe200010e066e */
[----:B------:R-:W-:Y:S02]  /*b8b0*/  SHF.R.S32.HI R13, RZ, 0x1f, R12 ;  /* 0x0000001fff0d7819 */ /* 0x000fe4000001140c */
[----:B------:R-:W-:Y:S02]  /*b8c0*/  ISETP.GE.AND P2, PT, R4, R117, PT ;  /* 0x000000750400720c */ /* 0x000fe40003f46270 */
        /* <DEDUP_REMOVED lines=15> */
[----:B------:R-:W3:Y:S01]  /*b9c0*/  LDS.128 R40, [R40+0x1a400] ;  /* 0x01a4000028287984 */ /* 0x000ee20000000c00 */
[----:B------:R-:W-:Y:S05]  /*b9d0*/  @P2 BRA `(.L_x_2769) ;  /* 0x0000000c00582947 */ /* 0x000fea0003800000 */
[--C-:B------:R-:W-:Y:S01]  /*b9e0*/  SHF.R.U32.HI R48, RZ, 0x10, R61.reuse ;  /* 0x00000010ff307819 */ /* 0x100fe2000001163d */
[----:B---3--:R-:W-:Y:S01]  /*b9f0*/  IMAD.MOV.U32 R62, RZ, RZ, R40 ;  /* 0x000000ffff3e7224 */ /* 0x008fe200078e0028 */
[----:B------:R-:W-:Y:S02]  /*ba00*/  SHF.R.U32.HI R46, RZ, 0x8, R61 ;  /* 0x00000008ff2e7819 */ /* 0x000fe4000001163d */
[----:B------:R-:W-:Y:S01]  /*ba10*/  LOP3.LUT R53, R61, 0xff0000ff, RZ, 0xc0, !PT ;  /* 0xff0000ff3d357812 */ /* 0x000fe200078ec0ff */
[----:B0-----:R-:W-:Y:S01]  /*ba20*/  IMAD.MOV.U32 R61, RZ, RZ, R12 ;  /* 0x000000ffff3d7224 */ /* 0x001fe200078e000c */
[--C-:B------:R-:W-:Y:S01]  /*ba30*/  SHF.R.U32.HI R50, RZ, 0x10, R63.reuse ;  /* 0x00000010ff327819 */ /* 0x100fe2000001163f */
[----:B------:R-:W-:Y:S01]  /*ba40*/  IMAD.SHL.U32 R46, R46, 0x100, RZ ;  /* 0x000001002e2e7824 */ /* 0x000fe200078e00ff */
[----:B------:R-:W-:Y:S01]  /*ba50*/  SHF.R.U32.HI R52, RZ, 0x8, R63 ;  /* 0x00000008ff347819 */ /* 0x000fe2000001163f */
[----:B------:R-:W-:Y:S01]  /*ba60*/  IMAD.U32 R48, R48, 0x10000, RZ ;  /* 0x0001000030307824 */ /* 0x000fe200078e00ff */
[----:B------:R-:W-:-:S02]  /*ba70*/  LOP3.LUT R55, R63, 0xff0000ff, RZ, 0xc0, !PT ;  /* 0xff0000ff3f377812 */ /* 0x000fc400078ec0ff */
[----:B------:R-:W-:Y:S02]  /*ba80*/  F2FP.F16.E4M3.UNPACK_B R63, R62.H1 ;  /* 0x0000003eff3f723e */ /* 0x000fe400030006ff */
[----:B------:R-:W-:Y:S02]  /*ba90*/  F2FP.F16.E4M3.UNPACK_B R88, R152.H1 ;  /* 0x00000098ff58723e */ /* 0x000fe400030006ff */
[----:B------:R-:W-:Y:S01]  /*baa0*/  F2FP.F16.E4M3.UNPACK_B R59, R61.H1 ;  /* 0x0000003dff3b723e */ /* 0x000fe200030006ff */
[----:B------:R-:W-:Y:S01]  /*bab0*/  HADD2.F32 R40, -RZ, R63.H0_H0 ;  /* 0x2000003fff287230 */ /* 0x000fe20000004100 */
[--C-:B------:R-:W-:Y:S01]  /*bac0*/  SHF.R.U32.HI R54, RZ, 0x10, R49.reuse ;  /* 0x00000010ff367819 */ /* 0x100fe20000011631 */
[--C-:B------:R-:W-:Y:S01]  /*bad0*/  HADD2.F32 R90, -RZ, R88.reuse.H1_H1 ;  /* 0x30000058ff5a7230 */ /* 0x100fe20000004100 */
[----:B------:R-:W-:Y:S01]  /*bae0*/  SHF.R.U32.HI R56, RZ, 0x8, R49 ;  /* 0x00000008ff387819 */ /* 0x000fe20000011631 */
[----:B------:R-:W-:Y:S01]  /*baf0*/  HADD2.F32 R12, -RZ, R59.H0_H0 ;  /* 0x2000003bff0c7230 */ /* 0x000fe20000004100 */
[----:B------:R-:W-:Y:S01]  /*bb00*/  LOP3.LUT R58, R49, 0xff0000ff, RZ, 0xc0, !PT ;  /* 0xff0000ff313a7812 */ /* 0x000fe200078ec0ff */
[----:B------:R-:W-:Y:S01]  /*bb10*/  HADD2.F32 R63, -RZ, R63.H1_H1 ;  /* 0x3000003fff3f7230 */ /* 0x000fe20000004100 */
[--C-:B------:R-:W-:Y:S01]  /*bb20*/  SHF.R.U32.HI R49, RZ, 0x10, R51.reuse ;  /* 0x00000010ff317819 */ /* 0x100fe20000011633 */
[----:B------:R-:W-:Y:S01]  /*bb30*/  HADD2.F32 R59, -RZ, R59.H1_H1 ;  /* 0x3000003bff3b7230 */ /* 0x000fe20000004100 */
[----:B------:R-:W-:Y:S01]  /*bb40*/  SHF.R.U32.HI R57, RZ, 0x8, R51 ;  /* 0x00000008ff397819 */ /* 0x000fe20000011633 */
[----:B------:R-:W-:Y:S01]  /*bb50*/  HADD2.F32 R91, -RZ, R88.H0_H0 ;  /* 0x20000058ff5b7230 */ /* 0x000fe20000004100 */
[----:B------:R-:W-:Y:S01]  /*bb60*/  LOP3.LUT R60, R51, 0xff0000ff, RZ, 0xc0, !PT ;  /* 0xff0000ff333c7812 */ /* 0x000fe200078ec0ff */
[----:B------:R-:W-:Y:S01]  /*bb70*/  FMUL.FTZ R158, R63, R90 ;  /* 0x0000005a3f9e7220 */ /* 0x000fe20000410000 */
[----:B------:R-:W-:Y:S01]  /*bb80*/  F2FP.F16.E4M3.UNPACK_B R51, R154.H1 ;  /* 0x0000009aff33723e */ /* 0x000fe200030006ff */
[----:B------:R-:W-:Y:S01]  /*bb90*/  FMUL.FTZ R90, R59, R90 ;  /* 0x0000005a3b5a7220 */ /* 0x000fe20000410000 */
[-C--:B------:R-:W-:Y:S01]  /*bba0*/  FMUL.FTZ R157, R40, R91.reuse ;  /* 0x0000005b289d7220 */ /* 0x080fe20000410000 */
[----:B------:R-:W-:Y:S01]  /*bbb0*/  FMUL.FTZ R91, R12, R91 ;  /* 0x0000005b0c5b7220 */ /* 0x000fe20000410000 */
[----:B------:R-:W-:Y:S01]  /*bbc0*/  F2FP.F16.E4M3.UNPACK_B R152, R152 ;  /* 0x00000098ff98723e */ /* 0x000fe200020006ff */
[--C-:B------:R-:W-:Y:S01]  /*bbd0*/  HADD2.F32 R88, -RZ, R51.reuse.H1_H1 ;  /* 0x30000033ff587230 */ /* 0x100fe20000004100 */
[----:B------:R-:W-:Y:S01]  /*bbe0*/  F2FP.F16.E4M3.UNPACK_B R61, R61 ;  /* 0x0000003dff3d723e */ /* 0x000fe200020006ff */
[----:B------:R-:W-:Y:S01]  /*bbf0*/  HADD2.F32 R89, -RZ, R51.H0_H0 ;  /* 0x20000033ff597230 */ /* 0x000fe20000004100 */
[----:B------:R-:W-:Y:S01]  /*bc00*/  F2FP.F16.E4M3.UNPACK_B R154, R154 ;  /* 0x0000009aff9a723e */ /* 0x000fe200020006ff */
[----:B------:R-:W-:-:S02]  /*bc10*/  IMAD.SHL.U32 R57, R57, 0x100, RZ ;  /* 0x0000010039397824 */ /* 0x000fc400078e00ff */
[----:B------:R-:W-:Y:S01]  /*bc20*/  FFMA.FTZ R51, R63, R88, R90 ;  /* 0x000000583f337223 */ /* 0x000fe2000001005a */
[----:B------:R-:W-:Y:S01]  /*bc30*/  F2FP.F16.E4M3.UNPACK_B R63, R62 ;  /* 0x0000003eff3f723e */ /* 0x000fe200020006ff */
[-C--:B------:R-:W-:Y:S01]  /*bc40*/  FFMA.FTZ R40, R40, R89.reuse, R91 ;  /* 0x0000005928287223 */ /* 0x080fe2000001005b */
[----:B------:R-:W-:Y:S01]  /*bc50*/  FFMA.FTZ R59, R59, R88, -R158 ;  /* 0x000000583b3b7223 */ /* 0x000fe2000001089e */
[----:B------:R-:W-:Y:S02]  /*bc60*/  HADD2.F32 R91, -RZ, R152.H0_H0 ;  /* 0x20000098ff5b7230 */ /* 0x000fe40000004100 */
[----:B------:R-:W-:Y:S01]  /*bc70*/  FFMA.FTZ R12, R12, R89, -R157 ;  /* 0x000000590c0c7223 */ /* 0x000fe2000001089d */
[----:B------:R-:W-:Y:S01]  /*bc80*/  HADD2.F32 R62, -RZ, R63.H0_H0 ;  /* 0x2000003fff3e7230 */ /* 0x000fe20000004100 */
[----:B------:R-:W-:Y:S01]  /*bc90*/  SHF.L.U32 R52, R52, 0x8, RZ ;  /* 0x0000000834347819 */ /* 0x000fe200000006ff */
[----:B------:R-:W-:Y:S01]  /*bca0*/  HADD2.F32 R88, -RZ, R61.H0_H0 ;  /* 0x2000003dff587230 */ /* 0x000fe20000004100 */
[----:B------:R-:W-:Y:S01]  /*bcb0*/  LOP3.LUT R53, R53, 0xff00, R46, 0xf8, !PT ;  /* 0x0000ff0035357812 */ /* 0x000fe200078ef82e */
        /* <DEDUP_REMOVED lines=9> */
[----:B------:R-:W-:Y:S01]  /*bd50*/  LOP3.LUT R55, R55, 0xff00, R52, 0xf8, !PT ;  /* 0x0000ff0037377812 */ /* 0x000fe200078ef834 */
[----:B------:R-:W-:Y:S01]  /*bd60*/  IMAD.U32 R52, R54, 0x10000, RZ ;  /* 0x0001000036347824 */ /* 0x000fe200078e00ff */
[----:B------:R-:W-:Y:S01]  /*bd70*/  LOP3.LUT R48, R53, 0xff0000, R48, 0xf8, !PT ;  /* 0x00ff000035307812 */ /* 0x000fe200078ef830 */
[----:B------:R-:W-:-:S02]  /*bd80*/  IMAD.U32 R46, R50, 0x10000, RZ ;  /* 0x00010000322e7824 */ /* 0x000fc400078e00ff */
[-C--:B------:R-:W-:Y:S01]  /*bd90*/  FMUL.FTZ R90, R89, R152.reuse ;  /* 0x00000098595a7220 */ /* 0x080fe20000410000 */
[----:B------:R-:W-:Y:S01]  /*bda0*/  FMUL.FTZ R152, R61, R152 ;  /* 0x000000983d987220 */ /* 0x000fe20000410000 */
[----:B------:R-:W-:Y:S01]  /*bdb0*/  F2FP.SATFINITE.E4M3.F32.PACK_AB_MERGE_C R40, R51, R40, RZ ;  /* 0x000000283328723e */ /* 0x000fe200048070ff */
[----:B------:R-:W-:Y:S02]  /*bdc0*/  IMAD.U32 R49, R49, 0x10000, RZ ;  /* 0x0001000031317824 */ /* 0x000fe400078e00ff */
[-C--:B------:R-:W-:Y:S01]  /*bdd0*/  FFMA.FTZ R63, R61, R154.reuse, -R90 ;  /* 0x0000009a3d3f7223 */ /* 0x080fe2000001085a */
[----:B------:R-:W-:Y:S01]  /*bde0*/  FFMA.FTZ R61, R89, R154, R152 ;  /* 0x0000009a593d7223 */ /* 0x000fe20000010098 */
[----:B------:R-:W-:Y:S01]  /*bdf0*/  IMAD.MOV.U32 R89, RZ, RZ, R42 ;  /* 0x000000ffff597224 */ /* 0x000fe200078e002a */
[----:B------:R-:W-:Y:S01]  /*be00*/  F2FP.F16.E4M3.UNPACK_B R154, R155.H1 ;  /* 0x0000009bff9a723e */ /* 0x000fe200030006ff */
[----:B------:R-:W-:Y:S01]  /*be10*/  IMAD.MOV.U32 R42, RZ, RZ, R14 ;  /* 0x000000ffff2a7224 */ /* 0x000fe200078e000e */
[----:B------:R-:W-:-:S02]  /*be20*/  F2FP.F16.E4M3.UNPACK_B R14, R153.H1 ;  /* 0x00000099ff0e723e */ /* 0x000fc400030006ff */
[----:B------:R-:W-:Y:S01]  /*be30*/  F2FP.F16.E4M3.UNPACK_B R91, R89.H1 ;  /* 0x00000059ff5b723e */ /* 0x000fe200030006ff */
[----:B------:R-:W-:Y:S01]  /*be40*/  HADD2.F32 R158, -RZ, R154.H0_H0 ;  /* 0x2000009aff9e7230 */ /* 0x000fe20000004100 */
[-C--:B------:R-:W-:Y:S01]  /*be50*/  F2FP.F16.E4M3.UNPACK_B R90, R42.reuse.H1 ;  /* 0x0000002aff5a723e */ /* 0x080fe200030006ff */
[----:B------:R-:W-:Y:S01]  /*be60*/  HADD2.F32 R160, -RZ, R14.H0_H0 ;  /* 0x2000000effa07230 */ /* 0x000fe20000004100 */
[----:B------:R-:W-:Y:S01]  /*be70*/  F2FP.F16.E4M3.UNPACK_B R153, R153 ;  /* 0x00000099ff99723e */ /* 0x000fe200020006ff */
[--C-:B------:R-:W-:Y:S01]  /*be80*/  HADD2.F32 R152, -RZ, R91.reuse.H0_H0 ;  /* 0x2000005bff987230 */ /* 0x100fe20000004100 */
[----:B------:R-:W-:Y:S01]  /*be90*/  F2FP.F16.E4M3.UNPACK_B R89, R89 ;  /* 0x00000059ff59723e */ /* 0x000fe200020006ff */
[----:B------:R-:W-:Y:S01]  /*bea0*/  HADD2.F32 R157, -RZ, R90.H0_H0 ;  /* 0x2000005aff9d7230 */ /* 0x000fe20000004100 */
[----:B------:R-:W-:Y:S01]  /*beb0*/  F2FP.F16.E4M3.UNPACK_B R42, R42 ;  /* 0x0000002aff2a723e */ /* 0x000fe200020006ff */
[----:B------:R-:W-:Y:S02]  /*bec0*/  HADD2.F32 R14, -RZ, R14.H1_H1 ;  /* 0x3000000eff0e7230 */ /* 0x000fe40000004100 */
[----:B------:R-:W-:Y:S01]  /*bed0*/  FMUL.FTZ R159, R152, R160 ;  /* 0x000000a0989f7220 */ /* 0x000fe20000410000 */
[----:B------:R-:W-:-:S02]  /*bee0*/  HADD2.F32 R91, -RZ, R91.H1_H1 ;  /* 0x3000005bff5b7230 */ /* 0x000fc40000004100 */
[C---:B------:R-:W-:Y:S01]  /*bef0*/  FMUL.FTZ R160, R157.reuse, R160 ;  /* 0x000000a09da07220 */ /* 0x040fe20000410000 */
[----:B------:R-:W-:Y:S02]  /*bf00*/  HADD2.F32 R154, -RZ, R154.H1_H1 ;  /* 0x3000009aff9a7230 */ /* 0x000fe40000004100 */
[----:B------:R-:W-:Y:S01]  /*bf10*/  FFMA.FTZ R159, R157, R158, -R159 ;  /* 0x0000009e9d9f7223 */ /* 0x000fe2000001089f */
[----:B------:R-:W-:Y:S02]  /*bf20*/  HADD2.F32 R157, -RZ, R90.H1_H1 ;  /* 0x3000005aff9d7230 */ /* 0x000fe40000004100 */
[----:B------:R-:W-:Y:S01]  /*bf30*/  FMUL.FTZ R90, R91, R14 ;  /* 0x0000000e5b5a7220 */ /* 0x000fe20000410000 */
[----:B------:R-:W-:Y:S01]  /*bf40*/  FFMA.FTZ R160, R152, R158, R160 ;  /* 0x0000009e98a07223 */ /* 0x000fe200000100a0 */
[----:B------:R-:W-:Y:S01]  /*bf50*/  F2FP.F16.E4M3.UNPACK_B R155, R155 ;  /* 0x0000009bff9b723e */ /* 0x000fe200020006ff */
[----:B------:R-:W-:Y:S02]  /*bf60*/  HADD2.F32 R158, -RZ, R153.H0_H0 ;  /* 0x20000099ff9e7230 */ /* 0x000fe40000004100 */
[C---:B------:R-:W-:Y:S01]  /*bf70*/  FMUL.FTZ R14, R157.reuse, R14 ;  /* 0x0000000e9d0e7220 */ /* 0x040fe20000410000 */
[----:B------:R-:W-:Y:S01]  /*bf80*/  FFMA.FTZ R90, R157, R154, -R90 ;  /* 0x0000009a9d5a7223 */ /* 0x000fe2000001085a */
[----:B------:R-:W-:Y:S01]  /*bf90*/  F2FP.F16.E4M3.UNPACK_B R51, R41 ;  /* 0x00000029ff33723e */ /* 0x000fe200020006ff */
[----:B------:R-:W-:-:S02]  /*bfa0*/  HADD2.F32 R152, -RZ, R155.H0_H0 ;  /* 0x2000009bff987230 */ /* 0x000fc40000004100 */
[----:B------:R-:W-:Y:S01]  /*bfb0*/  FFMA.FTZ R14, R91, R154, R14 ;  /* 0x0000009a5b0e7223 */ /* 0x000fe2000001000e */
[----:B------:R-:W-:Y:S01]  /*bfc0*/  HADD2.F32 R91, -RZ, R89.H0_H0 ;  /* 0x20000059ff5b7230 */ /* 0x000fe20000004100 */
[----:B------:R-:W-:Y:S01]  /*bfd0*/  F2FP.F16.E4M3.UNPACK_B R54, R13 ;  /* 0x0000000dff36723e */ /* 0x000fe200020006ff */
[----:B------:R-:W-:Y:S01]  /*bfe0*/  HADD2.F32 R154, -RZ, R42.H0_H0 ;  /* 0x2000002aff9a7230 */ /* 0x000fe20000004100 */
[----:B------:R-:W-:Y:S01]  /*bff0*/  LOP3.LUT R60, R60, 0xff00, R57, 0xf8, !PT ;  /* 0x0000ff003c3c7812 */ /* 0x000fe200078ef839 */
[----:B------:R-:W-:Y:S02]  /*c000*/  HADD2.F32 R153, -RZ, R153.H1_H1 ;  /* 0x30000099ff997230 */ /* 0x000fe40000004100 */
[----:B------:R-:W-:Y:S01]  /*c010*/  FMUL.FTZ R157, R91, R158 ;  /* 0x0000009e5b9d7220 */ /* 0x000fe20000410000 */
[----:B------:R-:W-:Y:S01]  /*c020*/  F2FP.F16.E4M3.UNPACK_B R57, R48 ;  /* 0x00000030ff39723e */ /* 0x000fe200020006ff */
[----:B------:R-:W-:Y:S01]  /*c030*/  FMUL.FTZ R158, R154, R158 ;  /* 0x0000009e9a9e7220 */ /* 0x000fe20000410000 */
[----:B------:R-:W-:Y:S01]  /*c040*/  LOP3.LUT R46, R55, 0xff0000, R46, 0xf8, !PT ;  /* 0x00ff0000372e7812 */ /* 0x000fe200078ef82e */
[--C-:B------:R-:W-:Y:S01]  /*c050*/  HADD2.F32 R55, -RZ, R54.reuse.H0_H0 ;  /* 0x20000036ff377230 */ /* 0x100fe20000004100 */
[----:B------:R-:W-:Y:S01]  /*c060*/  F2FP.SATFINITE.E4M3.F32.PACK_AB_MERGE_C R160, R14, R160, RZ ;  /* 0x000000a00ea0723e */ /* 0x000fe200048070ff */
[----:B------:R-:W-:Y:S01]  /*c070*/  FFMA.FTZ R158, R91, R152, R158 ;  /* 0x000000985b9e7223 */ /* 0x000fe2000001009e */
[----:B------:R-:W-:Y:S01]  /*c080*/  IMAD.SHL.U32 R91, R56, 0x100, RZ ;  /* 0x00000100385b7824 */ /* 0x000fe200078e00ff */
[----:B------:R-:W-:Y:S01]  /*c090*/  F2FP.SATFINITE.E4M3.F32.PACK_AB_MERGE_C R12, R59, R12, RZ ;  /* 0x0000000c3b0c723e */ /* 0x000fe200048070ff */
[----:B------:R-:W-:Y:S01]  /*c0a0*/  HADD2.F32 R56, -RZ, R51.H0_H0 ;  /* 0x20000033ff387230 */ /* 0x000fe20000004100 */
[----:B------:R-:W-:Y:S01]  /*c0b0*/  F2FP.SATFINITE.E4M3.F32.PACK_AB_MERGE_C R40, R61, R62, R40 ;  /* 0x0000003e3d28723e */ /* 0x000fe20004807028 */
[--C-:B------:R-:W-:Y:S01]  /*c0c0*/  HADD2.F32 R14, -RZ, R57.reuse.H0_H0 ;  /* 0x20000039ff0e7230 */ /* 0x100fe20000004100 */
[----:B------:R-:W-:Y:S01]  /*c0d0*/  LOP3.LUT R91, R58, 0xff00, R91, 0xf8, !PT ;  /* 0x0000ff003a5b7812 */ /* 0x000fe200078ef85b */
[----:B------:R-:W-:Y:S01]  /*c0e0*/  HADD2.F32 R54, -RZ, R54.H1_H1 ;  /* 0x30000036ff367230 */ /* 0x000fe20000004100 */
[----:B------:R-:W-:Y:S01]  /*c0f0*/  F2FP.SATFINITE.E4M3.F32.PACK_AB_MERGE_C R12, R63, R88, R12 ;  /* 0x000000583f0c723e */ /* 0x000fe2000480700c */
[----:B------:R-:W-:Y:S01]  /*c100*/  HADD2.F32 R57, -RZ, R57.H1_H1 ;  /* 0x30000039ff397230 */ /* 0x000fe20000004100 */
[----:B------:R-:W-:Y:S01]  /*c110*/  LOP3.LUT R52, R91, 0xff0000, R52, 0xf8, !PT ;  /* 0x00ff00005b347812 */ /* 0x000fe200078ef834 */
[----:B------:R-:W-:Y:S01]  /*c120*/  FFMA.FTZ R157, R154, R152, -R157 ;  /* 0x000000989a9d7223 */ /* 0x000fe2000001089d */
[----:B------:R-:W-:Y:S01]  /*c130*/  HADD2.F32 R152, -RZ, R89.H1_H1 ;  /* 0x30000059ff987230 */ /* 0x000fe20000004100 */
[----:B------:R-:W-:Y:S01]  /*c140*/  F2FP.SATFINITE.E4M3.F32.PACK_AB_MERGE_C R90, R90, R159, RZ ;  /* 0x0000009f5a5a723e */ /* 0x000fe200048070ff */
[----:B------:R-:W-:Y:S01]  /*c150*/  HADD2.F32 R42, -RZ, R42.H1_H1 ;  /* 0x3000002aff2a7230 */ /* 0x000fe20000004100 */
[----:B------:R-:W-:Y:S01]  /*c160*/  F2FP.F16.E4M3.UNPACK_B R53, R52 ;  /* 0x00000034ff35723e */ /* 0x000fe200020006ff */
[----:B------:R-:W-:-:S02]  /*c170*/  HADD2.F32 R155, -RZ, R155.H1_H1 ;  /* 0x3000009bff9b7230 */ /* 0x000fc40000004100 */
[-C--:B------:R-:W-:Y:S01]  /*c180*/  FMUL.FTZ R89, R152, R153.reuse ;  /* 0x0000009998597220 */ /* 0x080fe20000410000 */
[C---:B------:R-:W-:Y:S01]  /*c190*/  FMUL.FTZ R153, R42.reuse, R153 ;  /* 0x000000992a997220 */ /* 0x040fe20000410000 */
[----:B------:R-:W-:Y:S02]  /*c1a0*/  HADD2.F32 R50, -RZ, R53.H0_H0 ;  /* 0x20000035ff327230 */ /* 0x000fe40000004100 */
[-C--:B------:R-:W-:Y:S01]  /*c1b0*/  FFMA.FTZ R42, R42, R155.reuse, -R89 ;  /* 0x0000009b2a2a7223 */ /* 0x080fe20000010859 */
[----:B------:R-:W-:Y:S02]  /*c1c0*/  FFMA.FTZ R89, R152, R155, R153 ;  /* 0x0000009b98597223 */ /* 0x000fe40000010099 */
[-C--:B------:R-:W-:Y:S01]  /*c1d0*/  FMUL.FTZ R58, R56, R50.reuse ;  /* 0x00000032383a7220 */ /* 0x080fe20000410000 */
[C---:B------:R-:W-:Y:S01]  /*c1e0*/  FMUL.FTZ R59, R55.reuse, R50 ;  /* 0x00000032373b7220 */ /* 0x040fe20000410000 */
[----:B------:R-:W-:Y:S02]  /*c1f0*/  LOP3.LUT R50, R60, 0xff0000, R49, 0xf8, !PT ;  /* 0x00ff00003c327812 */ /* 0x000fe400078ef831 */
[-C--:B------:R-:W-:Y:S01]  /*c200*/  FFMA.FTZ R49, R55, R14.reuse, -R58 ;  /* 0x0000000e37317223 */ /* 0x080fe2000001083a */
[----:B------:R-:W-:Y:S01]  /*c210*/  HADD2.F32 R55, -RZ, R51.H1_H1 ;  /* 0x30000033ff377230 */ /* 0x000fe20000004100 */
[----:B------:R-:W-:Y:S01]  /*c220*/  F2FP.F16.E4M3.UNPACK_B R51, R41.H1 ;  /* 0x00000029ff33723e */ /* 0x000fe200030006ff */
[----:B------:R-:W-:Y:S01]  /*c230*/  FFMA.FTZ R14, R56, R14, R59 ;  /* 0x0000000e380e7223 */ /* 0x000fe2000001003b */
[----:B------:R-:W-:Y:S01]  /*c240*/  HADD2.F32 R41, -RZ, R53.H1_H1 ;  /* 0x30000035ff297230 */ /* 0x000fe20000004100 */
[----:B------:R-:W-:-:S02]  /*c250*/  F2FP.F16.E4M3.UNPACK_B R53, R13.H1 ;  /* 0x0000000dff35723e */ /* 0x000fc400030006ff */
[----:B------:R-:W-:Y:S01]  /*c260*/  F2FP.F16.E4M3.UNPACK_B R59, R52.H1 ;  /* 0x00000034ff3b723e */ /* 0x000fe200030006ff */
[----:B------:R-:W-:Y:S01]  /*c270*/  HADD2.F32 R52, -RZ, R51.H0_H0 ;  /* 0x20000033ff347230 */ /* 0x000fe20000004100 */
[----:B------:R-:W-:Y:S01]  /*c280*/  F2FP.F16.E4M3.UNPACK_B R56, R48.H1 ;  /* 0x00000030ff38723e */ /* 0x000fe200030006ff */
[CC--:B------:R-:W-:Y:S01]  /*c290*/  FMUL.FTZ R13, R55.reuse, R41.reuse ;  /* 0x00000029370d7220 */ /* 0x0c0fe20000410000 */
[----:B------:R-:W-:Y:S01]  /*c2a0*/  FMUL.FTZ R60, R54, R41 ;  /* 0x00000029363c7220 */ /* 0x000fe20000410000 */
[----:B------:R-:W-:Y:S01]  /*c2b0*/  HADD2.F32 R58, -RZ, R59.H0_H0 ;  /* 0x2000003bff3a7230 */ /* 0x000fe20000004100 */
[----:B------:R-:W-:Y:S01]  /*c2c0*/  F2FP.SATFINITE.E4M3.F32.PACK_AB_MERGE_C R42, R42, R157, R90 ;  /* 0x0000009d2a2a723e */ /* 0x000fe2000480705a */
[----:B------:R-:W-:Y:S02]  /*c2d0*/  HADD2.F32 R41, -RZ, R53.H0_H0 ;  /* 0x20000035ff297230 */ /* 0x000fe40000004100 */
[-C--:B------:R-:W-:Y:S01]  /*c2e0*/  FFMA.FTZ R48, R54, R57.reuse, -R13 ;  /* 0x0000003936307223 */ /* 0x080fe2000001080d */
[----:B------:R-:W-:Y:S01]  /*c2f0*/  FFMA.FTZ R13, R55, R57, R60 ;  /* 0x00000039370d7223 */ /* 0x000fe2000001003c */
[----:B------:R-:W-:-:S02]  /*c300*/  HADD2.F32 R54, -RZ, R56.H0_H0 ;  /* 0x20000038ff367230 */ /* 0x000fc40000004100 */
[CC--:B------:R-:W-:Y:S01]  /*c310*/  FMUL.FTZ R60, R52.reuse, R58.reuse ;  /* 0x0000003a343c7220 */ /* 0x0c0fe20000410000 */
[----:B------:R-:W-:Y:S01]  /*c320*/  FMUL.FTZ R55, R41, R58 ;  /* 0x0000003a29377220 */ /* 0x000fe20000410000 */
[----:B------:R-:W-:Y:S01]  /*c330*/  HADD2.F32 R58, -RZ, R51.H1_H1 ;  /* 0x30000033ff3a7230 */ /* 0x000fe20000004100 */
[----:B------:R-:W-:Y:S01]  /*c340*/  F2FP.SATFINITE.E4M3.F32.PACK_AB_MERGE_C R89, R89, R158, R160 ;  /* 0x0000009e5959723e */ /* 0x000fe200048070a0 */
[----:B------:R-:W-:Y:S02]  /*c350*/  HADD2.F32 R59, -RZ, R59.H1_H1 ;  /* 0x3000003bff3b7230 */ /* 0x000fe40000004100 */
[----:B------:R-:W-:Y:S01]  /*c360*/  FFMA.FTZ R51, R52, R54, R55 ;  /* 0x0000003634337223 */ /* 0x000fe20000010037 */
[----:B------:R-:W-:Y:S01]  /*c370*/  HADD2.F32 R52, -RZ, R53.H1_H1 ;  /* 0x30000035ff347230 */ /* 0x000fe20000004100 */
[----:B------:R-:W-:Y:S01]  /*c380*/  F2FP.F16.E4M3.UNPACK_B R53, R50 ;  /* 0x00000032ff35723e */ /* 0x000fe200020006ff */
[----:B------:R-:W-:Y:S02]  /*c390*/  HADD2.F32 R57, -RZ, R56.H1_H1 ;  /* 0x30000038ff397230 */ /* 0x000fe40000004100 */
[----:B------:R-:W-:Y:S01]  /*c3a0*/  FMUL.FTZ R55, R58, R59 ;  /* 0x0000003b3a377220 */ /* 0x000fe20000410000 */
[----:B------:R-:W-:Y:S01]  /*c3b0*/  F2FP.F16.E4M3.UNPACK_B R56, R43 ;  /* 0x0000002bff38723e */ /* 0x000fe200020006ff */
[C---:B------:R-:W-:Y:S01]  /*c3c0*/  FMUL.FTZ R61, R52.reuse, R59 ;  /* 0x0000003b343d7220 */ /* 0x040fe20000410000 */
[----:B------:R-:W-:Y:S01]  /*c3d0*/  FFMA.FTZ R41, R41, R54, -R60 ;  /* 0x0000003629297223 */ /* 0x000fe2000001083c */
[----:B------:R-:W-:Y:S01]  /*c3e0*/  FFMA.FTZ R52, R52, R57, -R55 ;  /* 0x0000003934347223 */ /* 0x000fe20000010837 */
[----:B------:R-:W-:Y:S01]  /*c3f0*/  F2FP.F16.E4M3.UNPACK_B R55, R15 ;  /* 0x0000000fff37723e */ /* 0x000fe200020006ff */
[----:B------:R-:W-:Y:S01]  /*c400*/  HADD2.F32 R60, -RZ, R56.H0_H0 ;  /* 0x20000038ff3c7230 */ /* 0x000fe20000004100 */
[----:B------:R-:W-:Y:S01]  /*c410*/  F2FP.F16.E4M3.UNPACK_B R54, R46 ;  /* 0x0000002eff36723e */ /* 0x000fe200020006ff */
[----:B------:R-:W-:-:S02]  /*c420*/  HADD2.F32 R59, -RZ, R53.H0_H0 ;  /* 0x20000035ff3b7230 */ /* 0x000fc40000004100 */
[----:B------:R-:W-:Y:S01]  /*c430*/  FFMA.FTZ R58, R58, R57, R61 ;  /* 0x000000393a3a7223 */ /* 0x000fe2000001003d */
[----:B------:R-:W-:Y:S01]  /*c440*/  HADD2.F32 R57, -RZ, R55.H0_H0 ;  /* 0x20000037ff397230 */ /* 0x000fe20000004100 */
[----:B------:R-:W-:Y:S01]  /*c450*/  F2FP.SATFINITE.E4M3.F32.PACK_AB_MERGE_C R41, R52, R41, RZ ;  /* 0x000000293429723e */ /* 0x000fe200048070ff */
[----:B------:R-:W-:Y:S02]  /*c460*/  HADD2.F32 R61, -RZ, R54.H0_H0 ;  /* 0x20000036ff3d7230 */ /* 0x000fe40000004100 */
[CC--:B------:R-:W-:Y:S01]  /*c470*/  FMUL.FTZ R62, R60.reuse, R59.reuse ;  /* 0x0000003b3c3e7220 */ /* 0x0c0fe20000410000 */
[----:B------:R-:W-:Y:S02]  /*c480*/  HADD2.F32 R56, -RZ, R56.H1_H1 ;  /* 0x30000038ff387230 */ /* 0x000fe40000004100 */
[C---:B------:R-:W-:Y:S01]  /*c490*/  FMUL.FTZ R63, R57.reuse, R59 ;  /* 0x0000003b393f7220 */ /* 0x040fe20000410000 */
[----:B------:R-:W-:Y:S01]  /*c4a0*/  F2FP.F16.E4M3.UNPACK_B R59, R43.H1 ;  /* 0x0000002bff3b723e */ /* 0x000fe200030006ff */
[----:B------:R-:W-:Y:S01]  /*c4b0*/  FFMA.FTZ R57, R57, R61, -R62 ;  /* 0x0000003d39397223 */ /* 0x000fe2000001083e */
[----:B------:R-:W-:Y:S01]  /*c4c0*/  F2FP.F16.E4M3.UNPACK_B R62, R50.H1 ;  /* 0x00000032ff3e723e */ /* 0x000fe200030006ff */
[----:B------:R-:W-:Y:S01]  /*c4d0*/  HADD2.F32 R53, -RZ, R53.H1_H1 ;  /* 0x30000035ff357230 */ /* 0x000fe20000004100 */
[----:B------:R-:W-:Y:S01]  /*c4e0*/  F2FP.F16.E4M3.UNPACK_B R50, R15.H1 ;  /* 0x0000000fff32723e */ /* 0x000fe200030006ff */
[----:B------:R-:W-:Y:S01]  /*c4f0*/  FFMA.FTZ R15, R60, R61, R63 ;  /* 0x0000003d3c0f7223 */ /* 0x000fe2000001003f */
[----:B------:R-:W-:Y:S01]  /*c500*/  F2FP.F16.E4M3.UNPACK_B R61, R46.H1 ;  /* 0x0000002eff3d723e */ /* 0x000fe200030006ff */
[----:B------:R-:W-:Y:S01]  /*c510*/  HADD2.F32 R60, -RZ, R59.H0_H0 ;  /* 0x2000003bff3c7230 */ /* 0x000fe20000004100 */
[----:B------:R-:W-:Y:S01]  /*c520*/  F2FP.SATFINITE.E4M3.F32.PACK_AB_MERGE_C R51, R58, R51, RZ ;  /* 0x000000333a33723e */ /* 0x000fe200048070ff */
[----:B------:R-:W-:Y:S01]  /*c530*/  HADD2.F32 R63, -RZ, R62.H0_H0 ;  /* 0x2000003eff3f7230 */ /* 0x000fe20000004100 */
[----:B------:R-:W-:Y:S01]  /*c540*/  F2FP.SATFINITE.E4M3.F32.PACK_AB_MERGE_C R41, R48, R49, R41 ;  /* 0x000000313029723e */ /* 0x000fe20004807029 */
[----:B------:R-:W-:Y:S01]  /*c550*/  HADD2.F32 R43, -RZ, R50.H0_H0 ;  /* 0x20000032ff2b7230 */ /* 0x000fe20000004100 */
[----:B------:R-:W-:Y:S01]  /*c560*/  F2FP.SATFINITE.E4M3.F32.PACK_AB_MERGE_C R51, R13, R14, R51 ;  /* 0x0000000e0d33723e */ /* 0x000fe20004807033 */
        /* <DEDUP_REMOVED lines=9> */
[CC--:B------:R-:W-:Y:S01]  /*c600*/  FMUL.FTZ R63, R59.reuse, R62.reuse ;  /* 0x0000003e3b3f7220 */ /* 0x0c0fe20000410000 */
[----:B------:R-:W-:Y:S02]  /*c610*/  HADD2.F32 R55, -RZ, R55.H1_H1 ;  /* 0x30000037ff377230 */ /* 0x000fe40000004100 */
[C---:B------:R-:W-:Y:S01]  /*c620*/  FMUL.FTZ R62, R50.reuse, R62 ;  /* 0x0000003e323e7220 */ /* 0x040fe20000410000 */
[----:B------:R-:W-:Y:S02]  /*c630*/  HADD2.F32 R54, -RZ, R54.H1_H1 ;  /* 0x30000036ff367230 */ /* 0x000fe40000004100 */
[----:B------:R-:W-:Y:S01]  /*c640*/  FFMA.FTZ R60, R50, R61, -R63 ;  /* 0x0000003d323c7223 */ /* 0x000fe2000001083f */
[----:B------:R-:W-:Y:S01]  /*c650*/  FMUL.FTZ R50, R56, R53 ;  /* 0x0000003538327220 */ /* 0x000fe20000410000 */
[----:B------:R-:W-:Y:S01]  /*c660*/  FFMA.FTZ R59, R59, R61, R62 ;  /* 0x0000003d3b3b7223 */ /* 0x000fe2000001003e */
[C---:B------:R-:W-:Y:S01]  /*c670*/  FMUL.FTZ R53, R55.reuse, R53 ;  /* 0x0000003537357220 */ /* 0x040fe20000410000 */
[----:B------:R-:W-:Y:S01]  /*c680*/  MOV R13, R41 ;  /* 0x00000029000d7202 */ /* 0x000fe20000000f00 */
[-C--:B------:R-:W-:Y:S01]  /*c690*/  FFMA.FTZ R50, R55, R54.reuse, -R50 ;  /* 0x0000003637327223 */ /* 0x080fe20000010832 */
[----:B------:R-:W-:Y:S01]  /*c6a0*/  F2FP.SATFINITE.E4M3.F32.PACK_AB_MERGE_C R43, R60, R43, RZ ;  /* 0x0000002b3c2b723e */ /* 0x000fe200048070ff */
[----:B------:R-:W-:Y:S01]  /*c6b0*/  FFMA.FTZ R54, R56, R54, R53 ;  /* 0x0000003638367223 */ /* 0x000fe20000010035 */
[----:B------:R-:W-:Y:S01]  /*c6c0*/  F2FP.SATFINITE.E4M3.F32.PACK_AB_MERGE_C R46, R59, R46, RZ ;  /* 0x0000002e3b2e723e */ /* 0x000fe200048070ff */
[----:B------:R-:W-:Y:S01]  /*c6d0*/  IMAD.MOV.U32 R14, RZ, RZ, R42 ;  /* 0x000000ffff0e7224 */ /* 0x000fe200078e002a */
[----:B------:R-:W-:Y:S01]  /*c6e0*/  F2FP.SATFINITE.E4M3.F32.PACK_AB_MERGE_C R43, R50, R57, R43 ;  /* 0x00000039322b723e */ /* 0x000fe2000480702b */
[----:B------:R-:W-:Y:S01]  /*c6f0*/  IMAD.MOV.U32 R41, RZ, RZ, R51 ;  /* 0x000000ffff297224 */ /* 0x000fe200078e0033 */
[----:B------:R-:W-:Y:S01]  /*c700*/  F2FP.SATFINITE.E4M3.F32.PACK_AB_MERGE_C R46, R54, R15, R46 ;  /* 0x0000000f362e723e */ /* 0x000fe2000480702e */
[----:B------:R-:W-:-:S02]  /*c710*/  IMAD.MOV.U32 R42, RZ, RZ, R89 ;  /* 0x000000ffff2a7224 */ /* 0x000fc400078e0059 */
[----:B------:R-:W-:Y:S02]  /*c720*/  IMAD.MOV.U32 R15, RZ, RZ, R43 ;  /* 0x000000ffff0f7224 */ /* 0x000fe400078e002b */
[----:B------:R-:W-:-:S07]  /*c730*/  IMAD.MOV.U32 R43, RZ, RZ, R46 ;  /* 0x000000ffff2b7224 */ /* 0x000fce00078e002e */
.L_x_2769:
[----:B------:R-:W-:Y:S05]  /*c740*/  BSYNC B2 ;  /* 0x0000000000027941 */ /* 0x000fea0003800000 */
.L_x_2768:
[----:B------:R-:W-:Y:S01]  /*c750*/  ISETP.GE.AND P2, PT, R47, R136, PT ;  /* 0x000000882f00720c */ /* 0x000fe20003f46270 */
[----:B0-----:R0:W-:-:S12]  /*c760*/  ST.E.128 desc[UR50][R44.64], R12 ;  /* 0x0000000c2c007985 */ /* 0x0011d8000c101d32 */
[----:B------:R-:W-:-:S04]  /*c770*/  @!P2 IADD3 R46, P5, R11, R47, RZ ;  /* 0x0000002f0b2ea210 */ /* 0x000fc80007fbe0ff */
[----:B------:R-:W-:-:S05]  /*c780*/  @!P2 LEA.HI.X.SX32 R47, R47, R151, 0x1, P5 ;  /* 0x000000972f2fa211 */ /* 0x000fca00028f0eff */
[----:B---3--:R0:W-:Y:S04]  /*c790*/  @!P2 ST.E.128 desc[UR50][R46.64], R40 ;  /* 0x000000282e00a985 */ /* 0x0081e8000c101d32 */
.L_x_2759:
[----:B------:R-:W-:Y:S05]  /*c7a0*/  BSYNC B1 ;  /* 0x0000000000017941 */ /* 0x000fea0003800000 */
.L_x_2758:
[----:B------:R-:W-:-:S03]  /*c7b0*/  UMOV UR4, 0xffffffff ;  /* 0xffffffff00047882 */ /* 0x000fc60000000000 */
[----:B------:R-:W-:Y:S05]  /*c7c0*/  BRA.DIV UR4, `(.L_x_2770) ;  /* 0x0000023e04b07947 */ /* 0x000fea000b800000 */
[----:B------:R0:W0:Y:S04]  /*c7d0*/  SHFL.IDX PT, R49, R120, 0x1, 0x1e1f ;  /* 0x003e1f0078317f89 */ /* 0x00002800000e0000 */
[----:B------:R0:W0:Y:S02]  /*c7e0*/  SHFL.IDX PT, R48, R121, 0x1, 0x1e1f ;  /* 0x003e1f0079307f89 */ /* 0x00002400000e0000 */
.L_x_3067:
[----:B------:R-:W-:Y:S05]  /*c7f0*/  @P4 BRA `(.L_x_2727) ;  /* 0x0000003400344947 */ /* 0x000fea0003800000 */
[----:B------:R-:W-:Y:S01]  /*c800*/  ISETP.NE.AND P2, PT, R32, RZ, PT ;  /* 0x000000ff2000720c */ /* 0x000fe20003f45270 */
[----:B------:R-:W-:-:S12]  /*c810*/  BSSY B1, `(.L_x_2771) ;  /* 0x00000f3000017945 */ /* 0x000fd80003800000 */
[----:B------:R-:W-:Y:S05]  /*c820*/  @!P2 BRA `(.L_x_2772) ;  /* 0x0000000c00c4a947 */ /* 0x000fea0003800000 */
[----:B----4-:R-:W-:Y:S01]  /*c830*/  SEL R11, R118, R145, !P0 ;  /* 0x00000091760b7207 */ /* 0x010fe20004000000 */
[----:B------:R-:W-:Y:S01]  /*c840*/  BSSY B2, `(.L_x_2773) ;  /* 0x00000ed000027945 */ /* 0x000fe20003800000 */
[----:B0-----:R-:W-:Y:S02]  /*c850*/  IADD3 R44, P2, R29, R48, RZ ;  /* 0x000000301d2c7210 */ /* 0x001fe40007f5e0ff */
[----:B------:R-:W-:Y:S02]  /*c860*/  SHF.R.S32.HI R12, RZ, 0x1f, R11 ;  /* 0x0000001fff0c7819 */ /* 0x000fe4000001140b */
[----:B------:R-:W-:Y:S02]  /*c870*/  IADD3.X R45, R49, R112, RZ, P2, !PT ;  /* 0x00000070312d7210 */ /* 0x000fe400017fe4ff */
[----:B------:R-:W-:-:S04]  /*c880*/  LEA.HI R11, R12, R11, RZ, 0x5 ;  /* 0x0000000b0c0b7211 */ /* 0x000fc800078f28ff */
[----:B------:R-:W-:-:S04]  /*c890*/  LEA.HI.SX32 R11, R11, R116, 0x1b ;  /* 0x000000740b0b7211 */ /* 0x000fc800078fdaff */
[----:B------:R-:W-:Y:S01]  /*c8a0*/  SHF.R.S32.HI R14, RZ, 0x1f, R11 ;  /* 0x0000001fff0e7819 */ /* 0x000fe2000001140b */
[----:B------:R-:W-:-:S03]  /*c8b0*/  IMAD.SHL.U32 R12, R11, 0x10, RZ ;  /* 0x000000100b0c7824 */ /* 0x000fc600078e00ff */
[----:B------:R-:W-:Y:S02]  /*c8c0*/  LEA.HI R14, R14, R11, RZ, 0x2 ;  /* 0x0000000b0e0e7211 */ /* 0x000fe400078f10ff */
[----:B------:R-:W-:Y:S02]  /*c8d0*/  ISETP.GE.AND P2, PT, R12, R136, PT ;  /* 0x000000880c00720c */ /* 0x000fe40003f46270 */
[----:B------:R-:W-:-:S05]  /*c8e0*/  SHF.R.S32.HI R11, RZ, 0x2, R14 ;  /* 0x00000002ff0b7819 */ /* 0x000fca000001140e */
[----:B------:R-:W-:-:S06]  /*c8f0*/  IMAD R11, R11, 0x2800, R212 ;  /* 0x000028000b0b7824 */ /* 0x000fcc00078e02d4 */
[----:B------:R-:W-:-:S04]  /*c900*/  @!P2 IADD3 R46, P4, R12, R48, RZ ;  /* 0x000000300c2ea210 */ /* 0x000fc80007f9e0ff */
[----:B------:R-:W-:Y:S02]  /*c910*/  @!P2 LEA.HI.X.SX32 R47, R12, R49, 0x1, P4 ;  /* 0x000000310c2fa211 */ /* 0x000fe400020f0eff */
[----:B------:R-:W-:Y:S02]  /*c920*/  LOP3.LUT R12, R211, 0x30, R12, 0xf8, !PT ;  /* 0x00000030d30c7812 */ /* 0x000fe400078ef80c */
[----:B------:R-:W-:Y:S02]  /*c930*/  ISETP.GE.AND P4, PT, R16, R117, PT ;  /* 0x000000751000720c */ /* 0x000fe40003f86270 */
[----:B------:R-:W-:-:S05]  /*c940*/  LOP3.LUT R12, R12, R5, RZ, 0x3c, !PT ;  /* 0x000000050c0c7212 */ /* 0x000fca00078e3cff */
[----:B------:R-:W-:Y:S02]  /*c950*/  IMAD.IADD R12, R11, 0x1, R12 ;  /* 0x000000010b0c7824 */ /* 0x000fe400078e020c */
[C---:B------:R-:W-:Y:S02]  /*c960*/  IMAD R11, R19.reuse, 0x7800, R132 ;  /* 0x00007800130b7824 */ /* 0x040fe400078e0284 */
[----:B------:R-:W-:Y:S02]  /*c970*/  IMAD R13, R19, 0x7800, R12 ;  /* 0x00007800130d7824 */ /* 0x000fe400078e020c */
[C---:B------:R-:W-:Y:S02]  /*c980*/  IMAD.IADD R11, R18.reuse, 0x1, R11 ;  /* 0x00000001120b7824 */ /* 0x040fe400078e020b */
[----:B------:R-:W-:-:S03]  /*c990*/  IMAD.IADD R40, R18, 0x1, R13 ;  /* 0x0000000112287824 */ /* 0x000fc600078e020d */
[----:B------:R0:W4:Y:S04]  /*c9a0*/  LDS.128 R12, [R11+0x1a400] ;  /* 0x01a400000b0c7984 */ /* 0x0001280000000c00 */
[----:B------:R-:W0:Y:S01]  /*c9b0*/  LDS.128 R40, [R40+0x1a400] ;  /* 0x01a4000028287984 */ /* 0x000e220000000c00 */
[----:B------:R-:W-:Y:S05]  /*c9c0*/  @P4 BRA `(.L_x_2774) ;  /* 0x0000000c00504947 */ /* 0x000fea0003800000 */
[----:B------:R-:W-:Y:S01]  /*c9d0*/  SHF.R.U32.HI R51, RZ, 0x8, R77 ;  /* 0x00000008ff337819 */ /* 0x000fe2000001164d */
[----:B----4-:R-:W-:Y:S01]  /*c9e0*/  IMAD.MOV.U32 R53, RZ, RZ, R12 ;  /* 0x000000ffff357224 */ /* 0x010fe200078e000c */
[----:B------:R-:W-:Y:S01]  /*c9f0*/  SHF.R.U32.HI R57, RZ, 0x8, R79 ;  /* 0x00000008ff397819 */ /* 0x000fe2000001164f */
[----:B0-----:R-:W-:Y:S01]  /*ca00*/  IMAD.MOV.U32 R54, RZ, RZ, R40 ;  /* 0x000000ffff367224 */ /* 0x001fe200078e0028 */
[----:B------:R-:W-:Y:S01]  /*ca10*/  SHF.R.U32.HI R61, RZ, 0x8, R67 ;  /* 0x00000008ff3d7819 */ /* 0x000fe20000011643 */
[----:B------:R-:W-:Y:S01]  /*ca20*/  IMAD.SHL.U32 R12, R51, 0x100, RZ ;  /* 0x00000100330c7824 */ /* 0x000fe200078e00ff */
[----:B------:R-:W-:Y:S01]  /*ca30*/  LOP3.LUT R11, R77, 0xff0000ff, RZ, 0xc0, !PT ;  /* 0xff0000ff4d0b7812 */ /* 0x000fe200078ec0ff */
[----:B------:R-:W-:Y:S01]  /*ca40*/  IMAD.SHL.U32 R57, R57, 0x100, RZ ;  /* 0x0000010039397824 */ /* 0x000fe200078e00ff */
[----:B------:R-:W-:Y:S01]  /*ca50*/  SHF.R.U32.HI R59, RZ, 0x8, R65 ;  /* 0x00000008ff3b7819 */ /* 0x000fe20000011641 */
[----:B------:R-:W-:Y:S01]  /*ca60*/  IMAD.SHL.U32 R61, R61, 0x100, RZ ;  /* 0x000001003d3d7824 */ /* 0x000fe200078e00ff */
[----:B------:R-:W-:Y:S01]  /*ca70*/  LOP3.LUT R56, R79, 0xff0000ff, RZ, 0xc0, !PT ;  /* 0xff0000ff4f387812 */ /* 0x000fe200078ec0ff */
[----:B------:R-:W-:Y:S01]  /*ca80*/  IMAD.MOV.U32 R52, RZ, RZ, R42 ;  /* 0x000000ffff347224 */ /* 0x000fe200078e002a */
[----:B------:R-:W-:Y:S01]  /*ca90*/  LOP3.LUT R60, R67, 0xff0000ff, RZ, 0xc0, !PT ;  /* 0xff0000ff433c7812 */ /* 0x000fe200078ec0ff */
[----:B------:R-:W-:Y:S01]  /*caa0*/  IMAD.SHL.U32 R59, R59, 0x100, RZ ;  /* 0x000001003b3b7824 */ /* 0x000fe200078e00ff */
[----:B------:R-:W-:-:S02]  /*cab0*/  SHF.R.U32.HI R63, RZ, 0x10, R77 ;  /* 0x00000010ff3f7819 */ /* 0x000fc4000001164d */
[----:B------:R-:W-:Y:S02]  /*cac0*/  LOP3.LUT R11, R11, 0xff00, R12, 0xf8, !PT ;  /* 0x0000ff000b0b7812 */ /* 0x000fe400078ef80c */
[----:B------:R-:W-:Y:S02]  /*cad0*/  LOP3.LUT R12, R56, 0xff00, R57, 0xf8, !PT ;  /* 0x0000ff00380c7812 */ /* 0x000fe400078ef839 */
[----:B------:R-:W-:Y:S02]  /*cae0*/  LOP3.LUT R60, R60, 0xff00, R61, 0xf8, !PT ;  /* 0x0000ff003c3c7812 */ /* 0x000fe400078ef83d */
[----:B------:R-:W-:Y:S02]  /*caf0*/  LOP3.LUT R58, R65, 0xff0000ff, RZ, 0xc0, !PT ;  /* 0xff0000ff413a7812 */ /* 0x000fe400078ec0ff */
[----:B------:R-:W-:Y:S02]  /*cb00*/  F2FP.F16.E4M3.UNPACK_B R61, R146.H1 ;  /* 0x00000092ff3d723e */ /* 0x000fe400030006ff */
[----:B------:R-:W-:-:S02]  /*cb10*/  F2FP.F16.E4M3.UNPACK_B R57, R54.H1 ;  /* 0x00000036ff39723e */ /* 0x000fc400030006ff */
[----:B------:R-:W-:Y:S01]  /*cb20*/  MOV R51, R14 ;  /* 0x0000000e00337202 */ /* 0x000fe20000000f00 */
[----:B------:R-:W-:Y:S01]  /*cb30*/  IMAD.U32 R14, R63, 0x10000, RZ ;  /* 0x000100003f0e7824 */ /* 0x000fe200078e00ff */
[----:B------:R-:W-:Y:S01]  /*cb40*/  F2FP.F16.E4M3.UNPACK_B R56, R53.H1 ;  /* 0x00000035ff38723e */ /* 0x000fe200030006ff */
[----:B------:R-:W-:Y:S01]  /*cb50*/  HADD2.F32 R63, -RZ, R61.H0_H0 ;  /* 0x2000003dff3f7230 */ /* 0x000fe20000004100 */
[----:B------:R-:W-:Y:S02]  /*cb60*/  SHF.R.U32.HI R62, RZ, 0x10, R79 ;  /* 0x00000010ff3e7819 */ /* 0x000fe4000001164f */
[----:B------:R-:W-:Y:S01]  /*cb70*/  SHF.R.U32.HI R55, RZ, 0x10, R67 ;  /* 0x00000010ff377819 */ /* 0x000fe20000011643 */
[----:B------:R-:W-:Y:S01]  /*cb80*/  HADD2.F32 R42, -RZ, R56.H0_H0 ;  /* 0x20000038ff2a7230 */ /* 0x000fe20000004100 */
[----:B------:R-:W-:Y:S01]  /*cb90*/  LOP3.LUT R40, R58, 0xff00, R59, 0xf8, !PT ;  /* 0x0000ff003a287812 */ /* 0x000fe200078ef83b */
[----:B------:R-:W-:Y:S01]  /*cba0*/  HADD2.F32 R58, -RZ, R57.H0_H0 ;  /* 0x20000039ff3a7230 */ /* 0x000fe20000004100 */
[----:B------:R-:W-:Y:S01]  /*cbb0*/  F2FP.F16.E4M3.UNPACK_B R59, R148.H1 ;  /* 0x00000094ff3b723e */ /* 0x000fe200030006ff */
[----:B------:R-:W-:Y:S01]  /*cbc0*/  IMAD.U32 R67, R55, 0x10000, RZ ;  /* 0x0001000037437824 */ /* 0x000fe200078e00ff */
[----:B------:R-:W-:Y:S01]  /*cbd0*/  LOP3.LUT R14, R11, 0xff0000, R14, 0xf8, !PT ;  /* 0x00ff00000b0e7812 */ /* 0x000fe200078ef80e */
[----:B------:R-:W-:Y:S01]  /*cbe0*/  IMAD.U32 R11, R62, 0x10000, RZ ;  /* 0x000100003e0b7824 */ /* 0x000fe200078e00ff */
[----:B------:R-:W-:Y:S01]  /*cbf0*/  SHF.R.U32.HI R50, RZ, 0x10, R65 ;  /* 0x00000010ff327819 */ /* 0x000fe20000011641 */
[----:B------:R-:W-:-:S02]  /*cc00*/  HADD2.F32 R55, -RZ, R59.H0_H0 ;  /* 0x2000003bff377230 */ /* 0x000fc40000004100 */
[-C--:B------:R-:W-:Y:S01]  /*cc10*/  FMUL.FTZ R77, R58, R63.reuse ;  /* 0x0000003f3a4d7220 */ /* 0x080fe20000410000 */
[----:B------:R-:W-:Y:S01]  /*cc20*/  FMUL.FTZ R63, R42, R63 ;  /* 0x0000003f2a3f7220 */ /* 0x000fe20000410000 */
[----:B------:R-:W-:Y:S02]  /*cc30*/  LOP3.LUT R11, R12, 0xff0000, R11, 0xf8, !PT ;  /* 0x00ff00000c0b7812 */ /* 0x000fe400078ef80b */
[----:B------:R-:W-:Y:S01]  /*cc40*/  SHF.L.U32 R65, R50, 0x10, RZ ;  /* 0x0000001032417819 */ /* 0x000fe200000006ff */
[-C--:B------:R-:W-:Y:S01]  /*cc50*/  FFMA.FTZ R42, R42, R55.reuse, -R77 ;  /* 0x000000372a2a7223 */ /* 0x080fe2000001084d */
[----:B------:R-:W-:Y:S01]  /*cc60*/  LOP3.LUT R12, R60, 0xff0000, R67, 0xf8, !PT ;  /* 0x00ff00003c0c7812 */ /* 0x000fe200078ef843 */
[----:B------:R-:W-:Y:S01]  /*cc70*/  FFMA.FTZ R50, R58, R55, R63 ;  /* 0x000000373a327223 */ /* 0x000fe2000001003f */
[----:B------:R-:W-:Y:S01]  /*cc80*/  HADD2.F32 R60, -RZ, R59.H1_H1 ;  /* 0x3000003bff3c7230 */ /* 0x000fe20000004100 */
[----:B------:R-:W-:Y:S01]  /*cc90*/  F2FP.F16.E4M3.UNPACK_B R146, R146 ;  /* 0x00000092ff92723e */ /* 0x000fe200020006ff */
        /* <DEDUP_REMOVED lines=8> */
[----:B------:R-:W-:Y:S01]  /*cd20*/  LOP3.LUT R40, R40, 0xff0000, R65, 0xf8, !PT ;  /* 0x00ff000028287812 */ /* 0x000fe200078ef841 */
[----:B------:R-:W-:Y:S01]  /*cd30*/  FMUL.FTZ R62, R59, R58 ;  /* 0x0000003a3b3e7220 */ /* 0x000fe20000410000 */
[----:B------:R-:W-:Y:S02]  /*cd40*/  HADD2.F32 R58, -RZ, R54.H0_H0 ;  /* 0x20000036ff3a7230 */ /* 0x000fe40000004100 */
[----:B------:R-:W-:Y:S02]  /*cd50*/  HADD2.F32 R56, -RZ, R57.H0_H0 ;  /* 0x20000039ff387230 */ /* 0x000fe40000004100 */
[-C--:B------:R-:W-:Y:S01]  /*cd60*/  FFMA.FTZ R53, R55, R60.reuse, -R62 ;  /* 0x0000003c37357223 */ /* 0x080fe2000001083e */
[----:B------:R-:W-:Y:S01]  /*cd70*/  FFMA.FTZ R55, R59, R60, R64 ;  /* 0x0000003c3b377223 */ /* 0x000fe20000010040 */
[----:B------:R-:W-:Y:S02]  /*cd80*/  HADD2.F32 R61, -RZ, R148.H0_H0 ;  /* 0x20000094ff3d7230 */ /* 0x000fe40000004100 */
[-C--:B------:R-:W-:Y:S01]  /*cd90*/  FMUL.FTZ R65, R58, R63.reuse ;  /* 0x0000003f3a417220 */ /* 0x080fe20000410000 */
[----:B------:R-:W-:Y:S01]  /*cda0*/  FMUL.FTZ R63, R56, R63 ;  /* 0x0000003f383f7220 */ /* 0x000fe20000410000 */
[----:B------:R-:W-:Y:S01]  /*cdb0*/  HADD2.F32 R146, -RZ, R146.H1_H1 ;  /* 0x30000092ff927230 */ /* 0x000fe20000004100 */
[----:B------:R-:W-:Y:S01]  /*cdc0*/  F2FP.F16.E4M3.UNPACK_B R60, R147.H1 ;  /* 0x00000093ff3c723e */ /* 0x000fe200030006ff */
[----:B------:R-:W-:-:S02]  /*cdd0*/  HADD2.F32 R59, -RZ, R54.H1_H1 ;  /* 0x30000036ff3b7230 */ /* 0x000fc40000004100 */
[-C--:B------:R-:W-:Y:S01]  /*cde0*/  FFMA.FTZ R54, R58, R61.reuse, R63 ;  /* 0x0000003d3a367223 */ /* 0x080fe2000001003f */
[----:B------:R-:W-:Y:S02]  /*cdf0*/  HADD2.F32 R57, -RZ, R57.H1_H1 ;  /* 0x30000039ff397230 */ /* 0x000fe40000004100 */
[----:B------:R-:W-:Y:S01]  /*ce00*/  FFMA.FTZ R56, R56, R61, -R65 ;  /* 0x0000003d38387223 */ /* 0x000fe20000010841 */
[----:B------:R-:W-:Y:S02]  /*ce10*/  HADD2.F32 R148, -RZ, R148.H1_H1 ;  /* 0x30000094ff947230 */ /* 0x000fe40000004100 */
[----:B------:R-:W-:Y:S01]  /*ce20*/  FMUL.FTZ R58, R59, R146 ;  /* 0x000000923b3a7220 */ /* 0x000fe20000410000 */
[----:B------:R-:W-:Y:S01]  /*ce30*/  F2FP.F16.E4M3.UNPACK_B R61, R52.H1 ;  /* 0x00000034ff3d723e */ /* 0x000fe200030006ff */
[C---:B------:R-:W-:Y:S01]  /*ce40*/  FMUL.FTZ R146, R57.reuse, R146 ;  /* 0x0000009239927220 */ /* 0x040fe20000410000 */
[----:B------:R-:W-:Y:S01]  /*ce50*/  F2FP.F16.E4M3.UNPACK_B R64, R149.H1 ;  /* 0x00000095ff40723e */ /* 0x000fe200030006ff */
[----:B------:R-:W-:Y:S01]  /*ce60*/  FFMA.FTZ R57, R57, R148, -R58 ;  /* 0x0000009439397223 */ /* 0x000fe2000001083a */
[----:B------:R-:W-:Y:S01]  /*ce70*/  F2FP.F16.E4M3.UNPACK_B R58, R51.H1 ;  /* 0x00000033ff3a723e */ /* 0x000fe200030006ff */
[--C-:B------:R-:W-:Y:S01]  /*ce80*/  HADD2.F32 R67, -RZ, R60.reuse.H0_H0 ;  /* 0x2000003cff437230 */ /* 0x100fe20000004100 */
[----:B------:R-:W-:Y:S01]  /*ce90*/  F2FP.F16.E4M3.UNPACK_B R147, R147 ;  /* 0x00000093ff93723e */ /* 0x000fe200020006ff */
[--C-:B------:R-:W-:Y:S01]  /*cea0*/  HADD2.F32 R62, -RZ, R61.reuse.H0_H0 ;  /* 0x2000003dff3e7230 */ /* 0x100fe20000004100 */
[----:B------:R-:W-:Y:S01]  /*ceb0*/  F2FP.F16.E4M3.UNPACK_B R51, R51 ;  /* 0x00000033ff33723e */ /* 0x000fe200020006ff */
[----:B------:R-:W-:Y:S01]  /*cec0*/  HADD2.F32 R66, -RZ, R60.H1_H1 ;  /* 0x3000003cff427230 */ /* 0x000fe20000004100 */
[----:B------:R-:W-:Y:S01]  /*ced0*/  F2FP.F16.E4M3.UNPACK_B R149, R149 ;  /* 0x00000095ff95723e */ /* 0x000fe200020006ff */
[----:B------:R-:W-:-:S02]  /*cee0*/  HADD2.F32 R63, -RZ, R61.H1_H1 ;  /* 0x3000003dff3f7230 */ /* 0x000fc40000004100 */
[-C--:B------:R-:W-:Y:S01]  /*cef0*/  FMUL.FTZ R77, R62, R67.reuse ;  /* 0x000000433e4d7220 */ /* 0x080fe20000410000 */
[----:B------:R-:W-:Y:S02]  /*cf00*/  HADD2.F32 R60, -RZ, R58.H0_H0 ;  /* 0x2000003aff3c7230 */ /* 0x000fe40000004100 */
[----:B------:R-:W-:Y:S01]  /*cf10*/  FFMA.FTZ R59, R59, R148, R146 ;  /* 0x000000943b3b7223 */ /* 0x000fe20000010092 */
[----:B------:R-:W-:Y:S02]  /*cf20*/  HADD2.F32 R65, -RZ, R64.H0_H0 ;  /* 0x20000040ff417230 */ /* 0x000fe40000004100 */
[----:B------:R-:W-:Y:S01]  /*cf30*/  FMUL.FTZ R76, R63, R66 ;  /* 0x000000423f4c7220 */ /* 0x000fe20000410000 */
[----:B------:R-:W-:Y:S02]  /*cf40*/  HADD2.F32 R61, -RZ, R58.H1_H1 ;  /* 0x3000003aff3d7230 */ /* 0x000fe40000004100 */
[----:B------:R-:W-:Y:S01]  /*cf50*/  FMUL.FTZ R67, R60, R67 ;  /* 0x000000433c437220 */ /* 0x000fe20000410000 */
[----:B------:R-:W-:-:S02]  /*cf60*/  HADD2.F32 R64, -RZ, R64.H1_H1 ;  /* 0x30000040ff407230 */ /* 0x000fc40000004100 */
[-C--:B------:R-:W-:Y:S01]  /*cf70*/  FFMA.FTZ R58, R60, R65.reuse, -R77 ;  /* 0x000000413c3a7223 */ /* 0x080fe2000001084d */
[----:B------:R-:W-:Y:S01]  /*cf80*/  F2FP.SATFINITE.E4M3.F32.PACK_AB_MERGE_C R42, R53, R42, RZ ;  /* 0x0000002a352a723e */ /* 0x000fe200048070ff */
[C---:B------:R-:W-:Y:S01]  /*cf90*/  FMUL.FTZ R66, R61.reuse, R66 ;  /* 0x000000423d427220 */ /* 0x040fe20000410000 */
[----:B------:R-:W-:Y:S01]  /*cfa0*/  FFMA.FTZ R60, R62, R65, R67 ;  /* 0x000000413e3c7223 */ /* 0x000fe20000010043 */
[----:B------:R-:W-:Y:S01]  /*cfb0*/  FFMA.FTZ R77, R61, R64, -R76 ;  /* 0x000000403d4d7223 */ /* 0x000fe2000001084c */
[----:B------:R-:W-:Y:S01]  /*cfc0*/  F2FP.F16.E4M3.UNPACK_B R61, R52 ;  /* 0x00000034ff3d723e */ /* 0x000fe200020006ff */
[----:B------:R-:W-:Y:S01]  /*cfd0*/  FFMA.FTZ R79, R63, R64, R66 ;  /* 0x000000403f4f7223 */ /* 0x000fe20000010042 */
[--C-:B------:R-:W-:Y:S02]  /*cfe0*/  HADD2.F32 R66, -RZ, R147.reuse.H1_H1 ;  /* 0x30000093ff427230 */ /* 0x100fe40000004100 */
[----:B------:R-:W-:Y:S02]  /*cff0*/  HADD2.F32 R65, -RZ, R147.H0_H0 ;  /* 0x20000093ff417230 */ /* 0x000fe40000004100 */
[--C-:B------:R-:W-:Y:S01]  /*d000*/  HADD2.F32 R62, -RZ, R61.reuse.H0_H0 ;  /* 0x2000003dff3e7230 */ /* 0x100fe20000004100 */
[----:B------:R-:W-:Y:S01]  /*d010*/  F2FP.SATFINITE.E4M3.F32.PACK_AB_MERGE_C R60, R79, R60, RZ ;  /* 0x0000003c4f3c723e */ /* 0x000fe200048070ff */
[----:B------:R-:W-:-:S02]  /*d020*/  HADD2.F32 R61, -RZ, R61.H1_H1 ;  /* 0x3000003dff3d7230 */ /* 0x000fc40000004100 */
[--C-:B------:R-:W-:Y:S02]  /*d030*/  HADD2.F32 R52, -RZ, R51.reuse.H0_H0 ;  /* 0x20000033ff347230 */ /* 0x100fe40000004100 */
[-C--:B------:R-:W-:Y:S01]  /*d040*/  FMUL.FTZ R67, R62, R65.reuse ;  /* 0x000000413e437220 */ /* 0x080fe20000410000 */
[----:B------:R-:W-:Y:S02]  /*d050*/  HADD2.F32 R51, -RZ, R51.H1_H1 ;  /* 0x30000033ff337230 */ /* 0x000fe40000004100 */
[-C--:B------:R-:W-:Y:S01]  /*d060*/  FMUL.FTZ R76, R61, R66.reuse ;  /* 0x000000423d4c7220 */ /* 0x080fe20000410000 */
[--C-:B------:R-:W-:Y:S02]  /*d070*/  HADD2.F32 R64, -RZ, R149.reuse.H1_H1 ;  /* 0x30000095ff407230 */ /* 0x100fe40000004100 */
[C---:B------:R-:W-:Y:S01]  /*d080*/  FMUL.FTZ R65, R52.reuse, R65 ;  /* 0x0000004134417220 */ /* 0x040fe20000410000 */
[----:B------:R-:W-:Y:S02]  /*d090*/  HADD2.F32 R63, -RZ, R149.H0_H0 ;  /* 0x20000095ff3f7230 */ /* 0x000fe40000004100 */
[C---:B------:R-:W-:Y:S01]  /*d0a0*/  FMUL.FTZ R66, R51.reuse, R66 ;  /* 0x0000004233427220 */ /* 0x040fe20000410000 */
[----:B------:R-:W-:Y:S01]  /*d0b0*/  FFMA.FTZ R76, R51, R64, -R76 ;  /* 0x00000040334c7223 */ /* 0x000fe2000001084c */
[----:B------:R-:W-:Y:S01]  /*d0c0*/  F2FP.SATFINITE.E4M3.F32.PACK_AB_MERGE_C R51, R55, R50, RZ ;  /* 0x000000323733723e */ /* 0x000fe200048070ff */
[-C--:B------:R-:W-:Y:S01]  /*d0d0*/  FFMA.FTZ R67, R52, R63.reuse, -R67 ;  /* 0x0000003f34437223 */ /* 0x080fe20000010843 */
[----:B------:R-:W-:Y:S01]  /*d0e0*/  F2FP.SATFINITE.E4M3.F32.PACK_AB_MERGE_C R52, R57, R56, R42 ;  /* 0x000000383934723e */ /* 0x000fe2000480702a */
[----:B------:R-:W-:Y:S01]  /*d0f0*/  FFMA.FTZ R65, R62, R63, R65 ;  /* 0x0000003f3e417223 */ /* 0x000fe20000010041 */
[----:B------:R-:W-:Y:S01]  /*d100*/  F2FP.F16.E4M3.UNPACK_B R55, R41 ;  /* 0x00000029ff37723e */ /* 0x000fe200020006ff */
[----:B------:R-:W-:Y:S01]  /*d110*/  FFMA.FTZ R66, R61, R64, R66 ;  /* 0x000000403d427223 */ /* 0x000fe20000010042 */
[----:B------:R-:W-:-:S02]  /*d120*/  F2FP.F16.E4M3.UNPACK_B R56, R40 ;  /* 0x00000028ff38723e */ /* 0x000fc400020006ff */
[----:B------:R-:W-:Y:S01]  /*d130*/  F2FP.SATFINITE.E4M3.F32.PACK_AB_MERGE_C R51, R59, R54, R51 ;  /* 0x000000363b33723e */ /* 0x000fe20004807033 */
[----:B------:R-:W-:Y:S01]  /*d140*/  HADD2.F32 R57, -RZ, R55.H0_H0 ;  /* 0x20000037ff397230 */ /* 0x000fe20000004100 */
[----:B------:R-:W-:Y:S01]  /*d150*/  F2FP.F16.E4M3.UNPACK_B R54, R13 ;  /* 0x0000000dff36723e */ /* 0x000fe200020006ff */
[--C-:B------:R-:W-:Y:S01]  /*d160*/  HADD2.F32 R62, -RZ, R56.reuse.H0_H0 ;  /* 0x20000038ff3e7230 */ /* 0x100fe20000004100 */
[----:B------:R-:W-:Y:S01]  /*d170*/  F2FP.F16.E4M3.UNPACK_B R59, R14 ;  /* 0x0000000eff3b723e */ /* 0x000fe200020006ff */
[----:B------:R-:W-:Y:S01]  /*d180*/  HADD2.F32 R61, -RZ, R56.H1_H1 ;  /* 0x30000038ff3d7230 */ /* 0x000fe20000004100 */
[----:B------:R-:W-:Y:S01]  /*d190*/  F2FP.SATFINITE.E4M3.F32.PACK_AB_MERGE_C R42, R66, R65, R60 ;  /* 0x00000041422a723e */ /* 0x000fe2000480703c */
[----:B------:R-:W-:Y:S01]  /*d1a0*/  HADD2.F32 R53, -RZ, R54.H0_H0 ;  /* 0x20000036ff357230 */ /* 0x000fe20000004100 */
[----:B------:R-:W-:Y:S01]  /*d1b0*/  F2FP.SATFINITE.E4M3.F32.PACK_AB_MERGE_C R50, R77, R58, RZ ;  /* 0x0000003a4d32723e */ /* 0x000fe200048070ff */
        /* <DEDUP_REMOVED lines=8> */
[----:B------:R-:W-:Y:S01]  /*d240*/  F2FP.F16.E4M3.UNPACK_B R55, R13.H1 ;  /* 0x0000000dff37723e */ /* 0x000fe200030006ff */
[-C--:B------:R-:W-:Y:S01]  /*d250*/  FMUL.FTZ R57, R58, R61.reuse ;  /* 0x0000003d3a397220 */ /* 0x080fe20000410000 */
[----:B------:R-:W-:Y:S01]  /*d260*/  FMUL.FTZ R13, R56, R61 ;  /* 0x0000003d380d7220 */ /* 0x000fe20000410000 */
[----:B------:R-:W-:-:S02]  /*d270*/  F2FP.F16.E4M3.UNPACK_B R41, R41.H1 ;  /* 0x00000029ff29723e */ /* 0x000fc400030006ff */
[----:B------:R-:W-:Y:S01]  /*d280*/  F2FP.F16.E4M3.UNPACK_B R60, R40.H1 ;  /* 0x00000028ff3c723e */ /* 0x000fe200030006ff */
[-C--:B------:R-:W-:Y:S01]  /*d290*/  FFMA.FTZ R56, R56, R59.reuse, -R57 ;  /* 0x0000003b38387223 */ /* 0x080fe20000010839 */
[----:B------:R-:W-:Y:S01]  /*d2a0*/  FFMA.FTZ R13, R58, R59, R13 ;  /* 0x0000003b3a0d7223 */ /* 0x000fe2000001000d */
[----:B------:R-:W-:Y:S01]  /*d2b0*/  F2FP.F16.E4M3.UNPACK_B R14, R14.H1 ;  /* 0x0000000eff0e723e */ /* 0x000fe200030006ff */
        /* <DEDUP_REMOVED lines=19> */
[-C--:B------:R-:W-:Y:S01]  /*d3f0*/  FFMA.FTZ R41, R55, R60.reuse, -R64 ;  /* 0x0000003c37297223 */ /* 0x080fe20000010840 */
        /* <DEDUP_REMOVED lines=9> */
[----:B------:R-:W-:-:S02]  /*d490*/  HADD2.F32 R62, -RZ, R60.H0_H0 ;  /* 0x2000003cff3e7230 */ /* 0x000fc40000004100 */
[-C--:B------:R-:W-:Y:S01]  /*d4a0*/  FMUL.FTZ R78, R61, R76.reuse ;  /* 0x0000004c3d4e7220 */ /* 0x080fe20000410000 */
[----:B------:R-:W-:Y:S02]  /*d4b0*/  HADD2.F32 R11, -RZ, R67.H0_H0 ;  /* 0x20000043ff0b7230 */ /* 0x000fe40000004100 */
[----:B------:R-:W-:Y:S01]  /*d4c0*/  FMUL.FTZ R76, R43, R76 ;  /* 0x0000004c2b4c7220 */ /* 0x000fe20000410000 */
[----:B------:R-:W-:Y:S01]  /*d4d0*/  HADD2.F32 R12, -RZ, R63.H0_H0 ;  /* 0x2000003fff0c7230 */ /* 0x000fe20000004100 */
[----:B------:R-:W-:Y:S01]  /*d4e0*/  F2FP.SATFINITE.E4M3.F32.PACK_AB_MERGE_C R14, R41, R14, RZ ;  /* 0x0000000e290e723e */ /* 0x000fe200048070ff */
[----:B------:R-:W-:Y:S02]  /*d4f0*/  HADD2.F32 R60, -RZ, R60.H1_H1 ;  /* 0x3000003cff3c7230 */ /* 0x000fe40000004100 */
[-C--:B------:R-:W-:Y:S01]  /*d500*/  FMUL.FTZ R77, R62, R11.reuse ;  /* 0x0000000b3e4d7220 */ /* 0x080fe20000410000 */
[----:B------:R-:W-:Y:S02]  /*d510*/  HADD2.F32 R67, -RZ, R67.H1_H1 ;  /* 0x30000043ff437230 */ /* 0x000fe40000004100 */
[----:B------:R-:W-:Y:S01]  /*d520*/  FMUL.FTZ R79, R58, R11 ;  /* 0x0000000b3a4f7220 */ /* 0x000fe20000410000 */
[----:B------:R-:W-:-:S02]  /*d530*/  HADD2.F32 R15, -RZ, R15.H1_H1 ;  /* 0x3000000fff0f7230 */ /* 0x000fc40000004100 */
[-C--:B------:R-:W-:Y:S01]  /*d540*/  FFMA.FTZ R11, R43, R12.reuse, -R78 ;  /* 0x0000000c2b0b7223 */ /* 0x080fe2000001084e */
[----:B------:R-:W-:Y:S02]  /*d550*/  HADD2.F32 R65, -RZ, R64.H0_H0 ;  /* 0x20000040ff417230 */ /* 0x000fe40000004100 */
[----:B------:R-:W-:Y:S01]  /*d560*/  FFMA.FTZ R12, R61, R12, R76 ;  /* 0x0000000c3d0c7223 */ /* 0x000fe2000001004c */
        /* <DEDUP_REMOVED lines=10> */
[----:B------:R-:W-:Y:S01]  /*d610*/  FMUL.FTZ R66, R57, R66 ;  /* 0x0000004239427220 */ /* 0x000fe20000410000 */
[-C--:B------:R-:W-:Y:S01]  /*d620*/  FFMA.FTZ R60, R60, R64.reuse, R67 ;  /* 0x000000403c3c7223 */ /* 0x080fe20000010043 */
[----:B------:R-:W-:Y:S01]  /*d630*/  FFMA.FTZ R76, R15, R64, -R76 ;  /* 0x000000400f4c7223 */ /* 0x000fe2000001084c */
[-C--:B------:R-:W-:Y:S01]  /*d640*/  FFMA.FTZ R62, R57, R58.reuse, -R62 ;  /* 0x0000003a393e7223 */ /* 0x080fe2000001083e */
[----:B------:R-:W-:Y:S01]  /*d650*/  FFMA.FTZ R59, R59, R58, R66 ;  /* 0x0000003a3b3b7223 */ /* 0x000fe20000010042 */
[----:B------:R-:W-:-:S02]  /*d660*/  F2FP.SATFINITE.E4M3.F32.PACK_AB_MERGE_C R40, R55, R40, RZ ;  /* 0x000000283728723e */ /* 0x000fc400048070ff */
[----:B------:R-:W-:Y:S02]  /*d670*/  F2FP.SATFINITE.E4M3.F32.PACK_AB_MERGE_C R60, R60, R79, RZ ;  /* 0x0000004f3c3c723e */ /* 0x000fe400048070ff */
[----:B------:R-:W-:Y:S01]  /*d680*/  F2FP.SATFINITE.E4M3.F32.PACK_AB_MERGE_C R53, R56, R53, R14 ;  /* 0x000000353835723e */ /* 0x000fe2000480700e */
[----:B------:R-:W-:Y:S01]  /*d690*/  IMAD.MOV.U32 R14, RZ, RZ, R50 ;  /* 0x000000ffff0e7224 */ /* 0x000fe200078e0032 */
[----:B------:R-:W-:Y:S02]  /*d6a0*/  F2FP.SATFINITE.E4M3.F32.PACK_AB_MERGE_C R76, R76, R77, RZ ;  /* 0x0000004d4c4c723e */ /* 0x000fe400048070ff */
[----:B------:R-:W-:Y:S01]  /*d6b0*/  F2FP.SATFINITE.E4M3.F32.PACK_AB_MERGE_C R41, R13, R54, R40 ;  /* 0x000000360d29723e */ /* 0x000fe20004807028 */
[----:B------:R-:W-:Y:S01]  /*d6c0*/  IMAD.MOV.U32 R13, RZ, RZ, R53 ;  /* 0x000000ffff0d7224 */ /* 0x000fe200078e0035 */
[----:B------:R-:W-:Y:S01]  /*d6d0*/  F2FP.SATFINITE.E4M3.F32.PACK_AB_MERGE_C R43, R59, R12, R60 ;  /* 0x0000000c3b2b723e */ /* 0x000fe2000480703c */
[----:B------:R-:W-:Y:S01]  /*d6e0*/  IMAD.MOV.U32 R12, RZ, RZ, R52 ;  /* 0x000000ffff0c7224 */ /* 0x000fe200078e0034 */
[----:B------:R-:W-:Y:S01]  /*d6f0*/  F2FP.SATFINITE.E4M3.F32.PACK_AB_MERGE_C R15, R62, R11, R76 ;  /* 0x0000000b3e0f723e */ /* 0x000fe2000480704c */
[----:B------:R-:W-:-:S07]  /*d700*/  IMAD.MOV.U32 R40, RZ, RZ, R51 ;  /* 0x000000ffff287224 */ /* 0x000fce00078e0033 */
.L_x_2774:
[----:B------:R-:W-:Y:S05]  /*d710*/  BSYNC B2 ;  /* 0x0000000000027941 */ /* 0x000fea0003800000 */
.L_x_2773:
[----:B----4-:R4:W-:Y:S04]  /*d720*/  ST.E.128 desc[UR50][R44.64], R12 ;  /* 0x0000000c2c007985 */ /* 0x0109e8000c101d32 */
[----:B0-----:R4:W-:Y:S02]  /*d730*/  @!P2 ST.E.128 desc[UR50][R46.64], R40 ;  /* 0x000000282e00a985 */ /* 0x0019e4000c101d32 */
.L_x_2772:
[----:B------:R-:W-:Y:S05]  /*d740*/  BSYNC B1 ;  /* 0x0000000000017941 */ /* 0x000fea0003800000 */
.L_x_2771:
        /* <DEDUP_REMOVED lines=14> */
[----:B------:R-:W-:Y:S02]  /*d830*/  SHF.R.S32.HI R13, RZ, 0x2, R13 ;  /* 0x00000002ff0d7819 */ /* 0x000fe4000001140d */
[----:B------:R-:W-:-:S04]  /*d840*/  LOP3.LUT R12, R211, 0x30, R11, 0xf8, !PT ;  /* 0x00000030d30c7812 */ /* 0x000fc800078ef80b */
[----:B------:R-:W-:-:S05]  /*d850*/  LOP3.LUT R12, R12, R5, RZ, 0x3c, !PT ;  /* 0x000000050c0c7212 */ /* 0x000fca00078e3cff */
[----:B------:R-:W-:-:S04]  /*d860*/  @!P2 IADD3 R46, P4, R11, R48, RZ ;  /* 0x000000300b2ea210 */ /* 0x000fc80007f9e0ff */
[----:B------:R-:W-:Y:S01]  /*d870*/  @!P2 LEA.HI.X.SX32 R47, R11, R49, 0x1, P4 ;  /* 0x000000310b2fa211 */ /* 0x000fe200020f0eff */
[----:B------:R-:W-:Y:S01]  /*d880*/  IMAD R11, R13, 0x2800, R212 ;  /* 0x000028000d0b7824 */ /* 0x000fe200078e02d4 */
[----:B------:R-:W-:-:S03]  /*d890*/  ISETP.GE.AND P4, PT, R3, R117, PT ;  /* 0x000000750300720c */ /* 0x000fc60003f86270 */
        /* <DEDUP_REMOVED lines=8> */
[--C-:B0-----:R-:W-:Y:S01]  /*d920*/  SHF.R.U32.HI R11, RZ, 0x8, R81.reuse ;  /* 0x00000008ff0b7819 */ /* 0x101fe20000011651 */
[----:B----4-:R-:W-:Y:S01]  /*d930*/  IMAD.MOV.U32 R53, RZ, RZ, R12 ;  /* 0x000000ffff357224 */ /* 0x010fe200078e000c */
[----:B------:R-:W-:Y:S01]  /*d940*/  SHF.R.U32.HI R63, RZ, 0x10, R81 ;  /* 0x00000010ff3f7819 */ /* 0x000fe20000011651 */
[----:B------:R-:W-:Y:S01]  /*d950*/  IMAD.MOV.U32 R55, RZ, RZ, R40 ;  /* 0x000000ffff377224 */ /* 0x000fe200078e0028 */
[----:B------:R-:W-:Y:S01]  /*d960*/  LOP3.LUT R52, R81, 0xff0000ff, RZ, 0xc0, !PT ;  /* 0xff0000ff51347812 */ /* 0x000fe200078ec0ff */
[----:B------:R-:W-:Y:S01]  /*d970*/  IMAD.SHL.U32 R11, R11, 0x100, RZ ;  /* 0x000001000b0b7824 */ /* 0x000fe200078e00ff */
[----:B------:R-:W-:Y:S02]  /*d980*/  SHF.R.U32.HI R54, RZ, 0x8, R71 ;  /* 0x00000008ff367819 */ /* 0x000fe40000011647 */
[----:B------:R-:W-:Y:S02]  /*d990*/  SHF.R.U32.HI R61, RZ, 0x8, R83 ;  /* 0x00000008ff3d7819 */ /* 0x000fe40000011653 */
[----:B------:R-:W-:Y:S01]  /*d9a0*/  MOV R50, R14 ;  /* 0x0000000e00327202 */ /* 0x000fe20000000f00 */
[----:B------:R-:W-:Y:S01]  /*d9b0*/  IMAD.U32 R14, R63, 0x10000, RZ ;  /* 0x000100003f0e7824 */ /* 0x000fe200078e00ff */
[----:B------:R-:W-:Y:S01]  /*d9c0*/  SHF.R.U32.HI R56, RZ, 0x8, R69 ;  /* 0x00000008ff387819 */ /* 0x000fe20000011645 */
[----:B------:R-:W-:Y:S01]  /*d9d0*/  IMAD.SHL.U32 R12, R61, 0x100, RZ ;  /* 0x000001003d0c7824 */ /* 0x000fe200078e00ff */
[----:B------:R-:W-:Y:S01]  /*d9e0*/  LOP3.LUT R11, R52, 0xff00, R11, 0xf8, !PT ;  /* 0x0000ff00340b7812 */ /* 0x000fe200078ef80b */
[----:B------:R-:W-:Y:S01]  /*d9f0*/  IMAD.SHL.U32 R52, R54, 0x100, RZ ;  /* 0x0000010036347824 */ /* 0x000fe200078e00ff */
[----:B------:R-:W-:Y:S01]  /*da00*/  SHF.R.U32.HI R62, RZ, 0x10, R83 ;  /* 0x00000010ff3e7819 */ /* 0x000fe20000011653 */
[----:B------:R-:W-:Y:S01]  /*da10*/  IMAD.SHL.U32 R40, R56, 0x100, RZ ;  /* 0x0000010038287824 */ /* 0x000fe200078e00ff */
[----:B------:R-:W-:-:S02]  /*da20*/  LOP3.LUT R59, R71, 0xff0000ff, RZ, 0xc0, !PT ;  /* 0xff0000ff473b7812 */ /* 0x000fc400078ec0ff */
[----:B------:R-:W-:Y:S02]  /*da30*/  LOP3.LUT R51, R83, 0xff0000ff, RZ, 0xc0, !PT ;  /* 0xff0000ff53337812 */ /* 0x000fe400078ec0ff */
[----:B------:R-:W-:Y:S01]  /*da40*/  LOP3.LUT R14, R11, 0xff0000, R14, 0xf8, !PT ;  /* 0x00ff00000b0e7812 */ /* 0x000fe200078ef80e */
[----:B------:R-:W-:Y:S01]  /*da50*/  IMAD.U32 R11, R62, 0x10000, RZ ;  /* 0x000100003e0b7824 */ /* 0x000fe200078e00ff */
[----:B------:R-:W-:Y:S02]  /*da60*/  LOP3.LUT R57, R69, 0xff0000ff, RZ, 0xc0, !PT ;  /* 0xff0000ff45397812 */ /* 0x000fe400078ec0ff */
[----:B------:R-:W-:Y:S02]  /*da70*/  LOP3.LUT R63, R59, 0xff00, R52, 0xf8, !PT ;  /* 0x0000ff003b3f7812 */ /* 0x000fe400078ef834 */
[----:B------:R-:W-:Y:S02]  /*da80*/  LOP3.LUT R12, R51, 0xff00, R12, 0xf8, !PT ;  /* 0x0000ff00330c7812 */ /* 0x000fe400078ef80c */
[----:B------:R-:W-:-:S02]  /*da90*/  F2FP.F16.E4M3.UNPACK_B R59, R141.H1 ;  /* 0x0000008dff3b723e */ /* 0x000fc400030006ff */
[----:B------:R-:W-:Y:S02]  /*daa0*/  F2FP.F16.E4M3.UNPACK_B R56, R55.H1 ;  /* 0x00000037ff38723e */ /* 0x000fe400030006ff */
[----:B------:R-:W-:Y:S02]  /*dab0*/  F2FP.F16.E4M3.UNPACK_B R54, R53.H1 ;  /* 0x00000035ff36723e */ /* 0x000fe400030006ff */
[----:B------:R-:W-:Y:S01]  /*dac0*/  SHF.R.U32.HI R58, RZ, 0x10, R69 ;  /* 0x00000010ff3a7819 */ /* 0x000fe20000011645 */
[----:B------:R-:W-:Y:S01]  /*dad0*/  HADD2.F32 R52, -RZ, R56.H0_H0 ;  /* 0x20000038ff347230 */ /* 0x000fe20000004100 */
[----:B------:R-:W-:Y:S01]  /*dae0*/  LOP3.LUT R61, R57, 0xff00, R40, 0xf8, !PT ;  /* 0x0000ff00393d7812 */ /* 0x000fe200078ef828 */
[--C-:B------:R-:W-:Y:S01]  /*daf0*/  HADD2.F32 R51, -RZ, R54.reuse.H0_H0 ;  /* 0x20000036ff337230 */ /* 0x100fe20000004100 */
[----:B------:R-:W-:Y:S01]  /*db00*/  LOP3.LUT R11, R12, 0xff0000, R11, 0xf8, !PT ;  /* 0x00ff00000c0b7812 */ /* 0x000fe200078ef80b */
[----:B------:R-:W-:Y:S01]  /*db10*/  HADD2.F32 R12, -RZ, R59.H0_H0 ;  /* 0x2000003bff0c7230 */ /* 0x000fe20000004100 */
[----:B------:R-:W-:Y:S01]  /*db20*/  F2FP.F16.E4M3.UNPACK_B R57, R143.H1 ;  /* 0x0000008fff39723e */ /* 0x000fe200030006ff */
[----:B------:R-:W-:Y:S01]  /*db30*/  IMAD.U32 R40, R58, 0x10000, RZ ;  /* 0x000100003a287824 */ /* 0x000fe200078e00ff */
[----:B------:R-:W-:Y:S01]  /*db40*/  SHF.R.U32.HI R60, RZ, 0x10, R71 ;  /* 0x00000010ff3c7819 */ /* 0x000fe20000011647 */
[----:B------:R-:W-:-:S02]  /*db50*/  HADD2.F32 R54, -RZ, R54.H1_H1 ;  /* 0x30000036ff367230 */ /* 0x000fc40000004100 */
[-C--:B------:R-:W-:Y:S01]  /*db60*/  FMUL.FTZ R62, R52, R12.reuse ;  /* 0x0000000c343e7220 */ /* 0x080fe20000410000 */
[----:B------:R-:W-:Y:S02]  /*db70*/  HADD2.F32 R58, -RZ, R57.H0_H0 ;  /* 0x20000039ff3a7230 */ /* 0x000fe40000004100 */
[C---:B------:R-:W-:Y:S01]  /*db80*/  FMUL.FTZ R65, R51.reuse, R12 ;  /* 0x0000000c33417220 */ /* 0x040fe20000410000 */
[----:B------:R-:W-:Y:S02]  /*db90*/  SHF.L.U32 R60, R60, 0x10, RZ ;  /* 0x000000103c3c7819 */ /* 0x000fe400000006ff */
[----:B------:R-:W-:Y:S01]  /*dba0*/  F2FP.F16.E4M3.UNPACK_B R141, R141 ;  /* 0x0000008dff8d723e */ /* 0x000fe200020006ff */
[-C--:B------:R-:W-:Y:S01]  /*dbb0*/  FFMA.FTZ R51, R51, R58.reuse, -R62 ;  /* 0x0000003a33337223 */ /* 0x080fe2000001083e */
[----:B------:R-:W-:Y:S01]  /*dbc0*/  FFMA.FTZ R52, R52, R58, R65 ;  /* 0x0000003a34347223 */ /* 0x000fe20000010041 */
[----:B------:R-:W-:Y:S01]  /*dbd0*/  HADD2.F32 R58, -RZ, R59.H1_H1 ;  /* 0x3000003bff3a7230 */ /* 0x000fe20000004100 */
[----:B------:R-:W-:Y:S01]  /*dbe0*/  LOP3.LUT R12, R63, 0xff0000, R60, 0xf8, !PT ;  /* 0x00ff00003f0c7812 */ /* 0x000fe200078ef83c */
[----:B------:R-:W-:Y:S01]  /*dbf0*/  HADD2.F32 R59, -RZ, R56.H1_H1 ;  /* 0x30000038ff3b7230 */ /* 0x000fe20000004100 */
[----:B------:R-:W-:Y:S01]  /*dc00*/  F2FP.F16.E4M3.UNPACK_B R56, R55 ;  /* 0x00000037ff38723e */ /* 0x000fe200020006ff */
[----:B------:R-:W-:Y:S01]  /*dc10*/  HADD2.F32 R60, -RZ, R57.H1_H1 ;  /* 0x30000039ff3c7230 */ /* 0x000fe20000004100 */
[----:B------:R-:W-:Y:S01]  /*dc20*/  F2FP.F16.E4M3.UNPACK_B R57, R53 ;  /* 0x00000035ff39723e */ /* 0x000fe200020006ff */
[-C--:B------:R-:W-:Y:S01]  /*dc30*/  FMUL.FTZ R62, R54, R58.reuse ;  /* 0x0000003a363e7220 */ /* 0x080fe20000410000 */
[----:B------:R-:W-:Y:S01]  /*dc40*/  LOP3.LUT R40, R61, 0xff0000, R40, 0xf8, !PT ;  /* 0x00ff00003d287812 */ /* 0x000fe200078ef828 */
[----:B------:R-:W-:Y:S01]  /*dc50*/  FMUL.FTZ R53, R59, R58 ;  /* 0x0000003a3b357220 */ /* 0x000fe20000410000 */
[----:B------:R-:W-:Y:S01]  /*dc60*/  F2FP.F16.E4M3.UNPACK_B R143, R143 ;  /* 0x0000008fff8f723e */ /* 0x000fe200020006ff */
[----:B------:R-:W-:Y:S01]  /*dc70*/  HADD2.F32 R61, -RZ, R141.H0_H0 ;  /* 0x2000008dff3d7230 */ /* 0x000fe20000004100 */
[----:B------:R-:W-:Y:S01]  /*dc80*/  F2FP.F16.E4M3.UNPACK_B R64, R142.H1 ;  /* 0x0000008eff40723e */ /* 0x000fe200030006ff */
[----:B------:R-:W-:-:S02]  /*dc90*/  HADD2.F32 R58, -RZ, R56.H0_H0 ;  /* 0x20000038ff3a7230 */ /* 0x000fc40000004100 */
[-C--:B------:R-:W-:Y:S01]  /*dca0*/  FFMA.FTZ R54, R54, R60.reuse, -R53 ;  /* 0x0000003c36367223 */ /* 0x080fe20000010835 */
[----:B------:R-:W-:Y:S02]  /*dcb0*/  HADD2.F32 R55, -RZ, R57.H0_H0 ;  /* 0x20000039ff377230 */ /* 0x000fe40000004100 */
        /* <DEDUP_REMOVED lines=9> */
[----:B------:R-:W-:Y:S01]  /*dd50*/  F2FP.F16.E4M3.UNPACK_B R61, R42.H1 ;  /* 0x0000002aff3d723e */ /* 0x000fe200030006ff */
[----:B------:R-:W-:Y:S02]  /*dd60*/  HADD2.F32 R143, -RZ, R143.H1_H1 ;  /* 0x3000008fff8f7230 */ /* 0x000fe40000004100 */
        /* <DEDUP_REMOVED lines=11> */
[-C--:B------:R-:W-:Y:S01]  /*de20*/  FMUL.FTZ R69, R62, R67.reuse ;  /* 0x000000433e457220 */ /* 0x080fe20000410000 */
        /* <DEDUP_REMOVED lines=26> */
[----:B------:R-:W-:Y:S01]  /*dfd0*/  FMUL.FTZ R63, R42, R63 ;  /* 0x0000003f2a3f7220 */ /* 0x000fe20000410000 */
[CC--:B------:R-:W-:Y:S01]  /*dfe0*/  FMUL.FTZ R67, R59.reuse, R142.reuse ;  /* 0x0000008e3b437220 */ /* 0x0c0fe20000410000 */
        /* <DEDUP_REMOVED lines=33> */
[----:B------:R-:W-:Y:S01]  /*e200*/  F2FP.SATFINITE.E4M3.F32.PACK_AB_MERGE_C R66, R66, R69, RZ ;  /* 0x000000454242723e */ /* 0x000fe200048070ff */
[----:B------:R-:W-:Y:S01]  /*e210*/  HADD2.F32 R59, -RZ, R60.H0_H0 ;  /* 0x2000003cff3b7230 */ /* 0x000fe20000004100 */
[----:B------:R-:W-:Y:S01]  /*e220*/  F2FP.F16.E4M3.UNPACK_B R63, R12.H1 ;  /* 0x0000000cff3f723e */ /* 0x000fe200030006ff */
[----:B------:R-:W-:Y:S01]  /*e230*/  HADD2.F32 R40, -RZ, R55.H0_H0 ;  /* 0x20000037ff287230 */ /* 0x000fe20000004100 */
[----:B------:R-:W-:Y:S01]  /*e240*/  F2FP.SATFINITE.E4M3.F32.PACK_AB_MERGE_C R50, R50, R65, R66 ;  /* 0x000000413232723e */ /* 0x000fe20004807042 */
[----:B------:R-:W-:-:S02]  /*e250*/  HADD2.F32 R58, -RZ, R41.H1_H1 ;  /* 0x30000029ff3a7230 */ /* 0x000fc40000004100 */
[CC--:B------:R-:W-:Y:S01]  /*e260*/  FMUL.FTZ R61, R57.reuse, R59.reuse ;  /* 0x0000003b393d7220 */ /* 0x0c0fe20000410000 */
[----:B------:R-:W-:Y:S02]  /*e270*/  HADD2.F32 R41, -RZ, R14.H0_H0 ;  /* 0x2000000eff297230 */ /* 0x000fe40000004100 */
[C---:B------:R-:W-:Y:S01]  /*e280*/  FMUL.FTZ R62, R40.reuse, R59 ;  /* 0x0000003b283e7220 */ /* 0x040fe20000410000 */
[----:B------:R-:W-:Y:S02]  /*e290*/  HADD2.F32 R55, -RZ, R55.H1_H1 ;  /* 0x30000037ff377230 */ /* 0x000fe40000004100 */
[----:B------:R-:W-:Y:S02]  /*e2a0*/  HADD2.F32 R60, -RZ, R60.H1_H1 ;  /* 0x3000003cff3c7230 */ /* 0x000fe40000004100 */
[----:B------:R-:W-:Y:S02]  /*e2b0*/  HADD2.F32 R59, -RZ, R14.H1_H1 ;  /* 0x3000000eff3b7230 */ /* 0x000fe40000004100 */
[-C--:B------:R-:W-:Y:S01]  /*e2c0*/  FFMA.FTZ R14, R40, R41.reuse, -R61 ;  /* 0x00000029280e7223 */ /* 0x080fe2000001083d */
[----:B------:R-:W-:Y:S01]  /*e2d0*/  FFMA.FTZ R40, R57, R41, R62 ;  /* 0x0000002939287223 */ /* 0x000fe2000001003e */
[-C--:B------:R-:W-:Y:S01]  /*e2e0*/  FMUL.FTZ R61, R55, R60.reuse ;  /* 0x0000003c373d7220 */ /* 0x080fe20000410000 */
[----:B------:R-:W-:Y:S01]  /*e2f0*/  FMUL.FTZ R64, R58, R60 ;  /* 0x0000003c3a407220 */ /* 0x000fe20000410000 */
[----:B------:R-:W-:Y:S01]  /*e300*/  F2FP.F16.E4M3.UNPACK_B R57, R43 ;  /* 0x0000002bff39723e */ /* 0x000fe200020006ff */
[----:B------:R-:W-:-:S02]  /*e310*/  HADD2.F32 R68, -RZ, R63.H0_H0 ;  /* 0x2000003fff447230 */ /* 0x000fc40000004100 */
[-C--:B------:R-:W-:Y:S01]  /*e320*/  FFMA.FTZ R67, R58, R59.reuse, R61 ;  /* 0x0000003b3a437223 */ /* 0x080fe2000001003d */
[----:B------:R-:W-:Y:S01]  /*e330*/  F2FP.F16.E4M3.UNPACK_B R61, R12 ;  /* 0x0000000cff3d723e */ /* 0x000fe200020006ff */
[----:B------:R-:W-:Y:S01]  /*e340*/  FFMA.FTZ R65, R55, R59, -R64 ;  /* 0x0000003b37417223 */ /* 0x000fe20000010840 */
[----:B------:R-:W-:Y:S01]  /*e350*/  F2FP.F16.E4M3.UNPACK_B R41, R15 ;  /* 0x0000000fff29723e */ /* 0x000fe200020006ff */
[----:B------:R-:W-:Y:S01]  /*e360*/  HADD2.F32 R59, -RZ, R57.H0_H0 ;  /* 0x20000039ff3b7230 */ /* 0x000fe20000004100 */
[----:B------:R-:W-:Y:S01]  /*e370*/  F2FP.F16.E4M3.UNPACK_B R58, R43.H1 ;  /* 0x0000002bff3a723e */ /* 0x000fe200030006ff */
[----:B------:R-:W-:Y:S01]  /*e380*/  HADD2.F32 R66, -RZ, R61.H0_H0 ;  /* 0x2000003dff427230 */ /* 0x000fe20000004100 */
[----:B------:R-:W-:Y:S01]  /*e390*/  F2FP.F16.E4M3.UNPACK_B R12, R11 ;  /* 0x0000000bff0c723e */ /* 0x000fe200020006ff */
[----:B------:R-:W-:Y:S01]  /*e3a0*/  HADD2.F32 R43, -RZ, R41.H0_H0 ;  /* 0x20000029ff2b7230 */ /* 0x000fe20000004100 */
[----:B------:R-:W-:Y:S01]  /*e3b0*/  F2FP.F16.E4M3.UNPACK_B R15, R15.H1 ;  /* 0x0000000fff0f723e */ /* 0x000fe200030006ff */
[----:B------:R-:W-:Y:S01]  /*e3c0*/  HADD2.F32 R63, -RZ, R63.H1_H1 ;  /* 0x3000003fff3f7230 */ /* 0x000fe20000004100 */
[----:B------:R-:W-:Y:S01]  /*e3d0*/  F2FP.F16.E4M3.UNPACK_B R60, R11.H1 ;  /* 0x0000000bff3c723e */ /* 0x000fe200030006ff */
[----:B------:R-:W-:-:S02]  /*e3e0*/  HADD2.F32 R11, -RZ, R58.H0_H0 ;  /* 0x2000003aff0b7230 */ /* 0x000fc40000004100 */
[-C--:B------:R-:W-:Y:S01]  /*e3f0*/  FMUL.FTZ R70, R59, R66.reuse ;  /* 0x000000423b467220 */ /* 0x080fe20000410000 */
[----:B------:R-:W-:Y:S02]  /*e400*/  HADD2.F32 R62, -RZ, R12.H0_H0 ;  /* 0x2000000cff3e7230 */ /* 0x000fe40000004100 */
[----:B------:R-:W-:Y:S01]  /*e410*/  FMUL.FTZ R66, R43, R66 ;  /* 0x000000422b427220 */ /* 0x000fe20000410000 */
[--C-:B------:R-:W-:Y:S02]  /*e420*/  HADD2.F32 R55, -RZ, R15.reuse.H0_H0 ;  /* 0x2000000fff377230 */ /* 0x100fe40000004100 */
[----:B------:R-:W-:Y:S01]  /*e430*/  FMUL.FTZ R76, R11, R68 ;  /* 0x000000440b4c7220 */ /* 0x000fe20000410000 */
[----:B------:R-:W-:Y:S02]  /*e440*/  HADD2.F32 R58, -RZ, R58.H1_H1 ;  /* 0x3000003aff3a7230 */ /* 0x000fe40000004100 */
[----:B------:R-:W-:Y:S01]  /*e450*/  FFMA.FTZ R70, R43, R62, -R70 ;  /* 0x0000003e2b467223 */ /* 0x000fe20000010846 */
[----:B------:R-:W-:-:S02]  /*e460*/  HADD2.F32 R15, -RZ, R15.H1_H1 ;  /* 0x3000000fff0f7230 */ /* 0x000fc40000004100 */
[----:B------:R-:W-:Y:S01]  /*e470*/  FFMA.FTZ R66, R59, R62, R66 ;  /* 0x0000003e3b427223 */ /* 0x000fe20000010042 */
[--C-:B------:R-:W-:Y:S02]  /*e480*/  HADD2.F32 R64, -RZ, R60.reuse.H0_H0 ;  /* 0x2000003cff407230 */ /* 0x100fe40000004100 */
[----:B------:R-:W-:Y:S01]  /*e490*/  FMUL.FTZ R68, R55, R68 ;  /* 0x0000004437447220 */ /* 0x000fe20000410000 */
        /* <DEDUP_REMOVED lines=10> */
[----:B------:R-:W-:Y:S01]  /*e540*/  FFMA.FTZ R15, R15, R60, -R78 ;  /* 0x0000003c0f0f7223 */ /* 0x000fe2000001084e */
[----:B------:R-:W-:Y:S01]  /*e550*/  FMUL.FTZ R62, R41, R62 ;  /* 0x0000003e293e7220 */ /* 0x000fe20000410000 */
[----:B------:R-:W-:Y:S01]  /*e560*/  FFMA.FTZ R63, R58, R60, R63 ;  /* 0x0000003c3a3f7223 */ /* 0x000fe2000001003f */
[----:B------:R-:W-:Y:S01]  /*e570*/  F2FP.SATFINITE.E4M3.F32.PACK_AB_MERGE_C R14, R65, R14, RZ ;  /* 0x0000000e410e723e */ /* 0x000fe200048070ff */
[----:B------:R-:W-:Y:S01]  /*e580*/  FFMA.FTZ R41, R41, R12, -R64 ;  /* 0x0000000c29297223 */ /* 0x000fe20000010840 */
[----:B------:R-:W-:Y:S01]  /*e590*/  F2FP.SATFINITE.E4M3.F32.PACK_AB_MERGE_C R15, R15, R76, RZ ;  /* 0x0000004c0f0f723e */ /* 0x000fe200048070ff */
[----:B------:R-:W-:Y:S01]  /*e5a0*/  FFMA.FTZ R57, R57, R12, R62 ;  /* 0x0000000c39397223 */ /* 0x000fe2000001003e */
[----:B------:R-:W-:Y:S01]  /*e5b0*/  F2FP.SATFINITE.E4M3.F32.PACK_AB_MERGE_C R40, R67, R40, RZ ;  /* 0x000000284328723e */ /* 0x000fe200048070ff */
[----:B------:R-:W-:Y:S01]  /*e5c0*/  IMAD.MOV.U32 R12, RZ, RZ, R52 ;  /* 0x000000ffff0c7224 */ /* 0x000fe200078e0034 */
[----:B------:R-:W-:Y:S01]  /*e5d0*/  F2FP.SATFINITE.E4M3.F32.PACK_AB_MERGE_C R53, R56, R53, R14 ;  /* 0x000000353835723e */ /* 0x000fe2000480700e */
[----:B------:R-:W-:Y:S01]  /*e5e0*/  IMAD.MOV.U32 R14, RZ, RZ, R50 ;  /* 0x000000ffff0e7224 */ /* 0x000fe200078e0032 */
[----:B------:R-:W-:-:S02]  /*e5f0*/  F2FP.SATFINITE.E4M3.F32.PACK_AB_MERGE_C R63, R63, R68, RZ ;  /* 0x000000443f3f723e */ /* 0x000fc400048070ff */
[----:B------:R-:W-:Y:S02]  /*e600*/  F2FP.SATFINITE.E4M3.F32.PACK_AB_MERGE_C R15, R41, R70, R15 ;  /* 0x00000046290f723e */ /* 0x000fe4000480700f */
[----:B------:R-:W-:Y:S01]  /*e610*/  F2FP.SATFINITE.E4M3.F32.PACK_AB_MERGE_C R41, R13, R54, R40 ;  /* 0x000000360d29723e */ /* 0x000fe20004807028 */
[----:B------:R-:W-:Y:S01]  /*e620*/  IMAD.MOV.U32 R13, RZ, RZ, R53 ;  /* 0x000000ffff0d7224 */ /* 0x000fe200078e0035 */
[----:B------:R-:W-:Y:S01]  /*e630*/  F2FP.SATFINITE.E4M3.F32.PACK_AB_MERGE_C R43, R57, R66, R63 ;  /* 0x00000042392b723e */ /* 0x000fe2000480703f */
[----:B------:R-:W-:-:S07]  /*e640*/  IMAD.MOV.U32 R40, RZ, RZ, R51 ;  /* 0x000000ffff287224 */ /* 0x000fce00078e0033 */
.L_x_2778:
[----:B------:R-:W-:Y:S05]  /*e650*/  BSYNC B2 ;  /* 0x0000000000027941 */ /* 0x000fea0003800000 */
.L_x_2777:
[----:B----4-:R4:W-:Y:S04]  /*e660*/  ST.E.128 desc[UR50][R44.64], R12 ;  /* 0x0000000c2c007985 */ /* 0x0109e8000c101d32 */
[----:B0-----:R4:W-:Y:S02]  /*e670*/  @!P2 ST.E.128 desc[UR50][R46.64], R40 ;  /* 0x000000282e00a985 */ /* 0x0019e4000c101d32 */
.L_x_2776:
[----:B------:R-:W-:Y:S05]  /*e680*/  BSYNC B1 ;  /* 0x0000000000017941 */ /* 0x000fea0003800000 */
.L_x_2775:
[----:B------:R-:W-:-:S13]  /*e690*/  ISETP.NE.AND P2, PT, R34, RZ, PT ;  /* 0x000000ff2200720c */ /* 0x000fda0003f45270 */
[----:B------:R-:W-:Y:S05]  /*e6a0*/  @!P2 BRA `(.L_x_2727) ;  /* 0x000000140088a947 */ /* 0x000fea0003800000 */
[----:B------:R-:W-:Y:S01]  /*e6b0*/  LOP3.LUT P4, RZ, R22, 0x1, RZ, 0xc0, !PT ;  /* 0x0000000116ff7812 */ /* 0x000fe2000788c0ff */
[----:B------:R-:W-:Y:S01]  /*e6c0*/  BSSY B1, `(.L_x_2779) ;  /* 0x00000ea000017945 */ /* 0x000fe20003800000 */
[----:B0---4-:R-:W-:Y:S02]  /*e6d0*/  IADD3 R44, P2, R31, R48, RZ ;  /* 0x000000301f2c7210 */ /* 0x011fe40007f5e0ff */
[----:B------:R-:W-:-:S03]  /*e6e0*/  SEL R145, R118, R145, !P4 ;  /* 0x0000009176917207 */ /* 0x000fc60006000000 */
[----:B------:R-:W-:Y:S01]  /*e6f0*/  IMAD.X R45, R49, 0x1, R110, P2 ;  /* 0x00000001312d7824 */ /* 0x000fe200010e066e */
        /* <DEDUP_REMOVED lines=17> */
[----:B------:R-:W4:Y:S01]  /*e810*/  LDS.128 R40, [R40+0x1a400] ;  /* 0x01a4000028287984 */ /* 0x000f220000000c00 */
[----:B------:R-:W-:Y:S05]  /*e820*/  @P2 BRA `(.L_x_2780) ;  /* 0x0000000c004c2947 */ /* 0x000fea0003800000 */
[----:B------:R-:W-:Y:S01]  /*e830*/  SHF.R.U32.HI R47, RZ, 0x8, R85 ;  /* 0x00000008ff2f7819 */ /* 0x000fe20000011655 */
[----:B0-----:R-:W-:Y:S01]  /*e840*/  IMAD.MOV.U32 R46, RZ, RZ, R13 ;  /* 0x000000ffff2e7224 */ /* 0x001fe200078e000d */
[----:B------:R-:W-:Y:S01]  /*e850*/  SHF.R.U32.HI R60, RZ, 0x10, R85 ;  /* 0x00000010ff3c7819 */ /* 0x000fe20000011655 */
[----:B----4-:R-:W-:Y:S01]  /*e860*/  IMAD.MOV.U32 R54, RZ, RZ, R40 ;  /* 0x000000ffff367224 */ /* 0x010fe200078e0028 */
[----:B------:R-:W-:Y:S01]  /*e870*/  LOP3.LUT R50, R85, 0xff0000ff, RZ, 0xc0, !PT ;  /* 0xff0000ff55327812 */ /* 0x000fe200078ec0ff */
[----:B------:R-:W-:Y:S01]  /*e880*/  IMAD.SHL.U32 R13, R47, 0x100, RZ ;  /* 0x000001002f0d7824 */ /* 0x000fe200078e00ff */
[----:B------:R-:W-:Y:S01]  /*e890*/  SHF.R.U32.HI R57, RZ, 0x8, R73 ;  /* 0x00000008ff397819 */ /* 0x000fe20000011649 */
[----:B------:R-:W-:Y:S01]  /*e8a0*/  IMAD.MOV.U32 R52, RZ, RZ, R12 ;  /* 0x000000ffff347224 */ /* 0x000fe200078e000c */
[----:B------:R-:W-:Y:S02]  /*e8b0*/  SHF.R.U32.HI R56, RZ, 0x8, R75 ;  /* 0x00000008ff387819 */ /* 0x000fe4000001164b */
[----:B------:R-:W-:Y:S01]  /*e8c0*/  SHF.R.U32.HI R58, RZ, 0x8, R87 ;  /* 0x00000008ff3a7819 */ /* 0x000fe20000011657 */
[----:B------:R-:W-:Y:S01]  /*e8d0*/  IMAD.SHL.U32 R40, R57, 0x100, RZ ;  /* 0x0000010039287824 */ /* 0x000fe200078e00ff */
[----:B------:R-:W-:Y:S01]  /*e8e0*/  MOV R47, R14 ;  /* 0x0000000e002f7202 */ /* 0x000fe20000000f00 */
[----:B------:R-:W-:Y:S01]  /*e8f0*/  IMAD.U32 R14, R60, 0x10000, RZ ;  /* 0x000100003c0e7824 */ /* 0x000fe200078e00ff */
[----:B------:R-:W-:Y:S01]  /*e900*/  LOP3.LUT R13, R50, 0xff00, R13, 0xf8, !PT ;  /* 0x0000ff00320d7812 */ /* 0x000fe200078ef80d */
[----:B------:R-:W-:Y:S01]  /*e910*/  IMAD.SHL.U32 R50, R56, 0x100, RZ ;  /* 0x0000010038327824 */ /* 0x000fe200078e00ff */
[----:B------:R-:W-:Y:S01]  /*e920*/  SHF.R.U32.HI R59, RZ, 0x10, R87 ;  /* 0x00000010ff3b7819 */ /* 0x000fe20000011657 */
[----:B------:R-:W-:Y:S01]  /*e930*/  IMAD.SHL.U32 R12, R58, 0x100, RZ ;  /* 0x000001003a0c7824 */ /* 0x000fe200078e00ff */
[----:B------:R-:W-:-:S02]  /*e940*/  LOP3.LUT R53, R73, 0xff0000ff, RZ, 0xc0, !PT ;  /* 0xff0000ff49357812 */ /* 0x000fc400078ec0ff */
[----:B------:R-:W-:Y:S02]  /*e950*/  LOP3.LUT R55, R75, 0xff0000ff, RZ, 0xc0, !PT ;  /* 0xff0000ff4b377812 */ /* 0x000fe400078ec0ff */
[----:B------:R-:W-:Y:S02]  /*e960*/  LOP3.LUT R51, R87, 0xff0000ff, RZ, 0xc0, !PT ;  /* 0xff0000ff57337812 */ /* 0x000fe400078ec0ff */
[----:B------:R-:W-:Y:S01]  /*e970*/  LOP3.LUT R14, R13, 0xff0000, R14, 0xf8, !PT ;  /* 0x00ff00000d0e7812 */ /* 0x000fe200078ef80e */
[----:B------:R-:W-:Y:S01]  /*e980*/  IMAD.U32 R13, R59, 0x10000, RZ ;  /* 0x000100003b0d7824 */ /* 0x000fe200078e00ff */
[----:B------:R-:W-:Y:S02]  /*e990*/  LOP3.LUT R40, R53, 0xff00, R40, 0xf8, !PT ;  /* 0x0000ff0035287812 */ /* 0x000fe400078ef828 */
[----:B------:R-:W-:Y:S02]  /*e9a0*/  LOP3.LUT R58, R55, 0xff00, R50, 0xf8, !PT ;  /* 0x0000ff00373a7812 */ /* 0x000fe400078ef832 */
[----:B------:R-:W-:-:S02]  /*e9b0*/  LOP3.LUT R12, R51, 0xff00, R12, 0xf8, !PT ;  /* 0x0000ff00330c7812 */ /* 0x000fc400078ef80c */
[----:B------:R-:W-:Y:S02]  /*e9c0*/  F2FP.F16.E4M3.UNPACK_B R59, R140.H1 ;  /* 0x0000008cff3b723e */ /* 0x000fe400030006ff */
[----:B------:R-:W-:Y:S02]  /*e9d0*/  F2FP.F16.E4M3.UNPACK_B R55, R54.H1 ;  /* 0x00000036ff37723e */ /* 0x000fe400030006ff */
[----:B------:R-:W-:Y:S02]  /*e9e0*/  F2FP.F16.E4M3.UNPACK_B R53, R52.H1 ;  /* 0x00000034ff35723e */ /* 0x000fe400030006ff */
[----:B------:R-:W-:Y:S01]  /*e9f0*/  LOP3.LUT R12, R12, 0xff0000, R13, 0xf8, !PT ;  /* 0x00ff00000c0c7812 */ /* 0x000fe200078ef80d */
[----:B------:R-:W-:Y:S01]  /*ea00*/  HADD2.F32 R13, -RZ, R59.H0_H0 ;  /* 0x2000003bff0d7230 */ /* 0x000fe20000004100 */
[----:B------:R-:W-:Y:S01]  /*ea10*/  F2FP.F16.E4M3.UNPACK_B R56, R138.H1 ;  /* 0x0000008aff38723e */ /* 0x000fe200030006ff */
[----:B------:R-:W-:Y:S01]  /*ea20*/  HADD2.F32 R51, -RZ, R55.H0_H0 ;  /* 0x20000037ff337230 */ /* 0x000fe20000004100 */
[----:B------:R-:W-:Y:S01]  /*ea30*/  SHF.R.U32.HI R63, RZ, 0x10, R75 ;  /* 0x00000010ff3f7819 */ /* 0x000fe2000001164b */
[--C-:B------:R-:W-:Y:S01]  /*ea40*/  HADD2.F32 R50, -RZ, R53.reuse.H0_H0 ;  /* 0x20000035ff327230 */ /* 0x100fe20000004100 */
[----:B------:R-:W-:Y:S01]  /*ea50*/  SHF.R.U32.HI R61, RZ, 0x10, R73 ;  /* 0x00000010ff3d7819 */ /* 0x000fe20000011649 */
[--C-:B------:R-:W-:Y:S01]  /*ea60*/  HADD2.F32 R57, -RZ, R56.reuse.H0_H0 ;  /* 0x20000038ff397230 */ /* 0x100fe20000004100 */
[----:B------:R-:W-:Y:S01]  /*ea70*/  SHF.L.U32 R63, R63, 0x10, RZ ;  /* 0x000000103f3f7819 */ /* 0x000fe200000006ff */
[CC--:B------:R-:W-:Y:S01]  /*ea80*/  FMUL.FTZ R65, R51.reuse, R13.reuse ;  /* 0x0000000d33417220 */ /* 0x0c0fe20000410000 */
[----:B------:R-:W-:Y:S01]  /*ea90*/  FMUL.FTZ R60, R50, R13 ;  /* 0x0000000d323c7220 */ /* 0x000fe20000410000 */
[----:B------:R-:W-:Y:S01]  /*eaa0*/  HADD2.F32 R53, -RZ, R53.H1_H1 ;  /* 0x30000035ff357230 */ /* 0x000fe20000004100 */
        /* <DEDUP_REMOVED lines=9> */
[----:B------:R-:W-:-:S02]  /*eb40*/  IMAD.U32 R61, R61, 0x10000, RZ ;  /* 0x000100003d3d7824 */ /* 0x000fc400078e00ff */
[----:B------:R-:W-:Y:S01]  /*eb50*/  FMUL.FTZ R62, R53, R56 ;  /* 0x00000038353e7220 */ /* 0x000fe20000410000 */
[----:B------:R-:W-:Y:S01]  /*eb60*/  F2FP.F16.E4M3.UNPACK_B R138, R138 ;  /* 0x0000008aff8a723e */ /* 0x000fe200020006ff */
[C---:B------:R-:W-:Y:S01]  /*eb70*/  FMUL.FTZ R60, R57.reuse, R56 ;  /* 0x00000038393c7220 */ /* 0x040fe20000410000 */
[----:B------:R-:W-:Y:S01]  /*eb80*/  HADD2.F32 R59, -RZ, R140.H0_H0 ;  /* 0x2000008cff3b7230 */ /* 0x000fe20000004100 */
[----:B------:R-:W-:Y:S01]  /*eb90*/  LOP3.LUT R40, R40, 0xff0000, R61, 0xf8, !PT ;  /* 0x00ff000028287812 */ /* 0x000fe200078ef83d */
        /* <DEDUP_REMOVED lines=14> */
[----:B------:R-:W-:Y:S01]  /*ec80*/  F2FP.F16.E4M3.UNPACK_B R54, R139.H1 ;  /* 0x0000008bff36723e */ /* 0x000fe200030006ff */
[C---:B------:R-:W-:Y:S01]  /*ec90*/  FMUL.FTZ R140, R52.reuse, R140 ;  /* 0x0000008c348c7220 */ /* 0x040fe20000410000 */
[----:B------:R-:W-:Y:S01]  /*eca0*/  F2FP.F16.E4M3.UNPACK_B R56, R42.H1 ;  /* 0x0000002aff38723e */ /* 0x000fe200030006ff */
[-C--:B------:R-:W-:Y:S01]  /*ecb0*/  FFMA.FTZ R63, R52, R138.reuse, -R57 ;  /* 0x0000008a343f7223 */ /* 0x080fe20000010839 */
[----:B------:R-:W-:Y:S01]  /*ecc0*/  F2FP.F16.E4M3.UNPACK_B R52, R47.H1 ;  /* 0x0000002fff34723e */ /* 0x000fe200030006ff */
[--C-:B------:R-:W-:Y:S01]  /*ecd0*/  HADD2.F32 R59, -RZ, R54.reuse.H0_H0 ;  /* 0x20000036ff3b7230 */ /* 0x100fe20000004100 */
[----:B------:R-:W-:Y:S01]  /*ece0*/  F2FP.F16.E4M3.UNPACK_B R58, R137.H1 ;  /* 0x00000089ff3a723e */ /* 0x000fe200030006ff */
[----:B------:R-:W-:Y:S02]  /*ecf0*/  HADD2.F32 R61, -RZ, R54.H1_H1 ;  /* 0x30000036ff3d7230 */ /* 0x000fe40000004100 */
[----:B------:R-:W-:Y:S01]  /*ed00*/  FFMA.FTZ R65, R55, R138, R140 ;  /* 0x0000008a37417223 */ /* 0x000fe2000001008c */
[----:B------:R-:W-:Y:S01]  /*ed10*/  HADD2.F32 R57, -RZ, R56.H0_H0 ;  /* 0x20000038ff397230 */ /* 0x000fe20000004100 */
[----:B------:R-:W-:Y:S01]  /*ed20*/  F2FP.F16.E4M3.UNPACK_B R139, R139 ;  /* 0x0000008bff8b723e */ /* 0x000fe200020006ff */
[----:B------:R-:W-:Y:S01]  /*ed30*/  HADD2.F32 R54, -RZ, R52.H0_H0 ;  /* 0x20000034ff367230 */ /* 0x000fe20000004100 */
[----:B------:R-:W-:Y:S01]  /*ed40*/  F2FP.F16.E4M3.UNPACK_B R47, R47 ;  /* 0x0000002fff2f723e */ /* 0x000fe200020006ff */
[----:B------:R-:W-:-:S02]  /*ed50*/  HADD2.F32 R56, -RZ, R56.H1_H1 ;  /* 0x30000038ff387230 */ /* 0x000fc40000004100 */
[CC--:B------:R-:W-:Y:S01]  /*ed60*/  FMUL.FTZ R67, R57.reuse, R59.reuse ;  /* 0x0000003b39437220 */ /* 0x0c0fe20000410000 */
[----:B------:R-:W-:Y:S02]  /*ed70*/  HADD2.F32 R52, -RZ, R52.H1_H1 ;  /* 0x30000034ff347230 */ /* 0x000fe40000004100 */
[----:B------:R-:W-:Y:S01]  /*ed80*/  FMUL.FTZ R66, R54, R59 ;  /* 0x0000003b36427220 */ /* 0x000fe20000410000 */
[--C-:B------:R-:W-:Y:S02]  /*ed90*/  HADD2.F32 R59, -RZ, R58.reuse.H1_H1 ;  /* 0x3000003aff3b7230 */ /* 0x100fe40000004100 */
[-C--:B------:R-:W-:Y:S01]  /*eda0*/  FMUL.FTZ R69, R56, R61.reuse ;  /* 0x0000003d38457220 */ /* 0x080fe20000410000 */
[----:B------:R-:W-:Y:S02]  /*edb0*/  HADD2.F32 R55, -RZ, R58.H0_H0 ;  /* 0x2000003aff377230 */ /* 0x000fe40000004100 */
[C---:B------:R-:W-:Y:S01]  /*edc0*/  FMUL.FTZ R61, R52.reuse, R61 ;  /* 0x0000003d343d7220 */ /* 0x040fe20000410000 */
[----:B------:R-:W-:Y:S01]  /*edd0*/  F2FP.F16.E4M3.UNPACK_B R137, R137 ;  /* 0x00000089ff89723e */ /* 0x000fe200020006ff */
[----:B------:R-:W-:Y:S01]  /*ede0*/  FFMA.FTZ R68, R52, R59, -R69 ;  /* 0x0000003b34447223 */ /* 0x000fe20000010845 */
[----:B------:R-:W-:Y:S01]  /*edf0*/  F2FP.F16.E4M3.UNPACK_B R52, R42 ;  /* 0x0000002aff34723e */ /* 0x000fe200020006ff */
[-C--:B------:R-:W-:Y:S01]  /*ee00*/  FFMA.FTZ R67, R54, R55.reuse, -R67 ;  /* 0x0000003736437223 */ /* 0x080fe20000010843 */
[----:B------:R-:W-:Y:S01]  /*ee10*/  FFMA.FTZ R66, R57, R55, R66 ;  /* 0x0000003739427223 */ /* 0x000fe20000010042 */
[----:B------:R-:W-:-:S02]  /*ee20*/  HADD2.F32 R57, -RZ, R139.H0_H0 ;  /* 0x2000008bff397230 */ /* 0x000fc40000004100 */
[----:B------:R-:W-:Y:S01]  /*ee30*/  FFMA.FTZ R61, R56, R59, R61 ;  /* 0x0000003b383d7223 */ /* 0x000fe2000001003d */
[--C-:B------:R-:W-:Y:S01]  /*ee40*/  HADD2.F32 R54, -RZ, R52.reuse.H0_H0 ;  /* 0x20000034ff367230 */ /* 0x100fe20000004100 */
[----:B------:R-:W-:Y:S01]  /*ee50*/  F2FP.SATFINITE.E4M3.F32.PACK_AB_MERGE_C R50, R53, R50, RZ ;  /* 0x000000323532723e */ /* 0x000fe200048070ff */
        /* <DEDUP_REMOVED lines=9> */
[----:B------:R-:W-:Y:S01]  /*eef0*/  FMUL.FTZ R58, R52, R139 ;  /* 0x0000008b343a7220 */ /* 0x000fe20000410000 */
[----:B------:R-:W-:Y:S02]  /*ef00*/  HADD2.F32 R137, -RZ, R137.H1_H1 ;  /* 0x30000089ff897230 */ /* 0x000fe40000004100 */
[-C--:B------:R-:W-:Y:S01]  /*ef10*/  FFMA.FTZ R42, R42, R55.reuse, -R59 ;  /* 0x000000372a2a7223 */ /* 0x080fe2000001083b */
[----:B------:R-:W-:Y:S01]  /*ef20*/  FFMA.FTZ R56, R54, R55, R57 ;  /* 0x0000003736387223 */ /* 0x000fe20000010039 */
[C---:B------:R-:W-:Y:S01]  /*ef30*/  FMUL.FTZ R139, R47.reuse, R139 ;  /* 0x0000008b2f8b7220 */ /* 0x040fe20000410000 */
[----:B------:R-:W-:Y:S01]  /*ef40*/  F2FP.F16.E4M3.UNPACK_B R54, R41 ;  /* 0x00000029ff36723e */ /* 0x000fe200020006ff */
[-C--:B------:R-:W-:Y:S01]  /*ef50*/  FFMA.FTZ R47, R47, R137.reuse, -R58 ;  /* 0x000000892f2f7223 */ /* 0x080fe2000001083a */
[----:B------:R-:W-:Y:S01]  /*ef60*/  F2FP.F16.E4M3.UNPACK_B R59, R40 ;  /* 0x00000028ff3b723e */ /* 0x000fe200020006ff */
[----:B------:R-:W-:Y:S01]  /*ef70*/  FFMA.FTZ R139, R52, R137, R139 ;  /* 0x00000089348b7223 */ /* 0x000fe2000001008b */
[----:B------:R-:W-:Y:S01]  /*ef80*/  F2FP.SATFINITE.E4M3.F32.PACK_AB_MERGE_C R50, R63, R60, R50 ;  /* 0x0000003c3f32723e */ /* 0x000fe20004807032 */
[--C-:B------:R-:W-:Y:S01]  /*ef90*/  HADD2.F32 R55, -RZ, R54.reuse.H0_H0 ;  /* 0x20000036ff377230 */ /* 0x100fe20000004100 */
[----:B------:R-:W-:Y:S01]  /*efa0*/  F2FP.F16.E4M3.UNPACK_B R57, R14 ;  /* 0x0000000eff39723e */ /* 0x000fe200020006ff */
[----:B------:R-:W-:Y:S01]  /*efb0*/  HADD2.F32 R60, -RZ, R59.H0_H0 ;  /* 0x2000003bff3c7230 */ /* 0x000fe20000004100 */
[----:B------:R-:W-:Y:S01]  /*efc0*/  F2FP.SATFINITE.E4M3.F32.PACK_AB_MERGE_C R61, R61, R66, RZ ;  /* 0x000000423d3d723e */ /* 0x000fe200048070ff */
[----:B------:R-:W-:Y:S01]  /*efd0*/  HADD2.F32 R52, -RZ, R53.H0_H0 ;  /* 0x20000035ff347230 */ /* 0x000fe20000004100 */
[----:B------:R-:W-:Y:S01]  /*efe0*/  F2FP.SATFINITE.E4M3.F32.PACK_AB_MERGE_C R47, R47, R42, R67 ;  /* 0x0000002a2f2f723e */ /* 0x000fe20004807043 */
[----:B------:R-:W-:Y:S01]  /*eff0*/  HADD2.F32 R58, -RZ, R57.H0_H0 ;  /* 0x20000039ff3a7230 */ /* 0x000fe20000004100 */
[----:B------:R-:W-:Y:S01]  /*f000*/  F2FP.SATFINITE.E4M3.F32.PACK_AB_MERGE_C R42, R139, R56, R61 ;  /* 0x000000388b2a723e */ /* 0x000fe2000480703d */
        /* <DEDUP_REMOVED lines=13> */
[----:B------:R-:W-:Y:S01]  /*f0e0*/  F2FP.F16.E4M3.UNPACK_B R58, R40.H1 ;  /* 0x00000028ff3a723e */ /* 0x000fe200030006ff */
[----:B------:R-:W-:Y:S01]  /*f0f0*/  FFMA.FTZ R40, R56, R57, R59 ;  /* 0x0000003938287223 */ /* 0x000fe2000001003b */
[--C-:B------:R-:W-:Y:S01]  /*f100*/  HADD2.F32 R56, -RZ, R55.reuse.H0_H0 ;  /* 0x20000037ff387230 */ /* 0x100fe20000004100 */
[----:B------:R-:W-:Y:S01]  /*f110*/  F2FP.F16.E4M3.UNPACK_B R14, R14.H1 ;  /* 0x0000000eff0e723e */ /* 0x000fe200030006ff */
[----:B------:R-:W-:Y:S01]  /*f120*/  HADD2.F32 R54, -RZ, R46.H0_H0 ;  /* 0x2000002eff367230 */ /* 0x000fe20000004100 */
[----:B------:R-:W-:Y:S01]  /*f130*/  F2FP.SATFINITE.E4M3.F32.PACK_AB_MERGE_C R51, R64, R51, RZ ;  /* 0x000000334033723e */ /* 0x000fe200048070ff */
[----:B------:R-:W-:-:S02]  /*f140*/  HADD2.F32 R55, -RZ, R55.H1_H1 ;  /* 0x30000037ff377230 */ /* 0x000fc40000004100 */
[--C-:B------:R-:W-:Y:S01]  /*f150*/  HADD2.F32 R60, -RZ, R58.reuse.H1_H1 ;  /* 0x3000003aff3c7230 */ /* 0x100fe20000004100 */
[----:B------:R-:W-:Y:S01]  /*f160*/  F2FP.SATFINITE.E4M3.F32.PACK_AB_MERGE_C R51, R65, R62, R51 ;  /* 0x0000003e4133723e */ /* 0x000fe20004807033 */
[----:B------:R-:W-:Y:S02]  /*f170*/  HADD2.F32 R59, -RZ, R58.H0_H0 ;  /* 0x2000003aff3b7230 */ /* 0x000fe40000004100 */
[----:B------:R-:W-:Y:S02]  /*f180*/  HADD2.F32 R46, -RZ, R46.H1_H1 ;  /* 0x3000002eff2e7230 */ /* 0x000fe40000004100 */
[----:B------:R-:W-:Y:S01]  /*f190*/  FMUL.FTZ R63, R55, R60 ;  /* 0x0000003c373f7220 */ /* 0x000fe20000410000 */
[--C-:B------:R-:W-:Y:S02]  /*f1a0*/  HADD2.F32 R57, -RZ, R14.reuse.H0_H0 ;  /* 0x2000000eff397230 */ /* 0x100fe40000004100 */
[----:B------:R-:W-:Y:S01]  /*f1b0*/  FMUL.FTZ R61, R56, R59 ;  /* 0x0000003b383d7220 */ /* 0x000fe20000410000 */
[----:B------:R-:W-:-:S02]  /*f1c0*/  HADD2.F32 R58, -RZ, R14.H1_H1 ;  /* 0x3000000eff3a7230 */ /* 0x000fc40000004100 */
[----:B------:R-:W-:Y:S01]  /*f1d0*/  FMUL.FTZ R60, R46, R60 ;  /* 0x0000003c2e3c7220 */ /* 0x000fe20000410000 */
[C---:B------:R-:W-:Y:S01]  /*f1e0*/  FMUL.FTZ R59, R54.reuse, R59 ;  /* 0x0000003b363b7220 */ /* 0x040fe20000410000 */
[----:B------:R-:W-:Y:S01]  /*f1f0*/  FFMA.FTZ R64, R54, R57, -R61 ;  /* 0x0000003936407223 */ /* 0x000fe2000001083d */
[----:B------:R-:W-:Y:S01]  /*f200*/  F2FP.F16.E4M3.UNPACK_B R61, R13.H1 ;  /* 0x0000000dff3d723e */ /* 0x000fe200030006ff */
[-C--:B------:R-:W-:Y:S01]  /*f210*/  FFMA.FTZ R66, R55, R58.reuse, R60 ;  /* 0x0000003a37427223 */ /* 0x080fe2000001003c */
[----:B------:R-:W-:Y:S01]  /*f220*/  F2FP.F16.E4M3.UNPACK_B R55, R43.H1 ;  /* 0x0000002bff37723e */ /* 0x000fe200030006ff */
[----:B------:R-:W-:Y:S01]  /*f230*/  FFMA.FTZ R65, R56, R57, R59 ;  /* 0x0000003938417223 */ /* 0x000fe2000001003b */
[----:B------:R-:W-:Y:S01]  /*f240*/  F2FP.F16.E4M3.UNPACK_B R14, R15 ;  /* 0x0000000fff0e723e */ /* 0x000fe200020006ff */
[----:B------:R-:W-:Y:S01]  /*f250*/  FFMA.FTZ R67, R46, R58, -R63 ;  /* 0x0000003a2e437223 */ /* 0x000fe2000001083f */
[----:B------:R-:W-:Y:S01]  /*f260*/  F2FP.F16.E4M3.UNPACK_B R60, R13 ;  /* 0x0000000dff3c723e */ /* 0x000fe200020006ff */
[----:B------:R-:W-:Y:S01]  /*f270*/  HADD2.F32 R63, -RZ, R61.H0_H0 ;  /* 0x2000003dff3f7230 */ /* 0x000fe20000004100 */
[----:B------:R-:W-:Y:S01]  /*f280*/  F2FP.F16.E4M3.UNPACK_B R54, R43 ;  /* 0x0000002bff36723e */ /* 0x000fe200020006ff */
        /* <DEDUP_REMOVED lines=10> */
[----:B------:R-:W-:Y:S02]  /*f330*/  HADD2.F32 R59, -RZ, R57.H0_H0 ;  /* 0x20000039ff3b7230 */ /* 0x000fe40000004100 */
[-C--:B------:R-:W-:Y:S01]  /*f340*/  FMUL.FTZ R71, R12, R63.reuse ;  /* 0x0000003f0c477220 */ /* 0x080fe20000410000 */
[----:B------:R-:W-:Y:S02]  /*f350*/  HADD2.F32 R58, -RZ, R13.H0_H0 ;  /* 0x2000000dff3a7230 */ /* 0x000fe40000004100 */
[----:B------:R-:W-:Y:S01]  /*f360*/  FMUL.FTZ R63, R46, R63 ;  /* 0x0000003f2e3f7220 */ /* 0x000fe20000410000 */
[----:B------:R-:W-:-:S02]  /*f370*/  HADD2.F32 R55, -RZ, R55.H1_H1 ;  /* 0x30000037ff377230 */ /* 0x000fc40000004100 */
[-C--:B------:R-:W-:Y:S01]  /*f380*/  FFMA.FTZ R71, R46, R59.reuse, -R71 ;  /* 0x0000003b2e477223 */ /* 0x080fe20000010847 */
[----:B------:R-:W-:Y:S02]  /*f390*/  HADD2.F32 R46, -RZ, R61.H1_H1 ;  /* 0x3000003dff2e7230 */ /* 0x000fe40000004100 */
[-C--:B------:R-:W-:Y:S01]  /*f3a0*/  FFMA.FTZ R68, R43, R58.reuse, -R68 ;  /* 0x0000003a2b447223 */ /* 0x080fe20000010844 */
[----:B------:R-:W-:Y:S02]  /*f3b0*/  HADD2.F32 R15, -RZ, R15.H1_H1 ;  /* 0x3000000fff0f7230 */ /* 0x000fe40000004100 */
[----:B------:R-:W-:Y:S01]  /*f3c0*/  FFMA.FTZ R69, R56, R58, R69 ;  /* 0x0000003a38457223 */ /* 0x000fe20000010045 */
[----:B------:R-:W-:Y:S01]  /*f3d0*/  FFMA.FTZ R63, R12, R59, R63 ;  /* 0x0000003b0c3f7223 */ /* 0x000fe2000001003f */
[----:B------:R-:W-:Y:S02]  /*f3e0*/  HADD2.F32 R54, -RZ, R54.H1_H1 ;  /* 0x30000036ff367230 */ /* 0x000fe40000004100 */
[----:B------:R-:W-:Y:S01]  /*f3f0*/  FMUL.FTZ R56, R55, R46 ;  /* 0x0000002e37387220 */ /* 0x000fe20000410000 */
[----:B------:R-:W-:-:S02]  /*f400*/  HADD2.F32 R43, -RZ, R60.H1_H1 ;  /* 0x3000003cff2b7230 */ /* 0x000fc40000004100 */
[----:B------:R-:W-:Y:S01]  /*f410*/  FMUL.FTZ R46, R15, R46 ;  /* 0x0000002e0f2e7220 */ /* 0x000fe20000410000 */
[----:B------:R-:W-:Y:S01]  /*f420*/  HADD2.F32 R14, -RZ, R14.H1_H1 ;  /* 0x3000000eff0e7230 */ /* 0x000fe20000004100 */
[----:B------:R-:W-:Y:S01]  /*f430*/  F2FP.SATFINITE.E4M3.F32.PACK_AB_MERGE_C R64, R67, R64, RZ ;  /* 0x000000404340723e */ /* 0x000fe200048070ff */
[----:B------:R-:W-:Y:S02]  /*f440*/  HADD2.F32 R12, -RZ, R57.H1_H1 ;  /* 0x30000039ff0c7230 */ /* 0x000fe40000004100 */
[-C--:B------:R-:W-:Y:S01]  /*f450*/  FMUL.FTZ R57, R54, R43.reuse ;  /* 0x0000002b36397220 */ /* 0x080fe20000410000 */
[----:B------:R-:W-:Y:S02]  /*f460*/  HADD2.F32 R13, -RZ, R13.H1_H1 ;  /* 0x3000000dff0d7230 */ /* 0x000fe40000004100 */
[----:B------:R-:W-:Y:S01]  /*f470*/  FMUL.FTZ R43, R14, R43 ;  /* 0x0000002b0e2b7220 */ /* 0x000fe20000410000 */
[----:B------:R-:W-:Y:S01]  /*f480*/  F2FP.SATFINITE.E4M3.F32.PACK_AB_MERGE_C R65, R66, R65, RZ ;  /* 0x000000414241723e */ /* 0x000fe200048070ff */
        /* <DEDUP_REMOVED lines=11> */
[----:B------:R-:W-:Y:S02]  /*f540*/  F2FP.SATFINITE.E4M3.F32.PACK_AB_MERGE_C R15, R57, R68, R56 ;  /* 0x00000044390f723e */ /* 0x000fe40004807038 */
[----:B------:R-:W-:-:S07]  /*f550*/  F2FP.SATFINITE.E4M3.F32.PACK_AB_MERGE_C R43, R54, R69, R46 ;  /* 0x00000045362b723e */ /* 0x000fce000480702e */
.L_x_2780:
[----:B------:R-:W-:Y:S05]  /*f560*/  BSYNC B1 ;  /* 0x0000000000017941 */ /* 0x000fea0003800000 */
.L_x_2779:
[----:B0-----:R0:W-:Y:S01]  /*f570*/  ST.E.128 desc[UR50][R44.64], R12 ;  /* 0x0000000c2c007985 */ /* 0x0011e2000c101d32 */
[----:B------:R-:W-:-:S13]  /*f580*/  ISETP.GE.AND P2, PT, R11, R136, PT ;  /* 0x000000880b00720c */ /* 0x000fda0003f46270 */
[----:B------:R-:W-:Y:S05]  /*f590*/  @P2 BRA `(.L_x_2727) ;  /* 0x0000000400cc2947 */ /* 0x000fea0003800000 */
[----:B0-----:R-:W-:-:S04]  /*f5a0*/  IADD3 R12, P2, R11, R48, RZ ;  /* 0x000000300b0c7210 */ /* 0x001fc80007f5e0ff */
[----:B------:R-:W-:-:S05]  /*f5b0*/  LEA.HI.X.SX32 R13, R11, R49, 0x1, P2 ;  /* 0x000000310b0d7211 */ /* 0x000fca00010f0eff */
[----:B----4-:R0:W-:Y:S01]  /*f5c0*/  ST.E.128 desc[UR50][R12.64], R40 ;  /* 0x000000280c007985 */ /* 0x0101e2000c101d32 */
[----:B------:R-:W-:Y:S05]  /*f5d0*/  BRA `(.L_x_2727) ;  /* 0x0000000400bc7947 */ /* 0x000fea0003800000 */
.L_x_2692:
[----:B------:R-:W-:-:S06]  /*f5e0*/  UISETP.NE.AND UP0, UPT, UR48, 0x3, UPT ;  /* 0x000000033000788c */ /* 0x000fcc000bf05270 */
[----:B------:R-:W-:-:S13]  /*f5f0*/  PLOP3.LUT P1, PT, PT, PT, UP0, 0x80, 0x0 ;  /* 0x000000000000781c */ /* 0x000fda0003f2f008 */
[----:B------:R-:W-:Y:S05]  /*f600*/  @!P1 BRA `(.L_x_2781) ;  /* 0x0000000000049947 */ /* 0x000fea0003800000 */
[----:B------:R-:W-:Y:S01]  /*f610*/  BPT.TRAP 0x1 ;  /* 0x000000040000795c */ /* 0x000fe20000300000 */
.L_x_2781:
[----:B------:R-:W-:Y:S01]  /*f620*/  IMAD R95, R19, 0x8, R18 ;  /* 0x00000008135f7824 */ /* 0x000fe200078e0212 */
[----:B------:R-:W-:Y:S01]  /*f630*/  SHF.L.U32 R96, R199, 0x1f, RZ ;  /* 0x0000001fc7607819 */ /* 0x000fe200000006ff */
[----:B------:R-:W-:Y:S01]  /*f640*/  BSSY B1, `(.L_x_2782) ;  /* 0x0000004000017945 */ /* 0x000fe20003800000 */
[----:B------:R-:W-:Y:S02]  /*f650*/  SHF.R.S32.HI R92, RZ, 0x1f, R39 ;  /* 0x0000001fff5c7819 */ /* 0x000fe40000011427 */
[----:B------:R-:W0:Y:S02]  /*f660*/  SYNCS.PHASECHK.TRANS64.TRYWAIT P2, [R95+URZ+0x29890], R96 ;  /* 0x029890605f0075a7 */ /* 0x000e24000804017f */
[----:B0-----:R-:W-:Y:S05]  /*f670*/  @!P2 BRA `(.L_x_2783) ;  /* 0x000002100050a947 */ /* 0x001fea0003800000 */
.L_x_3068:
[----:B------:R-:W-:Y:S05]  /*f680*/  BSYNC B1 ;  /* 0x0000000000017941 */ /* 0x000fea0003800000 */
.L_x_2782:
        /* <DEDUP_REMOVED lines=13> */
[----:B------:R-:W-:Y:S01]  /*f760*/  ULDC.64 UR4, c[0x0][0x308] ;  /* 0x0000c20000047ab9 */ /* 0x000fe20000000a00 */
[----:B------:R-:W-:-:S02]  /*f770*/  IADD3 R52, -R198, R94, RZ ;  /* 0x0000005ec6347210 */ /* 0x000fc40007ffe1ff */
[----:B------:R-:W-:Y:S02]  /*f780*/  IMAD.IADD R13, R13, 0x1, R15 ;  /* 0x000000010d0d7824 */ /* 0x000fe400078e020f */
        /* <DEDUP_REMOVED lines=9> */
.L_x_3072:
[----:B------:R-:W-:Y:S04]  /*f820*/  BSSY B1, `(.L_x_2785) ;  /* 0x0000023000017945 */ /* 0x000fe80003800000 */
[----:B------:R-:W-:Y:S05]  /*f830*/  @!P2 BRA `(.L_x_2786) ;  /* 0x000000000084a947 */ /* 0x000fea0003800000 */
[----:B------:R-:W-:Y:S02]  /*f840*/  ULDC UR4, c[0x0][0x2f4] ;  /* 0x0000bd0000047ab9 */ /* 0x000fe40000000800 */
[----:B------:R-:W-:-:S13]  /*f850*/  ISETP.GE.AND P5, PT, R16, UR4, PT ;  /* 0x0000000410007c0c */ /* 0x000fda000bfa6270 */
[----:B------:R-:W4:Y:S01]  /*f860*/  @!P5 LDS.128 R12, [R41+0x1a400] ;  /* 0x01a40000290cd984 */ /* 0x000f220000000c00 */
[----:B---3--:R-:W-:-:S05]  /*f870*/  @!P5 IADD3 R46, P2, R16, R49, RZ ;  /* 0x00000031102ed210 */ /* 0x008fca0007f5e0ff */
[----:B--2---:R-:W-:Y:S01]  /*f880*/  @!P5 IMAD.X R47, R48, 0x1, R17, P2 ;  /* 0x00000001302fd824 */ /* 0x004fe200010e0611 */
        /* <DEDUP_REMOVED lines=21> */
[----:B--2---:R-:W-:-:S05]  /*f9e0*/  @!P5 IADD3 R46, P6, R196, R49, RZ ;  /* 0x00000031c42ed210 */ /* 0x004fca0007fde0ff */
[----:B------:R-:W-:Y:S01]  /*f9f0*/  @!P5 IMAD.X R47, R48, 0x1, R205, P6 ;  /* 0x00000001302fd824 */ /* 0x000fe200030e06cd */
[----:B---3--:R-:W-:Y:S04]  /*fa00*/  @!P2 ST.E.128 desc[UR50][R44.64], R12 ;  /* 0x0000000c2c00a985 */ /* 0x008fe8000c101d32 */
[----:B------:R-:W2:Y:S04]  /*fa10*/  @!P4 LDS.128 R12, [R41+0x1f400] ;  /* 0x01f40000290cc984 */ /* 0x000ea80000000c00 */
[----:B--2---:R-:W-:Y:S04]  /*fa20*/  @!P4 ST.E.128 desc[UR50][R42.64], R12 ;  /* 0x0000000c2a00c985 */ /* 0x004fe8000c101d32 */
[----:B------:R-:W2:Y:S04]  /*fa30*/  @!P5 LDS.128 R12, [R40+0x1f400] ;  /* 0x01f40000280cd984 */ /* 0x000ea80000000c00 */
[----:B--2---:R4:W-:Y:S02]  /*fa40*/  @!P5 ST.E.128 desc[UR50][R46.64], R12 ;  /* 0x0000000c2e00d985 */ /* 0x0049e4000c101d32 */
.L_x_2786:
[----:B------:R-:W-:Y:S05]  /*fa50*/  BSYNC B1 ;  /* 0x0000000000017941 */ /* 0x000fea0003800000 */
.L_x_2785:
[----:B------:R-:W-:-:S03]  /*fa60*/  UMOV UR4, 0xffffffff ;  /* 0xffffffff00047882 */ /* 0x000fc60000000000 */
[----:B------:R-:W-:Y:S05]  /*fa70*/  BRA.DIV UR4, `(.L_x_2787) ;  /* 0x0000020e04b07947 */ /* 0x000fea000b800000 */
[----:B--2---:R2:W0:Y:S04]  /*fa80*/  SHFL.IDX PT, R48, R51, 0x1, 0x1e1f ;  /* 0x003e1f0033307f89 */ /* 0x00442800000e0000 */
[----:B---3--:R2:W3:Y:S02]  /*fa90*/  SHFL.IDX PT, R49, R50, 0x1, 0x1e1f ;  /* 0x003e1f0032317f89 */ /* 0x0084e400000e0000 */
.L_x_3076:
[----:B------:R-:W-:-:S13]  /*faa0*/  ISETP.GE.AND P2, PT, R52, 0x81, PT ;  /* 0x000000813400780c */ /* 0x000fda0003f46270 */
[----:B------:R-:W-:Y:S05]  /*fab0*/  @!P2 BRA `(.L_x_2727) ;  /* 0x000000000084a947 */ /* 0x000fea0003800000 */
[----:B------:R-:W-:Y:S02]  /*fac0*/  ULDC UR4, c[0x0][0x2f4] ;  /* 0x0000bd0000047ab9 */ /* 0x000fe40000000800 */
[----:B------:R-:W-:-:S13]  /*fad0*/  ISETP.GE.AND P5, PT, R16, UR4, PT ;  /* 0x0000000410007c0c */ /* 0x000fda000bfa6270 */
[----:B----4-:R-:W4:Y:S01]  /*fae0*/  @!P5 LDS.128 R12, [R41+0x1c400] ;  /* 0x01c40000290cd984 */ /* 0x010f220000000c00 */
[----:B---3--:R-:W-:-:S04]  /*faf0*/  @!P5 IADD3 R46, P2, R16, R49, RZ ;  /* 0x00000031102ed210 */ /* 0x008fc80007f5e0ff */
[----:B0-----:R-:W-:Y:S02]  /*fb00*/  @!P5 IADD3.X R47, R48, R17, RZ, P2, !PT ;  /* 0x00000011302fd210 */ /* 0x001fe400017fe4ff */
        /* <DEDUP_REMOVED lines=10> */
[----:B0-----:R-:W-:-:S04]  /*fbb0*/  @!P5 IADD3 R46, P6, R11, R49, RZ ;  /* 0x000000310b2ed210 */ /* 0x001fc80007fde0ff */
[----:B------:R-:W-:-:S05]  /*fbc0*/  @!P5 LEA.HI.X.SX32 R47, R11, R48, 0x1, P6 ;  /* 0x000000300b2fd211 */ /* 0x000fca00030f0eff */
[----:B---3--:R0:W-:Y:S01]  /*fbd0*/  @!P5 ST.E.128 desc[UR50][R46.64], R12 ;  /* 0x0000000c2e00d985 */ /* 0x0081e2000c101d32 */
[----:B------:R-:W-:-:S13]  /*fbe0*/  ISETP.GE.AND P5, PT, R4, UR4, PT ;  /* 0x0000000404007c0c */ /* 0x000fda000bfa6270 */
[----:B------:R-:W3:Y:S01]  /*fbf0*/  @!P5 LDS.128 R12, [R41+0x1ec00] ;  /* 0x01ec0000290cd984 */ /* 0x000ee20000000c00 */
[----:B------:R-:W-:-:S05]  /*fc00*/  @!P5 IMAD.SHL.U32 R11, R193, 0x10, RZ ;  /* 0x00000010c10bd824 */ /* 0x000fca00078e00ff */
[----:B0-----:R-:W-:-:S04]  /*fc10*/  @!P5 IADD3 R46, P6, R11, R49, RZ ;  /* 0x000000310b2ed210 */ /* 0x001fc80007fde0ff */
[----:B------:R-:W-:-:S05]  /*fc20*/  @!P5 LEA.HI.X.SX32 R47, R11, R48, 0x1, P6 ;  /* 0x000000300b2fd211 */ /* 0x000fca00030f0eff */
[----:B---3--:R0:W-:Y:S01]  /*fc30*/  @!P5 ST.E.128 desc[UR50][R46.64], R12 ;  /* 0x0000000c2e00d985 */ /* 0x0081e2000c101d32 */
[----:B------:R-:W-:-:S03]  /*fc40*/  ISETP.GE.AND P5, PT, R196, UR4, PT ;  /* 0x00000004c4007c0c */ /* 0x000fc6000bfa6270 */
[----:B------:R-:W3:Y:S10]  /*fc50*/  @!P2 LDS.128 R12, [R40+0x1ec00] ;  /* 0x01ec0000280ca984 */ /* 0x000ef40000000c00 */
[----:B0-----:R-:W-:-:S05]  /*fc60*/  @!P5 IADD3 R46, P6, R196, R49, RZ ;  /* 0x00000031c42ed210 */ /* 0x001fca0007fde0ff */
[----:B------:R-:W-:Y:S01]  /*fc70*/  @!P5 IMAD.X R47, R48, 0x1, R205, P6 ;  /* 0x00000001302fd824 */ /* 0x000fe200030e06cd */
[----:B---3--:R-:W-:Y:S04]  /*fc80*/  @!P2 ST.E.128 desc[UR50][R44.64], R12 ;  /* 0x0000000c2c00a985 */ /* 0x008fe8000c101d32 */
[----:B------:R-:W0:Y:S04]  /*fc90*/  @!P4 LDS.128 R12, [R41+0x21400] ;  /* 0x02140000290cc984 */ /* 0x000e280000000c00 */
[----:B0-----:R-:W-:Y:S04]  /*fca0*/  @!P4 ST.E.128 desc[UR50][R42.64], R12 ;  /* 0x0000000c2a00c985 */ /* 0x001fe8000c101d32 */
[----:B------:R-:W0:Y:S04]  /*fcb0*/  @!P5 LDS.128 R12, [R40+0x21400] ;  /* 0x02140000280cd984 */ /* 0x000e280000000c00 */
[----:B0-----:R0:W-:Y:S02]  /*fcc0*/  @!P5 ST.E.128 desc[UR50][R46.64], R12 ;  /* 0x0000000c2e00d985 */ /* 0x0011e4000c101d32 */
.L_x_2727:
[----:B------:R-:W-:Y:S05]  /*fcd0*/  BSYNC B0 ;  /* 0x0000000000007941 */ /* 0x000fea0003800000 */
.L_x_2691:
        /* <DEDUP_REMOVED lines=16> */
.L_x_2789:
[----:B------:R-:W-:Y:S05]  /*fde0*/  BSYNC B0 ;  /* 0x0000000000007941 */ /* 0x000fea0003800000 */
.L_x_2788:
[----:B------:R-:W0:Y:S01]  /*fdf0*/  SYNCS.PHASECHK.TRANS64.TRYWAIT P1, [R95+URZ+0x298b0], R96 ;  /* 0x0298b0605f0075a7 */ /* 0x000e22000802017f */
[----:B------:R-:W-:Y:S04]  /*fe00*/  BSSY B0, `(.L_x_2790) ;  /* 0x0000002000007945 */ /* 0x000fe80003800000 */
[----:B0-----:R-:W-:Y:S05]  /*fe10*/  @!P1 BRA `(.L_x_2791) ;  /* 0x0000020c00149947 */ /* 0x001fea0003800000 */
.L_x_3077:
[----:B------:R-:W-:Y:S05]  /*fe20*/  BSYNC B0 ;  /* 0x0000000000007941 */ /* 0x000fea0003800000 */
.L_x_2790:
[----:B------:R-:W-:Y:S01]  /*fe30*/  ULDC.64 UR4, c[0x0][0x328] ;  /* 0x0000ca0000047ab9 */ /* 0x000fe20000000a00 */
[----:B------:R-:W-:Y:S01]  /*fe40*/  ULDC.64 UR6, c[0x0][0x318] ;  /* 0x0000c60000067ab9 */ /* 0x000fe20000000a00 */
[----:B------:R-:W-:Y:S01]  /*fe50*/  IMAD R92, R92, UR4, RZ ;  /* 0x000000045c5c7c24 */ /* 0x000fe2000f8e02ff */
[----:B------:R-:W-:Y:S01]  /*fe60*/  BSSY B0, `(.L_x_2792) ;  /* 0x000002e000007945 */ /* 0x000fe20003800000 */
[----:B------:R-:W-:-:S04]  /*fe70*/  IMAD.WIDE.U32 R12, R39, UR4, RZ ;  /* 0x00000004270c7c25 */ /* 0x000fc8000f8e00ff */
[----:B------:R-:W-:Y:S01]  /*fe80*/  IMAD R39, R39, UR5, R92 ;  /* 0x0000000527277c24 */ /* 0x000fe2000f8e025c */
[----:B------:R-:W-:Y:S01]  /*fe90*/  ULDC.64 UR4, c[0x0][0x338] ;  /* 0x0000ce0000047ab9 */ /* 0x000fe20000000a00 */
[----:B------:R-:W-:Y:S02]  /*fea0*/  IMAD.IADD R94, R94, 0x1, -R198 ;  /* 0x000000015e5e7824 */ /* 0x000fe400078e0ac6 */
[----:B------:R-:W-:Y:S01]  /*feb0*/  IMAD R93, R93, UR4, RZ ;  /* 0x000000045d5d7c24 */ /* 0x000fe2000f8e02ff */
[----:B------:R-:W-:Y:S01]  /*fec0*/  IADD3 R13, R13, R39, RZ ;  /* 0x000000270d0d7210 */ /* 0x000fe20007ffe0ff */
[----:B----4-:R-:W-:Y:S02]  /*fed0*/  IMAD R11, R19, 0x5000, R222 ;  /* 0x00005000130b7824 */ /* 0x010fe400078e02de */
[C---:B------:R-:W-:Y:S02]  /*fee0*/  IMAD R93, R38.reuse, UR5, R93 ;  /* 0x00000005265d7c24 */ /* 0x040fe4000f8e025d */
[----:B------:R-:W-:Y:S01]  /*fef0*/  IMAD.WIDE.U32 R12, R38, UR4, R12 ;  /* 0x00000004260c7c25 */ /* 0x000fe2000f8e000c */
[----:B------:R-:W-:Y:S01]  /*ff00*/  ULDC.64 UR4, c[0x0][0x330] ;  /* 0x0000cc0000047ab9 */ /* 0x000fe20000000a00 */
[----:B------:R-:W-:-:S02]  /*ff10*/  IADD3 R48, R18, R11, R122 ;  /* 0x0000000b12307210 */ /* 0x000fc40007ffe07a */
[----:B------:R-:W-:Y:S01]  /*ff20*/  IMAD.IADD R13, R13, 0x1, R93 ;  /* 0x000000010d0d7824 */ /* 0x000fe200078e025d */
[CC--:B---3--:R-:W-:Y:S01]  /*ff30*/  IADD3 R49, R18.reuse, R11.reuse, R123 ;  /* 0x0000000b12317210 */ /* 0x0c8fe20007ffe07b */
[C---:B------:R-:W-:Y:S01]  /*ff40*/  IMAD.IADD R46, R18.reuse, 0x1, R11 ;  /* 0x00000001122e7824 */ /* 0x040fe200078e020b */
[----:B-12---:R-:W-:Y:S01]  /*ff50*/  IADD3 R50, R18, R11, R128 ;  /* 0x0000000b12327210 */ /* 0x006fe20007ffe080 */
[----:B------:R-:W-:-:S04]  /*ff60*/  IMAD.WIDE.U32 R12, R191, UR4, R12 ;  /* 0x00000004bf0c7c25 */ /* 0x000fc8000f8e000c */
[----:B------:R-:W-:Y:S01]  /*ff70*/  IMAD R13, R191, UR5, R13 ;  /* 0x00000005bf0d7c24 */ /* 0x000fe2000f8e020d */
[----:B------:R-:W-:-:S04]  /*ff80*/  IADD3 R44, P1, R12, UR6, RZ ;  /* 0x000000060c2c7c10 */ /* 0x000fc8000ff3e0ff */
[----:B------:R-:W-:Y:S01]  /*ff90*/  IADD3.X R45, R13, UR7, RZ, P1, !PT ;  /* 0x000000070d2d7c10 */ /* 0x000fe20008ffe4ff */
[----:B------:R0:W1:Y:S01]  /*ffa0*/  SHFL.IDX PT, R47, R44, RZ, 0x1e1f ;  /* 0x001e1fff2c2f7589 */ /* 0x00006200000e0000 */
[----:B------:R-:W-:-:S03]  /*ffb0*/  ISETP.GE.AND P1, PT, R94, 0x1, PT ;  /* 0x000000015e00780c */ /* 0x000fc60003f26270 */
[----:B------:R0:W2:Y:S10]  /*ffc0*/  SHFL.IDX PT, R11, R45, RZ, 0x1e1f ;  /* 0x001e1fff2d0b7589 */ /* 0x0000b400000e0000 */
[----:B0-----:R-:W-:Y:S05]  /*ffd0*/  @!P1 BRA `(.L_x_2793) ;  /* 0x0000000000589947 */ /* 0x001fea0003800000 */
[----:B------:R-:W-:Y:S02]  /*ffe0*/  ISETP.NE.AND P5, PT, R9, RZ, PT ;  /* 0x000000ff0900720c */ /* 0x000fe40003fa5270 */
[----:B------:R-:W-:-:S11]  /*fff0*/  ISETP.NE.AND P4, PT, R10, RZ, PT ;  /* 0x000000ff0a00720c */ /* 0x000fd60003f85270 */
[----:B-1----:R-:W-:Y:S02]  /*10000*/  @P5 IADD3 R40, P1, R16, R47, RZ ;  /* 0x0000002f10285210 */ /* 0x002fe40007f3e0ff */
        /* <DEDUP_REMOVED lines=12> */
[----:B0-----:R-:W-:-:S04]  /*100d0*/  @P5 IADD3 R40, P6, R190, R47, RZ ;  /* 0x0000002fbe285210 */ /* 0x001fc80007fde0ff */
[----:B------:R-:W-:Y:S01]  /*100e0*/  @P5 IADD3.X R41, R11, R197, RZ, P6, !PT ;  /* 0x000000c50b295210 */ /* 0x000fe200037fe4ff */
[----:B-1----:R-:W-:Y:S04]  /*100f0*/  @P4 ST.E.128 desc[UR50][R42.64], R12 ;  /* 0x0000000c2a004985 */ /* 0x002fe8000c101d32 */
[----:B------:R-:W0:Y:S04]  /*10100*/  @P1 LDS.128 R12, [R49+0xa400] ;  /* 0x00a40000310c1984 */ /* 0x000e280000000c00 */
[----:B0-----:R-:W-:Y:S04]  /*10110*/  @P1 ST.E.128 desc[UR50][R38.64], R12 ;  /* 0x0000000c26001985 */ /* 0x001fe8000c101d32 */
[----:B------:R-:W0:Y:S04]  /*10120*/  @P5 LDS.128 R12, [R50+0xa400] ;  /* 0x00a40000320c5984 */ /* 0x000e280000000c00 */
[----:B0-----:R0:W-:Y:S02]  /*10130*/  @P5 ST.E.128 desc[UR50][R40.64], R12 ;  /* 0x0000000c28005985 */ /* 0x0011e4000c101d32 */
.L_x_2793:
[----:B------:R-:W-:Y:S05]  /*10140*/  BSYNC B0 ;  /* 0x0000000000007941 */ /* 0x000fea0003800000 */
.L_x_2792:
[----:B------:R-:W-:Y:S01]  /*10150*/  ISETP.GE.AND P1, PT, R94, 0x81, PT ;  /* 0x000000815e00780c */ /* 0x000fe20003f26270 */
[----:B------:R-:W3:Y:S01]  /*10160*/  SHFL.IDX PT, R45, R45, 0x1, 0x1e1f ;  /* 0x003e1f002d2d7f89 */ /* 0x000ee200000e0000 */
[----:B------:R-:W-:Y:S03]  /*10170*/  BSSY B0, `(.L_x_2794) ;  /* 0x0000019000007945 */ /* 0x000fe60003800000 */
[----:B--2---:R2:W4:Y:S08]  /*10180*/  SHFL.IDX PT, R11, R44, 0x1, 0x1e1f ;  /* 0x003e1f002c0b7f89 */ /* 0x00453000000e0000 */
[----:B--2---:R-:W-:Y:S05]  /*10190*/  @!P1 BRA `(.L_x_2795) ;  /* 0x0000000000589947 */ /* 0x004fea0003800000 */
[----:B------:R-:W-:Y:S02]  /*101a0*/  ISETP.NE.AND P5, PT, R9, RZ, PT ;  /* 0x000000ff0900720c */ /* 0x000fe40003fa5270 */
[----:B------:R-:W-:-:S11]  /*101b0*/  ISETP.NE.AND P4, PT, R10, RZ, PT ;  /* 0x000000ff0a00720c */ /* 0x000fd60003f85270 */
[----:B0---4-:R-:W-:Y:S02]  /*101c0*/  @P5 IADD3 R40, P1, R16, R11, RZ ;  /* 0x0000000b10285210 */ /* 0x011fe40007f3e0ff */
[----:B------:R-:W-:-:S03]  /*101d0*/  @P4 IMAD.SHL.U32 R12, R192, 0x10, RZ ;  /* 0x00000010c00c4824 */ /* 0x000fc600078e00ff */
[----:B---3--:R-:W-:Y:S02]  /*101e0*/  @P5 IMAD.X R41, R45, 0x1, R17, P1 ;  /* 0x000000012d295824 */ /* 0x008fe400008e0611 */
        /* <DEDUP_REMOVED lines=9> */
[----:B------:R-:W2:Y:S10]  /*10280*/  @P4 LDS.128 R12, [R48+0xe400] ;  /* 0x00e40000300c4984 */ /* 0x000eb40000000c00 */
[----:B0-----:R-:W-:-:S05]  /*10290*/  @P5 IADD3 R40, P6, R190, R11, RZ ;  /* 0x0000000bbe285210 */ /* 0x001fca0007fde0ff */
[----:B------:R-:W-:Y:S01]  /*102a0*/  @P5 IMAD.X R41, R45, 0x1, R197, P6 ;  /* 0x000000012d295824 */ /* 0x000fe200030e06c5 */
[----:B--2---:R-:W-:Y:S04]  /*102b0*/  @P4 ST.E.128 desc[UR50][R42.64], R12 ;  /* 0x0000000c2a004985 */ /* 0x004fe8000c101d32 */
[----:B------:R-:W0:Y:S04]  /*102c0*/  @P1 LDS.128 R12, [R49+0xe400] ;  /* 0x00e40000310c1984 */ /* 0x000e280000000c00 */
[----:B0-----:R-:W-:Y:S04]  /*102d0*/  @P1 ST.E.128 desc[UR50][R38.64], R12 ;  /* 0x0000000c26001985 */ /* 0x001fe8000c101d32 */
[----:B------:R-:W0:Y:S04]  /*102e0*/  @P5 LDS.128 R12, [R50+0xe400] ;  /* 0x00e40000320c5984 */ /* 0x000e280000000c00 */
[----:B0-----:R2:W-:Y:S02]  /*102f0*/  @P5 ST.E.128 desc[UR50][R40.64], R12 ;  /* 0x0000000c28005985 */ /* 0x0015e4000c101d32 */
.L_x_2795:
[----:B------:R-:W-:Y:S05]  /*10300*/  BSYNC B0 ;  /* 0x0000000000007941 */ /* 0x000fea0003800000 */
.L_x_2794:
[----:B------:R-:W-:Y:S01]  /*10310*/  @!PT LDS RZ, [RZ] ;  /* 0x00000000fffff984 */ /* 0x000fe20000000800 */
[----:B------:R-:W-:Y:S01]  /*10320*/  @!PT LDS RZ, [RZ] ;  /* 0x00000000fffff984 */ /* 0x000fe20000000800 */
[----:B------:R-:W-:Y:S01]  /*10330*/  @!PT LDS RZ, [RZ] ;  /* 0x00000000fffff984 */ /* 0x000fe20000000800 */
[----:B------:R-:W-:Y:S01]  /*10340*/  @!PT LDS RZ, [RZ] ;  /* 0x00000000fffff984 */ /* 0x000fe20000000800 */
[----:B------:R5:W-:Y:S06]  /*10350*/  MEMBAR.ALL.CTA ;  /* 0x0000000000007992 */ /* 0x000bec0000008000 */
[----:B-----5:R-:W5:Y:S02]  /*10360*/  FENCE.VIEW.ASYNC.S ;  /* 0x00000000000073c6 */ /* 0x020f640000000000 */
[----:B-----5:R0:W-:Y:S01]  /*10370*/  BAR.SYNC.DEFER_BLOCKING R150, 0x80 ;  /* 0x000200960000751d */ /* 0x0201e20000010000 */
[----:B------:R-:W-:Y:S01]  /*10380*/  LOP3.LUT P4, RZ, R22, 0x2, RZ, 0xc0, !PT ;  /* 0x0000000216ff7812 */ /* 0x000fe2000788c0ff */
[----:B------:R-:W-:-:S02]  /*10390*/  VIADD R19, R19, 0x1 ;  /* 0x0000000113137836 */ /* 0x000fc40000000000 */
[----:B------:R-:W-:-:S03]  /*103a0*/  @!P2 VIADD R95, R95, 0x298c0 ;  /* 0x000298c05f5fa836 */ /* 0x000fc60000000000 */
[C---:B------:R-:W-:Y:S02]  /*103b0*/  ISETP.NE.AND P1, PT, R19.reuse, 0x2, PT ;  /* 0x000000021300780c */ /* 0x040fe40003f25270 */
[----:B------:R-:W-:Y:S02]  /*103c0*/  @!P2 PRMT R95, RZ, 0x654, R95 ;  /* 0x00000654ff5fa816 */ /* 0x000fe4000000005f */
[----:B0-2---:R-:W-:Y:S02]  /*103d0*/  SEL R12, RZ, 0x1, P1 ;  /* 0x00000001ff0c7807 */ /* 0x005fe40000800000 */
[----:B------:R-:W-:Y:S02]  /*103e0*/  SEL R19, R19, RZ, P1 ;  /* 0x000000ff13137207 */ /* 0x000fe40000800000 */
[----:B------:R-:W-:Y:S01]  /*103f0*/  LOP3.LUT R199, R199, R12, RZ, 0x3c, !PT ;  /* 0x0000000cc7c77212 */ /* 0x000fe200078e3cff */
[----:B------:R0:W-:Y:S01]  /*10400*/  @!P2 SYNCS.ARRIVE.TRANS64.RED.A1T0 RZ, [R95+URZ], RZ ;  /* 0x000000ff5fffa9a7 */ /* 0x0001e2000810043f */
[----:B------:R-:W-:Y:S05]  /*10410*/  @P4 BRA `(.L_x_2796) ;  /* 0xffffff2400f44947 */ /* 0x000fea000383ffff */
[----:B----4-:R-:W2:Y:S01]  /*10420*/  S2R R11, SR_TID.X ;  /* 0x00000000000b7919 */ /* 0x010ea20000002100 */
[----:B------:R-:W-:Y:S02]  /*10430*/  PLOP3.LUT P0, PT, PT, PT, PT, 0x8, 0x0 ;  /* 0x000000000000781c */ /* 0x000fe40003f0e170 */
[----:B--2---:R-:W-:-:S04]  /*10440*/  SHF.R.U32.HI R11, RZ, 0x7, R11 ;  /* 0x00000007ff0b7819 */ /* 0x004fc8000001160b */
[----:B------:R-:W-:-:S13]  /*10450*/  ISETP.NE.AND P4, PT, R11, 0x1, PT ;  /* 0x000000010b00780c */ /* 0x000fda0003f85270 */
[----:B------:R-:W-:Y:S06]  /*10460*/  @!P4 BAR.ARV 0x9, 0x100 ;  /* 0x024400000000cb1d */ /* 0x000fec0000002000 */
.L_x_2686:
[----:B------:R-:W-:Y:S05]  /*10470*/  @P0 BRA `(.L_x_2797) ;  /* 0x00000000000c0947 */ /* 0x000fea0003800000 */
[----:B------:R-:W2:Y:S01]  /*10480*/  FENCE.VIEW.ASYNC.G ;  /* 0x00000000000073c6 */ /* 0x000ea20000000100 */
[----:B------:R-:W-:Y:S05]  /*10490*/  WARPSYNC.ALL ;  /* 0x0000000000007948 */ /* 0x000fea0003800000 */
[----:B--2---:R-:W-:Y:S06]  /*104a0*/  BAR.ARV 0xc, 0x180 ;  /* 0x0306000000007b1d */ /* 0x004fec0000002000 */
.L_x_2797:
[----:B------:R-:W-:Y:S01]  /*104b0*/  ULDC.64 UR6, c[0x0][0x998] ;  /* 0x0002660000067ab9 */ /* 0x000fe20000000a00 */
[----:B------:R-:W-:Y:S01]  /*104c0*/  ULDC.64 UR4, c[0x0][0x990] ;  /* 0x0002640000047ab9 */ /* 0x000fe20000000a00 */
[----:B------:R-:W-:Y:S02]  /*104d0*/  ISETP.NE.U32.AND P1, PT, RZ, UR6, PT ;  /* 0x00000006ff007c0c */ /* 0x000fe4000bf25070 */
[----:B------:R-:W-:Y:S02]  /*104e0*/  ISETP.NE.U32.AND P0, PT, RZ, UR4, PT ;  /* 0x00000004ff007c0c */ /* 0x000fe4000bf05070 */
[----:B------:R-:W-:Y:S02]  /*104f0*/  ISETP.NE.AND.EX P1, PT, RZ, UR7, PT, P1 ;  /* 0x00000007ff007c0c */ /* 0x000fe4000bf25310 */
[----:B------:R-:W-:-:S11]  /*10500*/  ISETP.NE.AND.EX P0, PT, RZ, UR5, PT, P0 ;  /* 0x00000005ff007c0c */ /* 0x000fd6000bf05300 */
[----:B------:R-:W2:Y:S08]  /*10510*/  @P1 LDC.64 R8, c[0x0][0x9b8] ;  /* 0x00026e00ff081b82 */ /* 0x000eb00000000a00 */
[----:B------:R-:W4:Y:S08]  /*10520*/  @P0 LDC.64 R6, c[0x0][0x9a8] ;  /* 0x00026a00ff060b82 */ /* 0x000f300000000a00 */
[----:B------:R-:W0:Y:S08]  /*10530*/  @P0 LDC.64 R10, c[0x0][0x9b0] ;  /* 0x00026c00ff0a0b82 */ /* 0x000e300000000a00 */
[----:B------:R-:W1:Y:S01]  /*10540*/  @P1 LDC.64 R12, c[0x0][0x9c0] ;  /* 0x00027000ff0c1b82 */ /* 0x000e620000000a00 */
[----:B--2---:R-:W-:-:S02]  /*10550*/  @P1 IMAD R2, R227, R8, RZ ;  /* 0x00000008e3021224 */ /* 0x004fc400078e02ff */
[----:B------:R-:W-:-:S04]  /*10560*/  @P1 IMAD.WIDE.U32 R4, R220, R8, RZ ;  /* 0x00000008dc041225 */ /* 0x000fc800078e00ff */
[C---:B------:R-:W-:Y:S02]  /*10570*/  @P1 IMAD R9, R220.reuse, R9, R2 ;  /* 0x00000009dc091224 */ /* 0x040fe400078e0202 */
[-C--:B----4-:R-:W-:Y:S02]  /*10580*/  @P0 IMAD R0, R227, R6.reuse, RZ ;  /* 0x00000006e3000224 */ /* 0x090fe400078e02ff */
[----:B------:R-:W-:-:S04]  /*10590*/  @P0 IMAD.WIDE.U32 R2, R220, R6, RZ ;  /* 0x00000006dc020225 */ /* 0x000fc800078e00ff */
[----:B------:R-:W-:Y:S02]  /*105a0*/  @P0 IMAD R7, R220, R7, R0 ;  /* 0x00000007dc070224 */ /* 0x000fe400078e0200 */
[----:B------:R-:W-:Y:S02]  /*105b0*/  @P1 IMAD.IADD R5, R5, 0x1, R9 ;  /* 0x0000000105051824 */ /* 0x000fe400078e0209 */
[----:B------:R-:W-:Y:S01]  /*105c0*/  IMAD.MOV.U32 R0, RZ, RZ, 0x3f800000 ;  /* 0x3f800000ff007424 */ /* 0x000fe200078e00ff */
[----:B------:R-:W-:Y:S01]  /*105d0*/  @P0 IADD3 R3, R3, R7, RZ ;  /* 0x0000000703030210 */ /* 0x000fe20007ffe0ff */
[----:B-1----:R-:W-:-:S04]  /*105e0*/  @P1 IMAD.WIDE.U32 R6, R191, R12, R4 ;  /* 0x0000000cbf061225 */ /* 0x002fc800078e0004 */
[----:B0-----:R-:W-:Y:S01]  /*105f0*/  @P0 IMAD.WIDE.U32 R2, R191, R10, R2 ;  /* 0x0000000abf020225 */ /* 0x001fe200078e0002 */
[----:B------:R-:W-:-:S03]  /*10600*/  @P1 LEA R8, P3, R6, UR6, 0x2 ;  /* 0x0000000606081c11 */ /* 0x000fc6000f8610ff */
[C---:B------:R-:W-:Y:S01]  /*10610*/  @P0 IMAD R5, R191.reuse, R11, R3 ;  /* 0x0000000bbf050224 */ /* 0x040fe200078e0203 */
[C---:B------:R-:W-:Y:S01]  /*10620*/  @P0 LEA R4, P2, R2.reuse, UR4, 0x2 ;  /* 0x0000000402040c11 */ /* 0x040fe2000f8410ff */
[----:B------:R-:W-:Y:S01]  /*10630*/  @P1 IMAD R3, R191, R13, R7 ;  /* 0x0000000dbf031224 */ /* 0x000fe200078e0207 */
[----:B------:R-:W-:Y:S02]  /*10640*/  ULDC UR4, c[0x0][0x988] ;  /* 0x0002620000047ab9 */ /* 0x000fe40000000800 */
[----:B------:R-:W-:Y:S02]  /*10650*/  @P0 LEA.HI.X R5, R2, UR5, R5, 0x2, P2 ;  /* 0x0000000502050c11 */ /* 0x000fe400090f1405 */
[----:B------:R-:W-:Y:S01]  /*10660*/  @P1 LEA.HI.X R9, R6, UR7, R3, 0x2, P3 ;  /* 0x0000000706091c11 */ /* 0x000fe200098f1403 */
[----:B------:R-:W-:Y:S01]  /*10670*/  IMAD.MOV.U32 R3, RZ, RZ, 0x3f800000 ;  /* 0x3f800000ff037424 */ /* 0x000fe200078e00ff */
[----:B------:R-:W0:Y:S03]  /*10680*/  LDC R2, c[0x0][0x448] ;  /* 0x00011200ff027b82 */ /* 0x000e260000000800 */
[----:B------:R-:W2:Y:S04]  /*10690*/  @P1 LDG.E R0, desc[UR50][R8.64] ;  /* 0x0000003208001981 */ /* 0x000ea8000c1e1900 */
[----:B------:R1:W2:Y:S01]  /*106a0*/  @P0 LDG.E R3, desc[UR50][R4.64] ;  /* 0x0000003204030981 */ /* 0x0002a2000c1e1900 */
[----:B0-----:R-:W-:-:S13]  /*106b0*/  ISETP.NE.AND P0, PT, R2, 0x1, PT ;  /* 0x000000010200780c */ /* 0x001fda0003f05270 */
[----:B------:R-:W0:Y:S08]  /*106c0*/  @P0 LDC R7, c[0x0][0x44c] ;  /* 0x00011300ff070b82 */ /* 0x000e300000000800 */
[----:B------:R-:W4:Y:S01]  /*106d0*/  @P0 LDC R6, c[0x0][0x450] ;  /* 0x00011400ff060b82 */ /* 0x000f220000000800 */
[----:B------:R-:W-:-:S04]  /*106e0*/  VIADD R2, R214, 0x7f ;  /* 0x0000007fd6027836 */ /* 0x000fc80000000000 */
[----:B0-----:R-:W-:-:S05]  /*106f0*/  @P0 IMAD.HI.U32 R7, R2, R7, RZ ;  /* 0x0000000702070227 */ /* 0x001fca00078e00ff */
[----:B----4-:R-:W-:Y:S02]  /*10700*/  @P0 SHF.R.U32.HI R2, RZ, R6, R7 ;  /* 0x00000006ff020219 */ /* 0x010fe40000011607 */
[----:B------:R-:W-:-:S05]  /*10710*/  IADD3 R7, R217, 0xa0, -R215 ;  /* 0x000000a0d9077810 */ /* 0x000fca0007ffe8d7 */
[----:B------:R-:W-:-:S04]  /*10720*/  IMAD.IADD R2, R7, 0x1, R2 ;  /* 0x0000000107027824 */ /* 0x000fc800078e0202 */
[----:B------:R-:W-:-:S05]  /*10730*/  IMAD.HI R2, R2, 0x66666667, RZ ;  /* 0x6666666702027827 */ /* 0x000fca00078e02ff */
[----:B-1----:R-:W-:-:S04]  /*10740*/  SHF.R.U32.HI R5, RZ, 0x1f, R2 ;  /* 0x0000001fff057819 */ /* 0x002fc80000011602 */
[----:B------:R-:W-:-:S04]  /*10750*/  LEA.HI.SX32 R5, R2, R5, 0x1a ;  /* 0x0000000502057211 */ /* 0x000fc800078fd2ff */
[----:B------:R-:W-:-:S04]  /*10760*/  VIMNMX R156, R156, R5, PT ;  /* 0x000000059c9c7248 */ /* 0x000fc80003fe0100 */
[----:B------:R-:W-:Y:S01]  /*10770*/  ISETP.GE.AND P0, PT, R156, 0x1, PT ;  /* 0x000000019c00780c */ /* 0x000fe20003f06270 */
[----:B------:R-:W-:Y:S01]  /*10780*/  BSSY B0, `(.L_x_2798) ;  /* 0x0000022000007945 */ /* 0x000fe20003800000 */
[----:B------:R-:W-:Y:S02]  /*10790*/  IMAD.MOV.U32 R104, RZ, RZ, RZ ;  /* 0x000000ffff687224 */ /* 0x000fe400078e00ff */
[----:B--2---:R-:W-:-:S04]  /*107a0*/  FMUL.FTZ R0, R3, R0 ;  /* 0x0000000003007220 */ /* 0x004fc80000410000 */
[----:B------:R-:W-:-:S05]  /*107b0*/  FMUL.FTZ R2, R0, UR4 ;  /* 0x0000000400027c20 */ /* 0x000fca0008410000 */
[----:B------:R-:W-:Y:S05]  /*107c0*/  @!P0 BRA `(.L_x_2799) ;  /* 0x0000000000748947 */ /* 0x000fea0003800000 */
        /* <DEDUP_REMOVED lines=11> */
[----:B0-----:R-:W-:Y:S01]  /*10880*/  IADD3 R4, R3, 0xffffffe, RZ ;  /* 0x0ffffffe03047810 */ /* 0x001fe20007ffe0ff */
[----:B------:R-:W-:-:S05]  /*10890*/  IMAD.MOV R3, RZ, RZ, -R10 ;  /* 0x000000ffff037224 */ /* 0x000fca00078e0a0a */
        /* <DEDUP_REMOVED lines=12> */
[----:B------:R-:W-:-:S05]  /*10960*/  @P0 VIADD R5, R5, 0x1 ;  /* 0x0000000105050836 */ /* 0x000fca0000000000 */
[----:B------:R-:W-:Y:S02]  /*10970*/  @!P2 IADD3 R5, -R5, RZ, RZ ;  /* 0x000000ff0505a210 */ /* 0x000fe40007ffe1ff */
[----:B------:R-:W-:-:S05]  /*10980*/  @!P1 LOP3.LUT R5, RZ, R9, RZ, 0x33, !PT ;  /* 0x00000009ff059212 */ /* 0x000fca00078e33ff */
[----:B------:R-:W-:-:S07]  /*10990*/  IMAD.MOV.U32 R104, RZ, RZ, R5 ;  /* 0x000000ffff687224 */ /* 0x000fce00078e0005 */
.L_x_2799:
[----:B------:R-:W-:Y:S05]  /*109a0*/  BSYNC B0 ;  /* 0x0000000000007941 */ /* 0x000fea0003800000 */
.L_x_2798:
[----:B------:R-:W2:Y:S01]  /*109b0*/  LDL R0, [R1] ;  /* 0x0000000001007983 */ /* 0x000ea20000100800 */
[----:B------:R-:W-:Y:S01]  /*109c0*/  PLOP3.LUT P0, PT, PT, PT, PT, 0x80, 0x0 ;  /* 0x000000000000781c */ /* 0x000fe20003f0f070 */
[----:B------:R-:W-:Y:S01]  /*109d0*/  IMAD.MOV.U32 R14, RZ, RZ, RZ ;  /* 0x000000ffff0e7224 */ /* 0x000fe200078e00ff */
[----:B------:R-:W-:Y:S02]  /*109e0*/  CS2R R88, SRZ ;  /* 0x0000000000587805 */ /* 0x000fe4000001ff00 */
[----:B------:R-:W-:Y:S01]  /*109f0*/  CS2R R12, SRZ ;  /* 0x00000000000c7805 */ /* 0x000fe2000001ff00 */
[----:B------:R-:W-:Y:S01]  /*10a00*/  IMAD.MOV.U32 R123, RZ, RZ, RZ ;  /* 0x000000ffff7b7224 */ /* 0x000fe200078e00ff */
[----:B------:R-:W-:Y:S02]  /*10a10*/  CS2R R90, SRZ ;  /* 0x00000000005a7805 */ /* 0x000fe4000001ff00 */
[----:B------:R-:W-:Y:S02]  /*10a20*/  CS2R R20, SRZ ;  /* 0x0000000000147805 */ /* 0x000fe4000001ff00 */
[----:B------:R-:W-:-:S02]  /*10a30*/  CS2R R80, SRZ ;  /* 0x0000000000507805 */ /* 0x000fc4000001ff00 */
[----:B------:R-:W-:Y:S01]  /*10a40*/  CS2R R60, SRZ ;  /* 0x00000000003c7805 */ /* 0x000fe2000001ff00 */
[----:B------:R-:W-:Y:S01]  /*10a50*/  IMAD.MOV.U32 R58, RZ, RZ, RZ ;  /* 0x000000ffff3a7224 */ /* 0x000fe200078e00ff */
[----:B------:R-:W-:Y:S02]  /*10a60*/  CS2R R96, SRZ ;  /* 0x0000000000607805 */ /* 0x000fe4000001ff00 */
[----:B------:R-:W-:Y:S01]  /*10a70*/  CS2R R98, SRZ ;  /* 0x0000000000627805 */ /* 0x000fe2000001ff00 */
[----:B------:R-:W-:Y:S01]  /*10a80*/  IMAD.MOV.U32 R125, RZ, RZ, RZ ;  /* 0x000000ffff7d7224 */ /* 0x000fe200078e00ff */
[----:B------:R-:W-:Y:S02]  /*10a90*/  CS2R R52, SRZ ;  /* 0x0000000000347805 */ /* 0x000fe4000001ff00 */
[----:B------:R-:W-:Y:S02]  /*10aa0*/  CS2R R114, SRZ ;  /* 0x0000000000727805 */ /* 0x000fe4000001ff00 */
[----:B------:R-:W-:-:S02]  /*10ab0*/  CS2R R100, SRZ ;  /* 0x0000000000647805 */ /* 0x000fc4000001ff00 */
[----:B------:R-:W-:Y:S02]  /*10ac0*/  MOV R55, RZ ;  /* 0x000000ff00377202 */ /* 0x000fe40000000f00 */
[----:B---3--:R-:W-:Y:S01]  /*10ad0*/  CS2R R44, SRZ ;  /* 0x00000000002c7805 */ /* 0x008fe2000001ff00 */
        /* <DEDUP_REMOVED lines=12> */
[----:B------:R-:W-:-:S02]  /*10ba0*/  MOV R121, RZ ;  /* 0x000000ff00797202 */ /* 0x000fc40000000f00 */
[----:B------:R-:W-:Y:S02]  /*10bb0*/  CS2R R28, SRZ ;  /* 0x00000000001c7805 */ /* 0x000fe4000001ff00 */
[----:B------:R-:W-:Y:S02]  /*10bc0*/  CS2R R94, SRZ ;  /* 0x00000000005e7805 */ /* 0x000fe4000001ff00 */
[----:B------:R-:W-:Y:S01]  /*10bd0*/  CS2R R64, SRZ ;  /* 0x0000000000407805 */ /* 0x000fe2000001ff00 */
[----:B------:R-:W-:Y:S01]  /*10be0*/  IMAD.MOV.U32 R8, RZ, RZ, RZ ;  /* 0x000000ffff087224 */ /* 0x000fe200078e00ff */
[----:B------:R-:W-:Y:S02]  /*10bf0*/  CS2R R92, SRZ ;  /* 0x00000000005c7805 */ /* 0x000fe4000001ff00 */
[----:B------:R-:W-:Y:S02]  /*10c00*/  CS2R R68, SRZ ;  /* 0x0000000000447805 */ /* 0x000fe4000001ff00 */
[----:B------:R-:W-:-:S02]  /*10c10*/  CS2R R84, SRZ ;  /* 0x0000000000547805 */ /* 0x000fc4000001ff00 */
[----:B------:R-:W-:Y:S01]  /*10c20*/  CS2R R24, SRZ ;  /* 0x0000000000187805 */ /* 0x000fe2000001ff00 */
[----:B------:R-:W-:Y:S02]  /*10c30*/  IMAD.MOV.U32 R3, RZ, RZ, RZ ;  /* 0x000000ffff037224 */ /* 0x000fe400078e00ff */
[----:B------:R-:W-:Y:S02]  /*10c40*/  IMAD.MOV.U32 R117, RZ, RZ, RZ ;  /* 0x000000ffff757224 */ /* 0x000fe400078e00ff */
[----:B--2---:R-:W-:Y:S02]  /*10c50*/  IMAD R213, R0, R104, RZ ;  /* 0x0000006800d57224 */ /* 0x004fe400078e02ff */
[----:B------:R-:W-:-:S03]  /*10c60*/  IMAD.MOV.U32 R0, RZ, RZ, RZ ;  /* 0x000000ffff007224 */ /* 0x000fc600078e00ff */
[----:B------:R-:W-:-:S04]  /*10c70*/  VIADDMNMX R104, R213, R104, R156, PT ;  /* 0x00000068d5687246 */ /* 0x000fc8000380019c */
[----:B------:R-:W-:-:S13]  /*10c80*/  ISETP.GT.AND P1, PT, R104, R213, PT ;  /* 0x000000d56800720c */ /* 0x000fda0003f24270 */
[----:B------:R-:W-:Y:S05]  /*10c90*/  @!P1 BRA `(.L_x_2800) ;  /* 0x0000012400bc9947 */ /* 0x000fea0003800000 */
        /* <DEDUP_REMOVED lines=8> */
.L_x_3080:
        /* <DEDUP_REMOVED lines=25> */
.L_x_2802:
        /* <DEDUP_REMOVED lines=13> */
.L_x_2806:
[----:B-1----:R1:W2:Y:S02]  /*10f80*/  SYNCS.PHASECHK.TRANS64.TRYWAIT P0, [R18+URZ+0x29800], R3 ;  /* 0x02980003120075a7 */ /* 0x0022a4000800017f */
[----:B--2---:R-:W-:Y:S05]  /*10f90*/  @!P0 NANOSLEEP.SYNCS 0x989680 ;  /* 0x009896800000895d */ /* 0x004fea0003900000 */
[----:B------:R-:W2:Y:S02]  /*10fa0*/  @!P0 SYNCS.PHASECHK.TRANS64 P0, [R18+URZ+0x29800], R3 ;  /* 0x02980003120085a7 */ /* 0x000ea4000800007f */
[----:B--2---:R-:W-:Y:S05]  /*10fb0*/  @!P0 BRA `(.L_x_2806) ;  /* 0xfffffffc00f08947 */ /* 0x004fea000383ffff */
.L_x_2805:
[----:B------:R-:W-:Y:S05]  /*10fc0*/  BSYNC B0 ;  /* 0x0000000000007941 */ /* 0x000fea0003800000 */
.L_x_2804:
[----:B------:R-:W-:Y:S05]  /*10fd0*/  BRA `(.L_x_2807) ;  /* 0x0000006c00d87947 */ /* 0x000fea0003800000 */
.L_x_2803:
        /* <DEDUP_REMOVED lines=30> */
.L_x_2808:
[----:B------:R-:W-:Y:S01]  /*111c0*/  ULDC.U8 UR4, c[0x0][0x410] ;  /* 0x0001040000047ab9 */ /* 0x000fe20000000000 */
[----:B------:R-:W-:Y:S01]  /*111d0*/  BSSY B0, `(.L_x_2809) ;  /* 0x00006ce000007945 */ /* 0x000fe20003800000 */
[----:B------:R-:W-:Y:S01]  /*111e0*/  ISETP.NE.AND P0, PT, RZ, UR4, PT ;  /* 0x00000004ff007c0c */ /* 0x000fe2000bf05270 */
[----:B------:R-:W-:-:S12]  /*111f0*/  IMAD.IADD R10, R198, 0x1, R214 ;  /* 0x00000001c60a7824 */ /* 0x000fd800078e02d6 */
[----:B------:R-:W-:Y:S05]  /*11200*/  @!P0 BRA `(.L_x_2810) ;  /* 0x0000003400988947 */ /* 0x000fea0003800000 */
[----:B------:R-:W0:Y:S01]  /*11210*/  LDC R20, c[0x0][0x448] ;  /* 0x00011200ff147b82 */ /* 0x000e220000000800 */
[----:B------:R-:W-:Y:S01]  /*11220*/  MOV R11, R10 ;  /* 0x0000000a000b7202 */ /* 0x000fe20000000f00 */
[----:B------:R-:W-:Y:S01]  /*11230*/  IMAD.MOV.U32 R8, RZ, RZ, R26 ;  /* 0x000000ffff087224 */ /* 0x000fe200078e001a */
[----:B------:R-:W-:Y:S01]  /*11240*/  ULDC.64 UR4, c[0x0][0x3f8] ;  /* 0x0000fe0000047ab9 */ /* 0x000fe20000000a00 */
[----:B------:R-:W-:Y:S01]  /*11250*/  IMAD.MOV.U32 R9, RZ, RZ, R31 ;  /* 0x000000ffff097224 */ /* 0x000fe200078e001f */
[----:B------:R-:W-:Y:S01]  /*11260*/  ULDC.64 UR6, c[0x0][0x408] ;  /* 0x0001020000067ab9 */ /* 0x000fe20000000a00 */
[----:B------:R-:W-:Y:S01]  /*11270*/  IMAD.MOV.U32 R6, RZ, RZ, R24 ;  /* 0x000000ffff067224 */ /* 0x000fe200078e0018 */
[----:B------:R-:W-:Y:S01]  /*11280*/  ULDC.64 UR8, c[0x0][0x400] ;  /* 0x0001000000087ab9 */ /* 0x000fe20000000a00 */
[----:B------:R-:W-:Y:S01]  /*11290*/  IMAD.MOV.U32 R7, RZ, RZ, R29 ;  /* 0x000000ffff077224 */ /* 0x000fe200078e001d */
[----:B0-----:R-:W-:-:S13]  /*112a0*/  ISETP.NE.AND P0, PT, R20, 0x1, PT ;  /* 0x000000011400780c */ /* 0x001fda0003f05270 */
[----:B------:R-:W0:Y:S08]  /*112b0*/  @P0 LDC R3, c[0x0][0x44c] ;  /* 0x00011300ff030b82 */ /* 0x000e300000000800 */
[----:B------:R-:W1:Y:S01]  /*112c0*/  @P0 LDC R5, c[0x0][0x450] ;  /* 0x00011400ff050b82 */ /* 0x000e620000000800 */
[----:B0-----:R-:W-:-:S05]  /*112d0*/  @P0 IMAD.HI.U32 R0, R10, R3, RZ ;  /* 0x000000030a000227 */ /* 0x001fca00078e00ff */
[----:B-1----:R-:W-:-:S04]  /*112e0*/  @P0 SHF.R.U32.HI R11, RZ, R5, R0 ;  /* 0x00000005ff0b0219 */ /* 0x002fc80000011600 */
[----:B------:R-:W-:Y:S01]  /*112f0*/  SHF.R.S32.HI R0, RZ, 0x1f, R11 ;  /* 0x0000001fff007819 */ /* 0x000fe2000001140b */
[----:B------:R-:W-:-:S04]  /*11300*/  IMAD.WIDE.U32 R8, R11, UR6, R8 ;  /* 0x000000060b087c25 */ /* 0x000fc8000f8e0008 */
[----:B------:R-:W-:Y:S01]  /*11310*/  IMAD R4, R0, UR4, RZ ;  /* 0x0000000400047c24 */ /* 0x000fe2000f8e02ff */
[----:B------:R-:W-:Y:S01]  /*11320*/  IADD3 R5, P1, R8, UR8, RZ ;  /* 0x0000000808057c10 */ /* 0x000fe2000ff3e0ff */
[----:B------:R-:W-:-:S04]  /*11330*/  IMAD.WIDE.U32 R6, R11, UR4, R6 ;  /* 0x000000040b067c25 */ /* 0x000fc8000f8e0006 */
[----:B------:R-:W-:Y:S02]  /*11340*/  IMAD R0, R0, UR6, RZ ;  /* 0x0000000600007c24 */ /* 0x000fe4000f8e02ff */
        /* <DEDUP_REMOVED lines=11> */
[----:B------:R0:W4:Y:S02]  /*11400*/  SHFL.IDX PT, R14, R5, RZ, 0x1e1f ;  /* 0x001e1fff050e7589 */ /* 0x00012400000e0000 */
.L_x_3086:
        /* <DEDUP_REMOVED lines=24> */
[----:B----4-:R-:W-:-:S03]  /*11590*/  @!P4 IADD3 R8, P1, R200, R14, RZ ;  /* 0x0000000ec808c210 */ /* 0x010fc60007f3e0ff */
[--C-:B-1----:R-:W-:Y:S02]  /*115a0*/  @!P4 IMAD.X R7, R0, 0x1, R5.reuse, P0 ;  /* 0x000000010007c824 */ /* 0x102fe400000e0605 */
[----:B---3--:R-:W-:Y:S01]  /*115b0*/  @!P4 IMAD.X R9, R4, 0x1, R5, P1 ;  /* 0x000000010409c824 */ /* 0x008fe200008e0605 */
[----:B------:R-:W-:Y:S02]  /*115c0*/  ISETP.GE.AND P1, PT, R201, UR4, PT ;  /* 0x00000004c9007c0c */ /* 0x000fe4000bf26270 */
[----:B------:R-:W5:Y:S01]  /*115d0*/  @!P4 LD.E.64 R34, desc[UR50][R6.64] ;  /* 0x000000320622c980 */ /* 0x000f62000c101b00 */
[----:B------:R-:W-:-:S03]  /*115e0*/  SHF.R.S32.HI R5, RZ, 0x1f, R202 ;  /* 0x0000001fff057819 */ /* 0x000fc600000114ca */
[----:B------:R0:W5:Y:S01]  /*115f0*/  @!P4 LD.E.64 R32, desc[UR50][R8.64] ;  /* 0x000000320820c980 */ /* 0x000162000c101b00 */
[C---:B------:R-:W-:Y:S02]  /*11600*/  @!P3 IADD3 R10, P4, R202.reuse, R3, RZ ;  /* 0x00000003ca0ab210 */ /* 0x040fe40007f9e0ff */
[----:B------:R-:W-:Y:S02]  /*11610*/  CS2R R30, SRZ ;  /* 0x00000000001e7805 */ /* 0x000fe4000001ff00 */
[----:B------:R-:W-:Y:S02]  /*11620*/  @!P3 IADD3 R42, P5, R202, R14, RZ ;  /* 0x0000000eca2ab210 */ /* 0x000fe40007fbe0ff */
[----:B------:R-:W-:Y:S02]  /*11630*/  CS2R R28, SRZ ;  /* 0x00000000001c7805 */ /* 0x000fe4000001ff00 */
[----:B------:R-:W-:Y:S02]  /*11640*/  @!P3 IADD3.X R11, R0, R5, RZ, P4, !PT ;  /* 0x00000005000bb210 */ /* 0x000fe400027fe4ff */
[----:B------:R-:W-:Y:S01]  /*11650*/  SHF.R.S32.HI R13, RZ, 0x1f, R203 ;  /* 0x0000001fff0d7819 */ /* 0x000fe200000114cb */
[----:B------:R-:W-:Y:S01]  /*11660*/  @!P3 IMAD.X R43, R4, 0x1, R5, P5 ;  /* 0x00000001042bb824 */ /* 0x000fe200028e0605 */
[----:B------:R-:W-:Y:S01]  /*11670*/  @!P2 IADD3 R46, P4, R203, R3, RZ ;  /* 0x00000003cb2ea210 */ /* 0x000fe20007f9e0ff */
[----:B------:R1:W5:Y:S01]  /*11680*/  @!P3 LD.E.64 R30, desc[UR50][R10.64] ;  /* 0x000000320a1eb980 */ /* 0x000362000c101b00 */
[----:B------:R-:W-:-:S02]  /*11690*/  ISETP.GE.AND P0, PT, R188, UR4, PT ;  /* 0x00000004bc007c0c */ /* 0x000fc4000bf06270 */
[-C--:B------:R-:W-:Y:S01]  /*116a0*/  @!P2 IADD3 R48, P5, R203, R14.reuse, RZ ;  /* 0x0000000ecb30a210 */ /* 0x080fe20007fbe0ff */
[----:B------:R-:W-:Y:S01]  /*116b0*/  @!P2 IMAD.X R47, R0, 0x1, R13, P4 ;  /* 0x00000001002fa824 */ /* 0x000fe200020e060d */
[----:B------:R-:W-:Y:S02]  /*116c0*/  SHF.R.S32.HI R15, RZ, 0x1f, R201 ;  /* 0x0000001fff0f7819 */ /* 0x000fe400000114c9 */
[----:B------:R-:W-:Y:S02]  /*116d0*/  CS2R R24, SRZ ;  /* 0x0000000000187805 */ /* 0x000fe4000001ff00 */
[C---:B------:R-:W-:Y:S01]  /*116e0*/  @!P1 IADD3 R50, P4, R201.reuse, R3, RZ ;  /* 0x00000003c9329210 */ /* 0x040fe20007f9e0ff */
[----:B------:R-:W-:Y:S01]  /*116f0*/  @!P2 IMAD.X R49, R4, 0x1, R13, P5 ;  /* 0x000000010431a824 */ /* 0x000fe200028e060d */
[----:B------:R-:W-:Y:S02]  /*11700*/  @!P1 IADD3 R52, P5, R201, R14, RZ ;  /* 0x0000000ec9349210 */ /* 0x000fe40007fbe0ff */
[----:B------:R-:W-:-:S02]  /*11710*/  CS2R R26, SRZ ;  /* 0x00000000001a7805 */ /* 0x000fc4000001ff00 */
[----:B0-----:R-:W-:Y:S01]  /*11720*/  SHF.R.S32.HI R9, RZ, 0x1f, R204 ;  /* 0x0000001fff097819 */ /* 0x001fe200000114cc */
[--C-:B------:R-:W-:Y:S01]  /*11730*/  @!P1 IMAD.X R51, R0, 0x1, R15.reuse, P4 ;  /* 0x0000000100339824 */ /* 0x100fe200020e060f */
[----:B------:R-:W-:Y:S01]  /*11740*/  ISETP.GE.AND P4, PT, R204, UR4, PT ;  /* 0x00000004cc007c0c */ /* 0x000fe2000bf86270 */
[----:B------:R-:W-:Y:S01]  /*11750*/  @!P1 IMAD.X R53, R4, 0x1, R15, P5 ;  /* 0x0000000104359824 */ /* 0x000fe200028e060f */
[----:B------:R-:W-:Y:S02]  /*11760*/  @!P0 SHF.R.S32.HI R5, RZ, 0x1f, R188 ;  /* 0x0000001fff058819 */ /* 0x000fe400000114bc */
[----:B------:R-:W-:Y:S02]  /*11770*/  CS2R R12, SRZ ;  /* 0x00000000000c7805 */ /* 0x000fe4000001ff00 */
[----:B------:R-:W-:Y:S02]  /*11780*/  @!P0 IADD3 R6, P5, R188, R3, RZ ;  /* 0x00000003bc068210 */ /* 0x000fe40007fbe0ff */
[----:B------:R-:W-:-:S02]  /*11790*/  CS2R R20, SRZ ;  /* 0x0000000000147805 */ /* 0x000fc4000001ff00 */
[----:B------:R-:W-:Y:S02]  /*117a0*/  CS2R R36, SRZ ;  /* 0x0000000000247805 */ /* 0x000fe4000001ff00 */
[----:B------:R-:W-:Y:S02]  /*117b0*/  CS2R R38, SRZ ;  /* 0x0000000000267805 */ /* 0x000fe4000001ff00 */
[----:B-1----:R-:W-:Y:S01]  /*117c0*/  CS2R R10, SRZ ;  /* 0x00000000000a7805 */ /* 0x002fe2000001ff00 */
[----:B------:R-:W-:Y:S01]  /*117d0*/  @!P0 IMAD.X R7, R0, 0x1, R5, P5 ;  /* 0x0000000100078824 */ /* 0x000fe200028e0605 */
[----:B------:R-:W-:Y:S01]  /*117e0*/  @!P0 IADD3 R40, P5, R188, R14, RZ ;  /* 0x0000000ebc288210 */ /* 0x000fe20007fbe0ff */
[----:B------:R0:W5:Y:S03]  /*117f0*/  @!P3 LD.E.64 R28, desc[UR50][R42.64] ;  /* 0x000000322a1cb980 */ /* 0x000166000c101b00 */
[----:B------:R-:W-:Y:S01]  /*11800*/  @!P0 IADD3.X R41, R4, R5, RZ, P5, !PT ;  /* 0x0000000504298210 */ /* 0x000fe20002ffe4ff */
[----:B------:R0:W5:Y:S01]  /*11810*/  @!P2 LD.E.64 R24, desc[UR50][R46.64] ;  /* 0x000000322e18a980 */ /* 0x000162000c101b00 */
[----:B------:R-:W-:-:S03]  /*11820*/  @!P4 IADD3 R54, P5, R204, R3, RZ ;  /* 0x00000003cc36c210 */ /* 0x000fc60007fbe0ff */
[----:B------:R0:W5:Y:S02]  /*11830*/  @!P2 LD.E.64 R26, desc[UR50][R48.64] ;  /* 0x00000032301aa980 */ /* 0x000164000c101b00 */
[--C-:B------:R-:W-:Y:S01]  /*11840*/  @!P4 IMAD.X R55, R0, 0x1, R9.reuse, P5 ;  /* 0x000000010037c824 */ /* 0x100fe200028e0609 */
[----:B------:R-:W-:Y:S01]  /*11850*/  @!P4 IADD3 R14, P5, R204, R14, RZ ;  /* 0x0000000ecc0ec210 */ /* 0x000fe20007fbe0ff */
[----:B------:R0:W5:Y:S04]  /*11860*/  @!P1 LD.E.64 R12, desc[UR50][R50.64] ;  /* 0x00000032320c9980 */ /* 0x000168000c101b00 */
[----:B------:R-:W-:Y:S01]  /*11870*/  @!P4 IMAD.X R15, R4, 0x1, R9, P5 ;  /* 0x00000001040fc824 */ /* 0x000fe200028e0609 */
[----:B------:R-:W-:Y:S01]  /*11880*/  CS2R R8, SRZ ;  /* 0x0000000000087805 */ /* 0x000fe2000001ff00 */
[----:B------:R0:W5:Y:S04]  /*11890*/  @!P1 LD.E.64 R20, desc[UR50][R52.64] ;  /* 0x0000003234149980 */ /* 0x000168000c101b00 */
[----:B------:R0:W5:Y:S04]  /*118a0*/  @!P0 LD.E.64 R36, desc[UR50][R6.64] ;  /* 0x0000003206248980 */ /* 0x000168000c101b00 */
[----:B------:R0:W5:Y:S04]  /*118b0*/  @!P0 LD.E.64 R38, desc[UR50][R40.64] ;  /* 0x0000003228268980 */ /* 0x000168000c101b00 */
[----:B------:R0:W5:Y:S04]  /*118c0*/  @!P4 LD.E.64 R10, desc[UR50][R54.64] ;  /* 0x00000032360ac980 */ /* 0x000168000c101b00 */
[----:B------:R0:W5:Y:S02]  /*118d0*/  @!P4 LD.E.64 R8, desc[UR50][R14.64] ;  /* 0x000000320e08c980 */ /* 0x000164000c101b00 */
.L_x_2813:
[----:B------:R-:W-:Y:S05]  /*118e0*/  BSYNC B1 ;  /* 0x0000000000017941 */ /* 0x000fea0003800000 */
.L_x_2812:
[----:B------:R-:W-:Y:S01]  /*118f0*/  ULEA.HI UR4, UR37, UR37, URZ, 0x1 ;  /* 0x0000002525047291 */ /* 0x000fe2000f8f083f */
[----:B--2---:R-:W-:Y:S01]  /*11900*/  VIADDMNMX R3, R45, -R214, 0x80, PT ;  /* 0x000000802d037446 */ /* 0x004fe200038009d6 */
[----:B------:R-:W-:Y:S02]  /*11910*/  BSSY B1, `(.L_x_2814) ;  /* 0x0000008000017945 */ /* 0x000fe40003800000 */
[----:B------:R-:W-:Y:S01]  /*11920*/  ULOP3.LUT UR4, UR4, 0xfffffffe, URZ, 0xc0, !UPT ;  /* 0xfffffffe04047892 */ /* 0x000fe2000f8ec03f */
[----:B------:R-:W-:-:S03]  /*11930*/  ISETP.GE.AND P1, PT, R198, R3, PT ;  /* 0x00000003c600720c */ /* 0x000fc60003f26270 */
[----:B------:R-:W-:-:S06]  /*11940*/  UIADD3 UR4, UR37, -UR4, URZ ;  /* 0x8000000425047290 */ /* 0x000fcc000fffe03f */
[----:B------:R-:W-:-:S05]  /*11950*/  IMAD.U32 R5, RZ, RZ, UR4 ;  /* 0x00000004ff057e24 */ /* 0x000fca000f8e00ff */
[----:B------:R-:W-:-:S04]  /*11960*/  SHF.L.U32 R5, R5, 0x1f, RZ ;  /* 0x0000001f05057819 */ /* 0x000fc800000006ff */
[----:B------:R-:W2:Y:S02]  /*11970*/  SYNCS.PHASECHK.TRANS64.TRYWAIT P0, [R18+URZ+0x29800], R5 ;  /* 0x02980005120075a7 */ /* 0x000ea4000800017f */
[----:B--2---:R-:W-:Y:S05]  /*11980*/  @!P0 BRA `(.L_x_2815) ;  /* 0x000001f000f88947 */ /* 0x004fea0003800000 */
.L_x_3087:
[----:B------:R-:W-:Y:S05]  /*11990*/  BSYNC B1 ;  /* 0x0000000000017941 */ /* 0x000fea0003800000 */
.L_x_2814:
[----:B------:R-:W-:Y:S05]  /*119a0*/  @P1 BRA `(.L_x_2816) ;  /* 0x0000006400401947 */ /* 0x000fea0003800000 */
[----:B------:R-:W0:Y:S01]  /*119b0*/  LDC R3, c[0x0][0x3f4] ;  /* 0x0000fd00ff037b82 */ /* 0x000e220000000800 */
[----:B------:R-:W-:Y:S01]  /*119c0*/  BSSY B1, `(.L_x_2817) ;  /* 0x000007f000017945 */ /* 0x000fe20003800000 */
[----:B-1----:R-:W-:Y:S01]  /*119d0*/  IMAD.IADD R0, R18, 0x1, R218 ;  /* 0x0000000112007824 */ /* 0x002fe200078e02da */
[-C--:B0-----:R-:W-:Y:S02]  /*119e0*/  ISETP.GE.AND P0, PT, R188, R3.reuse, PT ;  /* 0x00000003bc00720c */ /* 0x081fe40003f06270 */
[-C--:B------:R-:W-:Y:S02]  /*119f0*/  ISETP.GE.AND P1, PT, R200, R3.reuse, PT ;  /* 0x00000003c800720c */ /* 0x080fe40003f26270 */
[-C--:B------:R-:W-:Y:S02]  /*11a00*/  ISETP.GE.AND P2, PT, R202, R3.reuse, PT ;  /* 0x00000003ca00720c */ /* 0x080fe40003f46270 */
[-C--:B------:R-:W-:Y:S02]  /*11a10*/  ISETP.GE.AND P3, PT, R203, R3.reuse, PT ;  /* 0x00000003cb00720c */ /* 0x080fe40003f66270 */
[----:B------:R-:W-:-:S02]  /*11a20*/  ISETP.GE.AND P4, PT, R201, R3, PT ;  /* 0x00000003c900720c */ /* 0x000fc40003f86270 */
[----:B------:R-:W-:-:S03]  /*11a30*/  ISETP.GE.AND P5, PT, R204, R3, PT ;  /* 0x00000003cc00720c */ /* 0x000fc60003fa6270 */
[----:B------:R-:W-:Y:S10]  /*11a40*/  @P0 BRA `(.L_x_2818) ;  /* 0x0000000400d80947 */ /* 0x000ff40003800000 */
[----:B--23--:R-:W0:Y:S01]  /*11a50*/  LDS.128 R4, [R0+0x14400] ;  /* 0x0144000000047984 */ /* 0x00ce220000000c00 */
        /* <DEDUP_REMOVED lines=25> */
[----:B------:R-:W-:-:S02]  /*11bf0*/  LOP3.LUT R15, R3, 0xff0000, R36, 0xf8, !PT ;  /* 0x00ff0000030f7812 */ /* 0x000fc400078ef824 */
        /* <DEDUP_REMOVED lines=91> */
.L_x_2818:
[----:B------:R-:W-:Y:S05]  /*121b0*/  BSYNC B1 ;  /* 0x0000000000017941 */ /* 0x000fea0003800000 */
.L_x_2817:
[----:B------:R-:W-:Y:S04]  /*121c0*/  BSSY B1, `(.L_x_2819) ;  /* 0x000007d000017945 */ /* 0x000fe80003800000 */
[----:B------:R-:W-:Y:S05]  /*121d0*/  @P1 BRA `(.L_x_2820) ;  /* 0x0000000400ec1947 */ /* 0x000fea0003800000 */
[----:B------:R-:W0:Y:S01]  /*121e0*/  LDL R49, [R1+0x18] ;  /* 0x0000180001317983 */ /* 0x000e220000100800 */
        /* <DEDUP_REMOVED lines=13> */
[----:B----4-:R-:W-:Y:S02]  /*122c0*/  LOP3.LUT R14, R34, 0xff, RZ, 0xc0, !PT ;  /* 0x000000ff220e7812 */ /* 0x010fe400078ec0ff */
        /* <DEDUP_REMOVED lines=19> */
[--C-:B------:R-:W-:Y:S01]  /*12400*/  HADD2.F32 R40, -RZ, R38.reuse.H1_H1 ;  /* 0x30000026ff287230 */ /* 0x100fe20000004100 */
[----:B------:R-:W-:Y:S01]  /*12410*/  LOP3.LUT R34, R15, 0xff000000, R34, 0xf8, !PT ;  /* 0xff0000000f227812 */ /* 0x000fe200078ef822 */
[--C-:B------:R-:W-:Y:S01]  /*12420*/  HADD2.F32 R36, -RZ, R35.reuse.H1_H1 ;  /* 0x30000023ff247230 */ /* 0x100fe20000004100 */
[----:B------:R-:W-:Y:S01]  /*12430*/  F2FP.F16.E4M3.UNPACK_B R41, R41.H1 ;  /* 0x00000029ff29723e */ /* 0x000fe200030006ff */
[----:B------:R-:W-:Y:S01]  /*12440*/  HADD2.F32 R38, -RZ, R38.H0_H0 ;  /* 0x20000026ff267230 */ /* 0x000fe20000004100 */
[----:B------:R-:W-:Y:S01]  /*12450*/  F2FP.F16.E4M3.UNPACK_B R37, R37.H1 ;  /* 0x00000025ff25723e */ /* 0x000fe200030006ff */
[----:B------:R-:W-:Y:S01]  /*12460*/  HADD2.F32 R35, -RZ, R35.H0_H0 ;  /* 0x20000023ff237230 */ /* 0x000fe20000004100 */
[----:B0-23--:R-:W0:Y:S02]  /*12470*/  LDS.128 R4, [R49] ;  /* 0x0000000031047984 */ /* 0x00de240000000c00 */
[----:B0-----:R-:W-:-:S02]  /*12480*/  F2FP.F16.E4M3.UNPACK_B R3, R6.H1 ;  /* 0x00000006ff03723e */ /* 0x001fc400030006ff */
[----:B------:R-:W-:Y:S02]  /*12490*/  F2FP.F16.E4M3.UNPACK_B R6, R6 ;  /* 0x00000006ff06723e */ /* 0x000fe400020006ff */
[-C--:B------:R-:W-:Y:S01]  /*124a0*/  F2FP.F16.E4M3.UNPACK_B R32, R7.reuse ;  /* 0x00000007ff20723e */ /* 0x080fe200020006ff */
[--C-:B------:R-:W-:Y:S01]  /*124b0*/  HADD2.F32 R14, -RZ, R3.reuse.H1_H1 ;  /* 0x30000003ff0e7230 */ /* 0x100fe20000004100 */
[----:B------:R-:W-:Y:S01]  /*124c0*/  F2FP.F16.E4M3.UNPACK_B R33, R7.H1 ;  /* 0x00000007ff21723e */ /* 0x000fe200030006ff */
[----:B------:R-:W-:Y:S01]  /*124d0*/  HADD2.F32 R15, -RZ, R3.H0_H0 ;  /* 0x20000003ff0f7230 */ /* 0x000fe20000004100 */
[-C--:B------:R-:W-:Y:S02]  /*124e0*/  F2FP.F16.E4M3.UNPACK_B R7, R5.reuse ;  /* 0x00000005ff07723e */ /* 0x080fe400020006ff */
[C---:B------:R-:W-:Y:S01]  /*124f0*/  FMUL.FTZ R42, R14.reuse, R40 ;  /* 0x000000280e2a7220 */ /* 0x040fe20000410000 */
[----:B------:R-:W-:Y:S01]  /*12500*/  FMUL.FTZ R43, R14, R36 ;  /* 0x000000240e2b7220 */ /* 0x000fe20000410000 */
[----:B------:R-:W-:Y:S01]  /*12510*/  F2FP.F16.E4M3.UNPACK_B R14, R5.H1 ;  /* 0x00000005ff0e723e */ /* 0x000fe200030006ff */
[----:B------:R-:W-:-:S02]  /*12520*/  HADD2.F32 R5, -RZ, R6.H1_H1 ;  /* 0x30000006ff057230 */ /* 0x000fc40000004100 */
[C---:B------:R-:W-:Y:S01]  /*12530*/  FFMA.FTZ R42, R15.reuse, R36, -R42 ;  /* 0x000000240f2a7223 */ /* 0x040fe2000001082a */
[----:B------:R-:W-:Y:S01]  /*12540*/  FFMA.FTZ R45, R15, R40, R43 ;  /* 0x000000280f2d7223 */ /* 0x000fe2000001002b */
[----:B------:R-:W-:Y:S01]  /*12550*/  HADD2.F32 R6, -RZ, R6.H0_H0 ;  /* 0x20000006ff067230 */ /* 0x000fe20000004100 */
[----:B------:R-:W-:Y:S01]  /*12560*/  F2FP.F16.E4M3.UNPACK_B R3, R4 ;  /* 0x00000004ff03723e */ /* 0x000fe200020006ff */
[C---:B------:R-:W-:Y:S01]  /*12570*/  FMUL.FTZ R15, R5.reuse, R38 ;  /* 0x00000026050f7220 */ /* 0x040fe20000410000 */
[-C--:B------:R-:W-:Y:S01]  /*12580*/  FMUL.FTZ R43, R5, R35.reuse ;  /* 0x00000023052b7220 */ /* 0x080fe20000410000 */
[----:B------:R-:W-:Y:S01]  /*12590*/  HADD2.F32 R5, -RZ, R32.H1_H1 ;  /* 0x30000020ff057230 */ /* 0x000fe20000004100 */
[----:B------:R-:W-:Y:S01]  /*125a0*/  F2FP.F16.E4M3.UNPACK_B R4, R4.H1 ;  /* 0x00000004ff04723e */ /* 0x000fe200030006ff */
[----:B------:R-:W-:Y:S02]  /*125b0*/  HADD2.F32 R36, -RZ, R41.H0_H0 ;  /* 0x20000029ff247230 */ /* 0x000fe40000004100 */
[----:B------:R-:W-:Y:S01]  /*125c0*/  FFMA.FTZ R40, R6, R35, -R15 ;  /* 0x0000002306287223 */ /* 0x000fe2000001080f */
[----:B------:R-:W-:-:S02]  /*125d0*/  HADD2.F32 R15, -RZ, R37.H0_H0 ;  /* 0x20000025ff0f7230 */ /* 0x000fc40000004100 */
[----:B------:R-:W-:Y:S01]  /*125e0*/  FFMA.FTZ R43, R6, R38, R43 ;  /* 0x00000026062b7223 */ /* 0x000fe2000001002b */
        /* <DEDUP_REMOVED lines=12> */
[-C--:B------:R-:W-:Y:S01]  /*126b0*/  F2FP.F16.E4M3.UNPACK_B R15, R34.reuse ;  /* 0x00000022ff0f723e */ /* 0x080fe200020006ff */
[C---:B------:R-:W-:Y:S01]  /*126c0*/  FFMA.FTZ R48, R33.reuse, R37, -R38 ;  /* 0x0000002521307223 */ /* 0x040fe20000010826 */
[----:B------:R-:W-:Y:S02]  /*126d0*/  HADD2.F32 R6, -RZ, R4.H1_H1 ;  /* 0x30000004ff067230 */ /* 0x000fe40000004100 */
[----:B------:R-:W-:Y:S01]  /*126e0*/  FFMA.FTZ R41, R33, R41, R32 ;  /* 0x0000002921297223 */ /* 0x000fe20000010020 */
[--C-:B------:R-:W-:Y:S01]  /*126f0*/  HADD2.F32 R35, -RZ, R5.reuse.H1_H1 ;  /* 0x30000005ff237230 */ /* 0x100fe20000004100 */
[----:B------:R-:W-:Y:S01]  /*12700*/  F2FP.F16.E4M3.UNPACK_B R34, R34.H1 ;  /* 0x00000022ff22723e */ /* 0x000fe200030006ff */
[----:B------:R-:W-:Y:S01]  /*12710*/  HADD2.F32 R33, -RZ, R5.H0_H0 ;  /* 0x20000005ff217230 */ /* 0x000fe20000004100 */
[----:B------:R-:W-:Y:S01]  /*12720*/  F2FP.F16.E4M3.UNPACK_B R39, R39.H1 ;  /* 0x00000027ff27723e */ /* 0x000fe200030006ff */
[----:B------:R-:W-:-:S02]  /*12730*/  HADD2.F32 R32, -RZ, R15.H1_H1 ;  /* 0x3000000fff207230 */ /* 0x000fc40000004100 */
[C---:B------:R-:W-:Y:S01]  /*12740*/  FMUL.FTZ R36, R6.reuse, R35 ;  /* 0x0000002306247220 */ /* 0x040fe20000410000 */
[----:B------:R-:W-:Y:S02]  /*12750*/  HADD2.F32 R5, -RZ, R4.H0_H0 ;  /* 0x20000004ff057230 */ /* 0x000fe40000004100 */
[----:B------:R-:W-:Y:S02]  /*12760*/  HADD2.F32 R4, -RZ, R3.H1_H1 ;  /* 0x30000003ff047230 */ /* 0x000fe40000004100 */
[-C--:B------:R-:W-:Y:S01]  /*12770*/  FMUL.FTZ R38, R6, R32.reuse ;  /* 0x0000002006267220 */ /* 0x080fe20000410000 */
[----:B------:R-:W-:Y:S02]  /*12780*/  HADD2.F32 R15, -RZ, R15.H0_H0 ;  /* 0x2000000fff0f7230 */ /* 0x000fe40000004100 */
[C---:B------:R-:W-:Y:S01]  /*12790*/  FFMA.FTZ R36, R5.reuse, R32, -R36 ;  /* 0x0000002005247223 */ /* 0x040fe20000010824 */
[----:B------:R-:W-:Y:S02]  /*127a0*/  HADD2.F32 R3, -RZ, R3.H0_H0 ;  /* 0x20000003ff037230 */ /* 0x000fe40000004100 */
[C---:B------:R-:W-:Y:S01]  /*127b0*/  FMUL.FTZ R6, R4.reuse, R33 ;  /* 0x0000002104067220 */ /* 0x040fe20000410000 */
[----:B------:R-:W-:Y:S01]  /*127c0*/  FFMA.FTZ R35, R5, R35, R38 ;  /* 0x0000002305237223 */ /* 0x000fe20000010026 */
[----:B------:R-:W-:Y:S01]  /*127d0*/  FMUL.FTZ R4, R4, R15 ;  /* 0x0000000f04047220 */ /* 0x000fe20000410000 */
[----:B------:R-:W-:-:S02]  /*127e0*/  HADD2.F32 R5, -RZ, R34.H1_H1 ;  /* 0x30000022ff057230 */ /* 0x000fc40000004100 */
[C---:B------:R-:W-:Y:S01]  /*127f0*/  FFMA.FTZ R32, R3.reuse, R15, -R6 ;  /* 0x0000000f03207223 */ /* 0x040fe20000010806 */
[--C-:B------:R-:W-:Y:S02]  /*12800*/  HADD2.F32 R15, -RZ, R39.reuse.H1_H1 ;  /* 0x30000027ff0f7230 */ /* 0x100fe40000004100 */
[----:B------:R-:W-:Y:S01]  /*12810*/  FFMA.FTZ R33, R3, R33, R4 ;  /* 0x0000002103217223 */ /* 0x000fe20000010004 */
[----:B------:R-:W-:Y:S02]  /*12820*/  HADD2.F32 R4, -RZ, R14.H1_H1 ;  /* 0x3000000eff047230 */ /* 0x000fe40000004100 */
[----:B------:R-:W-:Y:S02]  /*12830*/  HADD2.F32 R6, -RZ, R39.H0_H0 ;  /* 0x20000027ff067230 */ /* 0x000fe40000004100 */
[----:B------:R-:W-:Y:S02]  /*12840*/  HADD2.F32 R3, -RZ, R7.H1_H1 ;  /* 0x30000007ff037230 */ /* 0x000fe40000004100 */
[----:B------:R-:W-:Y:S01]  /*12850*/  FMUL.FTZ R37, R4, R15 ;  /* 0x0000000f04257220 */ /* 0x000fe20000410000 */
[----:B------:R-:W-:-:S02]  /*12860*/  HADD2.F32 R34, -RZ, R34.H0_H0 ;  /* 0x20000022ff227230 */ /* 0x000fc40000004100 */
        /* <DEDUP_REMOVED lines=18> */
.L_x_2820:
[----:B------:R-:W-:Y:S05]  /*12990*/  BSYNC B1 ;  /* 0x0000000000017941 */ /* 0x000fea0003800000 */
.L_x_2819:
[----:B------:R-:W-:Y:S04]  /*129a0*/  BSSY B1, `(.L_x_2821) ;  /* 0x0000078000017945 */ /* 0x000fe80003800000 */
[----:B------:R-:W-:Y:S05]  /*129b0*/  @P2 BRA `(.L_x_2822) ;  /* 0x0000000400d82947 */ /* 0x000fea0003800000 */
[----:B0123--:R-:W0:Y:S01]  /*129c0*/  LDS.128 R4, [R0+0x16400] ;  /* 0x0164000000047984 */ /* 0x00fe220000000c00 */
[----:B----45:R-:W-:Y:S02]  /*129d0*/  SHF.R.U32.HI R14, RZ, 0x8, R30 ;  /* 0x00000008ff0e7819 */ /* 0x030fe4000001161e */
[----:B------:R-:W-:Y:S02]  /*129e0*/  SHF.R.U32.HI R32, RZ, 0x8, R31 ;  /* 0x00000008ff207819 */ /* 0x000fe4000001161f */
[----:B------:R-:W-:Y:S02]  /*129f0*/  LOP3.LUT R3, R30, 0xff, RZ, 0xc0, !PT ;  /* 0x000000ff1e037812 */ /* 0x000fe400078ec0ff */
[----:B------:R-:W-:Y:S02]  /*12a00*/  LOP3.LUT R14, R14, 0xff, RZ, 0xc0, !PT ;  /* 0x000000ff0e0e7812 */ /* 0x000fe400078ec0ff */
[----:B------:R-:W-:Y:S02]  /*12a10*/  SHF.R.U32.HI R35, RZ, 0x8, R29 ;  /* 0x00000008ff237819 */ /* 0x000fe4000001161d */
[----:B------:R-:W-:-:S02]  /*12a20*/  LOP3.LUT R15, R31, 0xff, RZ, 0xc0, !PT ;  /* 0x000000ff1f0f7812 */ /* 0x000fc400078ec0ff */
[----:B------:R-:W-:Y:S02]  /*12a30*/  LOP3.LUT R32, R32, 0xff, RZ, 0xc0, !PT ;  /* 0x000000ff20207812 */ /* 0x000fe400078ec0ff */
[----:B------:R-:W-:Y:S02]  /*12a40*/  PRMT R3, R14, 0x7604, R3 ;  /* 0x000076040e037816 */ /* 0x000fe40000000003 */
[----:B------:R-:W-:Y:S02]  /*12a50*/  SHF.R.U32.HI R37, RZ, 0x10, R29 ;  /* 0x00000010ff257819 */ /* 0x000fe4000001161d */
[----:B------:R-:W-:Y:S02]  /*12a60*/  SHF.R.U32.HI R14, RZ, 0x8, R28 ;  /* 0x00000008ff0e7819 */ /* 0x000fe4000001161c */
[----:B------:R-:W-:Y:S01]  /*12a70*/  SHF.R.U32.HI R36, RZ, 0x10, R31 ;  /* 0x00000010ff247819 */ /* 0x000fe2000001161f */
[----:B------:R-:W-:Y:S01]  /*12a80*/  IMAD.U32 R37, R37, 0x10000, RZ ;  /* 0x0001000025257824 */ /* 0x000fe200078e00ff */
[----:B------:R-:W-:-:S02]  /*12a90*/  LOP3.LUT R34, R29, 0xff, RZ, 0xc0, !PT ;  /* 0x000000ff1d227812 */ /* 0x000fc400078ec0ff */
[----:B------:R-:W-:Y:S02]  /*12aa0*/  LOP3.LUT R35, R35, 0xff, RZ, 0xc0, !PT ;  /* 0x000000ff23237812 */ /* 0x000fe400078ec0ff */
[----:B------:R-:W-:Y:S02]  /*12ab0*/  PRMT R15, R32, 0x7604, R15 ;  /* 0x00007604200f7816 */ /* 0x000fe4000000000f */
[----:B------:R-:W-:Y:S02]  /*12ac0*/  LOP3.LUT R32, R28, 0xff, RZ, 0xc0, !PT ;  /* 0x000000ff1c207812 */ /* 0x000fe400078ec0ff */
[----:B------:R-:W-:Y:S02]  /*12ad0*/  LOP3.LUT R33, R14, 0xff, RZ, 0xc0, !PT ;  /* 0x000000ff0e217812 */ /* 0x000fe400078ec0ff */
[----:B------:R-:W-:Y:S02]  /*12ae0*/  SHF.L.U32 R14, R36, 0x10, RZ ;  /* 0x00000010240e7819 */ /* 0x000fe400000006ff */
[----:B------:R-:W-:-:S02]  /*12af0*/  PRMT R34, R35, 0x7604, R34 ;  /* 0x0000760423227816 */ /* 0x000fc40000000022 */
[----:B------:R-:W-:Y:S02]  /*12b00*/  PRMT R35, R33, 0x7604, R32 ;  /* 0x0000760421237816 */ /* 0x000fe40000000020 */
[----:B------:R-:W-:Y:S02]  /*12b10*/  LOP3.LUT R33, R15, 0xff0000, R14, 0xf8, !PT ;  /* 0x00ff00000f217812 */ /* 0x000fe400078ef80e */
[----:B------:R-:W-:Y:S02]  /*12b20*/  LOP3.LUT R37, R34, 0xff0000, R37, 0xf8, !PT ;  /* 0x00ff000022257812 */ /* 0x000fe400078ef825 */
[----:B------:R-:W-:Y:S02]  /*12b30*/  LOP3.LUT R33, R33, 0xff000000, R31, 0xf8, !PT ;  /* 0xff00000021217812 */ /* 0x000fe400078ef81f */
[----:B------:R-:W-:Y:S02]  /*12b40*/  LOP3.LUT R37, R37, 0xff000000, R29, 0xf8, !PT ;  /* 0xff00000025257812 */ /* 0x000fe400078ef81d */
[----:B------:R-:W-:-:S02]  /*12b50*/  LOP3.LUT R15, R3, 0xff0000, R30, 0xf8, !PT ;  /* 0x00ff0000030f7812 */ /* 0x000fc400078ef81e */
[-C--:B0-----:R-:W-:Y:S02]  /*12b60*/  F2FP.F16.E4M3.UNPACK_B R3, R6.reuse.H1 ;  /* 0x00000006ff03723e */ /* 0x081fe400030006ff */
        /* <DEDUP_REMOVED lines=91> */
.L_x_2822:
[----:B------:R-:W-:Y:S05]  /*13120*/  BSYNC B1 ;  /* 0x0000000000017941 */ /* 0x000fea0003800000 */
.L_x_2821:
        /* <DEDUP_REMOVED lines=43> */
[----:B0123--:R-:W0:Y:S02]  /*133e0*/  LDS.128 R4, [R41+0x2000] ;  /* 0x0020000029047984 */ /* 0x00fe240000000c00 */
        /* <DEDUP_REMOVED lines=81> */
.L_x_2824:
[----:B------:R-:W-:Y:S05]  /*13900*/  BSYNC B1 ;  /* 0x0000000000017941 */ /* 0x000fea0003800000 */
.L_x_2823:
[----:B------:R-:W-:Y:S04]  /*13910*/  BSSY B1, `(.L_x_2825) ;  /* 0x0000078000017945 */ /* 0x000fe80003800000 */
[----:B------:R-:W-:Y:S05]  /*13920*/  @P4 BRA `(.L_x_2826) ;  /* 0x0000000400d84947 */ /* 0x000fea0003800000 */
[----:B0123--:R-:W0:Y:S01]  /*13930*/  LDS.128 R4, [R0+0x18400] ;  /* 0x0184000000047984 */ /* 0x00fe220000000c00 */
        /* <DEDUP_REMOVED lines=35> */
[-C--:B------:R-:W-:Y:S01]  /*13b70*/  F2FP.F16.E4M3.UNPACK_B R14, R7.reuse ;  /* 0x00000007ff0e723e */ /* 0x080fe200020006ff */
[----:B------:R-:W-:Y:S01]  /*13b80*/  HADD2.F32 R21, -RZ, R20.H1_H1 ;  /* 0x30000014ff157230 */ /* 0x000fe20000004100 */
[----:B------:R-:W-:Y:S01]  /*13b90*/  F2FP.F16.E4M3.UNPACK_B R15, R7.H1 ;  /* 0x00000007ff0f723e */ /* 0x000fe200030006ff */
[----:B------:R-:W-:-:S02]  /*13ba0*/  HADD2.F32 R26, -RZ, R26.H0_H0 ;  /* 0x2000001aff1a7230 */ /* 0x000fc40000004100 */
[CC--:B------:R-:W-:Y:S01]  /*13bb0*/  FMUL.FTZ R30, R12.reuse, R28.reuse ;  /* 0x0000001c0c1e7220 */ /* 0x0c0fe20000410000 */
[----:B------:R-:W-:Y:S01]  /*13bc0*/  F2FP.F16.E4M3.UNPACK_B R7, R5 ;  /* 0x00000005ff07723e */ /* 0x000fe200020006ff */
[----:B------:R-:W-:Y:S01]  /*13bd0*/  FMUL.FTZ R31, R12, R21 ;  /* 0x000000150c1f7220 */ /* 0x000fe20000410000 */
[----:B------:R-:W-:Y:S01]  /*13be0*/  F2FP.F16.E4M3.UNPACK_B R12, R5.H1 ;  /* 0x00000005ff0c723e */ /* 0x000fe200030006ff */
[----:B------:R-:W-:Y:S02]  /*13bf0*/  HADD2.F32 R5, -RZ, R6.H1_H1 ;  /* 0x30000006ff057230 */ /* 0x000fe40000004100 */
[C---:B------:R-:W-:Y:S01]  /*13c00*/  FFMA.FTZ R32, R13.reuse, R21, -R30 ;  /* 0x000000150d207223 */ /* 0x040fe2000001081e */
[----:B------:R-:W-:Y:S02]  /*13c10*/  HADD2.F32 R20, -RZ, R20.H0_H0 ;  /* 0x20000014ff147230 */ /* 0x000fe40000004100 */
[----:B------:R-:W-:Y:S01]  /*13c20*/  FFMA.FTZ R33, R13, R28, R31 ;  /* 0x0000001c0d217223 */ /* 0x000fe2000001001f */
[----:B------:R-:W-:Y:S01]  /*13c30*/  HADD2.F32 R6, -RZ, R6.H0_H0 ;  /* 0x20000006ff067230 */ /* 0x000fe20000004100 */
[----:B------:R-:W-:Y:S01]  /*13c40*/  F2FP.F16.E4M3.UNPACK_B R29, R29.H1 ;  /* 0x0000001dff1d723e */ /* 0x000fe200030006ff */
[C---:B------:R-:W-:Y:S01]  /*13c50*/  FMUL.FTZ R13, R5.reuse, R26 ;  /* 0x0000001a050d7220 */ /* 0x040fe20000410000 */
[----:B------:R-:W-:Y:S01]  /*13c60*/  F2FP.F16.E4M3.UNPACK_B R25, R25.H1 ;  /* 0x00000019ff19723e */ /* 0x000fe200030006ff */
[----:B------:R-:W-:Y:S01]  /*13c70*/  FMUL.FTZ R31, R5, R20 ;  /* 0x00000014051f7220 */ /* 0x000fe20000410000 */
[----:B------:R-:W-:-:S02]  /*13c80*/  HADD2.F32 R5, -RZ, R14.H1_H1 ;  /* 0x3000000eff057230 */ /* 0x000fc40000004100 */
        /* <DEDUP_REMOVED lines=64> */
.L_x_2826:
[----:B------:R-:W-:Y:S05]  /*14090*/  BSYNC B1 ;  /* 0x0000000000017941 */ /* 0x000fea0003800000 */
.L_x_2825:
[----:B------:R-:W-:Y:S05]  /*140a0*/  @P5 BRA `(.L_x_2816) ;  /* 0x0000003c00805947 */ /* 0x000fea0003800000 */
[----:B-----5:R-:W1:Y:S01]  /*140b0*/  LDL R31, [R1+0x18] ;  /* 0x00001800011f7983 */ /* 0x020e620000100800 */
[----:B------:R-:W-:Y:S02]  /*140c0*/  SHF.R.U32.HI R12, RZ, 0x8, R11 ;  /* 0x00000008ff0c7819 */ /* 0x000fe4000001160b */
[----:B------:R-:W-:Y:S02]  /*140d0*/  SHF.R.U32.HI R20, RZ, 0x8, R9 ;  /* 0x00000008ff147819 */ /* 0x000fe40000011609 */
[----:B------:R-:W-:Y:S02]  /*140e0*/  LOP3.LUT R13, R11, 0xff, RZ, 0xc0, !PT ;  /* 0x000000ff0b0d7812 */ /* 0x000fe400078ec0ff */
[----:B------:R-:W-:Y:S02]  /*140f0*/  LOP3.LUT R21, R9, 0xff, RZ, 0xc0, !PT ;  /* 0x000000ff09157812 */ /* 0x000fe400078ec0ff */
[----:B------:R-:W-:Y:S02]  /*14100*/  LOP3.LUT R12, R12, 0xff, RZ, 0xc0, !PT ;  /* 0x000000ff0c0c7812 */ /* 0x000fe400078ec0ff */
[----:B------:R-:W-:-:S02]  /*14110*/  LOP3.LUT R20, R20, 0xff, RZ, 0xc0, !PT ;  /* 0x000000ff14147812 */ /* 0x000fc400078ec0ff */
[----:B0-----:R-:W-:Y:S02]  /*14120*/  SHF.R.U32.HI R0, RZ, 0x8, R10 ;  /* 0x00000008ff007819 */ /* 0x001fe4000001160a */
[----:B----4-:R-:W-:Y:S02]  /*14130*/  SHF.R.U32.HI R14, RZ, 0x8, R8 ;  /* 0x00000008ff0e7819 */ /* 0x010fe40000011608 */
        /* <DEDUP_REMOVED lines=32> */
[----:B-123--:R-:W0:Y:S02]  /*14340*/  LDS.128 R4, [R31+0x4000] ;  /* 0x004000001f047984 */ /* 0x00ee240000000c00 */
        /* <DEDUP_REMOVED lines=82> */
.L_x_2810:
[----:B------:R-:W0:Y:S01]  /*14870*/  LDC R20, c[0x0][0x448] ;  /* 0x00011200ff147b82 */ /* 0x000e220000000800 */
[----:B------:R-:W-:Y:S01]  /*14880*/  MOV R6, R26 ;  /* 0x0000001a00067202 */ /* 0x000fe20000000f00 */
[----:B------:R-:W-:Y:S01]  /*14890*/  IMAD.MOV.U32 R4, RZ, RZ, R24 ;  /* 0x000000ffff047224 */ /* 0x000fe200078e0018 */
[----:B------:R-:W-:Y:S01]  /*148a0*/  ULDC.64 UR4, c[0x0][0x3f8] ;  /* 0x0000fe0000047ab9 */ /* 0x000fe20000000a00 */
[----:B------:R-:W-:Y:S01]  /*148b0*/  IMAD.MOV.U32 R7, RZ, RZ, R31 ;  /* 0x000000ffff077224 */ /* 0x000fe200078e001f */
[----:B------:R-:W-:Y:S01]  /*148c0*/  ULDC.64 UR6, c[0x0][0x408] ;  /* 0x0001020000067ab9 */ /* 0x000fe20000000a00 */
        /* <DEDUP_REMOVED lines=26> */
.L_x_3093:
        /* <DEDUP_REMOVED lines=28> */
[----:B--2---:R-:W-:Y:S01]  /*14c30*/  @!P2 IADD3 R40, P3, R16, R21, RZ ;  /* 0x000000151028a210 */ /* 0x004fe20007f7e0ff */
[----:B------:R-:W-:Y:S02]  /*14c40*/  @!P1 IMAD.SHL.U32 R46, R192, 0x10, RZ ;  /* 0x00000010c02e9824 */ /* 0x000fe400078e00ff */
[----:B------:R-:W-:-:S02]  /*14c50*/  @!P0 IMAD.SHL.U32 R48, R193, 0x10, RZ ;  /* 0x00000010c1308824 */ /* 0x000fc400078e00ff */
[----:B-1----:R-:W-:Y:S01]  /*14c60*/  @!P2 IMAD.X R41, R3, 0x1, R17, P3 ;  /* 0x000000010329a824 */ /* 0x002fe200018e0611 */
[----:B------:R-:W-:Y:S02]  /*14c70*/  @!P1 SHF.R.S32.HI R0, RZ, 0x1f, R46 ;  /* 0x0000001fff009819 */ /* 0x000fe4000001142e */
[C---:B------:R-:W-:Y:S02]  /*14c80*/  @!P1 IADD3 R42, P5, R46.reuse, R21, RZ ;  /* 0x000000152e2a9210 */ /* 0x040fe40007fbe0ff */
[----:B----4-:R-:W-:Y:S02]  /*14c90*/  @!P1 IADD3 R46, P4, R46, R39, RZ ;  /* 0x000000272e2e9210 */ /* 0x010fe40007f9e0ff */
[----:B------:R-:W-:Y:S02]  /*14ca0*/  CS2R R10, SRZ ;  /* 0x00000000000a7805 */ /* 0x000fe4000001ff00 */
[----:B------:R-:W-:Y:S02]  /*14cb0*/  @!P0 IADD3 R38, P3, R48, R21, RZ ;  /* 0x0000001530268210 */ /* 0x000fe40007f7e0ff */
[----:B------:R-:W-:-:S02]  /*14cc0*/  CS2R R32, SRZ ;  /* 0x0000000000207805 */ /* 0x000fc4000001ff00 */
[----:B------:R-:W-:Y:S01]  /*14cd0*/  @!P0 SHF.R.S32.HI R8, RZ, 0x1f, R48 ;  /* 0x0000001fff088819 */ /* 0x000fe20000011430 */
[----:B---3--:R-:W-:Y:S01]  /*14ce0*/  @!P1 IMAD.X R47, R37, 0x1, R0, P4 ;  /* 0x00000001252f9824 */ /* 0x008fe200020e0600 */
        /* <DEDUP_REMOVED lines=16> */
.L_x_2829:
[----:B------:R-:W-:Y:S05]  /*14df0*/  BSYNC B1 ;  /* 0x0000000000017941 */ /* 0x000fea0003800000 */
.L_x_2828:
[----:B------:R-:W-:Y:S01]  /*14e00*/  ULEA.HI UR4, UR37, UR37, URZ, 0x1 ;  /* 0x0000002525047291 */ /* 0x000fe2000f8f083f */
[----:B-1----:R-:W-:Y:S01]  /*14e10*/  VIADDMNMX R3, R45, -R214, 0x80, PT ;  /* 0x000000802d037446 */ /* 0x002fe200038009d6 */
[----:B------:R-:W-:Y:S02]  /*14e20*/  BSSY B1, `(.L_x_2830) ;  /* 0x0000008000017945 */ /* 0x000fe40003800000 */
[----:B------:R-:W-:Y:S01]  /*14e30*/  ULOP3.LUT UR4, UR4, 0xfffffffe, URZ, 0xc0, !UPT ;  /* 0xfffffffe04047892 */ /* 0x000fe2000f8ec03f */
[----:B------:R-:W-:-:S03]  /*14e40*/  ISETP.GE.AND P1, PT, R198, R3, PT ;  /* 0x00000003c600720c */ /* 0x000fc60003f26270 */
[----:B------:R-:W-:-:S06]  /*14e50*/  UIADD3 UR4, UR37, -UR4, URZ ;  /* 0x8000000425047290 */ /* 0x000fcc000fffe03f */
[----:B0-2---:R-:W-:-:S05]  /*14e60*/  IMAD.U32 R21, RZ, RZ, UR4 ;  /* 0x00000004ff157e24 */ /* 0x005fca000f8e00ff */
[----:B------:R-:W-:-:S04]  /*14e70*/  SHF.L.U32 R21, R21, 0x1f, RZ ;  /* 0x0000001f15157819 */ /* 0x000fc800000006ff */
[----:B------:R-:W0:Y:S02]  /*14e80*/  SYNCS.PHASECHK.TRANS64.TRYWAIT P0, [R18+URZ+0x29800], R21 ;  /* 0x02980015120075a7 */ /* 0x000e24000800017f */
[----:B0-----:R-:W-:Y:S05]  /*14e90*/  @!P0 BRA `(.L_x_2831) ;  /* 0x000001c000388947 */ /* 0x001fea0003800000 */
.L_x_3094:
[----:B------:R-:W-:Y:S05]  /*14ea0*/  BSYNC B1 ;  /* 0x0000000000017941 */ /* 0x000fea0003800000 */
.L_x_2830:
[----:B------:R-:W-:Y:S05]  /*14eb0*/  @P1 BRA `(.L_x_2816) ;  /* 0x0000002c00fc1947 */ /* 0x000fea0003800000 */
[----:B------:R-:W1:Y:S01]  /*14ec0*/  LDC R3, c[0x0][0x3f4] ;  /* 0x0000fd00ff037b82 */ /* 0x000e620000000800 */
[C---:B------:R-:W-:Y:S01]  /*14ed0*/  VIADD R0, R16.reuse, 0x20 ;  /* 0x0000002010007836 */ /* 0x040fe20000000000 */
[C---:B------:R-:W-:Y:S01]  /*14ee0*/  IADD3 R20, R16.reuse, 0x40, RZ ;  /* 0x0000004010147810 */ /* 0x040fe20007ffe0ff */
[----:B------:R-:W-:Y:S01]  /*14ef0*/  BSSY B1, `(.L_x_2832) ;  /* 0x0000101000017945 */ /* 0x000fe20003800000 */
[-C--:B-1----:R-:W-:Y:S02]  /*14f00*/  ISETP.GE.AND P0, PT, R16, R3.reuse, PT ;  /* 0x000000031000720c */ /* 0x082fe40003f06270 */
[-C--:B------:R-:W-:Y:S02]  /*14f10*/  ISETP.GE.AND P1, PT, R0, R3.reuse, PT ;  /* 0x000000030000720c */ /* 0x080fe40003f26270 */
[----:B------:R-:W-:-:S09]  /*14f20*/  ISETP.GE.AND P2, PT, R20, R3, PT ;  /* 0x000000031400720c */ /* 0x000fd20003f46270 */
[----:B------:R-:W-:Y:S05]  /*14f30*/  @P0 BRA `(.L_x_2833) ;  /* 0x0000000c00f00947 */ /* 0x000fea0003800000 */
[----:B------:R-:W2:Y:S01]  /*14f40*/  LDL R68, [R1+0x48] ;  /* 0x0000480001447983 */ /* 0x000ea20000100800 */
[----:B------:R-:W1:Y:S01]  /*14f50*/  S2R R36, SR_TID.X ;  /* 0x0000000000247919 */ /* 0x000e620000002100 */
[----:B-----5:R-:W-:Y:S02]  /*14f60*/  SHF.R.U32.HI R0, RZ, 0x8, R24 ;  /* 0x00000008ff007819 */ /* 0x020fe40000011618 */
[----:B------:R-:W-:Y:S02]  /*14f70*/  LOP3.LUT R20, R24, 0xff, RZ, 0xc0, !PT ;  /* 0x000000ff18147812 */ /* 0x000fe400078ec0ff */
[----:B0-----:R-:W-:-:S04]  /*14f80*/  LOP3.LUT R21, R0, 0xff, RZ, 0xc0, !PT ;  /* 0x000000ff00157812 */ /* 0x001fc800078ec0ff */
[----:B------:R-:W-:Y:S01]  /*14f90*/  PRMT R45, R21, 0x7604, R20 ;  /* 0x00007604152d7816 */ /* 0x000fe20000000014 */
[----:B-1----:R-:W-:-:S05]  /*14fa0*/  VIADD R38, R36, 0xffffff80 ;  /* 0xffffff8024267836 */ /* 0x002fca0000000000 */
[----:B------:R-:W-:-:S04]  /*14fb0*/  LEA.HI R40, R38, R38, RZ, 0x1 ;  /* 0x0000002626287211 */ /* 0x000fc800078f08ff */
[----:B------:R-:W-:-:S05]  /*14fc0*/  LOP3.LUT R40, R40, 0xfffffffe, RZ, 0xc0, !PT ;  /* 0xfffffffe28287812 */ /* 0x000fca00078ec0ff */
[----:B------:R-:W-:-:S05]  /*14fd0*/  IMAD.IADD R40, R38, 0x1, -R40 ;  /* 0x0000000126287824 */ /* 0x000fca00078e0a28 */
[----:B------:R-:W-:-:S04]  /*14fe0*/  LEA.HI R0, R3, R40, RZ, 0x1c ;  /* 0x0000002803007211 */ /* 0x000fc800078fe0ff */
[----:B------:R-:W-:-:S04]  /*14ff0*/  SHF.R.S32.HI R21, RZ, 0x1f, R0 ;  /* 0x0000001fff157819 */ /* 0x000fc80000011400 */
[----:B------:R-:W-:Y:S01]  /*15000*/  LEA.HI R20, R21, R0, RZ, 0x2 ;  /* 0x0000000015147211 */ /* 0x000fe200078f10ff */
[----:B------:R-:W-:-:S04]  /*15010*/  IMAD.SHL.U32 R21, R0, 0x10, RZ ;  /* 0x0000001000157824 */ /* 0x000fc800078e00ff */
[----:B------:R-:W-:Y:S01]  /*15020*/  IMAD.SHL.U32 R20, R20, 0x800, RZ ;  /* 0x0000080014147824 */ /* 0x000fe200078e00ff */
[----:B------:R-:W-:Y:S02]  /*15030*/  LOP3.LUT R0, R208, 0x30, R21, 0xf8, !PT ;  /* 0x00000030d0007812 */ /* 0x000fe400078ef815 */
[----:B---3--:R-:W-:Y:S02]  /*15040*/  SHF.R.U32.HI R37, RZ, 0x8, R25 ;  /* 0x00000008ff257819 */ /* 0x008fe40000011619 */
[----:B----4-:R-:W-:Y:S02]  /*15050*/  SHF.R.U32.HI R39, RZ, 0x8, R26 ;  /* 0x00000008ff277819 */ /* 0x010fe4000001161a */
        /* <DEDUP_REMOVED lines=22> */
[----:B------:R-:W-:Y:S02]  /*151c0*/  LOP3.LUT R52, R7, 0xff, RZ, 0xc0, !PT ;  /* 0x000000ff07347812 */ /* 0x000fe400078ec0ff */
        /* <DEDUP_REMOVED lines=8> */
[----:B------:R-:W-:Y:S01]  /*15250*/  LOP3.LUT R50, R50, 0xff, RZ, 0xc0, !PT ;  /* 0x000000ff32327812 */ /* 0x000fe200078ec0ff */
[----:B------:R-:W-:Y:S02]  /*15260*/  IMAD.U32 R53, R53, 0x10000, RZ ;  /* 0x0001000035357824 */ /* 0x000fe400078e00ff */
[----:B------:R-:W-:Y:S01]  /*15270*/  IMAD.U32 R21, R21, 0x10000, RZ ;  /* 0x0001000015157824 */ /* 0x000fe200078e00ff */
[----:B------:R-:W-:Y:S02]  /*15280*/  PRMT R57, R50, 0x7604, R49 ;  /* 0x0000760432397816 */ /* 0x000fe40000000031 */
[----:B------:R-:W-:Y:S02]  /*15290*/  SHF.R.U32.HI R49, RZ, 0x10, R27 ;  /* 0x00000010ff317819 */ /* 0x000fe4000001161b */
[----:B------:R-:W-:-:S02]  /*152a0*/  LOP3.LUT R55, R48, 0xff0000, R53, 0xf8, !PT ;  /* 0x00ff000030377812 */ /* 0x000fc400078ef835 */
[----:B------:R-:W-:Y:S02]  /*152b0*/  LOP3.LUT R45, R45, 0xff0000, R24, 0xf8, !PT ;  /* 0x00ff00002d2d7812 */ /* 0x000fe400078ef818 */
[----:B------:R-:W-:Y:S02]  /*152c0*/  SHF.L.U32 R49, R49, 0x10, RZ ;  /* 0x0000001031317819 */ /* 0x000fe400000006ff */
[----:B------:R-:W-:Y:S02]  /*152d0*/  LOP3.LUT R21, R46, 0xff0000, R21, 0xf8, !PT ;  /* 0x00ff00002e157812 */ /* 0x000fe400078ef815 */
[----:B------:R-:W-:Y:S02]  /*152e0*/  LOP3.LUT R47, R47, 0xff0000, R26, 0xf8, !PT ;  /* 0x00ff00002f2f7812 */ /* 0x000fe400078ef81a */
[----:B------:R-:W-:Y:S02]  /*152f0*/  LOP3.LUT R55, R55, 0xff000000, R5, 0xf8, !PT ;  /* 0xff00000037377812 */ /* 0x000fe400078ef805 */
[----:B------:R-:W-:-:S02]  /*15300*/  SHF.R.U32.HI R59, RZ, 0x10, R7 ;  /* 0x00000010ff3b7819 */ /* 0x000fc40000011607 */
[----:B------:R-:W-:Y:S02]  /*15310*/  LOP3.LUT R45, R45, 0xff000000, R24, 0xf8, !PT ;  /* 0xff0000002d2d7812 */ /* 0x000fe400078ef818 */
[----:B------:R-:W-:Y:S02]  /*15320*/  LOP3.LUT R49, R20, 0xff0000, R49, 0xf8, !PT ;  /* 0x00ff000014317812 */ /* 0x000fe400078ef831 */
[----:B------:R-:W-:Y:S02]  /*15330*/  LOP3.LUT R24, R21, 0xff000000, R25, 0xf8, !PT ;  /* 0xff00000015187812 */ /* 0x000fe400078ef819 */
[----:B------:R-:W-:Y:S02]  /*15340*/  LOP3.LUT R21, R57, 0xff0000, R6, 0xf8, !PT ;  /* 0x00ff000039157812 */ /* 0x000fe400078ef806 */
[----:B------:R-:W-:Y:S02]  /*15350*/  LOP3.LUT R20, R47, 0xff000000, R26, 0xf8, !PT ;  /* 0xff0000002f147812 */ /* 0x000fe400078ef81a */
[----:B------:R-:W-:-:S02]  /*15360*/  F2FP.F16.E4M3.UNPACK_B R54, R55 ;  /* 0x00000037ff36723e */ /* 0x000fc400020006ff */
[----:B0-----:R-:W-:Y:S01]  /*15370*/  F2FP.F16.E4M3.UNPACK_B R26, R41 ;  /* 0x00000029ff1a723e */ /* 0x001fe200020006ff */
[----:B------:R-:W-:Y:S01]  /*15380*/  IMAD.U32 R59, R59, 0x10000, RZ ;  /* 0x000100003b3b7824 */ /* 0x000fe200078e00ff */
[----:B------:R-:W-:Y:S02]  /*15390*/  LOP3.LUT R53, R49, 0xff000000, R27, 0xf8, !PT ;  /* 0xff00000031357812 */ /* 0x000fe400078ef81b */
[----:B------:R-:W-:Y:S02]  /*153a0*/  LOP3.LUT R51, R51, 0xff0000, R4, 0xf8, !PT ;  /* 0x00ff000033337812 */ /* 0x000fe400078ef804 */
[----:B------:R-:W-:Y:S02]  /*153b0*/  LOP3.LUT R5, R21, 0xff000000, R6, 0xf8, !PT ;  /* 0xff00000015057812 */ /* 0x000fe400078ef806 */
[----:B------:R-:W-:Y:S01]  /*153c0*/  F2FP.F16.E4M3.UNPACK_B R27, R24 ;  /* 0x00000018ff1b723e */ /* 0x000fe200020006ff */
[----:B------:R-:W-:Y:S01]  /*153d0*/  HADD2.F32 R6, -RZ, R26.H0_H0 ;  /* 0x2000001aff067230 */ /* 0x000fe20000004100 */
[----:B------:R-:W-:-:S02]  /*153e0*/  LOP3.LUT R59, R52, 0xff0000, R59, 0xf8, !PT ;  /* 0x00ff0000343b7812 */ /* 0x000fc400078ef83b */
[----:B------:R-:W-:Y:S02]  /*153f0*/  LOP3.LUT R57, R51, 0xff000000, R4, 0xf8, !PT ;  /* 0xff00000033397812 */ /* 0x000fe400078ef804 */
[-C--:B------:R-:W-:Y:S02]  /*15400*/  F2FP.F16.E4M3.UNPACK_B R51, R43.reuse ;  /* 0x0000002bff33723e */ /* 0x080fe400020006ff */
[----:B------:R-:W-:Y:S02]  /*15410*/  F2FP.F16.E4M3.UNPACK_B R52, R43.H1 ;  /* 0x0000002bff34723e */ /* 0x000fe400030006ff */
[-C--:B------:R-:W-:Y:S02]  /*15420*/  F2FP.F16.E4M3.UNPACK_B R43, R40.reuse ;  /* 0x00000028ff2b723e */ /* 0x080fe400020006ff */
[----:B------:R-:W-:Y:S02]  /*15430*/  F2FP.F16.E4M3.UNPACK_B R50, R40.H1 ;  /* 0x00000028ff32723e */ /* 0x000fe400030006ff */
[----:B------:R-:W-:-:S02]  /*15440*/  F2FP.F16.E4M3.UNPACK_B R41, R41.H1 ;  /* 0x00000029ff29723e */ /* 0x000fc400030006ff */
[----:B------:R-:W-:Y:S01]  /*15450*/  F2FP.F16.E4M3.UNPACK_B R55, R55.H1 ;  /* 0x00000037ff37723e */ /* 0x000fe200030006ff */
[----:B------:R-:W-:Y:S01]  /*15460*/  HADD2.F32 R26, -RZ, R26.H1_H1 ;  /* 0x3000001aff1a7230 */ /* 0x000fe20000004100 */
[----:B------:R-:W-:Y:S01]  /*15470*/  LOP3.LUT R58, R59, 0xff000000, R7, 0xf8, !PT ;  /* 0xff0000003b3a7812 */ /* 0x000fe200078ef807 */
[----:B------:R-:W-:-:S05]  /*15480*/  HADD2.F32 R59, -RZ, R54.H1_H1 ;  /* 0x30000036ff3b7230 */ /* 0x000fca0000004100 */
[----:B------:R-:W-:Y:S01]  /*15490*/  FMUL.FTZ R61, R26, R59 ;  /* 0x0000003b1a3d7220 */ /* 0x000fe20000410000 */
[----:B--2---:R-:W0:Y:S02]  /*154a0*/  LDS.128 R36, [R68+0x14400] ;  /* 0x0144000044247984 */ /* 0x004e240000000c00 */
[----:B0-----:R-:W-:Y:S02]  /*154b0*/  F2FP.F16.E4M3.UNPACK_B R21, R37 ;  /* 0x00000025ff15723e */ /* 0x001fe400020006ff */
[-C--:B------:R-:W-:Y:S02]  /*154c0*/  F2FP.F16.E4M3.UNPACK_B R48, R39.reuse ;  /* 0x00000027ff30723e */ /* 0x080fe400020006ff */
[----:B------:R-:W-:Y:S01]  /*154d0*/  F2FP.F16.E4M3.UNPACK_B R49, R39.H1 ;  /* 0x00000027ff31723e */ /* 0x000fe200030006ff */
[----:B------:R-:W-:Y:S01]  /*154e0*/  HADD2.F32 R39, -RZ, R54.H0_H0 ;  /* 0x20000036ff277230 */ /* 0x000fe20000004100 */
[-C--:B------:R-:W-:Y:S02]  /*154f0*/  F2FP.F16.E4M3.UNPACK_B R46, R36.reuse ;  /* 0x00000024ff2e723e */ /* 0x080fe400020006ff */
[----:B------:R-:W-:Y:S01]  /*15500*/  F2FP.F16.E4M3.UNPACK_B R47, R36.H1 ;  /* 0x00000024ff2f723e */ /* 0x000fe200030006ff */
[----:B------:R-:W-:-:S02]  /*15510*/  HADD2.F32 R36, -RZ, R27.H0_H0 ;  /* 0x2000001bff247230 */ /* 0x000fc40000004100 */
[C---:B------:R-:W-:Y:S01]  /*15520*/  FMUL.FTZ R40, R6.reuse, R39 ;  /* 0x0000002706287220 */ /* 0x040fe20000410000 */
[----:B------:R-:W-:Y:S02]  /*15530*/  HADD2.F32 R25, -RZ, R21.H0_H0 ;  /* 0x20000015ff197230 */ /* 0x000fe40000004100 */
[----:B------:R-:W-:-:S03]  /*15540*/  FMUL.FTZ R56, R6, R36 ;  /* 0x0000002406387220 */ /* 0x000fc60000410000 */
[C---:B------:R-:W-:Y:S01]  /*15550*/  FFMA.FTZ R6, R25.reuse, R36, -R40 ;  /* 0x0000002419067223 */ /* 0x040fe20000010828 */
[----:B------:R-:W-:Y:S01]  /*15560*/  F2FP.F16.E4M3.UNPACK_B R36, R24.H1 ;  /* 0x00000018ff24723e */ /* 0x000fe200030006ff */
[----:B------:R-:W-:Y:S01]  /*15570*/  FFMA.FTZ R25, R25, R39, R56 ;  /* 0x0000002719197223 */ /* 0x000fe20000010038 */
[----:B------:R-:W-:Y:S01]  /*15580*/  F2FP.F16.E4M3.UNPACK_B R37, R37.H1 ;  /* 0x00000025ff25723e */ /* 0x000fe200030006ff */
[----:B------:R-:W-:Y:S02]  /*15590*/  HADD2.F32 R39, -RZ, R27.H1_H1 ;  /* 0x3000001bff277230 */ /* 0x000fe40000004100 */
[----:B------:R-:W-:Y:S02]  /*155a0*/  HADD2.F32 R24, -RZ, R21.H1_H1 ;  /* 0x30000015ff187230 */ /* 0x000fe40000004100 */
[----:B------:R-:W-:Y:S02]  /*155b0*/  HADD2.F32 R54, -RZ, R55.H0_H0 ;  /* 0x20000037ff367230 */ /* 0x000fe40000004100 */
[----:B------:R-:W-:-:S02]  /*155c0*/  HADD2.F32 R21, -RZ, R41.H0_H0 ;  /* 0x20000029ff157230 */ /* 0x000fc40000004100 */
[--C-:B------:R-:W-:Y:S02]  /*155d0*/  HADD2.F32 R40, -RZ, R36.reuse.H0_H0 ;  /* 0x20000024ff287230 */ /* 0x100fe40000004100 */
[-C--:B------:R-:W-:Y:S01]  /*155e0*/  FMUL.FTZ R26, R26, R39.reuse ;  /* 0x000000271a1a7220 */ /* 0x080fe20000410000 */
[----:B------:R-:W-:Y:S02]  /*155f0*/  HADD2.F32 R27, -RZ, R37.H0_H0 ;  /* 0x20000025ff1b7230 */ /* 0x000fe40000004100 */
[C---:B------:R-:W-:Y:S01]  /*15600*/  FMUL.FTZ R56, R21.reuse, R54 ;  /* 0x0000003615387220 */ /* 0x040fe20000410000 */
[-C--:B------:R-:W-:Y:S01]  /*15610*/  FMUL.FTZ R63, R21, R40.reuse ;  /* 0x00000028153f7220 */ /* 0x080fe20000410000 */
[C---:B------:R-:W-:Y:S01]  /*15620*/  FFMA.FTZ R21, R24.reuse, R39, -R61 ;  /* 0x0000002718157223 */ /* 0x040fe2000001083d */
[----:B------:R-:W-:Y:S01]  /*15630*/  FFMA.FTZ R24, R24, R59, R26 ;  /* 0x0000003b18187223 */ /* 0x000fe2000001001a */
[C---:B------:R-:W-:Y:S01]  /*15640*/  FFMA.FTZ R26, R27.reuse, R40, -R56 ;  /* 0x000000281b1a7223 */ /* 0x040fe20000010838 */
[----:B------:R-:W-:Y:S01]  /*15650*/  F2FP.F16.E4M3.UNPACK_B R59, R58 ;  /* 0x0000003aff3b723e */ /* 0x000fe200020006ff */
[----:B------:R-:W-:Y:S01]  /*15660*/  FFMA.FTZ R27, R27, R54, R63 ;  /* 0x000000361b1b7223 */ /* 0x000fe2000001003f */
[----:B------:R-:W-:Y:S01]  /*15670*/  F2FP.F16.E4M3.UNPACK_B R54, R53 ;  /* 0x00000035ff36723e */ /* 0x000fe200020006ff */
[----:B------:R-:W-:-:S02]  /*15680*/  HADD2.F32 R39, -RZ, R36.H1_H1 ;  /* 0x30000024ff277230 */ /* 0x000fc40000004100 */
[----:B------:R-:W-:Y:S02]  /*15690*/  HADD2.F32 R56, -RZ, R55.H1_H1 ;  /* 0x30000037ff387230 */ /* 0x000fe40000004100 */
[----:B------:R-:W-:Y:S02]  /*156a0*/  HADD2.F32 R36, -RZ, R37.H1_H1 ;  /* 0x30000025ff247230 */ /* 0x000fe40000004100 */
[----:B------:R-:W-:Y:S02]  /*156b0*/  HADD2.F32 R41, -RZ, R41.H1_H1 ;  /* 0x30000029ff297230 */ /* 0x000fe40000004100 */
[----:B------:R-:W-:Y:S02]  /*156c0*/  HADD2.F32 R60, -RZ, R59.H0_H0 ;  /* 0x2000003bff3c7230 */ /* 0x000fe40000004100 */
[----:B------:R-:W-:Y:S02]  /*156d0*/  HADD2.F32 R37, -RZ, R51.H0_H0 ;  /* 0x20000033ff257230 */ /* 0x000fe40000004100 */
[----:B------:R-:W-:-:S02]  /*156e0*/  HADD2.F32 R55, -RZ, R54.H0_H0 ;  /* 0x20000036ff377230 */ /* 0x000fc40000004100 */
[----:B------:R-:W-:Y:S01]  /*156f0*/  FMUL.FTZ R61, R41, R56 ;  /* 0x00000038293d7220 */ /* 0x000fe20000410000 */
[----:B------:R-:W-:Y:S02]  /*15700*/  HADD2.F32 R40, -RZ, R48.H0_H0 ;  /* 0x20000030ff287230 */ /* 0x000fe40000004100 */
[----:B------:R-:W-:Y:S01]  /*15710*/  FMUL.FTZ R63, R37, R60 ;  /* 0x0000003c253f7220 */ /* 0x000fe20000410000 */
[----:B------:R-:W-:Y:S01]  /*15720*/  FMUL.FTZ R41, R41, R39 ;  /* 0x0000002729297220 */ /* 0x000fe20000410000 */
[----:B------:R-:W-:Y:S01]  /*15730*/  FMUL.FTZ R65, R37, R55 ;  /* 0x0000003725417220 */ /* 0x000fe20000410000 */
[----:B------:R-:W-:Y:S01]  /*15740*/  FFMA.FTZ R37, R36, R39, -R61 ;  /* 0x0000002724257223 */ /* 0x000fe2000001083d */
[----:B------:R-:W-:Y:S01]  /*15750*/  FFMA.FTZ R39, R40, R55, -R63 ;  /* 0x0000003728277223 */ /* 0x000fe2000001083f */
[----:B------:R-:W-:Y:S01]  /*15760*/  HADD2.F32 R55, -RZ, R54.H1_H1 ;  /* 0x30000036ff377230 */ /* 0x000fe20000004100 */
[----:B------:R-:W-:Y:S01]  /*15770*/  F2FP.F16.E4M3.UNPACK_B R58, R58.H1 ;  /* 0x0000003aff3a723e */ /* 0x000fe200030006ff */
[----:B------:R-:W-:Y:S01]  /*15780*/  HADD2.F32 R59, -RZ, R59.H1_H1 ;  /* 0x3000003bff3b7230 */ /* 0x000fe20000004100 */
[----:B------:R-:W-:Y:S01]  /*15790*/  F2FP.F16.E4M3.UNPACK_B R54, R53.H1 ;  /* 0x00000035ff36723e */ /* 0x000fe200030006ff */
[----:B------:R-:W-:-:S02]  /*157a0*/  HADD2.F32 R51, -RZ, R51.H1_H1 ;  /* 0x30000033ff337230 */ /* 0x000fc40000004100 */
[----:B------:R-:W-:Y:S01]  /*157b0*/  FFMA.FTZ R40, R40, R60, R65 ;  /* 0x0000003c28287223 */ /* 0x000fe20000010041 */
[----:B------:R-:W-:Y:S02]  /*157c0*/  HADD2.F32 R48, -RZ, R48.H1_H1 ;  /* 0x30000030ff307230 */ /* 0x000fe40000004100 */
[----:B------:R-:W-:Y:S01]  /*157d0*/  FFMA.FTZ R36, R36, R56, R41 ;  /* 0x0000003824247223 */ /* 0x000fe20000010029 */
[----:B------:R-:W-:Y:S02]  /*157e0*/  HADD2.F32 R60, -RZ, R58.H0_H0 ;  /* 0x2000003aff3c7230 */ /* 0x000fe40000004100 */
[C---:B------:R-:W-:Y:S01]  /*157f0*/  FMUL.FTZ R61, R51.reuse, R59 ;  /* 0x0000003b333d7220 */ /* 0x040fe20000410000 */
[----:B------:R-:W-:Y:S02]  /*15800*/  HADD2.F32 R53, -RZ, R52.H0_H0 ;  /* 0x20000034ff357230 */ /* 0x000fe40000004100 */
[----:B------:R-:W-:Y:S02]  /*15810*/  HADD2.F32 R56, -RZ, R54.H0_H0 ;  /* 0x20000036ff387230 */ /* 0x000fe40000004100 */
[----:B------:R-:W-:Y:S01]  /*15820*/  FMUL.FTZ R64, R51, R55 ;  /* 0x0000003733407220 */ /* 0x000fe20000410000 */
[----:B------:R-:W-:-:S02]  /*15830*/  HADD2.F32 R41, -RZ, R49.H0_H0 ;  /* 0x20000031ff297230 */ /* 0x000fc40000004100 */
[C---:B------:R-:W-:Y:S01]  /*15840*/  FFMA.FTZ R62, R48.reuse, R55, -R61 ;  /* 0x00000037303e7223 */ /* 0x040fe2000001083d */
[C---:B------:R-:W-:Y:S01]  /*15850*/  FMUL.FTZ R66, R53.reuse, R60 ;  /* 0x0000003c35427220 */ /* 0x040fe20000410000 */
[----:B------:R-:W-:Y:S01]  /*15860*/  F2FP.F16.E4M3.UNPACK_B R55, R57.H1 ;  /* 0x00000039ff37723e */ /* 0x000fe200030006ff */
[-C--:B------:R-:W-:Y:S01]  /*15870*/  FMUL.FTZ R53, R53, R56.reuse ;  /* 0x0000003835357220 */ /* 0x080fe20000410000 */
[----:B------:R-:W-:Y:S01]  /*15880*/  HADD2.F32 R58, -RZ, R58.H1_H1 ;  /* 0x3000003aff3a7230 */ /* 0x000fe20000004100 */
[----:B------:R-:W-:Y:S01]  /*15890*/  F2FP.F16.E4M3.UNPACK_B R51, R45.H1 ;  /* 0x0000002dff33723e */ /* 0x000fe200030006ff */
[----:B------:R-:W-:Y:S02]  /*158a0*/  HADD2.F32 R52, -RZ, R52.H1_H1 ;  /* 0x30000034ff347230 */ /* 0x000fe40000004100 */
[----:B------:R-:W-:Y:S01]  /*158b0*/  FFMA.FTZ R61, R48, R59, R64 ;  /* 0x0000003b303d7223 */ /* 0x000fe20000010040 */
[C---:B------:R-:W-:Y:S01]  /*158c0*/  FFMA.FTZ R66, R41.reuse, R56, -R66 ;  /* 0x0000003829427223 */ /* 0x040fe20000010842 */
[----:B------:R-:W-:Y:S01]  /*158d0*/  FFMA.FTZ R63, R41, R60, R53 ;  /* 0x0000003c293f7223 */ /* 0x000fe20000010035 */
[----:B------:R-:W-:-:S02]  /*158e0*/  HADD2.F32 R54, -RZ, R54.H1_H1 ;  /* 0x30000036ff367230 */ /* 0x000fc40000004100 */
[----:B------:R-:W-:Y:S01]  /*158f0*/  FMUL.FTZ R60, R52, R58 ;  /* 0x0000003a343c7220 */ /* 0x000fe20000410000 */
[----:B------:R-:W-:Y:S02]  /*15900*/  HADD2.F32 R49, -RZ, R49.H1_H1 ;  /* 0x30000031ff317230 */ /* 0x000fe40000004100 */
[----:B------:R-:W-:Y:S02]  /*15910*/  HADD2.F32 R56, -RZ, R55.H0_H0 ;  /* 0x20000037ff387230 */ /* 0x000fe40000004100 */
[--C-:B------:R-:W-:Y:S02]  /*15920*/  HADD2.F32 R48, -RZ, R50.reuse.H0_H0 ;  /* 0x20000032ff307230 */ /* 0x100fe40000004100 */
[----:B------:R-:W-:Y:S02]  /*15930*/  HADD2.F32 R53, -RZ, R51.H0_H0 ;  /* 0x20000033ff357230 */ /* 0x000fe40000004100 */
[----:B------:R-:W-:Y:S02]  /*15940*/  HADD2.F32 R55, -RZ, R55.H1_H1 ;  /* 0x30000037ff377230 */ /* 0x000fe40000004100 */
[----:B------:R-:W-:-:S02]  /*15950*/  HADD2.F32 R50, -RZ, R50.H1_H1 ;  /* 0x30000032ff327230 */ /* 0x000fc40000004100 */
[----:B------:R-:W-:Y:S02]  /*15960*/  HADD2.F32 R51, -RZ, R51.H1_H1 ;  /* 0x30000033ff337230 */ /* 0x000fe40000004100 */
[-C--:B------:R-:W-:Y:S01]  /*15970*/  FMUL.FTZ R67, R52, R54.reuse ;  /* 0x0000003634437220 */ /* 0x080fe20000410000 */
[--C-:B------:R-:W-:Y:S02]  /*15980*/  HADD2.F32 R41, -RZ, R47.reuse.H0_H0 ;  /* 0x2000002fff297230 */ /* 0x100fe40000004100 */
[----:B------:R-:W-:Y:S01]  /*15990*/  FFMA.FTZ R65, R49, R54, -R60 ;  /* 0x0000003631417223 */ /* 0x000fe2000001083c */
[C---:B------:R-:W-:Y:S01]  /*159a0*/  FMUL.FTZ R52, R48.reuse, R56 ;  /* 0x0000003830347220 */ /* 0x040fe20000410000 */
[----:B------:R-:W-:Y:S01]  /*159b0*/  FMUL.FTZ R59, R48, R53 ;  /* 0x00000035303b7220 */ /* 0x000fe20000410000 */
[----:B------:R-:W-:Y:S02]  /*159c0*/  HADD2.F32 R47, -RZ, R47.H1_H1 ;  /* 0x3000002fff2f7230 */ /* 0x000fe40000004100 */
[C---:B------:R-:W-:Y:S01]  /*159d0*/  FMUL.FTZ R54, R50.reuse, R55 ;  /* 0x0000003732367220 */ /* 0x040fe20000410000 */
[----:B------:R-:W-:Y:S01]  /*159e0*/  F2FP.F16.E4M3.UNPACK_B R57, R57 ;  /* 0x00000039ff39723e */ /* 0x000fe200020006ff */
[----:B------:R-:W-:Y:S01]  /*159f0*/  FMUL.FTZ R50, R50, R51 ;  /* 0x0000003332327220 */ /* 0x000fe20000410000 */
[----:B------:R-:W-:Y:S01]  /*15a00*/  F2FP.F16.E4M3.UNPACK_B R48, R45 ;  /* 0x0000002dff30723e */ /* 0x000fe200020006ff */
[----:B------:R-:W-:Y:S01]  /*15a10*/  FFMA.FTZ R53, R41, R53, -R52 ;  /* 0x0000003529357223 */ /* 0x000fe20000010834 */
[----:B------:R-:W-:-:S02]  /*15a20*/  HADD2.F32 R45, -RZ, R43.H0_H0 ;  /* 0x2000002bff2d7230 */ /* 0x000fc40000004100 */
[----:B------:R-:W-:Y:S01]  /*15a30*/  FFMA.FTZ R60, R47, R55, R50 ;  /* 0x000000372f3c7223 */ /* 0x000fe20000010032 */
[--C-:B------:R-:W-:Y:S02]  /*15a40*/  HADD2.F32 R52, -RZ, R57.reuse.H0_H0 ;  /* 0x20000039ff347230 */ /* 0x100fe40000004100 */
[----:B------:R-:W-:Y:S02]  /*15a50*/  HADD2.F32 R50, -RZ, R48.H0_H0 ;  /* 0x20000030ff327230 */ /* 0x000fe40000004100 */
[----:B------:R-:W-:Y:S01]  /*15a60*/  FFMA.FTZ R64, R49, R58, R67 ;  /* 0x0000003a31407223 */ /* 0x000fe20000010043 */
[----:B------:R-:W-:Y:S01]  /*15a70*/  FFMA.FTZ R59, R41, R56, R59 ;  /* 0x00000038293b7223 */ /* 0x000fe2000001003b */
[----:B------:R-:W-:Y:S01]  /*15a80*/  FFMA.FTZ R58, R47, R51, -R54 ;  /* 0x000000332f3a7223 */ /* 0x000fe20000010836 */
[----:B------:R-:W-:Y:S02]  /*15a90*/  HADD2.F32 R41, -RZ, R46.H0_H0 ;  /* 0x2000002eff297230 */ /* 0x000fe40000004100 */
[----:B------:R-:W-:Y:S01]  /*15aa0*/  FMUL.FTZ R54, R45, R52 ;  /* 0x000000342d367220 */ /* 0x000fe20000410000 */
[----:B------:R-:W-:-:S02]  /*15ab0*/  HADD2.F32 R57, -RZ, R57.H1_H1 ;  /* 0x30000039ff397230 */ /* 0x000fc40000004100 */
[----:B------:R-:W-:Y:S01]  /*15ac0*/  FMUL.FTZ R56, R45, R50 ;  /* 0x000000322d387220 */ /* 0x000fe20000410000 */
[----:B------:R-:W-:Y:S02]  /*15ad0*/  HADD2.F32 R43, -RZ, R43.H1_H1 ;  /* 0x3000002bff2b7230 */ /* 0x000fe40000004100 */
[----:B------:R-:W-:Y:S01]  /*15ae0*/  HADD2.F32 R48, -RZ, R48.H1_H1 ;  /* 0x30000030ff307230 */ /* 0x000fe20000004100 */
[----:B------:R-:W-:Y:S01]  /*15af0*/  F2FP.F16.E4M3.UNPACK_B R7, R42 ;  /* 0x0000002aff07723e */ /* 0x000fe200020006ff */
[C---:B------:R-:W-:Y:S01]  /*15b00*/  FFMA.FTZ R54, R41.reuse, R50, -R54 ;  /* 0x0000003229367223 */ /* 0x040fe20000010836 */
[----:B------:R-:W-:Y:S02]  /*15b10*/  HADD2.F32 R46, -RZ, R46.H1_H1 ;  /* 0x3000002eff2e7230 */ /* 0x000fe40000004100 */
[----:B------:R-:W-:Y:S01]  /*15b20*/  FFMA.FTZ R56, R41, R52, R56 ;  /* 0x0000003429387223 */ /* 0x000fe20000010038 */
[----:B------:R-:W-:Y:S01]  /*15b30*/  F2FP.F16.E4M3.UNPACK_B R42, R42.H1 ;  /* 0x0000002aff2a723e */ /* 0x000fe200030006ff */
[C---:B------:R-:W-:Y:S01]  /*15b40*/  FMUL.FTZ R45, R43.reuse, R57 ;  /* 0x000000392b2d7220 */ /* 0x040fe20000410000 */
[----:B------:R-:W-:Y:S01]  /*15b50*/  F2FP.F16.E4M3.UNPACK_B R47, R5.H1 ;  /* 0x00000005ff2f723e */ /* 0x000fe200030006ff */
[----:B------:R-:W-:Y:S01]  /*15b60*/  FMUL.FTZ R50, R43, R48 ;  /* 0x000000302b327220 */ /* 0x000fe20000410000 */
[----:B------:R-:W-:Y:S01]  /*15b70*/  F2FP.F16.E4M3.UNPACK_B R41, R20.H1 ;  /* 0x00000014ff29723e */ /* 0x000fe200030006ff */
[C---:B------:R-:W-:Y:S01]  /*15b80*/  FFMA.FTZ R49, R46.reuse, R48, -R45 ;  /* 0x000000302e317223 */ /* 0x040fe2000001082d */
[-C--:B------:R-:W-:Y:S01]  /*15b90*/  F2FP.F16.E4M3.UNPACK_B R4, R38.reuse ;  /* 0x00000026ff04723e */ /* 0x080fe200020006ff */
[----:B------:R-:W-:Y:S01]  /*15ba0*/  FFMA.FTZ R57, R46, R57, R50 ;  /* 0x000000392e397223 */ /* 0x000fe20000010032 */
[----:B------:R-:W-:Y:S01]  /*15bb0*/  F2FP.F16.E4M3.UNPACK_B R38, R38.H1 ;  /* 0x00000026ff26723e */ /* 0x000fe200030006ff */
[----:B------:R-:W-:-:S02]  /*15bc0*/  HADD2.F32 R48, -RZ, R47.H0_H0 ;  /* 0x2000002fff307230 */ /* 0x000fc40000004100 */
[--C-:B------:R-:W-:Y:S02]  /*15bd0*/  HADD2.F32 R43, -RZ, R42.reuse.H0_H0 ;  /* 0x2000002aff2b7230 */ /* 0x100fe40000004100 */
[----:B------:R-:W-:Y:S02]  /*15be0*/  HADD2.F32 R46, -RZ, R41.H0_H0 ;  /* 0x20000029ff2e7230 */ /* 0x000fe40000004100 */
[----:B------:R-:W-:Y:S02]  /*15bf0*/  HADD2.F32 R47, -RZ, R47.H1_H1 ;  /* 0x3000002fff2f7230 */ /* 0x000fe40000004100 */
[----:B------:R-:W-:Y:S02]  /*15c00*/  HADD2.F32 R42, -RZ, R42.H1_H1 ;  /* 0x3000002aff2a7230 */ /* 0x000fe40000004100 */
[----:B------:R-:W-:Y:S02]  /*15c10*/  HADD2.F32 R45, -RZ, R41.H1_H1 ;  /* 0x30000029ff2d7230 */ /* 0x000fe40000004100 */
[----:B------:R-:W-:Y:S01]  /*15c20*/  FMUL.FTZ R50, R43, R48 ;  /* 0x000000302b327220 */ /* 0x000fe20000410000 */
[----:B------:R-:W-:-:S02]  /*15c30*/  HADD2.F32 R41, -RZ, R38.H0_H0 ;  /* 0x20000026ff297230 */ /* 0x000fc40000004100 */
[----:B------:R-:W-:Y:S01]  /*15c40*/  FMUL.FTZ R52, R43, R46 ;  /* 0x0000002e2b347220 */ /* 0x000fe20000410000 */
[----:B------:R-:W-:Y:S02]  /*15c50*/  HADD2.F32 R38, -RZ, R38.H1_H1 ;  /* 0x30000026ff267230 */ /* 0x000fe40000004100 */
[C---:B------:R-:W-:Y:S01]  /*15c60*/  FMUL.FTZ R43, R42.reuse, R47 ;  /* 0x0000002f2a2b7220 */ /* 0x040fe20000410000 */
[----:B------:R-:W-:Y:S01]  /*15c70*/  F2FP.F16.E4M3.UNPACK_B R20, R20 ;  /* 0x00000014ff14723e */ /* 0x000fe200020006ff */
[----:B------:R-:W-:Y:S01]  /*15c80*/  FMUL.FTZ R42, R42, R45 ;  /* 0x0000002d2a2a7220 */ /* 0x000fe20000410000 */
[----:B------:R-:W-:Y:S01]  /*15c90*/  F2FP.F16.E4M3.UNPACK_B R5, R5 ;  /* 0x00000005ff05723e */ /* 0x000fe200020006ff */
[C---:B------:R-:W-:Y:S01]  /*15ca0*/  FFMA.FTZ R50, R41.reuse, R46, -R50 ;  /* 0x0000002e29327223 */ /* 0x040fe20000010832 */
[----:B------:R-:W-:Y:S01]  /*15cb0*/  FFMA.FTZ R52, R41, R48, R52 ;  /* 0x0000003029347223 */ /* 0x000fe20000010034 */
[C---:B------:R-:W-:Y:S01]  /*15cc0*/  FFMA.FTZ R51, R38.reuse, R45, -R43 ;  /* 0x0000002d26337223 */ /* 0x040fe2000001082b */
[----:B------:R-:W-:Y:S01]  /*15cd0*/  FFMA.FTZ R55, R38, R47, R42 ;  /* 0x0000002f26377223 */ /* 0x000fe2000001002a */
[----:B------:R-:W-:-:S02]  /*15ce0*/  HADD2.F32 R38, -RZ, R20.H0_H0 ;  /* 0x20000014ff267230 */ /* 0x000fc40000004100 */
[----:B------:R-:W-:Y:S02]  /*15cf0*/  HADD2.F32 R41, -RZ, R20.H1_H1 ;  /* 0x30000014ff297230 */ /* 0x000fe40000004100 */
[----:B------:R-:W-:Y:S02]  /*15d00*/  HADD2.F32 R42, -RZ, R5.H0_H0 ;  /* 0x20000005ff2a7230 */ /* 0x000fe40000004100 */
[----:B------:R-:W-:Y:S02]  /*15d10*/  HADD2.F32 R20, -RZ, R7.H0_H0 ;  /* 0x20000007ff147230 */ /* 0x000fe40000004100 */
        /* <DEDUP_REMOVED lines=30> */
.L_x_2833:
[----:B------:R-:W-:Y:S05]  /*15f00*/  BSYNC B1 ;  /* 0x0000000000017941 */ /* 0x000fea0003800000 */
.L_x_2832:
[----:B------:R-:W-:Y:S04]  /*15f10*/  BSSY B1, `(.L_x_2834) ;  /* 0x0000101000017945 */ /* 0x000fe80003800000 */
[----:B------:R-:W-:Y:S05]  /*15f20*/  @P1 BRA `(.L_x_2835) ;  /* 0x0000000c00fc1947 */ /* 0x000fea0003800000 */
[----:B------:R-:W2:Y:S01]  /*15f30*/  LDL R61, [R1+0x44] ;  /* 0x00004400013d7983 */ /* 0x000ea20000100800 */
[----:B-1---5:R-:W-:Y:S02]  /*15f40*/  SHF.R.U32.HI R0, RZ, 0x8, R28 ;  /* 0x00000008ff007819 */ /* 0x022fe4000001161c */
[----:B------:R-:W-:Y:S02]  /*15f50*/  LOP3.LUT R5, R28, 0xff, RZ, 0xc0, !PT ;  /* 0x000000ff1c057812 */ /* 0x000fe400078ec0ff */
[----:B------:R-:W-:Y:S02]  /*15f60*/  LOP3.LUT R4, R0, 0xff, RZ, 0xc0, !PT ;  /* 0x000000ff00047812 */ /* 0x000fe400078ec0ff */
[----:B------:R-:W-:Y:S02]  /*15f70*/  LEA.HI R0, R3, R192, RZ, 0x1c ;  /* 0x000000c003007211 */ /* 0x000fe400078fe0ff */
[----:B---3--:R-:W-:Y:S02]  /*15f80*/  PRMT R37, R4, 0x7604, R5 ;  /* 0x0000760404257816 */ /* 0x008fe40000000005 */
[----:B------:R-:W-:-:S02]  /*15f90*/  SHF.R.S32.HI R5, RZ, 0x1f, R0 ;  /* 0x0000001fff057819 */ /* 0x000fc40000011400 */
[----:B------:R-:W-:Y:S02]  /*15fa0*/  SHF.R.U32.HI R20, RZ, 0x8, R31 ;  /* 0x00000008ff147819 */ /* 0x000fe4000001161f */
[----:B------:R-:W-:Y:S01]  /*15fb0*/  LEA.HI R4, R5, R0, RZ, 0x2 ;  /* 0x0000000005047211 */ /* 0x000fe200078f10ff */
[----:B------:R-:W-:Y:S01]  /*15fc0*/  IMAD.SHL.U32 R5, R0, 0x10, RZ ;  /* 0x0000001000057824 */ /* 0x000fe200078e00ff */
[----:B0-----:R-:W-:Y:S02]  /*15fd0*/  LOP3.LUT R21, R31, 0xff, RZ, 0xc0, !PT ;  /* 0x000000ff1f157812 */ /* 0x001fe400078ec0ff */
[----:B------:R-:W-:Y:S01]  /*15fe0*/  LOP3.LUT R20, R20, 0xff, RZ, 0xc0, !PT ;  /* 0x000000ff14147812 */ /* 0x000fe200078ec0ff */
[----:B------:R-:W-:Y:S01]  /*15ff0*/  IMAD.SHL.U32 R4, R4, 0x800, RZ ;  /* 0x0000080004047824 */ /* 0x000fe200078e00ff */
[----:B------:R-:W-:Y:S02]  /*16000*/  LOP3.LUT R0, R208, 0x30, R5, 0xf8, !PT ;  /* 0x00000030d0007812 */ /* 0x000fe400078ef805 */
[----:B------:R-:W-:-:S02]  /*16010*/  SHF.R.U32.HI R24, RZ, 0x8, R8 ;  /* 0x00000008ff187819 */ /* 0x000fc40000011608 */
[----:B------:R-:W-:Y:S02]  /*16020*/  LOP3.LUT R0, R0, R209, RZ, 0x3c, !PT ;  /* 0x000000d100007212 */ /* 0x000fe400078e3cff */
[----:B------:R-:W-:Y:S02]  /*16030*/  LOP3.LUT R5, R4, 0xffffe000, RZ, 0xc0, !PT ;  /* 0xffffe00004057812 */ /* 0x000fe400078ec0ff */
[----:B------:R-:W-:Y:S02]  /*16040*/  PRMT R41, R20, 0x7604, R21 ;  /* 0x0000760414297816 */ /* 0x000fe40000000015 */
[----:B------:R-:W-:Y:S02]  /*16050*/  SHF.R.U32.HI R6, RZ, 0x8, R29 ;  /* 0x00000008ff067819 */ /* 0x000fe4000001161d */
[----:B------:R-:W-:Y:S02]  /*16060*/  LOP3.LUT R25, R8, 0xff, RZ, 0xc0, !PT ;  /* 0x000000ff08197812 */ /* 0x000fe400078ec0ff */
[----:B------:R-:W-:-:S02]  /*16070*/  LOP3.LUT R24, R24, 0xff, RZ, 0xc0, !PT ;  /* 0x000000ff18187812 */ /* 0x000fc400078ec0ff */
[----:B------:R-:W-:Y:S02]  /*16080*/  IADD3 R21, R0, R210, R5 ;  /* 0x000000d200157210 */ /* 0x000fe40007ffe005 */
[----:B------:R-:W-:Y:S02]  /*16090*/  SHF.R.U32.HI R0, RZ, 0x8, R9 ;  /* 0x00000008ff007819 */ /* 0x000fe40000011609 */
[----:B------:R-:W-:Y:S02]  /*160a0*/  LOP3.LUT R7, R29, 0xff, RZ, 0xc0, !PT ;  /* 0x000000ff1d077812 */ /* 0x000fe400078ec0ff */
[----:B------:R-:W-:Y:S02]  /*160b0*/  LOP3.LUT R6, R6, 0xff, RZ, 0xc0, !PT ;  /* 0x000000ff06067812 */ /* 0x000fe400078ec0ff */
[----:B------:R-:W-:Y:S02]  /*160c0*/  PRMT R43, R24, 0x7604, R25 ;  /* 0x00007604182b7816 */ /* 0x000fe40000000019 */
        /* <DEDUP_REMOVED lines=17> */
[----:B----4-:R-:W-:Y:S02]  /*161e0*/  PRMT R39, R6, 0x7604, R7 ;  /* 0x0000760406277816 */ /* 0x010fe40000000007 */
[----:B------:R-:W-:Y:S02]  /*161f0*/  SHF.R.U32.HI R21, RZ, 0x10, R29 ;  /* 0x00000010ff157819 */ /* 0x000fe4000001161d */
[----:B------:R-:W-:Y:S02]  /*16200*/  SHF.R.U32.HI R20, RZ, 0x10, R28 ;  /* 0x00000010ff147819 */ /* 0x000fe4000001161c */
[----:B------:R-:W-:-:S02]  /*16210*/  SHF.R.U32.HI R40, RZ, 0x10, R31 ;  /* 0x00000010ff287819 */ /* 0x000fc4000001161f */
[----:B------:R-:W-:Y:S02]  /*16220*/  LOP3.LUT R21, R21, 0xff, RZ, 0xc0, !PT ;  /* 0x000000ff15157812 */ /* 0x000fe400078ec0ff */
[----:B------:R-:W-:Y:S02]  /*16230*/  SHF.R.U32.HI R38, RZ, 0x10, R30 ;  /* 0x00000010ff267819 */ /* 0x000fe4000001161e */
[----:B------:R-:W-:Y:S02]  /*16240*/  LOP3.LUT R20, R20, 0xff, RZ, 0xc0, !PT ;  /* 0x000000ff14147812 */ /* 0x000fe400078ec0ff */
[----:B------:R-:W-:Y:S02]  /*16250*/  LOP3.LUT R40, R40, 0xff, RZ, 0xc0, !PT ;  /* 0x000000ff28287812 */ /* 0x000fe400078ec0ff */
[----:B------:R-:W-:Y:S02]  /*16260*/  PRMT R21, R21, 0x7054, R36 ;  /* 0x0000705415157816 */ /* 0x000fe40000000024 */
[----:B------:R-:W-:-:S02]  /*16270*/  SHF.R.U32.HI R36, RZ, 0x10, R9 ;  /* 0x00000010ff247819 */ /* 0x000fc40000011609 */
[----:B------:R-:W-:Y:S02]  /*16280*/  LOP3.LUT R38, R38, 0xff, RZ, 0xc0, !PT ;  /* 0x000000ff26267812 */ /* 0x000fe400078ec0ff */
[----:B------:R-:W-:Y:S02]  /*16290*/  PRMT R37, R20, 0x7054, R37 ;  /* 0x0000705414257816 */ /* 0x000fe40000000025 */
[----:B------:R-:W-:Y:S02]  /*162a0*/  PRMT R41, R40, 0x7054, R41 ;  /* 0x0000705428297816 */ /* 0x000fe40000000029 */
[----:B------:R-:W-:Y:S02]  /*162b0*/  SHF.R.U32.HI R20, RZ, 0x10, R8 ;  /* 0x00000010ff147819 */ /* 0x000fe40000011608 */
[----:B------:R-:W-:Y:S02]  /*162c0*/  SHF.R.U32.HI R40, RZ, 0x10, R11 ;  /* 0x00000010ff287819 */ /* 0x000fe4000001160b */
[----:B------:R-:W-:-:S02]  /*162d0*/  LOP3.LUT R36, R36, 0xff, RZ, 0xc0, !PT ;  /* 0x000000ff24247812 */ /* 0x000fc400078ec0ff */
[----:B------:R-:W-:Y:S02]  /*162e0*/  PRMT R39, R38, 0x7054, R39 ;  /* 0x0000705426277816 */ /* 0x000fe40000000027 */
[----:B------:R-:W-:Y:S02]  /*162f0*/  SHF.R.U32.HI R38, RZ, 0x10, R10 ;  /* 0x00000010ff267819 */ /* 0x000fe4000001160a */
[----:B------:R-:W-:Y:S02]  /*16300*/  LOP3.LUT R20, R20, 0xff, RZ, 0xc0, !PT ;  /* 0x000000ff14147812 */ /* 0x000fe400078ec0ff */
[----:B------:R-:W-:Y:S02]  /*16310*/  LOP3.LUT R40, R40, 0xff, RZ, 0xc0, !PT ;  /* 0x000000ff28287812 */ /* 0x000fe400078ec0ff */
[----:B------:R-:W-:Y:S02]  /*16320*/  PRMT R49, R36, 0x7054, R45 ;  /* 0x0000705424317816 */ /* 0x000fe4000000002d */
[----:B------:R-:W-:-:S02]  /*16330*/  LOP3.LUT R38, R38, 0xff, RZ, 0xc0, !PT ;  /* 0x000000ff26267812 */ /* 0x000fc400078ec0ff */
[----:B------:R-:W-:Y:S02]  /*16340*/  PRMT R43, R20, 0x7054, R43 ;  /* 0x00007054142b7816 */ /* 0x000fe4000000002b */
[----:B------:R-:W-:Y:S02]  /*16350*/  PRMT R53, R40, 0x7054, R53 ;  /* 0x0000705428357816 */ /* 0x000fe40000000035 */
[----:B------:R-:W-:Y:S02]  /*16360*/  LOP3.LUT R49, R49, 0xff000000, R9, 0xf8, !PT ;  /* 0xff00000031317812 */ /* 0x000fe400078ef809 */
[----:B------:R-:W-:Y:S02]  /*16370*/  PRMT R51, R38, 0x7054, R47 ;  /* 0x0000705426337816 */ /* 0x000fe4000000002f */
[----:B------:R-:W-:Y:S02]  /*16380*/  LOP3.LUT R21, R21, 0xff000000, R29, 0xf8, !PT ;  /* 0xff00000015157812 */ /* 0x000fe400078ef81d */
[----:B------:R-:W-:-:S02]  /*16390*/  LOP3.LUT R47, R43, 0xff000000, R8, 0xf8, !PT ;  /* 0xff0000002b2f7812 */ /* 0x000fc400078ef808 */
[----:B------:R-:W-:Y:S02]  /*163a0*/  LOP3.LUT R53, R53, 0xff000000, R11, 0xf8, !PT ;  /* 0xff00000035357812 */ /* 0x000fe400078ef80b */
[----:B------:R-:W-:Y:S02]  /*163b0*/  F2FP.F16.E4M3.UNPACK_B R43, R49 ;  /* 0x00000031ff2b723e */ /* 0x000fe400020006ff */
[----:B0-----:R-:W-:Y:S02]  /*163c0*/  F2FP.F16.E4M3.UNPACK_B R11, R25 ;  /* 0x00000019ff0b723e */ /* 0x001fe400020006ff */
[----:B------:R-:W-:Y:S01]  /*163d0*/  LOP3.LUT R45, R41, 0xff000000, R31, 0xf8, !PT ;  /* 0xff000000292d7812 */ /* 0x000fe200078ef81f */
[----:B------:R-:W-:Y:S01]  /*163e0*/  HADD2.F32 R48, -RZ, R43.H0_H0 ;  /* 0x2000002bff307230 */ /* 0x000fe20000004100 */
[----:B------:R-:W-:Y:S02]  /*163f0*/  F2FP.F16.E4M3.UNPACK_B R41, R21 ;  /* 0x00000015ff29723e */ /* 0x000fe400020006ff */
[----:B------:R-:W-:-:S02]  /*16400*/  LOP3.LUT R20, R39, 0xff000000, R30, 0xf8, !PT ;  /* 0xff00000027147812 */ /* 0x000fc400078ef81e */
[----:B------:R-:W-:Y:S01]  /*16410*/  LOP3.LUT R8, R51, 0xff000000, R10, 0xf8, !PT ;  /* 0xff00000033087812 */ /* 0x000fe200078ef80a */
[--C-:B------:R-:W-:Y:S01]  /*16420*/  HADD2.F32 R46, -RZ, R41.reuse.H0_H0 ;  /* 0x20000029ff2e7230 */ /* 0x100fe20000004100 */
[----:B------:R-:W-:Y:S01]  /*16430*/  LOP3.LUT R42, R37, 0xff000000, R28, 0xf8, !PT ;  /* 0xff000000252a7812 */ /* 0x000fe200078ef81c */
[----:B------:R-:W-:Y:S01]  /*16440*/  HADD2.F32 R41, -RZ, R41.H1_H1 ;  /* 0x30000029ff297230 */ /* 0x000fe20000004100 */
[-C--:B------:R-:W-:Y:S02]  /*16450*/  F2FP.F16.E4M3.UNPACK_B R39, R27.reuse ;  /* 0x0000001bff27723e */ /* 0x080fe400020006ff */
[----:B------:R-:W-:Y:S02]  /*16460*/  F2FP.F16.E4M3.UNPACK_B R40, R27.H1 ;  /* 0x0000001bff28723e */ /* 0x000fe400030006ff */
[-C--:B------:R-:W-:Y:S02]  /*16470*/  F2FP.F16.E4M3.UNPACK_B R27, R24.reuse ;  /* 0x00000018ff1b723e */ /* 0x080fe400020006ff */
[----:B------:R-:W-:-:S02]  /*16480*/  F2FP.F16.E4M3.UNPACK_B R37, R24.H1 ;  /* 0x00000018ff25723e */ /* 0x000fc400030006ff */
[----:B------:R-:W-:Y:S02]  /*16490*/  F2FP.F16.E4M3.UNPACK_B R25, R25.H1 ;  /* 0x00000019ff19723e */ /* 0x000fe400030006ff */
[----:B------:R-:W-:Y:S02]  /*164a0*/  F2FP.F16.E4M3.UNPACK_B R38, R26.H1 ;  /* 0x0000001aff26723e */ /* 0x000fe400030006ff */
[----:B------:R-:W-:Y:S01]  /*164b0*/  F2FP.F16.E4M3.UNPACK_B R49, R49.H1 ;  /* 0x00000031ff31723e */ /* 0x000fe200030006ff */
[----:B--2---:R-:W0:Y:S02]  /*164c0*/  LDS.128 R4, [R61+0x14400] ;  /* 0x014400003d047984 */ /* 0x004e240000000c00 */
[-C--:B0-----:R-:W-:Y:S02]  /*164d0*/  F2FP.F16.E4M3.UNPACK_B R10, R5.reuse ;  /* 0x00000005ff0a723e */ /* 0x081fe400020006ff */
[----:B------:R-:W-:Y:S01]  /*164e0*/  F2FP.F16.E4M3.UNPACK_B R30, R5.H1 ;  /* 0x00000005ff1e723e */ /* 0x000fe200030006ff */
[--C-:B------:R-:W-:Y:S01]  /*164f0*/  HADD2.F32 R5, -RZ, R11.reuse.H0_H0 ;  /* 0x2000000bff057230 */ /* 0x100fe20000004100 */
[-C--:B------:R-:W-:Y:S01]  /*16500*/  F2FP.F16.E4M3.UNPACK_B R31, R7.reuse ;  /* 0x00000007ff1f723e */ /* 0x080fe200020006ff */
[--C-:B------:R-:W-:Y:S01]  /*16510*/  HADD2.F32 R9, -RZ, R10.reuse.H0_H0 ;  /* 0x2000000aff097230 */ /* 0x100fe20000004100 */
[----:B------:R-:W-:Y:S01]  /*16520*/  F2FP.F16.E4M3.UNPACK_B R36, R7.H1 ;  /* 0x00000007ff24723e */ /* 0x000fe200030006ff */
[----:B------:R-:W-:Y:S01]  /*16530*/  HADD2.F32 R11, -RZ, R11.H1_H1 ;  /* 0x3000000bff0b7230 */ /* 0x000fe20000004100 */
[----:B------:R-:W-:Y:S01]  /*16540*/  F2FP.F16.E4M3.UNPACK_B R28, R4 ;  /* 0x00000004ff1c723e */ /* 0x000fe200020006ff */
[C---:B------:R-:W-:Y:S01]  /*16550*/  FMUL.FTZ R24, R5.reuse, R48 ;  /* 0x0000003005187220 */ /* 0x040fe20000410000 */
[----:B------:R-:W-:Y:S01]  /*16560*/  F2FP.F16.E4M3.UNPACK_B R29, R4.H1 ;  /* 0x00000004ff1d723e */ /* 0x000fe200030006ff */
[----:B------:R-:W-:Y:S01]  /*16570*/  FMUL.FTZ R51, R5, R46 ;  /* 0x0000002e05337220 */ /* 0x000fe20000410000 */
[----:B------:R-:W-:Y:S01]  /*16580*/  F2FP.F16.E4M3.UNPACK_B R4, R6 ;  /* 0x00000006ff04723e */ /* 0x000fe200020006ff */
[C---:B------:R-:W-:Y:S01]  /*16590*/  FFMA.FTZ R5, R9.reuse, R46, -R24 ;  /* 0x0000002e09057223 */ /* 0x040fe20000010818 */
[----:B------:R-:W-:Y:S01]  /*165a0*/  F2FP.F16.E4M3.UNPACK_B R7, R6.H1 ;  /* 0x00000006ff07723e */ /* 0x000fe200030006ff */
[----:B------:R-:W-:Y:S01]  /*165b0*/  HADD2.F32 R46, -RZ, R43.H1_H1 ;  /* 0x3000002bff2e7230 */ /* 0x000fe20000004100 */
[----:B------:R-:W-:Y:S01]  /*165c0*/  F2FP.F16.E4M3.UNPACK_B R6, R26 ;  /* 0x0000001aff06723e */ /* 0x000fe200020006ff */
[----:B------:R-:W-:Y:S01]  /*165d0*/  FFMA.FTZ R9, R9, R48, R51 ;  /* 0x0000003009097223 */ /* 0x000fe20000010033 */
[----:B------:R-:W-:Y:S01]  /*165e0*/  F2FP.F16.E4M3.UNPACK_B R26, R21.H1 ;  /* 0x00000015ff1a723e */ /* 0x000fe200030006ff */
[----:B------:R-:W-:-:S02]  /*165f0*/  HADD2.F32 R24, -RZ, R10.H1_H1 ;  /* 0x3000000aff187230 */ /* 0x000fc40000004100 */
[C---:B------:R-:W-:Y:S01]  /*16600*/  FMUL.FTZ R51, R11.reuse, R46 ;  /* 0x0000002e0b337220 */ /* 0x040fe20000410000 */
[----:B------:R-:W-:Y:S02]  /*16610*/  HADD2.F32 R48, -RZ, R49.H0_H0 ;  /* 0x20000031ff307230 */ /* 0x000fe40000004100 */
[----:B------:R-:W-:Y:S01]  /*16620*/  FMUL.FTZ R11, R11, R41 ;  /* 0x000000290b0b7220 */ /* 0x000fe20000410000 */
[----:B------:R-:W-:Y:S02]  /*16630*/  HADD2.F32 R10, -RZ, R25.H0_H0 ;  /* 0x20000019ff0a7230 */ /* 0x000fe40000004100 */
[----:B------:R-:W-:Y:S02]  /*16640*/  HADD2.F32 R43, -RZ, R26.H0_H0 ;  /* 0x2000001aff2b7230 */ /* 0x000fe40000004100 */
[----:B------:R-:W-:Y:S02]  /*16650*/  HADD2.F32 R21, -RZ, R30.H0_H0 ;  /* 0x2000001eff157230 */ /* 0x000fe40000004100 */
[----:B------:R-:W-:Y:S01]  /*16660*/  FMUL.FTZ R50, R10, R48 ;  /* 0x000000300a327220 */ /* 0x000fe20000410000 */
[----:B------:R-:W-:-:S02]  /*16670*/  HADD2.F32 R49, -RZ, R49.H1_H1 ;  /* 0x30000031ff317230 */ /* 0x000fc40000004100 */
[----:B------:R-:W-:Y:S01]  /*16680*/  FMUL.FTZ R55, R10, R43 ;  /* 0x0000002b0a377220 */ /* 0x000fe20000410000 */
[C---:B------:R-:W-:Y:S01]  /*16690*/  FFMA.FTZ R10, R24.reuse, R41, -R51 ;  /* 0x00000029180a7223 */ /* 0x040fe20000010833 */
[----:B------:R-:W-:Y:S01]  /*166a0*/  FFMA.FTZ R24, R24, R46, R11 ;  /* 0x0000002e18187223 */ /* 0x000fe2000001000b */
[C---:B------:R-:W-:Y:S01]  /*166b0*/  FFMA.FTZ R11, R21.reuse, R43, -R50 ;  /* 0x0000002b150b7223 */ /* 0x040fe20000010832 */
[----:B------:R-:W-:Y:S01]  /*166c0*/  F2FP.F16.E4M3.UNPACK_B R50, R53 ;  /* 0x00000035ff32723e */ /* 0x000fe200020006ff */
[----:B------:R-:W-:Y:S01]  /*166d0*/  HADD2.F32 R43, -RZ, R26.H1_H1 ;  /* 0x3000001aff2b7230 */ /* 0x000fe20000004100 */
[----:B------:R-:W-:Y:S01]  /*166e0*/  F2FP.F16.E4M3.UNPACK_B R46, R45 ;  /* 0x0000002dff2e723e */ /* 0x000fe200020006ff */
[----:B------:R-:W-:Y:S01]  /*166f0*/  FFMA.FTZ R21, R21, R48, R55 ;  /* 0x0000003015157223 */ /* 0x000fe20000010037 */
[----:B------:R-:W-:Y:S01]  /*16700*/  HADD2.F32 R26, -RZ, R25.H1_H1 ;  /* 0x30000019ff1a7230 */ /* 0x000fe20000004100 */
[----:B------:R-:W-:Y:S01]  /*16710*/  F2FP.F16.E4M3.UNPACK_B R53, R53.H1 ;  /* 0x00000035ff35723e */ /* 0x000fe200030006ff */
[----:B------:R-:W-:Y:S01]  /*16720*/  HADD2.F32 R52, -RZ, R50.H0_H0 ;  /* 0x20000032ff347230 */ /* 0x000fe20000004100 */
[----:B------:R-:W-:Y:S01]  /*16730*/  F2FP.F16.E4M3.UNPACK_B R45, R45.H1 ;  /* 0x0000002dff2d723e */ /* 0x000fe200030006ff */
[----:B------:R-:W-:-:S02]  /*16740*/  HADD2.F32 R41, -RZ, R39.H0_H0 ;  /* 0x20000027ff297230 */ /* 0x000fc40000004100 */
[C---:B------:R-:W-:Y:S01]  /*16750*/  FMUL.FTZ R51, R26.reuse, R49 ;  /* 0x000000311a337220 */ /* 0x040fe20000410000 */
[----:B------:R-:W-:Y:S02]  /*16760*/  HADD2.F32 R48, -RZ, R46.H0_H0 ;  /* 0x2000002eff307230 */ /* 0x000fe40000004100 */
[----:B------:R-:W-:Y:S01]  /*16770*/  FMUL.FTZ R26, R26, R43 ;  /* 0x0000002b1a1a7220 */ /* 0x000fe20000410000 */
[----:B------:R-:W-:Y:S02]  /*16780*/  HADD2.F32 R30, -RZ, R30.H1_H1 ;  /* 0x3000001eff1e7230 */ /* 0x000fe40000004100 */
[C---:B------:R-:W-:Y:S01]  /*16790*/  FMUL.FTZ R58, R41.reuse, R52 ;  /* 0x00000034293a7220 */ /* 0x040fe20000410000 */
[----:B------:R-:W-:Y:S02]  /*167a0*/  HADD2.F32 R25, -RZ, R31.H0_H0 ;  /* 0x2000001fff197230 */ /* 0x000fe40000004100 */
[----:B------:R-:W-:Y:S01]  /*167b0*/  FMUL.FTZ R41, R41, R48 ;  /* 0x0000003029297220 */ /* 0x000fe20000410000 */
[----:B------:R-:W-:-:S02]  /*167c0*/  HADD2.F32 R50, -RZ, R50.H1_H1 ;  /* 0x30000032ff327230 */ /* 0x000fc40000004100 */
[C---:B------:R-:W-:Y:S01]  /*167d0*/  FFMA.FTZ R56, R30.reuse, R49, R26 ;  /* 0x000000311e387223 */ /* 0x040fe2000001001a */
[----:B------:R-:W-:Y:S02]  /*167e0*/  HADD2.F32 R39, -RZ, R39.H1_H1 ;  /* 0x30000027ff277230 */ /* 0x000fe40000004100 */
[C---:B------:R-:W-:Y:S01]  /*167f0*/  FFMA.FTZ R58, R25.reuse, R48, -R58 ;  /* 0x00000030193a7223 */ /* 0x040fe2000001083a */
[----:B------:R-:W-:Y:S02]  /*16800*/  HADD2.F32 R46, -RZ, R46.H1_H1 ;  /* 0x3000002eff2e7230 */ /* 0x000fe40000004100 */
[----:B------:R-:W-:Y:S01]  /*16810*/  FFMA.FTZ R52, R25, R52, R41 ;  /* 0x0000003419347223 */ /* 0x000fe20000010029 */
[----:B------:R-:W-:Y:S01]  /*16820*/  FFMA.FTZ R54, R30, R43, -R51 ;  /* 0x0000002b1e367223 */ /* 0x000fe20000010833 */
        /* <DEDUP_REMOVED lines=9> */
[----:B------:R-:W-:Y:S01]  /*168c0*/  FMUL.FTZ R60, R26, R41 ;  /* 0x000000291a3c7220 */ /* 0x000fe20000410000 */
[----:B------:R-:W-:-:S02]  /*168d0*/  HADD2.F32 R45, -RZ, R45.H1_H1 ;  /* 0x3000002dff2d7230 */ /* 0x000fc40000004100 */
[-C--:B------:R-:W-:Y:S01]  /*168e0*/  FMUL.FTZ R26, R26, R30.reuse ;  /* 0x0000001e1a1a7220 */ /* 0x080fe20000410000 */
[----:B------:R-:W-:Y:S01]  /*168f0*/  F2FP.F16.E4M3.UNPACK_B R39, R47.H1 ;  /* 0x0000002fff27723e */ /* 0x000fe200030006ff */
[----:B------:R-:W-:Y:S02]  /*16900*/  HADD2.F32 R53, -RZ, R53.H1_H1 ;  /* 0x30000035ff357230 */ /* 0x000fe40000004100 */
[C---:B------:R-:W-:Y:S01]  /*16910*/  FFMA.FTZ R60, R25.reuse, R30, -R60 ;  /* 0x0000001e193c7223 */ /* 0x040fe2000001083c */
[----:B------:R-:W-:Y:S02]  /*16920*/  HADD2.F32 R40, -RZ, R40.H1_H1 ;  /* 0x30000028ff287230 */ /* 0x000fe40000004100 */
[----:B------:R-:W-:Y:S01]  /*16930*/  FFMA.FTZ R57, R25, R41, R26 ;  /* 0x0000002919397223 */ /* 0x000fe2000001001a */
[----:B------:R-:W-:Y:S01]  /*16940*/  F2FP.F16.E4M3.UNPACK_B R30, R42.H1 ;  /* 0x0000002aff1e723e */ /* 0x000fe200030006ff */
[----:B------:R-:W-:Y:S01]  /*16950*/  HADD2.F32 R36, -RZ, R36.H1_H1 ;  /* 0x30000024ff247230 */ /* 0x000fe20000004100 */
[----:B------:R-:W-:Y:S01]  /*16960*/  F2FP.F16.E4M3.UNPACK_B R47, R47 ;  /* 0x0000002fff2f723e */ /* 0x000fe200020006ff */
[----:B------:R-:W-:-:S02]  /*16970*/  HADD2.F32 R41, -RZ, R39.H0_H0 ;  /* 0x20000027ff297230 */ /* 0x000fc40000004100 */
[C---:B------:R-:W-:Y:S01]  /*16980*/  FMUL.FTZ R43, R40.reuse, R53 ;  /* 0x00000035282b7220 */ /* 0x040fe20000410000 */
[----:B------:R-:W-:Y:S02]  /*16990*/  HADD2.F32 R26, -RZ, R37.H0_H0 ;  /* 0x20000025ff1a7230 */ /* 0x000fe40000004100 */
[-C--:B------:R-:W-:Y:S01]  /*169a0*/  FMUL.FTZ R46, R40, R45.reuse ;  /* 0x0000002d282e7220 */ /* 0x080fe20000410000 */
[----:B------:R-:W-:Y:S02]  /*169b0*/  HADD2.F32 R31, -RZ, R30.H0_H0 ;  /* 0x2000001eff1f7230 */ /* 0x000fe40000004100 */
[C---:B------:R-:W-:Y:S01]  /*169c0*/  FFMA.FTZ R59, R36.reuse, R45, -R43 ;  /* 0x0000002d243b7223 */ /* 0x040fe2000001082b */
[----:B------:R-:W-:Y:S02]  /*169d0*/  HADD2.F32 R25, -RZ, R29.H0_H0 ;  /* 0x2000001dff197230 */ /* 0x000fe40000004100 */
[----:B------:R-:W-:Y:S01]  /*169e0*/  FFMA.FTZ R62, R36, R53, R46 ;  /* 0x00000035243e7223 */ /* 0x000fe2000001002e */
[----:B------:R-:W-:Y:S01]  /*169f0*/  FMUL.FTZ R40, R26, R41 ;  /* 0x000000291a287220 */ /* 0x000fe20000410000 */
[----:B------:R-:W-:-:S02]  /*16a00*/  HADD2.F32 R36, -RZ, R39.H1_H1 ;  /* 0x30000027ff247230 */ /* 0x000fc40000004100 */
[-C--:B------:R-:W-:Y:S01]  /*16a10*/  FMUL.FTZ R26, R26, R31.reuse ;  /* 0x0000001f1a1a7220 */ /* 0x080fe20000410000 */
        /* <DEDUP_REMOVED lines=9> */
[C---:B------:R-:W-:Y:S01]  /*16ab0*/  FFMA.FTZ R46, R29.reuse, R30, -R40 ;  /* 0x0000001e1d2e7223 */ /* 0x040fe20000010828 */
[----:B------:R-:W-:Y:S02]  /*16ac0*/  HADD2.F32 R26, -RZ, R27.H0_H0 ;  /* 0x2000001bff1a7230 */ /* 0x000fe40000004100 */
[----:B------:R-:W-:Y:S01]  /*16ad0*/  FFMA.FTZ R48, R29, R36, R37 ;  /* 0x000000241d307223 */ /* 0x000fe20000010025 */
[----:B------:R-:W-:Y:S01]  /*16ae0*/  HADD2.F32 R29, -RZ, R42.H0_H0 ;  /* 0x2000002aff1d7230 */ /* 0x000fe20000004100 */
[----:B------:R-:W-:Y:S01]  /*16af0*/  F2FP.SATFINITE.E4M3.F32.PACK_AB_MERGE_C R11, R54, R11, RZ ;  /* 0x0000000b360b723e */ /* 0x000fe200048070ff */
[----:B------:R-:W-:Y:S02]  /*16b00*/  HADD2.F32 R25, -RZ, R28.H0_H0 ;  /* 0x2000001cff197230 */ /* 0x000fe40000004100 */
[C---:B------:R-:W-:Y:S01]  /*16b10*/  FMUL.FTZ R30, R26.reuse, R31 ;  /* 0x0000001f1a1e7220 */ /* 0x040fe20000410000 */
[----:B------:R-:W-:Y:S02]  /*16b20*/  HADD2.F32 R47, -RZ, R47.H1_H1 ;  /* 0x3000002fff2f7230 */ /* 0x000fe40000004100 */
[----:B------:R-:W-:Y:S01]  /*16b30*/  FMUL.FTZ R26, R26, R29 ;  /* 0x0000001d1a1a7220 */ /* 0x000fe20000410000 */
[----:B------:R-:W-:-:S02]  /*16b40*/  HADD2.F32 R27, -RZ, R27.H1_H1 ;  /* 0x3000001bff1b7230 */ /* 0x000fc40000004100 */
        /* <DEDUP_REMOVED lines=20> */
[----:B------:R-:W-:Y:S01]  /*16c90*/  F2FP.SATFINITE.E4M3.F32.PACK_AB_MERGE_C R21, R56, R21, RZ ;  /* 0x000000153815723e */ /* 0x000fe200048070ff */
        /* <DEDUP_REMOVED lines=40> */
.L_x_2835:
[----:B------:R-:W-:Y:S05]  /*16f20*/  BSYNC B1 ;  /* 0x0000000000017941 */ /* 0x000fea0003800000 */
.L_x_2834:
[----:B------:R-:W-:Y:S05]  /*16f30*/  @P2 BRA `(.L_x_2816) ;  /* 0x0000000c00dc2947 */ /* 0x000fea0003800000 */
[----:B------:R-:W4:Y:S01]  /*16f40*/  LDL R51, [R1+0x40] ;  /* 0x0000400001337983 */ /* 0x000f220000100800 */
[----:B-12--5:R-:W-:Y:S02]  /*16f50*/  SHF.R.U32.HI R4, RZ, 0x8, R32 ;  /* 0x00000008ff047819 */ /* 0x026fe40000011620 */
[----:B------:R-:W-:Y:S02]  /*16f60*/  LOP3.LUT R0, R32, 0xff, RZ, 0xc0, !PT ;  /* 0x000000ff20007812 */ /* 0x000fe400078ec0ff */
[----:B------:R-:W-:Y:S02]  /*16f70*/  SHF.R.U32.HI R8, RZ, 0x8, R34 ;  /* 0x00000008ff087819 */ /* 0x000fe40000011622 */
[----:B------:R-:W-:Y:S02]  /*16f80*/  LOP3.LUT R5, R4, 0xff, RZ, 0xc0, !PT ;  /* 0x000000ff04057812 */ /* 0x000fe400078ec0ff */
[----:B------:R-:W-:Y:S02]  /*16f90*/  LEA.HI R3, R3, R193, RZ, 0x1c ;  /* 0x000000c103037211 */ /* 0x000fe400078fe0ff */
[----:B------:R-:W-:-:S02]  /*16fa0*/  LOP3.LUT R4, R34, 0xff, RZ, 0xc0, !PT ;  /* 0x000000ff22047812 */ /* 0x000fc400078ec0ff */
[----:B------:R-:W-:Y:S02]  /*16fb0*/  LOP3.LUT R9, R8, 0xff, RZ, 0xc0, !PT ;  /* 0x000000ff08097812 */ /* 0x000fe400078ec0ff */
[----:B0-----:R-:W-:Y:S02]  /*16fc0*/  PRMT R21, R5, 0x7604, R0 ;  /* 0x0000760405157816 */ /* 0x001fe40000000000 */
[----:B------:R-:W-:Y:S02]  /*16fd0*/  SHF.R.S32.HI R0, RZ, 0x1f, R3 ;  /* 0x0000001fff007819 */ /* 0x000fe40000011403 */
[----:B------:R-:W-:Y:S02]  /*16fe0*/  PRMT R25, R9, 0x7604, R4 ;  /* 0x0000760409197816 */ /* 0x000fe40000000004 */
[----:B------:R-:W-:Y:S01]  /*16ff0*/  LEA.HI R4, R0, R3, RZ, 0x2 ;  /* 0x0000000300047211 */ /* 0x000fe200078f10ff */
[----:B------:R-:W-:Y:S01]  /*17000*/  IMAD.SHL.U32 R3, R3, 0x10, RZ ;  /* 0x0000001003037824 */ /* 0x000fe200078e00ff */
[----:B------:R-:W-:-:S02]  /*17010*/  SHF.R.U32.HI R7, RZ, 0x8, R33 ;  /* 0x00000008ff077819 */ /* 0x000fc40000011621 */
[----:B------:R-:W-:Y:S02]  /*17020*/  SHF.L.U32 R4, R4, 0xb, RZ ;  /* 0x0000000b04047819 */ /* 0x000fe400000006ff */
        /* <DEDUP_REMOVED lines=10> */
[----:B------:R-:W-:-:S02]  /*170d0*/  SHF.R.U32.HI R6, RZ, 0x8, R35 ;  /* 0x00000008ff067819 */ /* 0x000fc40000011623 */
[----:B------:R-:W-:Y:S01]  /*170e0*/  PRMT R29, R8, 0x7604, R7 ;  /* 0x00007604081d7816 */ /* 0x000fe20000000007 */
        /* <DEDUP_REMOVED lines=8> */
[----:B------:R-:W-:Y:S02]  /*17170*/  SHF.R.U32.HI R31, RZ, 0x8, R15 ;  /* 0x00000008ff1f7819 */ /* 0x000fe4000001160f */
[----:B------:R-:W-:Y:S02]  /*17180*/  LOP3.LUT R27, R14, 0xff, RZ, 0xc0, !PT ;  /* 0x000000ff0e1b7812 */ /* 0x000fe400078ec0ff */
[----:B------:R-:W-:Y:S02]  /*17190*/  LOP3.LUT R28, R28, 0xff, RZ, 0xc0, !PT ;  /* 0x000000ff1c1c7812 */ /* 0x000fe400078ec0ff */
[----:B------:R-:W-:Y:S02]  /*171a0*/  LOP3.LUT R30, R15, 0xff, RZ, 0xc0, !PT ;  /* 0x000000ff0f1e7812 */ /* 0x000fe400078ec0ff */
[----:B------:R-:W-:-:S02]  /*171b0*/  LOP3.LUT R31, R31, 0xff, RZ, 0xc0, !PT ;  /* 0x000000ff1f1f7812 */ /* 0x000fc400078ec0ff */
[----:B------:R-:W-:Y:S02]  /*171c0*/  LOP3.LUT R26, R13, 0xff, RZ, 0xc0, !PT ;  /* 0x000000ff0d1a7812 */ /* 0x000fe400078ec0ff */
[----:B---3--:R-:W-:Y:S02]  /*171d0*/  PRMT R37, R28, 0x7604, R27 ;  /* 0x000076041c257816 */ /* 0x008fe4000000001b */
[----:B------:R-:W-:Y:S02]  /*171e0*/  PRMT R30, R31, 0x7604, R30 ;  /* 0x000076041f1e7816 */ /* 0x000fe4000000001e */
[----:B------:R-:W-:Y:S02]  /*171f0*/  SHF.R.U32.HI R27, RZ, 0x10, R35 ;  /* 0x00000010ff1b7819 */ /* 0x000fe40000011623 */
[----:B------:R-:W-:Y:S02]  /*17200*/  PRMT R26, R3, 0x7604, R26 ;  /* 0x00007604031a7816 */ /* 0x000fe4000000001a */
[----:B------:R-:W-:Y:S01]  /*17210*/  SHF.R.U32.HI R31, RZ, 0x10, R13 ;  /* 0x00000010ff1f7819 */ /* 0x000fe2000001160d */
[----:B------:R-:W-:Y:S01]  /*17220*/  IMAD.U32 R27, R27, 0x10000, RZ ;  /* 0x000100001b1b7824 */ /* 0x000fe200078e00ff */
[----:B------:R-:W-:-:S02]  /*17230*/  SHF.R.U32.HI R3, RZ, 0x10, R33 ;  /* 0x00000010ff037819 */ /* 0x000fc40000011621 */
[----:B----4-:R-:W-:Y:S01]  /*17240*/  SHF.R.U32.HI R39, RZ, 0x10, R15 ;  /* 0x00000010ff277819 */ /* 0x010fe2000001160f */
[----:B------:R-:W-:Y:S01]  /*17250*/  IMAD.U32 R31, R31, 0x10000, RZ ;  /* 0x000100001f1f7824 */ /* 0x000fe200078e00ff */
[----:B------:R-:W-:Y:S01]  /*17260*/  LOP3.LUT R27, R24, 0xff0000, R27, 0xf8, !PT ;  /* 0x00ff0000181b7812 */ /* 0x000fe200078ef81b */
[----:B------:R-:W-:Y:S01]  /*17270*/  IMAD.U32 R3, R3, 0x10000, RZ ;  /* 0x0001000003037824 */ /* 0x000fe200078e00ff */
        /* <DEDUP_REMOVED lines=13> */
[----:B------:R-:W-:Y:S02]  /*17350*/  F2FP.F16.E4M3.UNPACK_B R34, R33 ;  /* 0x00000021ff22723e */ /* 0x000fe400020006ff */
[----:B------:R-:W-:Y:S02]  /*17360*/  LOP3.LUT R37, R29, 0xff000000, R12, 0xf8, !PT ;  /* 0xff0000001d257812 */ /* 0x000fe400078ef80c */
[----:B------:R-:W-:Y:S02]  /*17370*/  LOP3.LUT R21, R21, 0xff0000, R32, 0xf8, !PT ;  /* 0x00ff000015157812 */ /* 0x000fe400078ef820 */
[----:B------:R-:W-:-:S02]  /*17380*/  LOP3.LUT R12, R3, 0xff000000, R14, 0xf8, !PT ;  /* 0xff000000030c7812 */ /* 0x000fc400078ef80e */
[----:B------:R-:W-:Y:S01]  /*17390*/  LOP3.LUT R40, R39, 0xff000000, R15, 0xf8, !PT ;  /* 0xff00000027287812 */ /* 0x000fe200078ef80f */
[--C-:B------:R-:W-:Y:S01]  /*173a0*/  HADD2.F32 R39, -RZ, R38.reuse.H0_H0 ;  /* 0x20000026ff277230 */ /* 0x100fe20000004100 */
[----:B------:R-:W-:Y:S01]  /*173b0*/  LOP3.LUT R32, R21, 0xff000000, R32, 0xf8, !PT ;  /* 0xff00000015207812 */ /* 0x000fe200078ef820 */
[----:B------:R-:W-:Y:S01]  /*173c0*/  HADD2.F32 R38, -RZ, R38.H1_H1 ;  /* 0x30000026ff267230 */ /* 0x000fe20000004100 */
[----:B------:R-:W-:Y:S02]  /*173d0*/  F2FP.F16.E4M3.UNPACK_B R28, R9.H1 ;  /* 0x00000009ff1c723e */ /* 0x000fe400030006ff */
[-C--:B------:R-:W-:Y:S02]  /*173e0*/  F2FP.F16.E4M3.UNPACK_B R30, R11.reuse ;  /* 0x0000000bff1e723e */ /* 0x080fe400020006ff */
[----:B------:R-:W-:Y:S02]  /*173f0*/  F2FP.F16.E4M3.UNPACK_B R31, R11.H1 ;  /* 0x0000000bff1f723e */ /* 0x000fe400030006ff */
[----:B------:R-:W-:-:S02]  /*17400*/  F2FP.F16.E4M3.UNPACK_B R11, R8 ;  /* 0x00000008ff0b723e */ /* 0x000fc400020006ff */
[----:B------:R-:W-:Y:S02]  /*17410*/  F2FP.F16.E4M3.UNPACK_B R26, R8.H1 ;  /* 0x00000008ff1a723e */ /* 0x000fe400030006ff */
[----:B------:R-:W-:Y:S02]  /*17420*/  F2FP.F16.E4M3.UNPACK_B R33, R33.H1 ;  /* 0x00000021ff21723e */ /* 0x000fe400030006ff */
[----:B------:R-:W-:Y:S01]  /*17430*/  F2FP.F16.E4M3.UNPACK_B R29, R10.H1 ;  /* 0x0000000aff1d723e */ /* 0x000fe200030006ff */
[----:B------:R-:W0:Y:S02]  /*17440*/  LDS.128 R4, [R51+0x14400] ;  /* 0x0144000033047984 */ /* 0x000e240000000c00 */
[-C--:B0-----:R-:W-:Y:S02]  /*17450*/  F2FP.F16.E4M3.UNPACK_B R24, R7.reuse ;  /* 0x00000007ff18723e */ /* 0x081fe400020006ff */
[----:B------:R-:W-:Y:S02]  /*17460*/  F2FP.F16.E4M3.UNPACK_B R25, R7.H1 ;  /* 0x00000007ff19723e */ /* 0x000fe400030006ff */
[----:B------:R-:W-:-:S02]  /*17470*/  F2FP.F16.E4M3.UNPACK_B R14, R5 ;  /* 0x00000005ff0e723e */ /* 0x000fc400020006ff */
[-C--:B------:R-:W-:Y:S02]  /*17480*/  F2FP.F16.E4M3.UNPACK_B R7, R4.reuse ;  /* 0x00000004ff07723e */ /* 0x080fe400020006ff */
[----:B------:R-:W-:Y:S01]  /*17490*/  F2FP.F16.E4M3.UNPACK_B R13, R4.H1 ;  /* 0x00000004ff0d723e */ /* 0x000fe200030006ff */
[--C-:B------:R-:W-:Y:S01]  /*174a0*/  HADD2.F32 R4, -RZ, R27.reuse.H0_H0 ;  /* 0x2000001bff047230 */ /* 0x100fe20000004100 */
[----:B------:R-:W-:Y:S01]  /*174b0*/  F2FP.F16.E4M3.UNPACK_B R15, R5.H1 ;  /* 0x00000005ff0f723e */ /* 0x000fe200030006ff */
[----:B------:R-:W-:Y:S01]  /*174c0*/  HADD2.F32 R5, -RZ, R34.H0_H0 ;  /* 0x20000022ff057230 */ /* 0x000fe20000004100 */
[-C--:B------:R-:W-:Y:S01]  /*174d0*/  F2FP.F16.E4M3.UNPACK_B R3, R6.reuse ;  /* 0x00000006ff03723e */ /* 0x080fe200020006ff */
[----:B------:R-:W-:Y:S01]  /*174e0*/  HADD2.F32 R27, -RZ, R27.H1_H1 ;  /* 0x3000001bff1b7230 */ /* 0x000fe20000004100 */
[----:B------:R-:W-:Y:S01]  /*174f0*/  F2FP.F16.E4M3.UNPACK_B R21, R6.H1 ;  /* 0x00000006ff15723e */ /* 0x000fe200030006ff */
[----:B------:R-:W-:Y:S02]  /*17500*/  HADD2.F32 R6, -RZ, R14.H0_H0 ;  /* 0x2000000eff067230 */ /* 0x000fe40000004100 */
[C---:B------:R-:W-:Y:S01]  /*17510*/  FMUL.FTZ R9, R4.reuse, R39 ;  /* 0x0000002704097220 */ /* 0x040fe20000410000 */
[----:B------:R-:W-:Y:S01]  /*17520*/  FMUL.FTZ R8, R4, R5 ;  /* 0x0000000504087220 */ /* 0x000fe20000410000 */
[----:B------:R-:W-:-:S02]  /*17530*/  HADD2.F32 R34, -RZ, R34.H1_H1 ;  /* 0x30000022ff227230 */ /* 0x000fc40000004100 */
[C---:B------:R-:W-:Y:S01]  /*17540*/  FMUL.FTZ R43, R27.reuse, R38 ;  /* 0x000000261b2b7220 */ /* 0x040fe20000410000 */
[C---:B------:R-:W-:Y:S01]  /*17550*/  FFMA.FTZ R5, R6.reuse, R5, -R9 ;  /* 0x0000000506057223 */ /* 0x040fe20000010809 */
[----:B------:R-:W-:Y:S01]  /*17560*/  FFMA.FTZ R9, R6, R39, R8 ;  /* 0x0000002706097223 */ /* 0x000fe20000010008 */
[----:B------:R-:W-:Y:S01]  /*17570*/  F2FP.F16.E4M3.UNPACK_B R39, R35.H1 ;  /* 0x00000023ff27723e */ /* 0x000fe200030006ff */
[----:B------:R-:W-:Y:S02]  /*17580*/  HADD2.F32 R6, -RZ, R28.H0_H0 ;  /* 0x2000001cff067230 */ /* 0x000fe40000004100 */
[----:B------:R-:W-:Y:S01]  /*17590*/  FMUL.FTZ R27, R27, R34 ;  /* 0x000000221b1b7220 */ /* 0x000fe20000410000 */
[----:B------:R-:W-:Y:S01]  /*175a0*/  HADD2.F32 R35, -RZ, R33.H0_H0 ;  /* 0x20000021ff237230 */ /* 0x000fe20000004100 */
[----:B------:R-:W-:Y:S01]  /*175b0*/  F2FP.F16.E4M3.UNPACK_B R4, R10 ;  /* 0x0000000aff04723e */ /* 0x000fe200020006ff */
[----:B------:R-:W-:Y:S02]  /*175c0*/  HADD2.F32 R41, -RZ, R39.H0_H0 ;  /* 0x20000027ff297230 */ /* 0x000fe40000004100 */
[----:B------:R-:W-:-:S02]  /*175d0*/  HADD2.F32 R14, -RZ, R14.H1_H1 ;  /* 0x3000000eff0e7230 */ /* 0x000fc40000004100 */
[C---:B------:R-:W-:Y:S01]  /*175e0*/  FMUL.FTZ R42, R6.reuse, R35 ;  /* 0x00000023062a7220 */ /* 0x040fe20000410000 */
[----:B------:R-:W-:Y:S02]  /*175f0*/  HADD2.F32 R10, -RZ, R15.H0_H0 ;  /* 0x2000000fff0a7230 */ /* 0x000fe40000004100 */
[-C--:B------:R-:W-:Y:S01]  /*17600*/  FMUL.FTZ R45, R6, R41.reuse ;  /* 0x00000029062d7220 */ /* 0x080fe20000410000 */
[----:B------:R-:W-:Y:S02]  /*17610*/  HADD2.F32 R39, -RZ, R39.H1_H1 ;  /* 0x30000027ff277230 */ /* 0x000fe40000004100 */
[C---:B------:R-:W-:Y:S01]  /*17620*/  FFMA.FTZ R6, R14.reuse, R34, -R43 ;  /* 0x000000220e067223 */ /* 0x040fe2000001082b */
[----:B------:R-:W-:Y:S01]  /*17630*/  FFMA.FTZ R8, R14, R38, R27 ;  /* 0x000000260e087223 */ /* 0x000fe2000001001b */
[----:B------:R-:W-:Y:S01]  /*17640*/  F2FP.F16.E4M3.UNPACK_B R34, R40 ;  /* 0x00000028ff22723e */ /* 0x000fe200020006ff */
[----:B------:R-:W-:Y:S01]  /*17650*/  FFMA.FTZ R42, R10, R41, R42 ;  /* 0x000000290a2a7223 */ /* 0x000fe2000001002a */
[----:B------:R-:W-:Y:S01]  /*17660*/  F2FP.F16.E4M3.UNPACK_B R27, R36 ;  /* 0x00000024ff1b723e */ /* 0x000fe200020006ff */
[----:B------:R-:W-:-:S02]  /*17670*/  HADD2.F32 R28, -RZ, R28.H1_H1 ;  /* 0x3000001cff1c7230 */ /* 0x000fc40000004100 */
[----:B------:R-:W-:Y:S01]  /*17680*/  FFMA.FTZ R45, R10, R35, -R45 ;  /* 0x000000230a2d7223 */ /* 0x000fe2000001082d */
[----:B------:R-:W-:Y:S01]  /*17690*/  HADD2.F32 R41, -RZ, R34.H0_H0 ;  /* 0x20000022ff297230 */ /* 0x000fe20000004100 */
[----:B------:R-:W-:Y:S01]  /*176a0*/  F2FP.F16.E4M3.UNPACK_B R40, R40.H1 ;  /* 0x00000028ff28723e */ /* 0x000fe200030006ff */
[----:B------:R-:W-:Y:S02]  /*176b0*/  HADD2.F32 R14, -RZ, R30.H0_H0 ;  /* 0x2000001eff0e7230 */ /* 0x000fe40000004100 */
[----:B------:R-:W-:Y:S01]  /*176c0*/  FMUL.FTZ R38, R28, R39 ;  /* 0x000000271c267220 */ /* 0x000fe20000410000 */
[----:B------:R-:W-:Y:S01]  /*176d0*/  HADD2.F32 R35, -RZ, R27.H0_H0 ;  /* 0x2000001bff237230 */ /* 0x000fe20000004100 */
[----:B------:R-:W-:Y:S01]  /*176e0*/  F2FP.F16.E4M3.UNPACK_B R36, R36.H1 ;  /* 0x00000024ff24723e */ /* 0x000fe200030006ff */
[----:B------:R-:W-:Y:S02]  /*176f0*/  HADD2.F32 R33, -RZ, R33.H1_H1 ;  /* 0x30000021ff217230 */ /* 0x000fe40000004100 */
[----:B------:R-:W-:Y:S01]  /*17700*/  FMUL.FTZ R43, R14, R41 ;  /* 0x000000290e2b7220 */ /* 0x000fe20000410000 */
[----:B------:R-:W-:-:S02]  /*17710*/  HADD2.F32 R15, -RZ, R15.H1_H1 ;  /* 0x3000000fff0f7230 */ /* 0x000fc40000004100 */
[----:B------:R-:W-:Y:S01]  /*17720*/  FMUL.FTZ R14, R14, R35 ;  /* 0x000000230e0e7220 */ /* 0x000fe20000410000 */
[----:B------:R-:W-:Y:S02]  /*17730*/  HADD2.F32 R10, -RZ, R24.H0_H0 ;  /* 0x20000018ff0a7230 */ /* 0x000fe40000004100 */
[-C--:B------:R-:W-:Y:S01]  /*17740*/  FMUL.FTZ R28, R28, R33.reuse ;  /* 0x000000211c1c7220 */ /* 0x080fe20000410000 */
[----:B------:R-:W-:Y:S02]  /*17750*/  HADD2.F32 R30, -RZ, R30.H1_H1 ;  /* 0x3000001eff1e7230 */ /* 0x000fe40000004100 */
[----:B------:R-:W-:Y:S01]  /*17760*/  FFMA.FTZ R38, R15, R33, -R38 ;  /* 0x000000210f267223 */ /* 0x000fe20000010826 */
[----:B------:R-:W-:Y:S02]  /*17770*/  HADD2.F32 R33, -RZ, R34.H1_H1 ;  /* 0x30000022ff217230 */ /* 0x000fe40000004100 */
[C---:B------:R-:W-:Y:S01]  /*17780*/  FFMA.FTZ R43, R10.reuse, R35, -R43 ;  /* 0x000000230a2b7223 */ /* 0x040fe2000001082b */
[----:B------:R-:W-:Y:S01]  /*17790*/  FFMA.FTZ R41, R10, R41, R14 ;  /* 0x000000290a297223 */ /* 0x000fe2000001000e */
[----:B------:R-:W-:-:S02]  /*177a0*/  HADD2.F32 R27, -RZ, R27.H1_H1 ;  /* 0x3000001bff1b7230 */ /* 0x000fc40000004100 */
[----:B------:R-:W-:Y:S01]  /*177b0*/  FFMA.FTZ R39, R15, R39, R28 ;  /* 0x000000270f277223 */ /* 0x000fe2000001001c */
[----:B------:R-:W-:Y:S02]  /*177c0*/  HADD2.F32 R35, -RZ, R40.H0_H0 ;  /* 0x20000028ff237230 */ /* 0x000fe40000004100 */
[C---:B------:R-:W-:Y:S01]  /*177d0*/  FMUL.FTZ R47, R30.reuse, R33 ;  /* 0x000000211e2f7220 */ /* 0x040fe20000410000 */
[----:B------:R-:W-:Y:S02]  /*177e0*/  HADD2.F32 R14, -RZ, R31.H0_H0 ;  /* 0x2000001fff0e7230 */ /* 0x000fe40000004100 */
[----:B------:R-:W-:Y:S01]  /*177f0*/  FMUL.FTZ R30, R30, R27 ;  /* 0x0000001b1e1e7220 */ /* 0x000fe20000410000 */
[----:B------:R-:W-:Y:S01]  /*17800*/  HADD2.F32 R24, -RZ, R24.H1_H1 ;  /* 0x30000018ff187230 */ /* 0x000fe20000004100 */
[----:B------:R-:W-:Y:S01]  /*17810*/  F2FP.SATFINITE.E4M3.F32.PACK_AB_MERGE_C R38, R38, R45, RZ ;  /* 0x0000002d2626723e */ /* 0x000fe200048070ff */
[----:B------:R-:W-:Y:S02]  /*17820*/  HADD2.F32 R15, -RZ, R36.H0_H0 ;  /* 0x20000024ff0f7230 */ /* 0x000fe40000004100 */
[----:B------:R-:W-:Y:S01]  /*17830*/  FMUL.FTZ R49, R14, R35 ;  /* 0x000000230e317220 */ /* 0x000fe20000410000 */
[----:B------:R-:W-:-:S02]  /*17840*/  HADD2.F32 R10, -RZ, R25.H0_H0 ;  /* 0x20000019ff0a7230 */ /* 0x000fc40000004100 */
[C---:B------:R-:W-:Y:S01]  /*17850*/  FFMA.FTZ R46, R24.reuse, R27, -R47 ;  /* 0x0000001b182e7223 */ /* 0x040fe2000001082f */
[----:B------:R-:W-:Y:S01]  /*17860*/  FFMA.FTZ R48, R24, R33, R30 ;  /* 0x0000002118307223 */ /* 0x000fe2000001001e */
[----:B------:R-:W-:Y:S01]  /*17870*/  FMUL.FTZ R14, R14, R15 ;  /* 0x0000000f0e0e7220 */ /* 0x000fe20000410000 */
[----:B------:R-:W-:Y:S01]  /*17880*/  F2FP.F16.E4M3.UNPACK_B R24, R37.H1 ;  /* 0x00000025ff18723e */ /* 0x000fe200030006ff */
[C---:B------:R-:W-:Y:S01]  /*17890*/  FFMA.FTZ R49, R10.reuse, R15, -R49 ;  /* 0x0000000f0a317223 */ /* 0x040fe20000010831 */
[-C--:B------:R-:W-:Y:S01]  /*178a0*/  F2FP.F16.E4M3.UNPACK_B R15, R32.reuse.H1 ;  /* 0x00000020ff0f723e */ /* 0x080fe200030006ff */
[----:B------:R-:W-:Y:S01]  /*178b0*/  FFMA.FTZ R47, R10, R35, R14 ;  /* 0x000000230a2f7223 */ /* 0x000fe2000001000e */
[----:B------:R-:W-:Y:S01]  /*178c0*/  HADD2.F32 R36, -RZ, R36.H1_H1 ;  /* 0x30000024ff247230 */ /* 0x000fe20000004100 */
[----:B------:R-:W-:Y:S01]  /*178d0*/  F2FP.F16.E4M3.UNPACK_B R37, R37 ;  /* 0x00000025ff25723e */ /* 0x000fe200020006ff */
[----:B------:R-:W-:Y:S01]  /*178e0*/  HADD2.F32 R40, -RZ, R40.H1_H1 ;  /* 0x30000028ff287230 */ /* 0x000fe20000004100 */
[----:B------:R-:W-:Y:S01]  /*178f0*/  F2FP.F16.E4M3.UNPACK_B R32, R32 ;  /* 0x00000020ff20723e */ /* 0x000fe200020006ff */
[----:B------:R-:W-:Y:S01]  /*17900*/  HADD2.F32 R31, -RZ, R31.H1_H1 ;  /* 0x3000001fff1f7230 */ /* 0x000fe20000004100 */
[----:B------:R-:W-:Y:S01]  /*17910*/  F2FP.SATFINITE.E4M3.F32.PACK_AB_MERGE_C R39, R39, R42, RZ ;  /* 0x0000002a2727723e */ /* 0x000fe200048070ff */
[----:B------:R-:W-:Y:S01]  /*17920*/  HADD2.F32 R33, -RZ, R24.H0_H0 ;  /* 0x20000018ff217230 */ /* 0x000fe20000004100 */
[----:B------:R-:W-:Y:S01]  /*17930*/  F2FP.SATFINITE.E4M3.F32.PACK_AB_MERGE_C R5, R6, R5, R38 ;  /* 0x000000050605723e */ /* 0x000fe20004807026 */
        /* <DEDUP_REMOVED lines=12> */
[----:B------:R-:W-:Y:S02]  /*17a00*/  HADD2.F32 R15, -RZ, R15.H1_H1 ;  /* 0x3000000fff0f7230 */ /* 0x000fe40000004100 */
[C---:B------:R-:W-:Y:S01]  /*17a10*/  FFMA.FTZ R50, R25.reuse, R36, -R28 ;  /* 0x0000002419327223 */ /* 0x040fe2000001081c */
[----:B------:R-:W-:Y:S02]  /*17a20*/  HADD2.F32 R13, -RZ, R13.H1_H1 ;  /* 0x3000000dff0d7230 */ /* 0x000fe40000004100 */
[----:B------:R-:W-:Y:S01]  /*17a30*/  FFMA.FTZ R40, R25, R40, R35 ;  /* 0x0000002819287223 */ /* 0x000fe20000010023 */
[C---:B------:R-:W-:Y:S01]  /*17a40*/  FMUL.FTZ R10, R26.reuse, R24 ;  /* 0x000000181a0a7220 */ /* 0x040fe20000410000 */
[----:B------:R-:W-:Y:S01]  /*17a50*/  FMUL.FTZ R27, R26, R15 ;  /* 0x0000000f1a1b7220 */ /* 0x000fe20000410000 */
[----:B------:R-:W-:Y:S01]  /*17a60*/  HADD2.F32 R25, -RZ, R37.H0_H0 ;  /* 0x20000025ff197230 */ /* 0x000fe20000004100 */
[----:B------:R-:W-:Y:S01]  /*17a70*/  F2FP.SATFINITE.E4M3.F32.PACK_AB_MERGE_C R9, R8, R9, R39 ;  /* 0x000000090809723e */ /* 0x000fe20004807027 */
[----:B------:R-:W-:-:S02]  /*17a80*/  HADD2.F32 R14, -RZ, R11.H0_H0 ;  /* 0x2000000bff0e7230 */ /* 0x000fc40000004100 */
[C---:B------:R-:W-:Y:S01]  /*17a90*/  FFMA.FTZ R35, R13.reuse, R15, -R10 ;  /* 0x0000000f0d237223 */ /* 0x040fe2000001080a */
[----:B------:R-:W-:Y:S01]  /*17aa0*/  FFMA.FTZ R34, R13, R24, R27 ;  /* 0x000000180d227223 */ /* 0x000fe2000001001b */
[----:B------:R-:W-:Y:S02]  /*17ab0*/  HADD2.F32 R13, -RZ, R32.H0_H0 ;  /* 0x20000020ff0d7230 */ /* 0x000fe40000004100 */
        /* <DEDUP_REMOVED lines=8> */
[----:B------:R-:W-:Y:S02]  /*17b40*/  HADD2.F32 R7, -RZ, R7.H1_H1 ;  /* 0x30000007ff077230 */ /* 0x000fe40000004100 */
[C---:B------:R-:W-:Y:S01]  /*17b50*/  FMUL.FTZ R14, R11.reuse, R24 ;  /* 0x000000180b0e7220 */ /* 0x040fe20000410000 */
        /* <DEDUP_REMOVED lines=18> */
[----:B------:R-:W-:Y:S01]  /*17c80*/  FMUL.FTZ R36, R29, R24 ;  /* 0x000000181d247220 */ /* 0x000fe20000410000 */
[----:B------:R-:W-:Y:S01]  /*17c90*/  FFMA.FTZ R25, R7, R25, R10 ;  /* 0x0000001907197223 */ /* 0x000fe2000001000a */
[-C--:B------:R-:W-:Y:S01]  /*17ca0*/  FMUL.FTZ R11, R29, R14.reuse ;  /* 0x0000000e1d0b7220 */ /* 0x080fe20000410000 */
[----:B------:R-:W-:Y:S02]  /*17cb0*/  HADD2.F32 R13, -RZ, R12.H0_H0 ;  /* 0x2000000cff0d7230 */ /* 0x000fe40000004100 */
[C---:B------:R-:W-:Y:S01]  /*17cc0*/  FFMA.FTZ R29, R21.reuse, R14, -R36 ;  /* 0x0000000e151d7223 */ /* 0x040fe20000010824 */
[----:B------:R-:W-:Y:S02]  /*17cd0*/  HADD2.F32 R7, -RZ, R4.H0_H0 ;  /* 0x20000004ff077230 */ /* 0x000fe40000004100 */
[----:B------:R-:W-:Y:S01]  /*17ce0*/  FFMA.FTZ R36, R21, R24, R11 ;  /* 0x0000001815247223 */ /* 0x000fe2000001000b */
[----:B------:R-:W-:Y:S01]  /*17cf0*/  HADD2.F32 R11, -RZ, R20.H0_H0 ;  /* 0x20000014ff0b7230 */ /* 0x000fe20000004100 */
[----:B------:R-:W-:Y:S01]  /*17d00*/  F2FP.SATFINITE.E4M3.F32.PACK_AB_MERGE_C R33, R34, R33, RZ ;  /* 0x000000212221723e */ /* 0x000fe200048070ff */
[----:B------:R-:W-:-:S02]  /*17d10*/  HADD2.F32 R12, -RZ, R12.H1_H1 ;  /* 0x3000000cff0c7230 */ /* 0x000fc40000004100 */
[C---:B------:R-:W-:Y:S01]  /*17d20*/  FMUL.FTZ R15, R7.reuse, R13 ;  /* 0x0000000d070f7220 */ /* 0x040fe20000410000 */
[----:B------:R-:W-:Y:S02]  /*17d30*/  HADD2.F32 R10, -RZ, R4.H1_H1 ;  /* 0x30000004ff0a7230 */ /* 0x000fe40000004100 */
[----:B------:R-:W-:Y:S01]  /*17d40*/  FMUL.FTZ R14, R7, R11 ;  /* 0x0000000b070e7220 */ /* 0x000fe20000410000 */
[----:B------:R-:W-:Y:S01]  /*17d50*/  HADD2.F32 R20, -RZ, R20.H1_H1 ;  /* 0x30000014ff147230 */ /* 0x000fe20000004100 */
[----:B------:R-:W-:Y:S01]  /*17d60*/  F2FP.SATFINITE.E4M3.F32.PACK_AB_MERGE_C R29, R29, R32, RZ ;  /* 0x000000201d1d723e */ /* 0x000fe200048070ff */
[--C-:B------:R-:W-:Y:S02]  /*17d70*/  HADD2.F32 R4, -RZ, R3.reuse.H0_H0 ;  /* 0x20000003ff047230 */ /* 0x100fe40000004100 */
[C---:B------:R-:W-:Y:S01]  /*17d80*/  FMUL.FTZ R24, R10.reuse, R12 ;  /* 0x0000000c0a187220 */ /* 0x040fe20000410000 */
[----:B------:R-:W-:Y:S02]  /*17d90*/  HADD2.F32 R3, -RZ, R3.H1_H1 ;  /* 0x30000003ff037230 */ /* 0x000fe40000004100 */
[-C--:B------:R-:W-:Y:S01]  /*17da0*/  FMUL.FTZ R7, R10, R20.reuse ;  /* 0x000000140a077220 */ /* 0x080fe20000410000 */
[----:B------:R-:W-:Y:S01]  /*17db0*/  F2FP.SATFINITE.E4M3.F32.PACK_AB_MERGE_C R25, R36, R25, RZ ;  /* 0x000000192419723e */ /* 0x000fe200048070ff */
        /* <DEDUP_REMOVED lines=12> */
[----:B------:R0:W-:Y:S01]  /*17e80*/  STS.128 [R51+0x14400], R4 ;  /* 0x0144000433007388 */ /* 0x0001e20000000c00 */
[----:B------:R-:W-:-:S05]  /*17e90*/  F2FP.SATFINITE.E4M3.F32.PACK_AB_MERGE_C R10, R3, R10, R25 ;  /* 0x0000000a030a723e */ /* 0x000fca0004807019 */
[----:B------:R0:W-:Y:S02]  /*17ea0*/  STS.128 [R0+0x14400], R8 ;  /* 0x0144000800007388 */ /* 0x0001e40000000c00 */
.L_x_2816:
[----:B------:R-:W-:Y:S05]  /*17eb0*/  BSYNC B0 ;  /* 0x0000000000007941 */ /* 0x000fea0003800000 */
.L_x_2809:
        /* <DEDUP_REMOVED lines=8> */
.L_x_2807:
[----:B0-2---:R-:W-:-:S05]  /*17f40*/  IMAD.U32 R0, RZ, RZ, UR48 ;  /* 0x00000030ff007e24 */ /* 0x005fca000f8e00ff */
[----:B------:R-:W-:-:S13]  /*17f50*/  ISETP.NE.AND P0, PT, R0, 0x3, PT ;  /* 0x000000030000780c */ /* 0x000fda0003f05270 */
[----:B------:R-:W-:Y:S05]  /*17f60*/  @!P0 BRA `(.L_x_2836) ;  /* 0x0000000000048947 */ /* 0x000fea0003800000 */
[----:B------:R-:W-:Y:S01]  /*17f70*/  BPT.TRAP 0x1 ;  /* 0x000000040000795c */ /* 0x000fe20000300000 */
.L_x_2836:
[----:B------:R-:W-:Y:S02]  /*17f80*/  LEA R0, R23, R18, 0x3 ;  /* 0x0000001217007211 */ /* 0x000fe400078e18ff */
[----:B-1----:R-:W-:-:S04]  /*17f90*/  SHF.L.U32 R3, R194, 0x1f, RZ ;  /* 0x0000001fc2037819 */ /* 0x002fc800000006ff */
[----:B------:R0:W1:Y:S01]  /*17fa0*/  SYNCS.PHASECHK.TRANS64.TRYWAIT P1, [R0+URZ+0x29830], R3 ;  /* 0x02983003000075a7 */ /* 0x000062000802017f */
[----:B------:R-:W-:Y:S05]  /*17fb0*/  @!P0 BRA `(.L_x_2837) ;  /* 0x0000000000048947 */ /* 0x000fea0003800000 */
[----:B------:R-:W-:Y:S01]  /*17fc0*/  BPT.TRAP 0x1 ;  /* 0x000000040000795c */ /* 0x000fe20000300000 */
.L_x_2837:
[----:B-1----:R-:W-:Y:S05]  /*17fd0*/  @P1 BRA `(.L_x_2838) ;  /* 0x0000000000081947 */ /* 0x002fea0003800000 */
[----:B------:R-:W1:Y:S02]  /*17fe0*/  SYNCS.PHASECHK.TRANS64.TRYWAIT P1, [R0+URZ+0x29830], R3 ;  /* 0x02983003000075a7 */ /* 0x000e64000802017f */
[----:B-1----:R-:W-:Y:S05]  /*17ff0*/  @!P1 BRA `(.L_x_2839) ;  /* 0x0000018c00f49947 */ /* 0x002fea0003800000 */
.L_x_2838:
[----:B------:R-:W-:Y:S05]  /*18000*/  WARPSYNC.ALL ;  /* 0x0000000000007948 */ /* 0x000fea0003800000 */
[----:B01----:R-:W-:Y:S01]  /*18010*/  VIADD R3, R18, 0x1a400 ;  /* 0x0001a40012037836 */ /* 0x003fe20000000000 */
[----:B------:R-:W-:Y:S01]  /*18020*/  R2UR UR24, R44 ;  /* 0x000000002c1872ca */ /* 0x000fe200000e0000 */
[----:B-----5:R-:W-:Y:S01]  /*18030*/  IMAD.MOV.U32 R5, RZ, RZ, -0x7fffffe0 ;  /* 0x80000020ff057424 */ /* 0x020fe200078e00ff */
[----:B------:R-:W-:Y:S01]  /*18040*/  WARPGROUP.ARRIVE ;  /* 0x00000000000079c5 */ /* 0x000fe20000000000 */
[----:B------:R-:W-:Y:S01]  /*18050*/  UMOV UR25, 0x80000020 ;  /* 0x8000002000197882 */ /* 0x000fe20000000000 */
[----:B------:R-:W-:Y:S01]  /*18060*/  SHF.R.U32.HI R3, RZ, 0x4, R3 ;  /* 0x00000004ff037819 */ /* 0x000fe20000011603 */
[----:B------:R-:W-:Y:S01]  /*18070*/  IMAD.MOV.U32 R7, RZ, RZ, -0x7fffffe0 ;  /* 0x80000020ff077424 */ /* 0x000fe200078e00ff */
[----:B------:R-:W-:Y:S01]  /*18080*/  R2UR UR27, R5 ;  /* 0x00000000051b72ca */ /* 0x000fe200000e0000 */
[----:B------:R-:W-:Y:S01]  /*18090*/  UMOV UR5, UR25 ;  /* 0x0000001900057c82 */ /* 0x000fe20008000000 */
[----:B------:R-:W-:Y:S01]  /*180a0*/  LOP3.LUT R3, R3, 0x3fff, RZ, 0xc0, !PT ;  /* 0x00003fff03037812 */ /* 0x000fe200078ec0ff */
[----:B------:R-:W-:Y:S01]  /*180b0*/  UMOV UR9, UR25 ;  /* 0x0000001900097c82 */ /* 0x000fe20008000000 */
[----:B------:R-:W-:Y:S01]  /*180c0*/  R2UR UR7, R7 ;  /* 0x00000000070772ca */ /* 0x000fe200000e0000 */
[----:B------:R-:W-:Y:S01]  /*180d0*/  UMOV UR13, UR25 ;  /* 0x00000019000d7c82 */ /* 0x000fe20008000000 */
[----:B----4-:R-:W-:Y:S01]  /*180e0*/  LOP3.LUT R14, R3, 0x10000, RZ, 0xfc, !PT ;  /* 0x00010000030e7812 */ /* 0x010fe200078efcff */
[----:B------:R-:W-:Y:S01]  /*180f0*/  ULOP3.LUT UR24, UR24, 0x10000, URZ, 0xfc, !UPT ;  /* 0x0001000018187892 */ /* 0x000fe2000f8efc3f */
[----:B------:R-:W-:Y:S01]  /*18100*/  MOV R9, 0x80000020 ;  /* 0x8000002000097802 */ /* 0x000fe20000000f00 */
[----:B------:R-:W-:Y:S01]  /*18110*/  UMOV UR17, UR25 ;  /* 0x0000001900117c82 */ /* 0x000fe20008000000 */
[----:B------:R-:W-:Y:S01]  /*18120*/  R2UR UR15, R7 ;  /* 0x00000000070f72ca */ /* 0x000fe200000e0000 */
[----:B---3--:R-:W-:Y:S01]  /*18130*/  IMAD R4, R23, 0x780, R14 ;  /* 0x0000078017047824 */ /* 0x008fe200078e020e */
[C---:B------:R-:W-:Y:S01]  /*18140*/  R2UR UR11, R9.reuse ;  /* 0x00000000090b72ca */ /* 0x040fe200000e0000 */
[----:B------:R-:W-:Y:S01]  /*18150*/  IMAD.MOV.U32 R7, RZ, RZ, -0x7fffffe0 ;  /* 0x80000020ff077424 */ /* 0x000fe200078e00ff */
[----:B------:R-:W-:Y:S01]  /*18160*/  UMOV UR4, UR24 ;  /* 0x0000001800047c82 */ /* 0x000fe20008000000 */
[C---:B------:R-:W-:Y:S01]  /*18170*/  VIADD R6, R4.reuse, 0x80 ;  /* 0x0000008004067836 */ /* 0x040fe20000000000 */
[C---:B------:R-:W-:Y:S01]  /*18180*/  R2UR UR26, R4.reuse ;  /* 0x00000000041a72ca */ /* 0x040fe200000e0000 */
[----:B------:R-:W-:Y:S01]  /*18190*/  VIADD R8, R4, 0x100 ;  /* 0x0000010004087836 */ /* 0x000fe20000000000 */
[----:B------:R-:W-:Y:S01]  /*181a0*/  UMOV UR8, UR24 ;  /* 0x0000001800087c82 */ /* 0x000fe20008000000 */
[----:B------:R-:W-:Y:S01]  /*181b0*/  UMOV UR12, UR24 ;  /* 0x00000018000c7c82 */ /* 0x000fe20008000000 */
[----:B------:R-:W-:Y:S01]  /*181c0*/  R2UR UR6, R6 ;  /* 0x00000000060672ca */ /* 0x000fe200000e0000 */
[----:B------:R-:W-:Y:S01]  /*181d0*/  VIADD R6, R4, 0x180 ;  /* 0x0000018004067836 */ /* 0x000fe20000000000 */
[----:B------:R-:W-:Y:S01]  /*181e0*/  R2UR UR10, R8 ;  /* 0x00000000080a72ca */ /* 0x000fe200000e0000 */
[----:B------:R-:W-:Y:S01]  /*181f0*/  VIADD R8, R4, 0x200 ;  /* 0x0000020004087836 */ /* 0x000fe20000000000 */
[----:B------:R-:W-:Y:S01]  /*18200*/  R2UR UR19, R9 ;  /* 0x00000000091372ca */ /* 0x000fe200000e0000 */
[----:B------:R-:W-:Y:S01]  /*18210*/  UMOV UR16, UR24 ;  /* 0x0000001800107c82 */ /* 0x000fe20008000000 */
[----:B------:R-:W-:Y:S01]  /*18220*/  R2UR UR14, R6 ;  /* 0x00000000060e72ca */ /* 0x000fe200000e0000 */
[----:B------:R-:W-:Y:S01]  /*18230*/  VIADD R6, R4, 0x2 ;  /* 0x0000000204067836 */ /* 0x000fe20000000000 */
[----:B------:R-:W-:Y:S01]  /*18240*/  R2UR UR18, R8 ;  /* 0x00000000081272ca */ /* 0x000fe200000e0000 */
[----:B------:R-:W-:Y:S01]  /*18250*/  QGMMA.64x32x32.F32.E4M3.E4M3 R88, gdesc[UR24], RZ, !UPT, gsb0 ;  /* 0x00600000185879f3 */ /* 0x000fe2000c0008ff */
[----:B------:R-:W-:-:S02]  /*18260*/  VIADD R8, R4, 0x82 ;  /* 0x0000008204087836 */ /* 0x000fc40000000000 */
[----:B------:R-:W-:Y:S02]  /*18270*/  IMAD.MOV.U32 R9, RZ, RZ, -0x7fffffe0 ;  /* 0x80000020ff097424 */ /* 0x000fe400078e00ff */
[----:B------:R-:W-:Y:S02]  /*18280*/  VIADD R10, R4, 0x102 ;  /* 0x00000102040a7836 */ /* 0x000fe40000000000 */
[----:B------:R-:W-:Y:S02]  /*18290*/  IMAD.MOV.U32 R11, RZ, RZ, -0x7fffffe0 ;  /* 0x80000020ff0b7424 */ /* 0x000fe400078e00ff */
[----:B------:R-:W-:-:S05]  /*182a0*/  IMAD.MOV.U32 R5, RZ, RZ, -0x7fffffe0 ;  /* 0x80000020ff057424 */ /* 0x000fca00078e00ff */
[----:B------:R-:W-:Y:S01]  /*182b0*/  R2UR UR47, R5 ;  /* 0x00000000052f72ca */ /* 0x000fe200000e0000 */
[----:B------:R-:W-:Y:S02]  /*182c0*/  WARPGROUP.DEPBAR.LE gsb0, 0x0 ;  /* 0x00008000000079c5 */ /* 0x000fe40000010000 */
[----:B------:R-:W-:-:S06]  /*182d0*/  WARPGROUP.ARRIVE ;  /* 0x00000000000079c5 */ /* 0x000fcc0000000000 */
[----:B------:R-:W-:Y:S01]  /*182e0*/  QGMMA.64x32x32.F32.E4M3.E4M3 R72, gdesc[UR4], RZ, !UPT, gsb0 ;  /* 0x00600000044879f3 */ /* 0x000fe2000c0008ff */
[----:B------:R-:W-:Y:S01]  /*182f0*/  R2UR UR6, R6 ;  /* 0x00000000060672ca */ /* 0x000fe200000e0000 */
[----:B------:R-:W-:Y:S01]  /*18300*/  UIADD3 UR4, UR24, 0x2, URZ ;  /* 0x0000000218047890 */ /* 0x000fe2000fffe03f */
[----:B------:R-:W-:Y:S01]  /*18310*/  R2UR UR7, R7 ;  /* 0x00000000070772ca */ /* 0x000fe200000e0000 */
[----:B------:R-:W-:Y:S01]  /*18320*/  UMOV UR5, 0x80000020 ;  /* 0x8000002000057882 */ /* 0x000fe20000000000 */
[----:B------:R-:W-:Y:S01]  /*18330*/  IMAD.MOV.U32 R7, RZ, RZ, -0x7fffffe0 ;  /* 0x80000020ff077424 */ /* 0x000fe200078e00ff */
[----:B------:R-:W-:Y:S01]  /*18340*/  IADD3 R6, R4, 0x182, RZ ;  /* 0x0000018204067810 */ /* 0x000fe20007ffe0ff */
[----:B------:R-:W-:Y:S02]  /*18350*/  UMOV UR21, UR5 ;  /* 0x0000000500157c82 */ /* 0x000fe40008000000 */
[----:B------:R-:W-:Y:S01]  /*18360*/  UMOV UR20, UR4 ;  /* 0x0000000400147c82 */ /* 0x000fe20008000000 */
[----:B------:R-:W-:-:S02]  /*18370*/  WARPGROUP.DEPBAR.LE gsb0, 0x0 ;  /* 0x00008000000079c5 */ /* 0x000fc40000010000 */
[----:B------:R-:W-:-:S06]  /*18380*/  WARPGROUP.ARRIVE ;  /* 0x00000000000079c5 */ /* 0x000fcc0000000000 */
[----:B------:R-:W-:Y:S01]  /*18390*/  QGMMA.64x32x32.F32.E4M3.E4M3 R56, gdesc[UR8], RZ, !UPT, gsb0 ;  /* 0x00600000083879f3 */ /* 0x000fe2000c0008ff */
[----:B------:R-:W-:Y:S01]  /*183a0*/  R2UR UR10, R8 ;  /* 0x00000000080a72ca */ /* 0x000fe200000e0000 */
[----:B------:R-:W-:Y:S01]  /*183b0*/  UMOV UR8, UR4 ;  /* 0x0000000400087c82 */ /* 0x000fe20008000000 */
[----:B------:R-:W-:Y:S01]  /*183c0*/  R2UR UR11, R9 ;  /* 0x00000000090b72ca */ /* 0x000fe200000e0000 */
[----:B------:R-:W-:Y:S01]  /*183d0*/  UMOV UR9, UR5 ;  /* 0x0000000500097c82 */ /* 0x000fe20008000000 */
[----:B------:R-:W-:Y:S02]  /*183e0*/  VIADD R8, R4, 0x202 ;  /* 0x0000020204087836 */ /* 0x000fe40000000000 */
[----:B------:R-:W-:-:S03]  /*183f0*/  IMAD.MOV.U32 R9, RZ, RZ, -0x7fffffe0 ;  /* 0x80000020ff097424 */ /* 0x000fc600078e00ff */
[----:B------:R-:W-:Y:S01]  /*18400*/  R2UR UR22, R8 ;  /* 0x00000000081672ca */ /* 0x000fe200000e0000 */
[----:B------:R-:W-:Y:S01]  /*18410*/  VIADD R8, R4, 0x300 ;  /* 0x0000030004087836 */ /* 0x000fe20000000000 */
[----:B------:R-:W-:Y:S01]  /*18420*/  R2UR UR23, R9 ;  /* 0x00000000091772ca */ /* 0x000fe200000e0000 */
[----:B------:R-:W-:Y:S01]  /*18430*/  IMAD.MOV.U32 R9, RZ, RZ, -0x7fffffe0 ;  /* 0x80000020ff097424 */ /* 0x000fe200078e00ff */
        /* <DEDUP_REMOVED lines=53> */
[----:B------:R-:W-:Y:S01]  /*18790*/  MOV R11, 0x80000020 ;  /* 0x80000020000b7802 */ /* 0x000fe20000000f00 */
        /* <DEDUP_REMOVED lines=154> */
.L_x_2840:
[----:B------:R-:W0:Y:S01]  /*19140*/  LDC R3, c[0x0][0x448] ;  /* 0x00011200ff037b82 */ /* 0x000e220000000800 */
[----:B------:R-:W-:Y:S01]  /*19150*/  IMAD.IADD R106, R219, 0x1, R214 ;  /* 0x00000001db6a7824 */ /* 0x000fe200078e02d6 */
[----:B------:R-:W-:Y:S01]  /*19160*/  LOP3.LUT R22, R22, 0xfffffff7, RZ, 0xc0, !PT ;  /* 0xfffffff716167812 */ /* 0x000fe200078ec0ff */
[----:B------:R-:W-:Y:S02]  /*19170*/  IMAD R5, R104, -0xa0, R217 ;  /* 0xffffff6068057824 */ /* 0x000fe400078e02d9 */
[----:B------:R-:W-:-:S03]  /*19180*/  VIADD R0, R0, 0x29840 ;  /* 0x0002984000007836 */ /* 0x000fc60000000000 */
[----:B------:R-:W-:Y:S02]  /*19190*/  IADD3 R20, -R216, 0xa0, R5 ;  /* 0x000000a0d8147810 */ /* 0x000fe40007ffe105 */
[----:B0-----:R-:W-:-:S13]  /*191a0*/  ISETP.NE.AND P4, PT, R3, 0x1, PT ;  /* 0x000000010300780c */ /* 0x001fda0003f85270 */
[----:B------:R-:W0:Y:S01]  /*191b0*/  @P4 LDC R3, c[0x0][0x44c] ;  /* 0x00011300ff034b82 */ /* 0x000e220000000800 */
[----:B------:R-:W-:-:S07]  /*191c0*/  @P4 LOP3.LUT R22, R22, 0x8, RZ, 0xfc, !PT ;  /* 0x0000000816164812 */ /* 0x000fce00078efcff */
[----:B------:R-:W1:Y:S01]  /*191d0*/  @P4 LDC R4, c[0x0][0x450] ;  /* 0x00011400ff044b82 */ /* 0x000e620000000800 */
[----:B0-----:R-:W-:-:S05]  /*191e0*/  @P4 IMAD.HI.U32 R3, R106, R3, RZ ;  /* 0x000000036a034227 */ /* 0x001fca00078e00ff */
[----:B-1----:R-:W-:Y:S01]  /*191f0*/  @P4 SHF.R.U32.HI R106, RZ, R4, R3 ;  /* 0x00000004ff6a4219 */ /* 0x002fe20000011603 */
[----:B------:R-:W-:-:S04]  /*19200*/  IMAD R3, R104, -0xa0, RZ ;  /* 0xffffff6068037824 */ /* 0x000fc800078e02ff */
[----:B------:R-:W0:Y:S01]  /*19210*/  SHFL.IDX PT, R6, R106, 0x1, 0x1c1f ;  /* 0x003c1f006a067f89 */ /* 0x000e2200000e0000 */
[----:B------:R-:W-:-:S04]  /*19220*/  IADD3 R4, -R216, 0xa1, R3 ;  /* 0x000000a1d8047810 */ /* 0x000fc80007ffe103 */
[----:B------:R-:W-:-:S04]  /*19230*/  IADD3 R105, -R215, R4, R217 ;  /* 0x00000004d7697210 */ /* 0x000fc80007ffe1d9 */
[----:B0-----:R-:W-:-:S04]  /*19240*/  VIADDMNMX R4, R6, R105, R20, PT ;  /* 0x0000006906047246 */ /* 0x001fc80003800114 */
        /* <DEDUP_REMOVED lines=20> */
[C---:B------:R-:W-:Y:S02]  /*19390*/  ISETP.GT.AND P2, PT, R4.reuse, 0x20, PT ;  /* 0x000000200400780c */ /* 0x040fe40003f44270 */
        /* <DEDUP_REMOVED lines=58> */
[----:B------:R-:W-:Y:S01]  /*19740*/  FMNMX.FTZ R6, R43, R6, !PT ;  /* 0x000000062b067209 */ /* 0x000fe20007810000 */
[----:B------:R-:W0:Y:S01]  /*19750*/  SHFL.IDX PT, R46, R106, RZ, 0x1c1f ;  /* 0x001c1fff6a2e7589 */ /* 0x000e2200000e0000 */
        /* <DEDUP_REMOVED lines=36> */
[----:B------:R-:W-:Y:S02]  /*199a0*/  FSEL R6, R39, -INF , P1 ;  /* 0xff80000027067808 */ /* 0x000fe40000800000 */
[----:B------:R-:W-:Y:S02]  /*199b0*/  FMNMX.FTZ R39, R87, R4, !PT ;  /* 0x0000000457277209 */ /* 0x000fe40007810000 */
[----:B0-----:R-:W-:Y:S02]  /*199c0*/  VIADDMNMX R46, R46, R105, R20, PT ;  /* 0x000000692e2e7246 */ /* 0x001fe40003800114 */
[----:B------:R-:W-:-:S02]  /*199d0*/  FMNMX.FTZ R26, R6, R39, !PT ;  /* 0x00000027061a7209 */ /* 0x000fc40007810000 */
[C---:B------:R-:W-:Y:S02]  /*199e0*/  ISETP.GT.AND P2, PT, R46.reuse, 0x1, PT ;  /* 0x000000012e00780c */ /* 0x040fe40003f44270 */
[----:B------:R-:W-:Y:S01]  /*199f0*/  ISETP.GT.AND P3, PT, R46, 0x8, PT ;  /* 0x000000082e00780c */ /* 0x000fe20003f64270 */
[----:B------:R-:W0:Y:S01]  /*19a00*/  SHFL.BFLY PT, R39, R26, 0x2, 0x1f ;  /* 0x0c401f001a277f89 */ /* 0x000e2200000e0000 */
[----:B------:R-:W-:Y:S02]  /*19a10*/  FSEL R89, R89, -INF , P2 ;  /* 0xff80000059597808 */ /* 0x000fe40001000000 */
[----:B------:R-:W-:Y:S02]  /*19a20*/  FSEL R103, R92, -INF , P3 ;  /* 0xff8000005c677808 */ /* 0x000fe40001800000 */
[----:B------:R-:W-:Y:S02]  /*19a30*/  ISETP.GT.AND P2, PT, R46, 0x10, PT ;  /* 0x000000102e00780c */ /* 0x000fe40003f44270 */
[----:B0-----:R-:W-:-:S05]  /*19a40*/  FMNMX.FTZ R30, R26, R39, !PT ;  /* 0x000000271a1e7209 */ /* 0x001fca0007810000 */
[----:B------:R-:W0:Y:S02]  /*19a50*/  SHFL.BFLY PT, R39, R30, 0x1, 0x1f ;  /* 0x0c201f001e277f89 */ /* 0x000e2400000e0000 */
[----:B0-----:R-:W-:-:S04]  /*19a60*/  FMNMX.FTZ R4, R30, R39, !PT ;  /* 0x000000271e047209 */ /* 0x001fc80007810000 */
[----:B------:R-:W-:Y:S01]  /*19a70*/  FSETP.NEU.FTZ.AND P1, PT, R4, -INF , PT ;  /* 0xff8000000400780b */ /* 0x000fe20003f3d000 */
[----:B------:R-:W-:-:S05]  /*19a80*/  FFMA.FTZ R39, R2, R4, -8 ;  /* 0xc100000002277423 */ /* 0x000fca0000010004 */
[----:B------:R-:W-:Y:S02]  /*19a90*/  FSEL R39, R39, RZ, P1 ;  /* 0x000000ff27277208 */ /* 0x000fe40000800000 */
[----:B------:R-:W-:-:S03]  /*19aa0*/  ISETP.GT.AND P1, PT, R46, RZ, PT ;  /* 0x000000ff2e00720c */ /* 0x000fc60003f24270 */
[--C-:B------:R-:W-:Y:S01]  /*19ab0*/  FFMA.FTZ R34, R2, R107, -R39.reuse ;  /* 0x0000006b02227223 */ /* 0x100fe20000010827 */
[----:B------:R-:W-:Y:S01]  /*19ac0*/  FSEL R99, R88, -INF , P1 ;  /* 0xff80000058637808 */ /* 0x000fe20000800000 */
[--C-:B------:R-:W-:Y:S01]  /*19ad0*/  FFMA.FTZ R8, R2, R109, -R39.reuse ;  /* 0x0000006d02087223 */ /* 0x100fe20000010827 */
[----:B------:R-:W-:Y:S01]  /*19ae0*/  ISETP.GT.AND P1, PT, R46, 0x9, PT ;  /* 0x000000092e00780c */ /* 0x000fe20003f24270 */
[C-C-:B------:R-:W-:Y:S01]  /*19af0*/  FFMA.FTZ R91, R2.reuse, R114, -R39.reuse ;  /* 0x00000072025b7223 */ /* 0x140fe20000010827 */
[----:B------:R-:W-:Y:S01]  /*19b00*/  FMNMX.FTZ R26, R99, R89, !PT ;  /* 0x00000059631a7209 */ /* 0x000fe20007810000 */
[C-C-:B------:R-:W-:Y:S01]  /*19b10*/  FFMA.FTZ R12, R2.reuse, R12, -R39.reuse ;  /* 0x0000000c020c7223 */ /* 0x140fe20000010827 */
[----:B------:R-:W-:Y:S01]  /*19b20*/  FSEL R93, R93, -INF , P1 ;  /* 0xff8000005d5d7808 */ /* 0x000fe20000800000 */
[----:B------:R-:W-:Y:S01]  /*19b30*/  MUFU.EX2 R8, R8 ;  /* 0x0000000800087308 */ /* 0x000fe20000000800 */
[----:B------:R-:W-:Y:S01]  /*19b40*/  FMNMX.FTZ R30, R103, R26, !PT ;  /* 0x0000001a671e7209 */ /* 0x000fe20007810000 */
[--C-:B------:R-:W-:Y:S01]  /*19b50*/  FFMA.FTZ R95, R2, R110, -R39.reuse ;  /* 0x0000006e025f7223 */ /* 0x100fe20000010827 */
[----:B------:R-:W-:Y:S01]  /*19b60*/  ISETP.GT.AND P1, PT, R46, 0x11, PT ;  /* 0x000000112e00780c */ /* 0x000fe20003f24270 */
[--C-:B------:R-:W-:Y:S01]  /*19b70*/  FFMA.FTZ R20, R2, R112, -R39.reuse ;  /* 0x0000007002147223 */ /* 0x100fe20000010827 */
[----:B------:R-:W-:Y:S01]  /*19b80*/  FSEL R107, R96, -INF , P2 ;  /* 0xff800000606b7808 */ /* 0x000fe20001000000 */
[--C-:B------:R-:W-:Y:S01]  /*19b90*/  FFMA.FTZ R105, R2, R108, -R39.reuse ;  /* 0x0000006c02697223 */ /* 0x100fe20000010827 */
[----:B------:R-:W-:Y:S01]  /*19ba0*/  FMNMX.FTZ R30, R93, R30, !PT ;  /* 0x0000001e5d1e7209 */ /* 0x000fe20007810000 */
[----:B------:R0:W-:Y:S01]  /*19bb0*/  MUFU.EX2 R26, R34 ;  /* 0x00000022001a7308 */ /* 0x0001e20000000800 */
[----:B------:R-:W-:Y:S01]  /*19bc0*/  ISETP.GT.AND P2, PT, R46, 0x18, PT ;  /* 0x000000182e00780c */ /* 0x000fe20003f44270 */
[C-C-:B------:R-:W-:Y:S01]  /*19bd0*/  FFMA.FTZ R54, R2.reuse, R35, -R39.reuse ;  /* 0x0000002302367223 */ /* 0x140fe20000010827 */
[----:B------:R-:W-:Y:S01]  /*19be0*/  FSEL R97, R97, -INF , P1 ;  /* 0xff80000061617808 */ /* 0x000fe20000800000 */
[C-C-:B------:R-:W-:Y:S01]  /*19bf0*/  FFMA.FTZ R111, R2.reuse, R102, -R39.reuse ;  /* 0x00000066026f7223 */ /* 0x140fe20000010827 */
[----:B------:R-:W-:Y:S01]  /*19c00*/  FMNMX.FTZ R30, R107, R30, !PT ;  /* 0x0000001e6b1e7209 */ /* 0x000fe20007810000 */
[--C-:B------:R-:W-:Y:S01]  /*19c10*/  FFMA.FTZ R98, R2, R98, -R39.reuse ;  /* 0x0000006202627223 */ /* 0x100fe20000010827 */
[----:B------:R-:W-:Y:S01]  /*19c20*/  ISETP.GT.AND P1, PT, R46, 0x19, PT ;  /* 0x000000192e00780c */ /* 0x000fe20003f24270 */
[----:B------:R-:W-:Y:S01]  /*19c30*/  MUFU.EX2 R91, R91 ;  /* 0x0000005b005b7308 */ /* 0x000fe20000000800 */
[----:B------:R-:W-:Y:S01]  /*19c40*/  FSEL R109, R100, -INF , P2 ;  /* 0xff800000646d7808 */ /* 0x000fe20001000000 */
[C-C-:B------:R-:W-:Y:S01]  /*19c50*/  FFMA.FTZ R115, R2.reuse, R94, -R39.reuse ;  /* 0x0000005e02737223 */ /* 0x140fe20000010827 */
[----:B------:R-:W-:Y:S01]  /*19c60*/  FMNMX.FTZ R30, R97, R30, !PT ;  /* 0x0000001e611e7209 */ /* 0x000fe20007810000 */
[C-C-:B------:R-:W-:Y:S01]  /*19c70*/  FFMA.FTZ R90, R2.reuse, R90, -R39.reuse ;  /* 0x0000005a025a7223 */ /* 0x140fe20000010827 */
[----:B------:R-:W-:Y:S01]  /*19c80*/  FSEL R101, R101, -INF , P1 ;  /* 0xff80000065657808 */ /* 0x000fe20000800000 */
[--C-:B------:R-:W-:Y:S01]  /*19c90*/  FFMA.FTZ R121, R2, R78, -R39.reuse ;  /* 0x0000004e02797223 */ /* 0x100fe20000010827 */
[----:B------:R-:W-:Y:S01]  /*19ca0*/  ISETP.GT.AND P1, PT, R46, 0x20, PT ;  /* 0x000000202e00780c */ /* 0x000fe20003f24270 */
[----:B------:R-:W-:Y:S01]  /*19cb0*/  MUFU.EX2 R12, R12 ;  /* 0x0000000c000c7308 */ /* 0x000fe20000000800 */
[----:B0-----:R-:W-:Y:S01]  /*19cc0*/  FMNMX.FTZ R34, R109, R30, !PT ;  /* 0x0000001e6d227209 */ /* 0x001fe20007810000 */
[--C-:B------:R-:W-:Y:S01]  /*19cd0*/  FFMA.FTZ R82, R2, R82, -R39.reuse ;  /* 0x0000005202527223 */ /* 0x100fe20000010827 */
[----:B------:R-:W-:Y:S01]  /*19ce0*/  ISETP.GT.AND P2, PT, R46, 0x21, PT ;  /* 0x000000212e00780c */ /* 0x000fe20003f44270 */
[--C-:B------:R-:W-:Y:S01]  /*19cf0*/  FFMA.FTZ R86, R2, R86, -R39.reuse ;  /* 0x0000005602567223 */ /* 0x100fe20000010827 */
[----:B------:R-:W-:Y:S01]  /*19d00*/  FSEL R113, R72, -INF , P1 ;  /* 0xff80000048717808 */ /* 0x000fe20000800000 */
[--C-:B------:R-:W-:Y:S01]  /*19d10*/  FFMA.FTZ R11, R2, R11, -R39.reuse ;  /* 0x0000000b020b7223 */ /* 0x100fe20000010827 */
[----:B------:R-:W-:Y:S01]  /*19d20*/  FMNMX.FTZ R34, R101, R34, !PT ;  /* 0x0000002265227209 */ /* 0x000fe20007810000 */
[----:B------:R-:W0:Y:S01]  /*19d30*/  MUFU.EX2 R95, R95 ;  /* 0x0000005f005f7308 */ /* 0x000e220000000800 */
        /* <DEDUP_REMOVED lines=11> */
[--C-:B------:R-:W-:Y:S01]  /*19df0*/  FFMA.FTZ R31, R2, R31, -R39.reuse ;  /* 0x0000001f021f7223 */ /* 0x100fe20000010827 */
[----:B------:R-:W-:Y:S01]  /*19e00*/  ISETP.GT.AND P1, PT, R46, 0x30, PT ;  /* 0x000000302e00780c */ /* 0x000fe20003f24270 */
[C-C-:B------:R-:W-:Y:S01]  /*19e10*/  FFMA.FTZ R35, R2.reuse, R87, -R39.reuse ;  /* 0x0000005702237223 */ /* 0x140fe20000010827 */
[----:B------:R-:W-:Y:S01]  /*19e20*/  FSEL R77, R77, -INF , P2 ;  /* 0xff8000004d4d7808 */ /* 0x000fe20001000000 */
[----:B------:R-:W-:Y:S01]  /*19e30*/  FFMA.FTZ R6, R2, R6, -R39 ;  /* 0x0000000602067223 */ /* 0x000fe20000010827 */
[----:B------:R-:W-:Y:S01]  /*19e40*/  FMNMX.FTZ R38, R117, R34, !PT ;  /* 0x0000002275267209 */ /* 0x000fe20007810000 */
[----:B------:R-:W-:Y:S01]  /*19e50*/  MUFU.EX2 R105, R105 ;  /* 0x0000006900697308 */ /* 0x000fe20000000800 */
[----:B------:R-:W-:-:S02]  /*19e60*/  ISETP.GT.AND P2, PT, R46, 0x31, PT ;  /* 0x000000312e00780c */ /* 0x000fc40003f44270 */
[----:B------:R-:W-:Y:S02]  /*19e70*/  FSEL R119, R80, -INF , P1 ;  /* 0xff80000050777808 */ /* 0x000fe40000800000 */
[----:B------:R-:W-:Y:S02]  /*19e80*/  FMNMX.FTZ R38, R77, R38, !PT ;  /* 0x000000264d267209 */ /* 0x000fe40007810000 */
[C---:B------:R-:W-:Y:S01]  /*19e90*/  ISETP.GT.AND P1, PT, R46.reuse, 0x38, PT ;  /* 0x000000382e00780c */ /* 0x040fe20003f24270 */
[----:B------:R-:W1:Y:S01]  /*19ea0*/  MUFU.EX2 R111, R111 ;  /* 0x0000006f006f7308 */ /* 0x000e620000000800 */
[----:B------:R-:W-:Y:S02]  /*19eb0*/  FSEL R81, R81, -INF , P2 ;  /* 0xff80000051517808 */ /* 0x000fe40001000000 */
[----:B------:R-:W-:Y:S02]  /*19ec0*/  FMNMX.FTZ R38, R119, R38, !PT ;  /* 0x0000002677267209 */ /* 0x000fe40007810000 */
[----:B------:R-:W-:-:S02]  /*19ed0*/  ISETP.GT.AND P2, PT, R46, 0x39, PT ;  /* 0x000000392e00780c */ /* 0x000fc40003f44270 */
[----:B------:R-:W-:Y:S01]  /*19ee0*/  FSEL R123, R84, -INF , P1 ;  /* 0xff800000547b7808 */ /* 0x000fe20000800000 */
[----:B------:R-:W-:Y:S01]  /*19ef0*/  MUFU.EX2 R30, R98 ;  /* 0x00000062001e7308 */ /* 0x000fe20000000800 */
[----:B------:R-:W-:Y:S02]  /*19f00*/  FMNMX.FTZ R38, R81, R38, !PT ;  /* 0x0000002651267209 */ /* 0x000fe40007810000 */
[----:B------:R-:W-:Y:S02]  /*19f10*/  FSEL R85, R85, -INF , P2 ;  /* 0xff80000055557808 */ /* 0x000fe40001000000 */
[C---:B------:R-:W-:Y:S02]  /*19f20*/  ISETP.GT.AND P1, PT, R46.reuse, 0x40, PT ;  /* 0x000000402e00780c */ /* 0x040fe40003f24270 */
[----:B------:R-:W-:Y:S01]  /*19f30*/  FMNMX.FTZ R42, R123, R38, !PT ;  /* 0x000000267b2a7209 */ /* 0x000fe20007810000 */
[----:B------:R-:W-:Y:S01]  /*19f40*/  MUFU.EX2 R115, R115 ;  /* 0x0000007300737308 */ /* 0x000fe20000000800 */
[----:B------:R-:W-:-:S02]  /*19f50*/  ISETP.GT.AND P2, PT, R46, 0x41, PT ;  /* 0x000000412e00780c */ /* 0x000fc40003f44270 */
[----:B------:R-:W-:Y:S02]  /*19f60*/  FSEL R127, R56, -INF , P1 ;  /* 0xff800000387f7808 */ /* 0x000fe40000800000 */
[----:B------:R-:W-:Y:S02]  /*19f70*/  FMNMX.FTZ R42, R85, R42, !PT ;  /* 0x0000002a552a7209 */ /* 0x000fe40007810000 */
[----:B------:R-:W-:Y:S01]  /*19f80*/  ISETP.GT.AND P1, PT, R46, 0x48, PT ;  /* 0x000000482e00780c */ /* 0x000fe20003f24270 */
[----:B------:R-:W-:Y:S01]  /*19f90*/  MUFU.EX2 R38, R82 ;  /* 0x0000005200267308 */ /* 0x000fe20000000800 */
[----:B------:R-:W-:Y:S01]  /*19fa0*/  FSEL R125, R57, -INF , P2 ;  /* 0xff800000397d7808 */ /* 0x000fe20001000000 */
[----:B------:R-:W-:Y:S01]  /*19fb0*/  FFMA.FTZ R57, R2, R74, -R39 ;  /* 0x0000004a02397223 */ /* 0x000fe20000010827 */
[----:B------:R-:W-:Y:S02]  /*19fc0*/  FMNMX.FTZ R42, R127, R42, !PT ;  /* 0x0000002a7f2a7209 */ /* 0x000fe40007810000 */
[----:B------:R-:W-:-:S02]  /*19fd0*/  ISETP.GT.AND P2, PT, R46, 0x49, PT ;  /* 0x000000492e00780c */ /* 0x000fc40003f44270 */
[----:B------:R-:W-:Y:S01]  /*19fe0*/  FSEL R129, R60, -INF , P1 ;  /* 0xff8000003c817808 */ /* 0x000fe20000800000 */
[----:B------:R-:W-:Y:S01]  /*19ff0*/  MUFU.EX2 R34, R90 ;  /* 0x0000005a00227308 */ /* 0x000fe20000000800 */
[----:B------:R-:W-:Y:S02]  /*1a000*/  FMNMX.FTZ R42, R125, R42, !PT ;  /* 0x0000002a7d2a7209 */ /* 0x000fe40007810000 */
[C---:B------:R-:W-:Y:S02]  /*1a010*/  ISETP.GT.AND P1, PT, R46.reuse, 0x50, PT ;  /* 0x000000502e00780c */ /* 0x040fe40003f24270 */
[----:B------:R-:W-:Y:S02]  /*1a020*/  FSEL R61, R61, -INF , P2 ;  /* 0xff8000003d3d7808 */ /* 0x000fe40001000000 */
        /* <DEDUP_REMOVED lines=12> */
[----:B------:R2:W-:Y:S01]  /*1a0f0*/  MUFU.EX2 R42, R86 ;  /* 0x00000056002a7308 */ /* 0x0005e20000000800 */
[----:B------:R-:W-:Y:S02]  /*1a100*/  FMNMX.FTZ R50, R133, R50, !PT ;  /* 0x0000003285327209 */ /* 0x000fe40007810000 */
[----:B------:R-:W-:Y:S02]  /*1a110*/  FSEL R69, R69, -INF , P2 ;  /* 0xff80000045457808 */ /* 0x000fe40001000000 */
[C---:B------:R-:W-:Y:S02]  /*1a120*/  ISETP.GT.AND P1, PT, R46.reuse, 0x60, PT ;  /* 0x000000602e00780c */ /* 0x040fe40003f24270 */
[----:B------:R-:W-:Y:S01]  /*1a130*/  FMNMX.FTZ R50, R135, R50, !PT ;  /* 0x0000003287327209 */ /* 0x000fe20007810000 */
[----:B------:R-:W-:Y:S01]  /*1a140*/  MUFU.EX2 R65, R65 ;  /* 0x0000004100417308 */ /* 0x000fe20000000800 */
[----:B------:R-:W-:-:S02]  /*1a150*/  ISETP.GT.AND P2, PT, R46, 0x61, PT ;  /* 0x000000612e00780c */ /* 0x000fc40003f44270 */
[----:B--2---:R-:W-:Y:S02]  /*1a160*/  CS2R R86, SRZ ;  /* 0x0000000000567805 */ /* 0x004fe4000001ff00 */
[----:B------:R-:W-:Y:S01]  /*1a170*/  FSEL R137, R40, -INF , P1 ;  /* 0xff80000028897808 */ /* 0x000fe20000800000 */
[----:B------:R-:W-:Y:S01]  /*1a180*/  FFMA.FTZ R40, R2, R59, -R39 ;  /* 0x0000003b02287223 */ /* 0x000fe20000010827 */
[----:B------:R-:W-:Y:S02]  /*1a190*/  FMNMX.FTZ R50, R69, R50, !PT ;  /* 0x0000003245327209 */ /* 0x000fe40007810000 */
[----:B------:R-:W-:Y:S01]  /*1a1a0*/  ISETP.GT.AND P1, PT, R46, 0x68, PT ;  /* 0x000000682e00780c */ /* 0x000fe20003f24270 */
[----:B------:R-:W-:Y:S01]  /*1a1b0*/  MUFU.EX2 R11, R11 ;  /* 0x0000000b000b7308 */ /* 0x000fe20000000800 */
[----:B------:R-:W-:Y:S02]  /*1a1c0*/  FSEL R41, R41, -INF , P2 ;  /* 0xff80000029297808 */ /* 0x000fe40001000000 */
[----:B------:R-:W-:-:S02]  /*1a1d0*/  FMNMX.FTZ R50, R137, R50, !PT ;  /* 0x0000003289327209 */ /* 0x000fc40007810000 */
[----:B------:R-:W-:Y:S02]  /*1a1e0*/  ISETP.GT.AND P2, PT, R46, 0x69, PT ;  /* 0x000000692e00780c */ /* 0x000fe40003f44270 */
[----:B------:R-:W-:Y:S01]  /*1a1f0*/  FSEL R59, R44, -INF , P1 ;  /* 0xff8000002c3b7808 */ /* 0x000fe20000800000 */
[----:B------:R-:W-:-:S01]  /*1a200*/  FFMA.FTZ R44, R2, R63, -R39 ;  /* 0x0000003f022c7223 */ /* 0x000fc20000010827 */
[----:B------:R-:W-:Y:S01]  /*1a210*/  FMNMX.FTZ R50, R41, R50, !PT ;  /* 0x0000003229327209 */ /* 0x000fe20007810000 */
[----:B------:R-:W-:Y:S01]  /*1a220*/  MUFU.EX2 R40, R40 ;  /* 0x0000002800287308 */ /* 0x000fe20000000800 */
[----:B------:R-:W-:Y:S02]  /*1a230*/  ISETP.GT.AND P1, PT, R46, 0x70, PT ;  /* 0x000000702e00780c */ /* 0x000fe40003f24270 */
[----:B------:R-:W-:Y:S02]  /*1a240*/  FSEL R45, R45, -INF , P2 ;  /* 0xff8000002d2d7808 */ /* 0x000fe40001000000 */
[----:B------:R-:W-:-:S02]  /*1a250*/  FMNMX.FTZ R50, R59, R50, !PT ;  /* 0x000000323b327209 */ /* 0x000fc40007810000 */
[----:B------:R-:W-:Y:S01]  /*1a260*/  ISETP.GT.AND P2, PT, R46, 0x71, PT ;  /* 0x000000712e00780c */ /* 0x000fe20003f44270 */
[----:B------:R-:W-:Y:S01]  /*1a270*/  MUFU.EX2 R3, R3 ;  /* 0x0000000300037308 */ /* 0x000fe20000000800 */
[----:B------:R-:W-:Y:S01]  /*1a280*/  FSEL R139, R48, -INF , P1 ;  /* 0xff800000308b7808 */ /* 0x000fe20000800000 */
[C-C-:B------:R-:W-:Y:S01]  /*1a290*/  FFMA.FTZ R48, R2.reuse, R21, -R39.reuse ;  /* 0x0000001502307223 */ /* 0x140fe20000010827 */
[----:B------:R-:W-:Y:S01]  /*1a2a0*/  FMNMX.FTZ R50, R45, R50, !PT ;  /* 0x000000322d327209 */ /* 0x000fe20007810000 */
[----:B------:R-:W-:Y:S01]  /*1a2b0*/  FFMA.FTZ R21, R2, R75, -R39 ;  /* 0x0000004b02157223 */ /* 0x000fe20000010827 */
[----:B------:R-:W-:Y:S02]  /*1a2c0*/  ISETP.GT.AND P1, PT, R46, 0x78, PT ;  /* 0x000000782e00780c */ /* 0x000fe40003f24270 */
[----:B------:R-:W-:Y:S01]  /*1a2d0*/  FSEL R49, R49, -INF , P2 ;  /* 0xff80000031317808 */ /* 0x000fe20001000000 */
[----:B------:R-:W2:Y:S01]  /*1a2e0*/  MUFU.EX2 R44, R44 ;  /* 0x0000002c002c7308 */ /* 0x000ea20000000800 */
[----:B------:R-:W-:-:S02]  /*1a2f0*/  FMNMX.FTZ R50, R139, R50, !PT ;  /* 0x000000328b327209 */ /* 0x000fc40007810000 */
[----:B------:R-:W-:Y:S02]  /*1a300*/  ISETP.GT.AND P2, PT, R46, 0x79, PT ;  /* 0x000000792e00780c */ /* 0x000fe40003f44270 */
[----:B------:R-:W-:Y:S01]  /*1a310*/  FSEL R63, R52, -INF , P1 ;  /* 0xff800000343f7808 */ /* 0x000fe20000800000 */
[----:B------:R-:W-:Y:S01]  /*1a320*/  FFMA.FTZ R52, R2, R83, -R39 ;  /* 0x0000005302347223 */ /* 0x000fe20000010827 */
[----:B------:R-:W-:Y:S01]  /*1a330*/  FMNMX.FTZ R50, R49, R50, !PT ;  /* 0x0000003231327209 */ /* 0x000fe20007810000 */
[----:B------:R-:W-:Y:S01]  /*1a340*/  MUFU.EX2 R5, R5 ;  /* 0x0000000500057308 */ /* 0x000fe20000000800 */
[----:B------:R-:W-:Y:S02]  /*1a350*/  FSEL R53, R53, -INF , P2 ;  /* 0xff80000035357808 */ /* 0x000fe40001000000 */
[----:B------:R-:W-:Y:S02]  /*1a360*/  ISETP.GT.AND P1, PT, R46, 0x80, PT ;  /* 0x000000802e00780c */ /* 0x000fe40003f24270 */
[----:B------:R-:W-:-:S02]  /*1a370*/  FMNMX.FTZ R50, R63, R50, !PT ;  /* 0x000000323f327209 */ /* 0x000fc40007810000 */
[----:B------:R-:W-:Y:S01]  /*1a380*/  ISETP.GT.AND P2, PT, R46, 0x81, PT ;  /* 0x000000812e00780c */ /* 0x000fe20003f44270 */
[----:B------:R-:W-:Y:S01]  /*1a390*/  MUFU.EX2 R7, R7 ;  /* 0x0000000700077308 */ /* 0x000fe20000000800 */
[----:B------:R-:W-:Y:S01]  /*1a3a0*/  FSEL R141, R24, -INF , P1 ;  /* 0xff800000188d7808 */ /* 0x000fe20000800000 */
[----:B------:R-:W-:Y:S01]  /*1a3b0*/  FFMA.FTZ R24, R2, R67, -R39 ;  /* 0x0000004302187223 */ /* 0x000fe20000010827 */
[----:B------:R-:W-:Y:S02]  /*1a3c0*/  FMNMX.FTZ R50, R53, R50, !PT ;  /* 0x0000003235327209 */ /* 0x000fe40007810000 */
[----:B------:R-:W-:Y:S02]  /*1a3d0*/  ISETP.GT.AND P1, PT, R46, 0x88, PT ;  /* 0x000000882e00780c */ /* 0x000fe40003f24270 */
[----:B------:R-:W-:Y:S01]  /*1a3e0*/  FSEL R25, R25, -INF , P2 ;  /* 0xff80000019197808 */ /* 0x000fe20001000000 */
[----:B------:R-:W-:Y:S01]  /*1a3f0*/  MUFU.EX2 R24, R24 ;  /* 0x0000001800187308 */ /* 0x000fe20000000800 */
[----:B------:R-:W-:-:S02]  /*1a400*/  FMNMX.FTZ R50, R141, R50, !PT ;  /* 0x000000328d327209 */ /* 0x000fc40007810000 */
[----:B------:R-:W-:Y:S02]  /*1a410*/  ISETP.GT.AND P2, PT, R46, 0x89, PT ;  /* 0x000000892e00780c */ /* 0x000fe40003f44270 */
[----:B------:R-:W-:Y:S01]  /*1a420*/  FSEL R67, R28, -INF , P1 ;  /* 0xff8000001c437808 */ /* 0x000fe20000800000 */
[--C-:B------:R-:W-:Y:S01]  /*1a430*/  FFMA.FTZ R28, R2, R71, -R39.reuse ;  /* 0x00000047021c7223 */ /* 0x100fe20000010827 */
[----:B------:R-:W-:Y:S01]  /*1a440*/  FMNMX.FTZ R50, R25, R50, !PT ;  /* 0x0000003219327209 */ /* 0x000fe20007810000 */
[----:B------:R-:W-:Y:S01]  /*1a450*/  MUFU.EX2 R9, R9 ;  /* 0x0000000900097308 */ /* 0x000fe20000000800 */
[----:B------:R-:W-:Y:S02]  /*1a460*/  ISETP.GT.AND P1, PT, R46, 0x90, PT ;  /* 0x000000902e00780c */ /* 0x000fe40003f24270 */
[----:B------:R-:W-:Y:S01]  /*1a470*/  FSEL R143, R29, -INF , P2 ;  /* 0xff8000001d8f7808 */ /* 0x000fe20001000000 */
[----:B------:R-:W-:-:S01]  /*1a480*/  FFMA.FTZ R29, R2, R13, -R39 ;  /* 0x0000000d021d7223 */ /* 0x000fc20000010827 */
[----:B------:R-:W-:Y:S01]  /*1a490*/  FMNMX.FTZ R50, R67, R50, !PT ;  /* 0x0000003243327209 */ /* 0x000fe20007810000 */
[----:B------:R-:W-:-:S01]  /*1a4a0*/  FFMA.FTZ R13, R2, R15, -R39 ;  /* 0x0000000f020d7223 */ /* 0x000fc20000010827 */
[----:B------:R-:W-:Y:S01]  /*1a4b0*/  ISETP.GT.AND P2, PT, R46, 0x91, PT ;  /* 0x000000912e00780c */ /* 0x000fe20003f44270 */
[----:B------:R-:W-:-:S01]  /*1a4c0*/  FFMA.FTZ R15, R2, R55, -R39 ;  /* 0x00000037020f7223 */ /* 0x000fc20000010827 */
[----:B------:R-:W-:Y:S01]  /*1a4d0*/  FSEL R145, R32, -INF , P1 ;  /* 0xff80000020917808 */ /* 0x000fe20000800000 */
[----:B------:R-:W-:-:S01]  /*1a4e0*/  FFMA.FTZ R32, R2, R43, -R39 ;  /* 0x0000002b02207223 */ /* 0x000fc20000010827 */
[----:B------:R-:W-:Y:S01]  /*1a4f0*/  FMNMX.FTZ R50, R143, R50, !PT ;  /* 0x000000328f327209 */ /* 0x000fe20007810000 */
[----:B------:R-:W3:Y:S01]  /*1a500*/  MUFU.EX2 R28, R28 ;  /* 0x0000001c001c7308 */ /* 0x000ee20000000800 */
[----:B------:R-:W-:-:S02]  /*1a510*/  ISETP.GT.AND P1, PT, R46, 0x98, PT ;  /* 0x000000982e00780c */ /* 0x000fc40003f24270 */
[----:B------:R-:W-:Y:S02]  /*1a520*/  FSEL R33, R33, -INF , P2 ;  /* 0xff80000021217808 */ /* 0x000fe40001000000 */
[----:B------:R-:W-:Y:S02]  /*1a530*/  FMNMX.FTZ R50, R145, R50, !PT ;  /* 0x0000003291327209 */ /* 0x000fe40007810000 */
[----:B------:R-:W-:Y:S01]  /*1a540*/  ISETP.GT.AND P2, PT, R46, 0x99, PT ;  /* 0x000000992e00780c */ /* 0x000fe20003f44270 */
[----:B------:R-:W-:-:S01]  /*1a550*/  FFMA.FTZ R46, R2, R47, -R39 ;  /* 0x0000002f022e7223 */ /* 0x000fc20000010827 */
[----:B------:R-:W-:Y:S01]  /*1a560*/  FSEL R71, R36, -INF , P1 ;  /* 0xff80000024477808 */ /* 0x000fe20000800000 */
[----:B------:R-:W-:-:S01]  /*1a570*/  FFMA.FTZ R36, R2, R51, -R39 ;  /* 0x0000003302247223 */ /* 0x000fc20000010827 */
[----:B------:R-:W-:Y:S01]  /*1a580*/  FMNMX.FTZ R50, R33, R50, !PT ;  /* 0x0000003221327209 */ /* 0x000fe20007810000 */
[----:B------:R-:W-:Y:S01]  /*1a590*/  MUFU.EX2 R32, R32 ;  /* 0x0000002000207308 */ /* 0x000fe20000000800 */
[----:B------:R-:W-:-:S02]  /*1a5a0*/  FSEL R37, R37, -INF , P2 ;  /* 0xff80000025257808 */ /* 0x000fc40001000000 */
[----:B------:R-:W-:Y:S02]  /*1a5b0*/  FMNMX.FTZ R50, R71, R50, !PT ;  /* 0x0000003247327209 */ /* 0x000fe40007810000 */
[----:B0-----:R-:W-:Y:S02]  /*1a5c0*/  F2FP.SATFINITE.E4M3.F32.PACK_AB_MERGE_C R185, R95, R12, RZ ;  /* 0x0000000c5fb9723e */ /* 0x001fe400048070ff */
[----:B------:R-:W-:Y:S01]  /*1a5d0*/  FMNMX.FTZ R50, R37, R50, !PT ;  /* 0x0000003225327209 */ /* 0x000fe20007810000 */
[----:B------:R-:W-:Y:S01]  /*1a5e0*/  MUFU.EX2 R29, R29 ;  /* 0x0000001d001d7308 */ /* 0x000fe20000000800 */
[----:B-1----:R-:W-:Y:S02]  /*1a5f0*/  F2FP.SATFINITE.E4M3.F32.PACK_AB_MERGE_C R187, R111, R26, RZ ;  /* 0x0000001a6fbb723e */ /* 0x002fe400048070ff */
[----:B------:R-:W-:Y:S01]  /*1a600*/  F2FP.SATFINITE.E4M3.F32.PACK_AB_MERGE_C R185, R91, R8, R185 ;  /* 0x000000085bb9723e */ /* 0x000fe200048070b9 */
[----:B------:R-:W0:Y:S01]  /*1a610*/  SHFL.BFLY PT, R43, R50, 0x2, 0x1f ;  /* 0x0c401f00322b7f89 */ /* 0x000e2200000e0000 */
[----:B------:R-:W-:-:S02]  /*1a620*/  F2FP.SATFINITE.E4M3.F32.PACK_AB_MERGE_C R187, R105, R20, R187 ;  /* 0x0000001469bb723e */ /* 0x000fc400048070bb */
[----:B--2---:R-:W-:Y:S01]  /*1a630*/  F2FP.SATFINITE.E4M3.F32.PACK_AB_MERGE_C R177, R44, R3, RZ ;  /* 0x000000032cb1723e */ /* 0x004fe200048070ff */
[----:B------:R-:W1:Y:S01]  /*1a640*/  MUFU.EX2 R46, R46 ;  /* 0x0000002e002e7308 */ /* 0x000e620000000800 */
[----:B---3--:R-:W-:Y:S02]  /*1a650*/  F2FP.SATFINITE.E4M3.F32.PACK_AB_MERGE_C R179, R28, R7, RZ ;  /* 0x000000071cb3723e */ /* 0x008fe400048070ff */
[----:B------:R-:W-:Y:S02]  /*1a660*/  F2FP.SATFINITE.E4M3.F32.PACK_AB_MERGE_C R181, R121, R34, RZ ;  /* 0x0000002279b5723e */ /* 0x000fe400048070ff */
[----:B------:R-:W-:Y:S02]  /*1a670*/  F2FP.SATFINITE.E4M3.F32.PACK_AB_MERGE_C R179, R24, R5, R179 ;  /* 0x0000000518b3723e */ /* 0x000fe400048070b3 */
[----:B------:R-:W-:Y:S01]  /*1a680*/  F2FP.SATFINITE.E4M3.F32.PACK_AB_MERGE_C R181, R115, R30, R181 ;  /* 0x0000001e73b5723e */ /* 0x000fe200048070b5 */
[----:B------:R-:W-:Y:S01]  /*1a690*/  MUFU.EX2 R13, R13 ;  /* 0x0000000d000d7308 */ /* 0x000fe20000000800 */
[----:B------:R-:W-:-:S02]  /*1a6a0*/  F2FP.SATFINITE.E4M3.F32.PACK_AB_MERGE_C R183, R65, R42, RZ ;  /* 0x0000002a41b7723e */ /* 0x000fc400048070ff */
[----:B------:R-:W-:Y:S02]  /*1a6b0*/  F2FP.SATFINITE.E4M3.F32.PACK_AB_MERGE_C R177, R40, R11, R177 ;  /* 0x0000000b28b1723e */ /* 0x000fe400048070b1 */
[----:B------:R-:W-:-:S03]  /*1a6c0*/  F2FP.SATFINITE.E4M3.F32.PACK_AB_MERGE_C R183, R57, R38, R183 ;  /* 0x0000002639b7723e */ /* 0x000fc600048070b7 */
[----:B------:R-:W-:Y:S01]  /*1a6d0*/  MUFU.EX2 R36, R36 ;  /* 0x0000002400247308 */ /* 0x000fe20000000800 */
[----:B-1----:R-:W-:Y:S02]  /*1a6e0*/  F2FP.SATFINITE.E4M3.F32.PACK_AB_MERGE_C R173, R46, R29, RZ ;  /* 0x0000001d2ead723e */ /* 0x002fe400048070ff */
[----:B0-----:R-:W-:Y:S01]  /*1a6f0*/  FMNMX.FTZ R43, R50, R43, !PT ;  /* 0x0000002b322b7209 */ /* 0x001fe20007810000 */
[----:B------:R-:W-:-:S01]  /*1a700*/  FFMA.FTZ R50, R2, R27, -R39 ;  /* 0x0000001b02327223 */ /* 0x000fc20000010827 */
[----:B------:R-:W-:Y:S01]  /*1a710*/  FFMA.FTZ R27, R2, R79, -R39 ;  /* 0x0000004f021b7223 */ /* 0x000fe20000010827 */
[----:B------:R-:W-:Y:S02]  /*1a720*/  F2FP.SATFINITE.E4M3.F32.PACK_AB_MERGE_C R173, R32, R9, R173 ;  /* 0x0000000920ad723e */ /* 0x000fe400048070ad */
[----:B------:R-:W-:Y:S01]  /*1a730*/  MUFU.EX2 R48, R48 ;  /* 0x0000003000307308 */ /* 0x000fe20000000800 */
[----:B------:R-:W0:Y:S07]  /*1a740*/  SHFL.BFLY PT, R10, R43, 0x1, 0x1f ;  /* 0x0c201f002b0a7f89 */ /* 0x000e2e00000e0000 */
[----:B------:R-:W1:Y:S08]  /*1a750*/  MUFU.EX2 R15, R15 ;  /* 0x0000000f000f7308 */ /* 0x000e700000000800 */
[----:B------:R-:W-:Y:S08]  /*1a760*/  MUFU.EX2 R21, R21 ;  /* 0x0000001500157308 */ /* 0x000ff00000000800 */
[----:B------:R-:W-:Y:S01]  /*1a770*/  MUFU.EX2 R50, R50 ;  /* 0x0000003200327308 */ /* 0x000fe20000000800 */
[----:B0-----:R-:W-:-:S02]  /*1a780*/  FMNMX.FTZ R10, R43, R10, !PT ;  /* 0x0000000a2b0a7209 */ /* 0x001fc40007810000 */
[----:B-1----:R-:W-:Y:S02]  /*1a790*/  F2FP.SATFINITE.E4M3.F32.PACK_AB_MERGE_C R175, R15, R48, RZ ;  /* 0x000000300faf723e */ /* 0x002fe400048070ff */
[----:B------:R-:W-:Y:S01]  /*1a7a0*/  FSETP.NEU.FTZ.AND P1, PT, R10, -INF , PT ;  /* 0xff8000000a00780b */ /* 0x000fe20003f3d000 */
[----:B------:R-:W-:Y:S01]  /*1a7b0*/  FFMA.FTZ R56, R2, R10, -8 ;  /* 0xc100000002387423 */ /* 0x000fe2000001000a */
[----:B------:R-:W-:Y:S01]  /*1a7c0*/  F2FP.SATFINITE.E4M3.F32.PACK_AB_MERGE_C R175, R36, R13, R175 ;  /* 0x0000000d24af723e */ /* 0x000fe200048070af */
[----:B------:R-:W-:Y:S03]  /*1a7d0*/  MUFU.EX2 R27, R27 ;  /* 0x0000001b001b7308 */ /* 0x000fe60000000800 */
[----:B------:R-:W-:-:S05]  /*1a7e0*/  FSEL R56, R56, RZ, P1 ;  /* 0x000000ff38387208 */ /* 0x000fca0000800000 */
        /* <DEDUP_REMOVED lines=10> */
[----:B------:R-:W-:-:S02]  /*1a890*/  IMAD.U32 R85, RZ, RZ, UR38 ;  /* 0x00000026ff557e24 */ /* 0x000fc4000f8e00ff */
[----:B------:R-:W-:-:S01]  /*1a8a0*/  FFMA.FTZ R39, R2, R41, -R56 ;  /* 0x0000002902277223 */ /* 0x000fc20000010838 */
[C-C-:B------:R-:W-:Y:S01]  /*1a8b0*/  FFMA.FTZ R41, R2.reuse, R59, -R56.reuse ;  /* 0x0000003b02297223 */ /* 0x140fe20000010838 */
[----:B------:R-:W-:-:S01]  /*1a8c0*/  FFMA.FTZ R64, R2, R109, -R56 ;  /* 0x0000006d02407223 */ /* 0x000fc20000010838 */
[----:B------:R-:W0:Y:S01]  /*1a8d0*/  MUFU.EX2 R58, R58 ;  /* 0x0000003a003a7308 */ /* 0x000e220000000800 */
[----:B------:R-:W-:-:S01]  /*1a8e0*/  FADD.FTZ R59, R8, R91 ;  /* 0x0000005b083b7221 */ /* 0x000fc20000010000 */
[----:B------:R-:W-:Y:S01]  /*1a8f0*/  PRMT R80, R85, 0x654, R0 ;  /* 0x0000065455507816 */ /* 0x000fe20000000000 */
[----:B------:R-:W-:-:S01]  /*1a900*/  FFMA.FTZ R75, R2, R101, -R56 ;  /* 0x00000065024b7223 */ /* 0x000fc20000010838 */
[----:B------:R-:W-:Y:S01]  /*1a910*/  FFMA.FTZ R180, R2, R113, -R56 ;  /* 0x0000007102b47223 */ /* 0x000fe20000010838 */
[----:B------:R-:W-:-:S01]  /*1a920*/  FADD.FTZ R84, R12, R59 ;  /* 0x0000003b0c547221 */ /* 0x000fc20000010000 */
[----:B------:R1:W-:Y:S01]  /*1a930*/  SYNCS.ARRIVE.TRANS64.RED.A1T0 RZ, [R80+URZ], RZ ;  /* 0x000000ff50ff79a7 */ /* 0x0003e2000810043f */
[----:B------:R-:W-:-:S01]  /*1a940*/  FFMA.FTZ R70, R2, R117, -R56 ;  /* 0x0000007502467223 */ /* 0x000fc20000010838 */
[----:B------:R-:W2:Y:S01]  /*1a950*/  MUFU.EX2 R51, R51 ;  /* 0x0000003300337308 */ /* 0x000ea20000000800 */
[----:B------:R-:W-:-:S01]  /*1a960*/  FADD.FTZ R59, R95, R84 ;  /* 0x000000545f3b7221 */ /* 0x000fc20000010000 */
[C-C-:B------:R-:W-:Y:S01]  /*1a970*/  FFMA.FTZ R79, R2.reuse, R77, -R56.reuse ;  /* 0x0000004d024f7223 */ /* 0x140fe20000010838 */
[----:B------:R-:W-:-:S01]  /*1a980*/  FFMA.FTZ R66, R2, R119, -R56 ;  /* 0x0000007702427223 */ /* 0x000fc20000010838 */
[----:B------:R-:W-:Y:S01]  /*1a990*/  FFMA.FTZ R72, R2, R123, -R56 ;  /* 0x0000007b02487223 */ /* 0x000fe20000010838 */
[----:B------:R-:W-:-:S01]  /*1a9a0*/  FADD.FTZ R84, R20, R59 ;  /* 0x0000003b14547221 */ /* 0x000fc20000010000 */
[C-C-:B-1----:R-:W-:Y:S01]  /*1a9b0*/  FFMA.FTZ R80, R2.reuse, R45, -R56.reuse ;  /* 0x0000002d02507223 */ /* 0x142fe20000010838 */
[----:B------:R-:W-:-:S01]  /*1a9c0*/  FFMA.FTZ R68, R2, R127, -R56 ;  /* 0x0000007f02447223 */ /* 0x000fc20000010838 */
[----:B------:R-:W1:Y:S01]  /*1a9d0*/  MUFU.EX2 R62, R62 ;  /* 0x0000003e003e7308 */ /* 0x000e620000000800 */
[----:B0-----:R-:W-:-:S01]  /*1a9e0*/  FADD.FTZ R82, R43, R58 ;  /* 0x0000003a2b527221 */ /* 0x001fc20000010000 */
[----:B------:R-:W-:Y:S01]  /*1a9f0*/  FADD.FTZ R85, R105, R84 ;  /* 0x0000005469557221 */ /* 0x000fe20000010000 */
[----:B------:R-:W-:-:S01]  /*1aa00*/  FFMA.FTZ R77, R2, R125, -R56 ;  /* 0x0000007d024d7223 */ /* 0x000fc20000010838 */
[C-C-:B------:R-:W-:Y:S01]  /*1aa10*/  FFMA.FTZ R49, R2.reuse, R49, -R56.reuse ;  /* 0x0000003102317223 */ /* 0x140fe20000010838 */
[----:B------:R-:W-:-:S01]  /*1aa20*/  FFMA.FTZ R76, R2, R129, -R56 ;  /* 0x00000081024c7223 */ /* 0x000fc20000010838 */
[----:B------:R-:W-:Y:S01]  /*1aa30*/  FADD.FTZ R84, R26, R85 ;  /* 0x000000551a547221 */ /* 0x000fe20000010000 */
[----:B------:R-:W-:-:S01]  /*1aa40*/  FFMA.FTZ R83, R2, R61, -R56 ;  /* 0x0000003d02537223 */ /* 0x000fc20000010838 */
[----:B------:R-:W0:Y:S01]  /*1aa50*/  MUFU.EX2 R47, R47 ;  /* 0x0000002f002f7308 */ /* 0x000e220000000800 */
[----:B--2---:R-:W-:-:S01]  /*1aa60*/  FADD.FTZ R45, R51, R82 ;  /* 0x00000052332d7221 */ /* 0x004fc20000010000 */
[----:B------:R-:W-:Y:S01]  /*1aa70*/  FADD.FTZ R85, R111, R84 ;  /* 0x000000546f557221 */ /* 0x000fe20000010000 */
[----:B------:R-:W-:-:S01]  /*1aa80*/  FFMA.FTZ R61, R2, R131, -R56 ;  /* 0x00000083023d7223 */ /* 0x000fc20000010838 */
[C-C-:B------:R-:W-:Y:S01]  /*1aa90*/  FFMA.FTZ R74, R2.reuse, R133, -R56.reuse ;  /* 0x00000085024a7223 */ /* 0x140fe20000010838 */
[----:B------:R-:W-:-:S01]  /*1aaa0*/  FFMA.FTZ R78, R2, R135, -R56 ;  /* 0x00000087024e7223 */ /* 0x000fc20000010838 */
[----:B------:R-:W-:Y:S01]  /*1aab0*/  FADD.FTZ R84, R30, R85 ;  /* 0x000000551e547221 */ /* 0x000fe20000010000 */
[----:B------:R-:W-:-:S01]  /*1aac0*/  FFMA.FTZ R69, R2, R69, -R56 ;  /* 0x0000004502457223 */ /* 0x000fc20000010838 */
[----:B------:R-:W2:Y:S01]  /*1aad0*/  MUFU.EX2 R60, R60 ;  /* 0x0000003c003c7308 */ /* 0x000ea20000000800 */
[----:B-1----:R-:W-:-:S01]  /*1aae0*/  FADD.FTZ R82, R62, R45 ;  /* 0x0000002d3e527221 */ /* 0x002fc20000010000 */
[----:B------:R-:W-:Y:S01]  /*1aaf0*/  FADD.FTZ R85, R115, R84 ;  /* 0x0000005473557221 */ /* 0x000fe20000010000 */
[----:B------:R-:W-:Y:S01]  /*1ab00*/  F2FP.SATFINITE.E4M3.F32.PACK_AB_MERGE_C R184, R62, R51, RZ ;  /* 0x000000333eb8723e */ /* 0x000fe200048070ff */
[C-C-:B------:R-:W-:Y:S01]  /*1ab10*/  FFMA.FTZ R137, R2.reuse, R137, -R56.reuse ;  /* 0x0000008902897223 */ /* 0x140fe20000010838 */
[----:B------:R-:W-:-:S01]  /*1ab20*/  FFMA.FTZ R139, R2, R139, -R56 ;  /* 0x0000008b028b7223 */ /* 0x000fc20000010838 */
[C-C-:B------:R-:W-:Y:S01]  /*1ab30*/  FFMA.FTZ R63, R2.reuse, R63, -R56.reuse ;  /* 0x0000003f023f7223 */ /* 0x140fe20000010838 */
[----:B------:R-:W-:-:S01]  /*1ab40*/  FFMA.FTZ R53, R2, R53, -R56 ;  /* 0x0000003502357223 */ /* 0x000fc20000010838 */
[----:B------:R-:W1:Y:S01]  /*1ab50*/  MUFU.EX2 R64, R64 ;  /* 0x0000004000407308 */ /* 0x000e620000000800 */
        /* <DEDUP_REMOVED lines=8> */
[----:B--2---:R-:W-:-:S01]  /*1abe0*/  FADD.FTZ R59, R60, R59 ;  /* 0x0000003b3c3b7221 */ /* 0x004fc20000010000 */
[C-C-:B------:R-:W-:Y:S01]  /*1abf0*/  FFMA.FTZ R71, R2.reuse, R71, -R56.reuse ;  /* 0x0000004702477223 */ /* 0x140fe20000010838 */
[----:B------:R-:W-:-:S01]  /*1ac00*/  FFMA.FTZ R37, R2, R37, -R56 ;  /* 0x0000002502257223 */ /* 0x000fc20000010838 */
[----:B------:R-:W-:Y:S01]  /*1ac10*/  F2FP.SATFINITE.E4M3.F32.PACK_AB_MERGE_C R184, R58, R43, R184 ;  /* 0x0000002b3ab8723e */ /* 0x000fe200048070b8 */
[----:B------:R-:W2:Y:S03]  /*1ac20*/  @P4 LDC R30, c[0x0][0x450] ;  /* 0x00011400ff1e4b82 */ /* 0x000ea60000000800 */
[----:B------:R-:W3:Y:S01]  /*1ac30*/  MUFU.EX2 R180, R180 ;  /* 0x000000b400b47308 */ /* 0x000ee20000000800 */
[----:B-1----:R-:W-:-:S07]  /*1ac40*/  FADD.FTZ R82, R64, R59 ;  /* 0x0000003b40527221 */ /* 0x002fce0000010000 */
[----:B------:R-:W1:Y:S01]  /*1ac50*/  MUFU.EX2 R55, R55 ;  /* 0x0000003700377308 */ /* 0x000e620000000800 */
[----:B0-----:R-:W-:-:S01]  /*1ac60*/  FADD.FTZ R59, R75, R82 ;  /* 0x000000524b3b7221 */ /* 0x001fc20000010000 */
[----:B------:R-:W-:-:S04]  /*1ac70*/  F2FP.SATFINITE.E4M3.F32.PACK_AB_MERGE_C R186, R75, R64, RZ ;  /* 0x000000404bba723e */ /* 0x000fc800048070ff */
[----:B------:R-:W-:Y:S02]  /*1ac80*/  F2FP.SATFINITE.E4M3.F32.PACK_AB_MERGE_C R186, R60, R47, R186 ;  /* 0x0000002f3cba723e */ /* 0x000fe400048070ba */
[----:B------:R-:W0:Y:S01]  /*1ac90*/  MUFU.EX2 R70, R70 ;  /* 0x0000004600467308 */ /* 0x000e220000000800 */
[----:B---3--:R-:W-:-:S07]  /*1aca0*/  FADD.FTZ R82, R180, R59 ;  /* 0x0000003bb4527221 */ /* 0x008fce0000010000 */
[----:B------:R-:W3:Y:S01]  /*1acb0*/  MUFU.EX2 R79, R79 ;  /* 0x0000004f004f7308 */ /* 0x000ee20000000800 */
[----:B-1----:R-:W-:-:S01]  /*1acc0*/  FADD.FTZ R59, R55, R82 ;  /* 0x00000052373b7221 */ /* 0x002fc20000010000 */
[----:B------:R-:W-:Y:S01]  /*1acd0*/  FADD.FTZ R82, R34, R85 ;  /* 0x0000005522527221 */ /* 0x000fe20000010000 */
[----:B------:R-:W-:-:S05]  /*1ace0*/  CS2R R84, SRZ ;  /* 0x0000000000547805 */ /* 0x000fca000001ff00 */
[----:B------:R-:W1:Y:S01]  /*1acf0*/  MUFU.EX2 R66, R66 ;  /* 0x0000004200427308 */ /* 0x000e620000000800 */
[----:B0-----:R-:W-:-:S01]  /*1ad00*/  FADD.FTZ R12, R70, R59 ;  /* 0x0000003b460c7221 */ /* 0x001fc20000010000 */
[----:B------:R-:W-:-:S04]  /*1ad10*/  FADD.FTZ R59, R121, R82 ;  /* 0x00000052793b7221 */ /* 0x000fc80000010000 */
[----:B------:R-:W-:Y:S01]  /*1ad20*/  FADD.FTZ R62, R38, R59 ;  /* 0x0000003b263e7221 */ /* 0x000fe20000010000 */
[----:B------:R-:W-:Y:S01]  /*1ad30*/  CS2R R58, SRZ ;  /* 0x00000000003a7805 */ /* 0x000fe2000001ff00 */
[----:B------:R-:W-:Y:S01]  /*1ad40*/  MUFU.EX2 R73, R73 ;  /* 0x0000004900497308 */ /* 0x000fe20000000800 */
[----:B---3--:R-:W-:-:S01]  /*1ad50*/  FADD.FTZ R51, R79, R12 ;  /* 0x0000000c4f337221 */ /* 0x008fc20000010000 */
[----:B------:R-:W-:-:S04]  /*1ad60*/  F2FP.SATFINITE.E4M3.F32.PACK_AB_MERGE_C R70, R79, R70, RZ ;  /* 0x000000464f46723e */ /* 0x000fc800048070ff */
[----:B------:R-:W-:Y:S02]  /*1ad70*/  F2FP.SATFINITE.E4M3.F32.PACK_AB_MERGE_C R180, R55, R180, R70 ;  /* 0x000000b437b4723e */ /* 0x000fe40004807046 */
[----:B------:R-:W-:Y:S01]  /*1ad80*/  MUFU.EX2 R72, R72 ;  /* 0x0000004800487308 */ /* 0x000fe20000000800 */
[----:B-1----:R-:W-:-:S01]  /*1ad90*/  FADD.FTZ R26, R66, R51 ;  /* 0x00000033421a7221 */ /* 0x002fc20000010000 */
[----:B------:R-:W-:-:S06]  /*1ada0*/  FADD.FTZ R51, R57, R62 ;  /* 0x0000003e39337221 */ /* 0x000fcc0000010000 */
[----:B------:R-:W0:Y:S08]  /*1adb0*/  MUFU.EX2 R81, R81 ;  /* 0x0000005100517308 */ /* 0x000e300000000800 */
[----:B------:R-:W1:Y:S08]  /*1adc0*/  MUFU.EX2 R68, R68 ;  /* 0x0000004400447308 */ /* 0x000e700000000800 */
[----:B------:R-:W3:Y:S01]  /*1add0*/  MUFU.EX2 R77, R77 ;  /* 0x0000004d004d7308 */ /* 0x000ee20000000800 */
[----:B0-----:R-:W-:-:S04]  /*1ade0*/  F2FP.SATFINITE.E4M3.F32.PACK_AB_MERGE_C R182, R81, R72, RZ ;  /* 0x0000004851b6723e */ /* 0x001fc800048070ff */
[----:B------:R-:W-:-:S03]  /*1adf0*/  F2FP.SATFINITE.E4M3.F32.PACK_AB_MERGE_C R182, R73, R66, R182 ;  /* 0x0000004249b6723e */ /* 0x000fc600048070b6 */
[----:B------:R0:W-:Y:S08]  /*1ae00*/  MUFU.EX2 R56, R49 ;  /* 0x0000003100387308 */ /* 0x0001f00000000800 */
[----:B------:R-:W4:Y:S01]  /*1ae10*/  MUFU.EX2 R76, R76 ;  /* 0x0000004c004c7308 */ /* 0x000f220000000800 */
[----:B0-----:R-:W-:-:S01]  /*1ae20*/  FADD.FTZ R49, R73, R26 ;  /* 0x0000001a49317221 */ /* 0x001fc20000010000 */
[----:B------:R-:W-:-:S03]  /*1ae30*/  FADD.FTZ R26, R42, R51 ;  /* 0x000000332a1a7221 */ /* 0x000fc60000010000 */
[----:B------:R-:W-:Y:S01]  /*1ae40*/  FADD.FTZ R8, R72, R49 ;  /* 0x0000003148087221 */ /* 0x000fe20000010000 */
[----:B------:R-:W-:-:S01]  /*1ae50*/  FADD.FTZ R26, R65, R26 ;  /* 0x0000001a411a7221 */ /* 0x000fc20000010000 */
[----:B------:R-:W-:Y:S01]  /*1ae60*/  CS2R R64, SRZ ;  /* 0x0000000000407805 */ /* 0x000fe2000001ff00 */
[----:B------:R-:W0:Y:S01]  /*1ae70*/  MUFU.EX2 R83, R83 ;  /* 0x0000005300537308 */ /* 0x000e220000000800 */
[----:B------:R-:W-:-:S01]  /*1ae80*/  FADD.FTZ R81, R81, R8 ;  /* 0x0000000851517221 */ /* 0x000fc20000010000 */
[----:B------:R-:W-:Y:S01]  /*1ae90*/  FADD.FTZ R49, R11, R26 ;  /* 0x0000001a0b317221 */ /* 0x000fe20000010000 */
[----:B------:R-:W-:Y:S02]  /*1aea0*/  CS2R R72, SRZ ;  /* 0x0000000000487805 */ /* 0x000fe4000001ff00 */
[----:B-1----:R-:W-:Y:S01]  /*1aeb0*/  FADD.FTZ R8, R68, R81 ;  /* 0x0000005144087221 */ /* 0x002fe20000010000 */
[----:B------:R-:W-:-:S02]  /*1aec0*/  FADD.FTZ R20, R40, R49 ;  /* 0x0000003128147221 */ /* 0x000fc40000010000 */
[----:B------:R-:W1:Y:S01]  /*1aed0*/  MUFU.EX2 R61, R61 ;  /* 0x0000003d003d7308 */ /* 0x000e620000000800 */
[----:B---3--:R-:W-:-:S01]  /*1aee0*/  FADD.FTZ R43, R77, R8 ;  /* 0x000000084d2b7221 */ /* 0x008fc20000010000 */
[----:B------:R-:W-:-:S03]  /*1aef0*/  FADD.FTZ R47, R3, R20 ;  /* 0x00000014032f7221 */ /* 0x000fc60000010000 */
[----:B----4-:R-:W-:Y:S01]  /*1af00*/  FADD.FTZ R20, R76, R43 ;  /* 0x0000002b4c147221 */ /* 0x010fe20000010000 */
[----:B------:R-:W-:-:S02]  /*1af10*/  FADD.FTZ R44, R44, R47 ;  /* 0x0000002f2c2c7221 */ /* 0x000fc40000010000 */
[----:B------:R-:W3:Y:S01]  /*1af20*/  MUFU.EX2 R74, R74 ;  /* 0x0000004a004a7308 */ /* 0x000ee20000000800 */
[----:B0-----:R-:W-:-:S01]  /*1af30*/  FADD.FTZ R20, R83, R20 ;  /* 0x0000001453147221 */ /* 0x001fc20000010000 */
[----:B------:R-:W-:Y:S01]  /*1af40*/  FADD.FTZ R43, R5, R44 ;  /* 0x0000002c052b7221 */ /* 0x000fe20000010000 */
[----:B------:R-:W-:Y:S02]  /*1af50*/  F2FP.SATFINITE.E4M3.F32.PACK_AB_MERGE_C R176, R83, R76, RZ ;  /* 0x0000004c53b0723e */ /* 0x000fe400048070ff */
[----:B------:R-:W-:Y:S01]  /*1af60*/  CS2R R82, SRZ ;  /* 0x0000000000527805 */ /* 0x000fe2000001ff00 */
[----:B------:R-:W-:-:S01]  /*1af70*/  FADD.FTZ R26, R24, R43 ;  /* 0x0000002b181a7221 */ /* 0x000fc20000010000 */
[----:B------:R-:W-:Y:S01]  /*1af80*/  F2FP.SATFINITE.E4M3.F32.PACK_AB_MERGE_C R176, R77, R68, R176 ;  /* 0x000000444db0723e */ /* 0x000fe200048070b0 */
[----:B------:R-:W0:Y:S01]  /*1af90*/  MUFU.EX2 R78, R78 ;  /* 0x0000004e004e7308 */ /* 0x000e220000000800 */
[----:B-1----:R-:W-:-:S01]  /*1afa0*/  FADD.FTZ R3, R61, R20 ;  /* 0x000000143d037221 */ /* 0x002fc20000010000 */
[----:B------:R-:W-:Y:S01]  /*1afb0*/  FADD.FTZ R43, R7, R26 ;  /* 0x0000001a072b7221 */ /* 0x000fe20000010000 */
[----:B------:R-:W-:Y:S01]  /*1afc0*/  CS2R R76, SRZ ;  /* 0x00000000004c7805 */ /* 0x000fe2000001ff00 */
[----:B------:R-:W1:Y:S02]  /*1afd0*/  @P4 LDC R7, c[0x0][0x44c] ;  /* 0x00011300ff074b82 */ /* 0x000e640000000800 */
[----:B------:R-:W-:-:S01]  /*1afe0*/  FADD.FTZ R28, R28, R43 ;  /* 0x0000002b1c1c7221 */ /* 0x000fc20000010000 */
[----:B------:R-:W-:Y:S01]  /*1aff0*/  CS2R R42, SRZ ;  /* 0x00000000002a7805 */ /* 0x000fe2000001ff00 */
[----:B------:R-:W4:Y:S01]  /*1b000*/  MUFU.EX2 R69, R69 ;  /* 0x0000004500457308 */ /* 0x000f220000000800 */
[----:B---3--:R-:W-:-:S07]  /*1b010*/  FADD.FTZ R3, R74, R3 ;  /* 0x000000034a037221 */ /* 0x008fce0000010000 */
[----:B------:R-:W3:Y:S01]  /*1b020*/  MUFU.EX2 R0, R137 ;  /* 0x0000008900007308 */ /* 0x000ee20000000800 */
[----:B0-----:R-:W-:-:S01]  /*1b030*/  FADD.FTZ R26, R78, R3 ;  /* 0x000000034e1a7221 */ /* 0x001fc20000010000 */
[----:B------:R-:W-:-:S04]  /*1b040*/  FADD.FTZ R3, R9, R28 ;  /* 0x0000001c09037221 */ /* 0x000fc80000010000 */
[----:B------:R-:W-:Y:S02]  /*1b050*/  FADD.FTZ R28, R32, R3 ;  /* 0x00000003201c7221 */ /* 0x000fe40000010000 */
[----:B------:R-:W0:Y:S01]  /*1b060*/  MUFU.EX2 R39, R39 ;  /* 0x0000002700277308 */ /* 0x000e220000000800 */
[C---:B----4-:R-:W-:Y:S01]  /*1b070*/  F2FP.SATFINITE.E4M3.F32.PACK_AB_MERGE_C R178, R69.reuse, R78, RZ ;  /* 0x0000004e45b2723e */ /* 0x050fe200048070ff */
[----:B------:R-:W-:Y:S01]  /*1b080*/  FADD.FTZ R69, R69, R26 ;  /* 0x0000001a45457221 */ /* 0x000fe20000010000 */
[----:B------:R-:W-:-:S01]  /*1b090*/  FADD.FTZ R5, R29, R28 ;  /* 0x0000001c1d057221 */ /* 0x000fc20000010000 */
[----:B-1----:R-:W-:Y:S01]  /*1b0a0*/  @P4 IMAD.HI.U32 R9, R214, R7, RZ ;  /* 0x00000007d6094227 */ /* 0x002fe200078e00ff */
[----:B------:R-:W-:Y:S02]  /*1b0b0*/  F2FP.SATFINITE.E4M3.F32.PACK_AB_MERGE_C R178, R74, R61, R178 ;  /* 0x0000003d4ab2723e */ /* 0x000fe400048070b2 */
[----:B------:R-:W-:Y:S01]  /*1b0c0*/  CS2R R60, SRZ ;  /* 0x00000000003c7805 */ /* 0x000fe2000001ff00 */
[----:B------:R-:W-:-:S01]  /*1b0d0*/  FADD.FTZ R46, R46, R5 ;  /* 0x000000052e2e7221 */ /* 0x000fc20000010000 */
[----:B------:R-:W1:Y:S01]  /*1b0e0*/  MUFU.EX2 R41, R41 ;  /* 0x0000002900297308 */ /* 0x000e620000000800 */
[----:B---3--:R-:W-:-:S01]  /*1b0f0*/  FADD.FTZ R26, R0, R69 ;  /* 0x00000045001a7221 */ /* 0x008fc20000010000 */
[----:B------:R-:W-:-:S02]  /*1b100*/  IMAD.MOV.U32 R28, RZ, RZ, R214 ;  /* 0x000000ffff1c7224 */ /* 0x000fc400078e00d6 */
[----:B------:R-:W-:-:S01]  /*1b110*/  FADD.FTZ R5, R13, R46 ;  /* 0x0000002e0d057221 */ /* 0x000fc20000010000 */
[----:B--2---:R-:W-:Y:S02]  /*1b120*/  @P4 SHF.R.U32.HI R28, RZ, R30, R9 ;  /* 0x0000001eff1c4219 */ /* 0x004fe40000011609 */
[----:B------:R-:W-:Y:S02]  /*1b130*/  CS2R R46, SRZ ;  /* 0x00000000002e7805 */ /* 0x000fe4000001ff00 */
[----:B------:R-:W-:Y:S01]  /*1b140*/  CS2R R68, SRZ ;  /* 0x0000000000447805 */ /* 0x000fe2000001ff00 */
[----:B------:R-:W-:-:S01]  /*1b150*/  FADD.FTZ R5, R36, R5 ;  /* 0x0000000524057221 */ /* 0x000fc20000010000 */
[----:B------:R-:W2:Y:S01]  /*1b160*/  MUFU.EX2 R80, R80 ;  /* 0x0000005000507308 */ /* 0x000ea20000000800 */
[----:B0-----:R-:W-:-:S01]  /*1b170*/  FADD.FTZ R26, R39, R26 ;  /* 0x0000001a271a7221 */ /* 0x001fc20000010000 */
[----:B------:R-:W-:Y:S01]  /*1b180*/  CS2R R74, SRZ ;  /* 0x00000000004a7805 */ /* 0x000fe2000001ff00 */
[----:B------:R-:W-:-:S01]  /*1b190*/  FADD.FTZ R48, R48, R5 ;  /* 0x0000000530307221 */ /* 0x000fc20000010000 */
[----:B------:R-:W-:-:S03]  /*1b1a0*/  CS2R R78, SRZ ;  /* 0x00000000004e7805 */ /* 0x000fc6000001ff00 */
[----:B------:R-:W-:Y:S01]  /*1b1b0*/  FADD.FTZ R48, R15, R48 ;  /* 0x000000300f307221 */ /* 0x000fe20000010000 */
[----:B------:R-:W0:Y:S01]  /*1b1c0*/  MUFU.EX2 R25, R139 ;  /* 0x0000008b00197308 */ /* 0x000e220000000800 */
[----:B-1----:R-:W-:-:S02]  /*1b1d0*/  FADD.FTZ R3, R41, R26 ;  /* 0x0000001a29037221 */ /* 0x002fc40000010000 */
[----:B------:R-:W-:Y:S01]  /*1b1e0*/  FADD.FTZ R5, R21, R48 ;  /* 0x0000003015057221 */ /* 0x000fe20000010000 */
[----:B------:R-:W-:-:S03]  /*1b1f0*/  CS2R R48, SRZ ;  /* 0x0000000000307805 */ /* 0x000fc6000001ff00 */
[----:B------:R-:W-:Y:S01]  /*1b200*/  FADD.FTZ R26, R50, R5 ;  /* 0x00000005321a7221 */ /* 0x000fe20000010000 */
[----:B------:R1:W-:Y:S01]  /*1b210*/  MUFU.EX2 R12, R63 ;  /* 0x0000003f000c7308 */ /* 0x0003e20000000800 */
[C---:B--2---:R-:W-:Y:S01]  /*1b220*/  F2FP.SATFINITE.E4M3.F32.PACK_AB_MERGE_C R172, R80.reuse, R41, RZ ;  /* 0x0000002950ac723e */ /* 0x044fe200048070ff */
[----:B------:R-:W-:Y:S01]  /*1b230*/  FADD.FTZ R80, R80, R3 ;  /* 0x0000000350507221 */ /* 0x000fe20000010000 */
[----:B------:R-:W-:Y:S02]  /*1b240*/  CS2R R40, SRZ ;  /* 0x0000000000287805 */ /* 0x000fe4000001ff00 */
[----:B------:R-:W-:Y:S02]  /*1b250*/  F2FP.SATFINITE.E4M3.F32.PACK_AB_MERGE_C R172, R39, R0, R172 ;  /* 0x0000000027ac723e */ /* 0x000fe400048070ac */
[----:B------:R-:W-:Y:S01]  /*1b260*/  CS2R R38, SRZ ;  /* 0x0000000000267805 */ /* 0x000fe2000001ff00 */
[----:B------:R-:W2:Y:S01]  /*1b270*/  MUFU.EX2 R53, R53 ;  /* 0x0000003500357308 */ /* 0x000ea20000000800 */
[----:B0-----:R-:W-:-:S01]  /*1b280*/  FADD.FTZ R3, R25, R80 ;  /* 0x0000005019037221 */ /* 0x001fc20000010000 */
[----:B-1----:R-:W-:-:S02]  /*1b290*/  CS2R R62, SRZ ;  /* 0x00000000003e7805 */ /* 0x002fc4000001ff00 */
[----:B------:R-:W-:Y:S01]  /*1b2a0*/  CS2R R80, SRZ ;  /* 0x0000000000507805 */ /* 0x000fe2000001ff00 */
[----:B------:R-:W-:-:S03]  /*1b2b0*/  FADD.FTZ R3, R56, R3 ;  /* 0x0000000338037221 */ /* 0x000fc60000010000 */
[----:B------:R-:W0:Y:S08]  /*1b2c0*/  MUFU.EX2 R141, R141 ;  /* 0x0000008d008d7308 */ /* 0x000e300000000800 */
[----:B------:R1:W3:Y:S01]  /*1b2d0*/  MUFU.EX2 R8, R45 ;  /* 0x0000002d00087308 */ /* 0x0002e20000000800 */
[----:B--2---:R-:W-:Y:S01]  /*1b2e0*/  F2FP.SATFINITE.E4M3.F32.PACK_AB_MERGE_C R174, R53, R12, RZ ;  /* 0x0000000c35ae723e */ /* 0x004fe200048070ff */
[----:B------:R-:W-:-:S03]  /*1b2f0*/  FADD.FTZ R12, R12, R3 ;  /* 0x000000030c0c7221 */ /* 0x000fc60000010000 */
[----:B------:R-:W-:Y:S01]  /*1b300*/  F2FP.SATFINITE.E4M3.F32.PACK_AB_MERGE_C R174, R56, R25, R174 ;  /* 0x0000001938ae723e */ /* 0x000fe200048070ae */
[----:B------:R-:W-:-:S01]  /*1b310*/  FADD.FTZ R0, R53, R12 ;  /* 0x0000000c35007221 */ /* 0x000fc20000010000 */
[----:B------:R-:W-:Y:S01]  /*1b320*/  CS2R R56, SRZ ;  /* 0x0000000000387805 */ /* 0x000fe2000001ff00 */
[----:B------:R-:W2:Y:S01]  /*1b330*/  MUFU.EX2 R52, R52 ;  /* 0x0000003400347308 */ /* 0x000ea20000000800 */
[----:B-1----:R-:W-:Y:S01]  /*1b340*/  CS2R R44, SRZ ;  /* 0x00000000002c7805 */ /* 0x002fe2000001ff00 */
[----:B0-----:R-:W-:-:S06]  /*1b350*/  FADD.FTZ R3, R141, R0 ;  /* 0x000000008d037221 */ /* 0x001fcc0000010000 */
[----:B------:R-:W-:Y:S01]  /*1b360*/  MUFU.EX2 R67, R67 ;  /* 0x0000004300437308 */ /* 0x000fe20000000800 */
[----:B---3--:R-:W-:-:S01]  /*1b370*/  FADD.FTZ R0, R8, R3 ;  /* 0x0000000308007221 */ /* 0x008fc20000010000 */
[----:B------:R-:W-:-:S06]  /*1b380*/  FADD.FTZ R3, R27, R26 ;  /* 0x0000001a1b037221 */ /* 0x000fcc0000010000 */
[----:B------:R-:W0:Y:S01]  /*1b390*/  MUFU.EX2 R20, R143 ;  /* 0x0000008f00147308 */ /* 0x000e220000000800 */
[C---:B--2---:R-:W-:Y:S01]  /*1b3a0*/  F2FP.SATFINITE.E4M3.F32.PACK_AB_MERGE_C R27, R52.reuse, R27, RZ ;  /* 0x0000001b341b723e */ /* 0x044fe200048070ff */
[----:B------:R-:W-:-:S03]  /*1b3b0*/  FADD.FTZ R52, R52, R3 ;  /* 0x0000000334347221 */ /* 0x000fc60000010000 */
[----:B------:R-:W-:Y:S02]  /*1b3c0*/  F2FP.SATFINITE.E4M3.F32.PACK_AB_MERGE_C R169, R50, R21, R27 ;  /* 0x0000001532a9723e */ /* 0x000fe4000480701b */
[----:B------:R-:W-:Y:S02]  /*1b3d0*/  CS2R R26, SRZ ;  /* 0x00000000001a7805 */ /* 0x000fe4000001ff00 */
[----:B------:R-:W-:Y:S01]  /*1b3e0*/  CS2R R50, SRZ ;  /* 0x0000000000327805 */ /* 0x000fe2000001ff00 */
[----:B------:R-:W1:Y:S08]  /*1b3f0*/  MUFU.EX2 R31, R31 ;  /* 0x0000001f001f7308 */ /* 0x000e700000000800 */
[----:B------:R-:W2:Y:S01]  /*1b400*/  MUFU.EX2 R54, R54 ;  /* 0x0000003600367308 */ /* 0x000ea20000000800 */
[----:B0-----:R-:W-:Y:S01]  /*1b410*/  F2FP.SATFINITE.E4M3.F32.PACK_AB_MERGE_C R7, R20, R67, RZ ;  /* 0x000000431407723e */ /* 0x001fe200048070ff */
[----:B------:R-:W-:Y:S01]  /*1b420*/  FADD.FTZ R67, R67, R0 ;  /* 0x0000000043437221 */ /* 0x000fe20000010000 */
[----:B------:R-:W-:-:S02]  /*1b430*/  IADD3 R0, R28, R217, -R215 ;  /* 0x000000d91c007210 */ /* 0x000fc40007ffe8d7 */
[----:B------:R-:W-:Y:S02]  /*1b440*/  CS2R R28, SRZ ;  /* 0x00000000001c7805 */ /* 0x000fe4000001ff00 */
[----:B------:R-:W-:Y:S01]  /*1b450*/  F2FP.SATFINITE.E4M3.F32.PACK_AB_MERGE_C R168, R8, R141, R7 ;  /* 0x0000008d08a8723e */ /* 0x000fe20004807007 */
[----:B------:R-:W-:Y:S01]  /*1b460*/  FADD.FTZ R20, R20, R67 ;  /* 0x0000004314147221 */ /* 0x000fe20000010000 */
[----:B------:R-:W-:Y:S01]  /*1b470*/  CS2R R66, SRZ ;  /* 0x0000000000427805 */ /* 0x000fe2000001ff00 */
[----:B------:R-:W-:Y:S01]  /*1b480*/  MUFU.EX2 R35, R35 ;  /* 0x0000002300237308 */ /* 0x000fe20000000800 */
[----:B-1----:R-:W-:-:S01]  /*1b490*/  FADD.FTZ R5, R31, R52 ;  /* 0x000000341f057221 */ /* 0x002fc20000010000 */
[----:B------:R-:W-:Y:S01]  /*1b4a0*/  IMAD.HI R9, R0, 0x66666667, RZ ;  /* 0x6666666700097827 */ /* 0x000fe200078e02ff */
[----:B------:R-:W-:-:S05]  /*1b4b0*/  CS2R R52, SRZ ;  /* 0x0000000000347805 */ /* 0x000fca000001ff00 */
[----:B------:R-:W0:Y:S01]  /*1b4c0*/  MUFU.EX2 R6, R6 ;  /* 0x0000000600067308 */ /* 0x000e220000000800 */
[----:B--2---:R-:W-:-:S07]  /*1b4d0*/  FADD.FTZ R8, R54, R5 ;  /* 0x0000000536087221 */ /* 0x004fce0000010000 */
[----:B------:R-:W-:Y:S08]  /*1b4e0*/  MUFU.EX2 R71, R71 ;  /* 0x0000004700477308 */ /* 0x000ff00000000800 */
[----:B------:R1:W2:Y:S01]  /*1b4f0*/  MUFU.EX2 R12, R37 ;  /* 0x00000025000c7308 */ /* 0x0002a20000000800 */
[----:B0-----:R-:W-:Y:S01]  /*1b500*/  F2FP.SATFINITE.E4M3.F32.PACK_AB_MERGE_C R5, R6, R35, RZ ;  /* 0x000000230605723e */ /* 0x001fe200048070ff */
[----:B------:R-:W-:Y:S01]  /*1b510*/  FADD.FTZ R35, R35, R8 ;  /* 0x0000000823237221 */ /* 0x000fe20000010000 */
[----:B------:R-:W-:-:S02]  /*1b520*/  SHF.R.U32.HI R8, RZ, 0x1f, R9 ;  /* 0x0000001fff087819 */ /* 0x000fc40000011609 */
[----:B------:R-:W-:Y:S02]  /*1b530*/  F2FP.SATFINITE.E4M3.F32.PACK_AB_MERGE_C R171, R54, R31, R5 ;  /* 0x0000001f36ab723e */ /* 0x000fe40004807005 */
[----:B------:R-:W-:Y:S02]  /*1b540*/  CS2R R30, SRZ ;  /* 0x00000000001e7805 */ /* 0x000fe4000001ff00 */
[----:B------:R-:W-:Y:S01]  /*1b550*/  LEA.HI.SX32 R8, R9, R8, 0x1a ;  /* 0x0000000809087211 */ /* 0x000fe200078fd2ff */
[----:B------:R-:W0:Y:S01]  /*1b560*/  MUFU.EX2 R145, R145 ;  /* 0x0000009100917308 */ /* 0x000e220000000800 */
[----:B-1----:R-:W-:Y:S02]  /*1b570*/  CS2R R36, SRZ ;  /* 0x0000000000247805 */ /* 0x002fe4000001ff00 */
[----:B------:R-:W-:Y:S02]  /*1b580*/  CS2R R54, SRZ ;  /* 0x0000000000367805 */ /* 0x000fe4000001ff00 */
[----:B------:R-:W-:-:S03]  /*1b590*/  VIMNMX R15, R213, R8, !PT ;  /* 0x00000008d50f7248 */ /* 0x000fc60007fe0100 */
[----:B------:R1:W3:Y:S01]  /*1b5a0*/  MUFU.EX2 R24, R33 ;  /* 0x0000002100187308 */ /* 0x0002e20000000800 */
[----:B--2---:R-:W-:Y:S01]  /*1b5b0*/  F2FP.SATFINITE.E4M3.F32.PACK_AB_MERGE_C R7, R12, R71, RZ ;  /* 0x000000470c07723e */ /* 0x004fe200048070ff */
[----:B0-----:R-:W-:Y:S01]  /*1b5c0*/  FADD.FTZ R3, R145, R20 ;  /* 0x0000001491037221 */ /* 0x001fe20000010000 */
[----:B-1----:R-:W-:Y:S02]  /*1b5d0*/  CS2R R32, SRZ ;  /* 0x0000000000207805 */ /* 0x002fe4000001ff00 */
[C---:B---3--:R-:W-:Y:S01]  /*1b5e0*/  F2FP.SATFINITE.E4M3.F32.PACK_AB_MERGE_C R170, R24.reuse, R145, R7 ;  /* 0x0000009118aa723e */ /* 0x048fe20004807007 */
[----:B------:R-:W-:-:S01]  /*1b5f0*/  FADD.FTZ R0, R24, R3 ;  /* 0x0000000318007221 */ /* 0x000fc20000010000 */
[----:B------:R-:W-:Y:S02]  /*1b600*/  IADD3 R7, R104, -0x2, RZ ;  /* 0xfffffffe68077810 */ /* 0x000fe40007ffe0ff */
[----:B------:R-:W-:Y:S01]  /*1b610*/  CS2R R24, SRZ ;  /* 0x0000000000187805 */ /* 0x000fe2000001ff00 */
[----:B------:R-:W-:Y:S01]  /*1b620*/  FADD.FTZ R3, R71, R0 ;  /* 0x0000000047037221 */ /* 0x000fe20000010000 */
[----:B------:R-:W-:Y:S01]  /*1b630*/  ISETP.GE.AND P1, PT, R7, R15, PT ;  /* 0x0000000f0700720c */ /* 0x000fe20003f26270 */
[----:B------:R-:W-:Y:S01]  /*1b640*/  FADD.FTZ R0, R6, R35 ;  /* 0x0000002306007221 */ /* 0x000fe20000010000 */
[----:B------:R-:W-:Y:S01]  /*1b650*/  CS2R R34, SRZ ;  /* 0x0000000000227805 */ /* 0x000fe2000001ff00 */
[----:B------:R-:W-:Y:S01]  /*1b660*/  FADD.FTZ R3, R12, R3 ;  /* 0x000000030c037221 */ /* 0x000fe20000010000 */
[----:B------:R-:W-:-:S09]  /*1b670*/  CS2R R70, SRZ ;  /* 0x0000000000467805 */ /* 0x000fd2000001ff00 */
[----:B------:R-:W-:Y:S05]  /*1b680*/  @!P1 BRA `(.L_x_2841) ;  /* 0x0000003c00fc9947 */ /* 0x000fea0003800000 */
[----:B------:R-:W-:Y:S01]  /*1b690*/  IMAD.MOV.U32 R5, RZ, RZ, R4 ;  /* 0x000000ffff057224 */ /* 0x000fe200078e0004 */
[----:B------:R-:W-:Y:S01]  /*1b6a0*/  CS2R R86, SRZ ;  /* 0x0000000000567805 */ /* 0x000fe2000001ff00 */
[----:B------:R-:W-:Y:S01]  /*1b6b0*/  IMAD.MOV.U32 R6, RZ, RZ, R10 ;  /* 0x000000ffff067224 */ /* 0x000fe200078e000a */
[----:B------:R-:W-:Y:S01]  /*1b6c0*/  CS2R R84, SRZ ;  /* 0x0000000000547805 */ /* 0x000fe2000001ff00 */
[----:B------:R-:W-:Y:S01]  /*1b6d0*/  IMAD.MOV.U32 R8, RZ, RZ, R194 ;  /* 0x000000ffff087224 */ /* 0x000fe200078e00c2 */
[----:B------:R-:W-:Y:S01]  /*1b6e0*/  CS2R R82, SRZ ;  /* 0x0000000000527805 */ /* 0x000fe2000001ff00 */
[----:B------:R-:W-:Y:S01]  /*1b6f0*/  IMAD.MOV.U32 R9, RZ, RZ, R23 ;  /* 0x000000ffff097224 */ /* 0x000fe200078e0017 */
        /* <DEDUP_REMOVED lines=29> */
.L_x_2853:
        /* <DEDUP_REMOVED lines=8> */
.L_x_2843:
        /* <DEDUP_REMOVED lines=8> */
.L_x_2844:
[----:B------:R-:W-:Y:S04]  /*1b9d0*/  BSSY B0, `(.L_x_2842) ;  /* 0x0000004000007945 */ /* 0x000fe80003800000 */
[----:B-1----:R-:W-:Y:S05]  /*1b9e0*/  @P2 BRA `(.L_x_2845) ;  /* 0x0000000000082947 */ /* 0x002fea0003800000 */
[----:B------:R-:W1:Y:S02]  /*1b9f0*/  SYNCS.PHASECHK.TRANS64.TRYWAIT P2, [R11+URZ+0x29830], R4 ;  /* 0x029830040b0075a7 */ /* 0x000e64000804017f */
[----:B-1----:R-:W-:Y:S05]  /*1ba00*/  @!P2 BRA `(.L_x_2846) ;  /* 0x000001540084a947 */ /* 0x002fea0003800000 */
.L_x_2845:
[----:B------:R-:W-:Y:S05]  /*1ba10*/  BSYNC B0 ;  /* 0x0000000000007941 */ /* 0x000fea0003800000 */
.L_x_2842:
        /* <DEDUP_REMOVED lines=8> */
[----:B------:R-:W-:Y:S01]  /*1baa0*/  IMAD.MOV.U32 R13, RZ, RZ, -0x7fffffe0 ;  /* 0x80000020ff0d7424 */ /* 0x000fe200078e00ff */
[----:B------:R-:W-:Y:S01]  /*1bab0*/  R2UR UR47, R11 ;  /* 0x000000000b2f72ca */ /* 0x000fe200000e0000 */
[----:B------:R-:W-:Y:S01]  /*1bac0*/  UMOV UR40, UR24 ;  /* 0x0000001800287c82 */ /* 0x000fe20008000000 */
[----:B------:R-:W-:Y:S01]  /*1bad0*/  UMOV UR41, UR25 ;  /* 0x0000001900297c82 */ /* 0x000fe20008000000 */
[----:B------:R-:W-:Y:S01]  /*1bae0*/  IMAD R10, R23, 0x780, R14 ;  /* 0x00000780170a7824 */ /* 0x000fe200078e020e */
[----:B------:R-:W-:Y:S01]  /*1baf0*/  R2UR UR43, R13 ;  /* 0x000000000d2b72ca */ /* 0x000fe200000e0000 */
[----:B------:R-:W-:Y:S01]  /*1bb00*/  IMAD.MOV.U32 R89, RZ, RZ, -0x7fffffe0 ;  /* 0x80000020ff597424 */ /* 0x000fe200078e00ff */
[----:B------:R-:W-:Y:S01]  /*1bb10*/  UMOV UR28, UR24 ;  /* 0x00000018001c7c82 */ /* 0x000fe20008000000 */
[C---:B------:R-:W-:Y:S01]  /*1bb20*/  VIADD R12, R10.reuse, 0x80 ;  /* 0x000000800a0c7836 */ /* 0x040fe20000000000 */
[C---:B------:R-:W-:Y:S01]  /*1bb30*/  R2UR UR46, R10.reuse ;  /* 0x000000000a2e72ca */ /* 0x040fe200000e0000 */
[C---:B------:R-:W-:Y:S01]  /*1bb40*/  VIADD R88, R10.reuse, 0x100 ;  /* 0x000001000a587836 */ /* 0x040fe20000000000 */
[----:B------:R-:W-:Y:S01]  /*1bb50*/  R2UR UR27, R89 ;  /* 0x00000000591b72ca */ /* 0x000fe200000e0000 */
[----:B------:R-:W-:Y:S01]  /*1bb60*/  VIADD R20, R10, 0x180 ;  /* 0x000001800a147836 */ /* 0x000fe20000000000 */
[----:B------:R-:W-:Y:S01]  /*1bb70*/  R2UR UR42, R12 ;  /* 0x000000000c2a72ca */ /* 0x000fe200000e0000 */
[----:B------:R-:W-:Y:S01]  /*1bb80*/  IMAD.MOV.U32 R21, RZ, RZ, -0x7fffffe0 ;  /* 0x80000020ff157424 */ /* 0x000fe200078e00ff */
[----:B------:R-:W-:Y:S01]  /*1bb90*/  R2UR UR26, R88 ;  /* 0x00000000581a72ca */ /* 0x000fe200000e0000 */
[----:B------:R-:W-:Y:S01]  /*1bba0*/  UMOV UR29, UR25 ;  /* 0x00000019001d7c82 */ /* 0x000fe20008000000 */
[----:B------:R-:W-:Y:S01]  /*1bbb0*/  R2UR UR30, R20 ;  /* 0x00000000141e72ca */ /* 0x000fe200000e0000 */
[C---:B------:R-:W-:Y:S01]  /*1bbc0*/  VIADD R88, R10.reuse, 0x2 ;  /* 0x000000020a587836 */ /* 0x040fe20000000000 */
[----:B------:R-:W-:Y:S01]  /*1bbd0*/  R2UR UR31, R21 ;  /* 0x00000000151f72ca */ /* 0x000fe200000e0000 */
[----:B------:R-:W-:Y:S01]  /*1bbe0*/  UMOV UR32, UR24 ;  /* 0x0000001800207c82 */ /* 0x000fe20008000000 */
[----:B0-----:R-:W-:Y:S01]  /*1bbf0*/  SHF.R.U32.HI R4, RZ, 0x7, R4 ;  /* 0x00000007ff047819 */ /* 0x001fe20000011604 */
[----:B------:R-:W-:Y:S01]  /*1bc00*/  UMOV UR33, UR25 ;  /* 0x0000001900217c82 */ /* 0x000fe20008000000 */
[C---:B------:R-:W-:Y:S01]  /*1bc10*/  IADD3 R12, R10.reuse, 0x200, RZ ;  /* 0x000002000a0c7810 */ /* 0x040fe20007ffe0ff */
[----:B------:R-:W-:Y:S01]  /*1bc20*/  VIADD R20, R10, 0x82 ;  /* 0x000000820a147836 */ /* 0x000fe20000000000 */
[----:B------:R-:W-:Y:S01]  /*1bc30*/  R2UR UR35, R13 ;  /* 0x000000000d2372ca */ /* 0x000fe200000e0000 */
[----:B------:R-:W-:Y:S01]  /*1bc40*/  VIADD R4, R4, 0x8 ;  /* 0x0000000804047836 */ /* 0x000fe20000000000 */
[----:B------:R-:W-:Y:S01]  /*1bc50*/  R2UR UR34, R12 ;  /* 0x000000000c2272ca */ /* 0x000fe200000e0000 */
[----:B------:R-:W-:Y:S01]  /*1bc60*/  IMAD.MOV.U32 R21, RZ, RZ, -0x7fffffe0 ;  /* 0x80000020ff157424 */ /* 0x000fe200078e00ff */
[----:B------:R-:W-:Y:S01]  /*1bc70*/  R2UR UR6, R88 ;  /* 0x00000000580672ca */ /* 0x000fe200000e0000 */
[----:B------:R-:W-:Y:S01]  /*1bc80*/  VIADD R12, R10, 0x102 ;  /* 0x000001020a0c7836 */ /* 0x000fe20000000000 */
[----:B------:R0:W-:Y:S01]  /*1bc90*/  BAR.SYNC.DEFER_BLOCKING R4, 0x100 ;  /* 0x000400040000751d */ /* 0x0001e20000010000 */
[----:B------:R-:W-:Y:S01]  /*1bca0*/  R2UR UR7, R89 ;  /* 0x00000000590772ca */ /* 0x000fe200000e0000 */
[----:B------:R-:W-:Y:S01]  /*1bcb0*/  IMAD.MOV.U32 R11, RZ, RZ, -0x7fffffe0 ;  /* 0x80000020ff0b7424 */ /* 0x000fe200078e00ff */
[----:B------:R-:W-:-:S03]  /*1bcc0*/  MOV R13, 0x80000020 ;  /* 0x80000020000d7802 */ /* 0x000fc60000000f00 */
        /* <DEDUP_REMOVED lines=36> */
[----:B------:R-:W-:Y:S02]  /*1bf10*/  R2UR UR10, R12 ;  /* 0x000000000c0a72ca */ /* 0x000fe400000e0000 */
[----:B------:R-:W-:Y:S01]  /*1bf20*/  R2UR UR11, R13 ;  /* 0x000000000d0b72ca */ /* 0x000fe200000e0000 */
        /* <DEDUP_REMOVED lines=35> */
[----:B------:R-:W-:Y:S02]  /*1c160*/  R2UR UR43, R13 ;  /* 0x000000000d2b72ca */ /* 0x000fe400000e0000 */
[----:B------:R-:W-:Y:S02]  /*1c170*/  MOV R13, 0x80000020 ;  /* 0x80000020000d7802 */ /* 0x000fe40000000f00 */
[----:B------:R-:W-:Y:S01]  /*1c180*/  R2UR UR46, R12 ;  /* 0x000000000c2e72ca */ /* 0x000fe200000e0000 */
[----:B------:R-:W-:Y:S01]  /*1c190*/  VIADD R12, R10, 0x282 ;  /* 0x000002820a0c7836 */ /* 0x000fe20000000000 */
[----:B------:R-:W-:Y:S01]  /*1c1a0*/  R2UR UR47, R13 ;  /* 0x000000000d2f72ca */ /* 0x000fe200000e0000 */
[----:B------:R-:W-:-:S03]  /*1c1b0*/  IMAD.MOV.U32 R13, RZ, RZ, -0x7fffffe0 ;  /* 0x80000020ff0d7424 */ /* 0x000fc600078e00ff */
        /* <DEDUP_REMOVED lines=109> */
[C---:B------:R-:W-:Y:S01]  /*1c890*/  VIADD R12, R10.reuse, 0x682 ;  /* 0x000006820a0c7836 */ /* 0x040fe20000000000 */
[----:B------:R-:W-:Y:S01]  /*1c8a0*/  MOV R13, 0x80000020 ;  /* 0x80000020000d7802 */ /* 0x000fe20000000f00 */
        /* <DEDUP_REMOVED lines=31> */
[----:B0-----:R-:W-:Y:S05]  /*1caa0*/  @P1 BRA `(.L_x_2847) ;  /* 0x0000000000281947 */ /* 0x001fea0003800000 */
[----:B------:R-:W-:Y:S05]  /*1cab0*/  @!P0 BRA `(.L_x_2848) ;  /* 0x0000000000048947 */ /* 0x000fea0003800000 */
[----:B------:R-:W-:Y:S01]  /*1cac0*/  BPT.TRAP 0x1 ;  /* 0x000000040000795c */ /* 0x000fe20000300000 */
.L_x_2848:
[----:B------:R-:W-:Y:S01]  /*1cad0*/  SHF.L.U32 R4, R8, 0x1f, RZ ;  /* 0x0000001f08047819 */ /* 0x000fe200000006ff */
[----:B------:R-:W-:-:S04]  /*1cae0*/  IMAD R8, R9, 0x8, R18 ;  /* 0x0000000809087824 */ /* 0x000fc800078e0212 */
[----:B------:R0:W1:Y:S01]  /*1caf0*/  SYNCS.PHASECHK.TRANS64.TRYWAIT P1, [R8+URZ+0x29850], R4 ;  /* 0x02985004080075a7 */ /* 0x000062000802017f */
[----:B------:R-:W-:Y:S05]  /*1cb00*/  @!P0 BRA `(.L_x_2849) ;  /* 0x0000000000048947 */ /* 0x000fea0003800000 */
[----:B------:R-:W-:Y:S01]  /*1cb10*/  BPT.TRAP 0x1 ;  /* 0x000000040000795c */ /* 0x000fe20000300000 */
.L_x_2849:
[----:B-1----:R-:W-:Y:S05]  /*1cb20*/  @P1 BRA `(.L_x_2847) ;  /* 0x0000000000081947 */ /* 0x002fea0003800000 */
[----:B------:R-:W1:Y:S02]  /*1cb30*/  SYNCS.PHASECHK.TRANS64.TRYWAIT P1, [R8+URZ+0x29850], R4 ;  /* 0x02985004080075a7 */ /* 0x000e64000802017f */
[----:B-1----:R-:W-:Y:S05]  /*1cb40*/  @!P1 BRA `(.L_x_2850) ;  /* 0x0000014400489947 */ /* 0x002fea0003800000 */
.L_x_2847:
[----:B01----:R-:W-:Y:S01]  /*1cb50*/  VIADD R4, R18, 0x400 ;  /* 0x0000040012047836 */ /* 0x003fe20000000000 */
[----:B------:R-:W-:Y:S05]  /*1cb60*/  WARPSYNC.ALL ;  /* 0x0000000000007948 */ /* 0x000fea0003800000 */
[----:B------:R-:W-:Y:S01]  /*1cb70*/  SHF.R.U32.HI R4, RZ, 0x4, R4 ;  /* 0x00000004ff047819 */ /* 0x000fe20000011604 */
[----:B------:R-:W-:Y:S01]  /*1cb80*/  IMAD.MOV.U32 R11, RZ, RZ, -0x3ffffff0 ;  /* 0xc0000010ff0b7424 */ /* 0x000fe200078e00ff */
[----:B------:R-:W-:Y:S01]  /*1cb90*/  WARPGROUP.ARRIVE ;  /* 0x00000000000079c5 */ /* 0x000fe20000000000 */
[----:B------:R-:W-:-:S05]  /*1cba0*/  MOV R13, 0xc0000010 ;  /* 0xc0000010000d7802 */ /* 0x000fca0000000f00 */
[----:B------:R-:W0:Y:S01]  /*1cbb0*/  S2R R20, SR_TID.X ;  /* 0x0000000000147919 */ /* 0x000e220000002100 */
[----:B------:R-:W-:Y:S02]  /*1cbc0*/  LOP3.LUT R4, R4, 0x3fff, RZ, 0xc0, !PT ;  /* 0x00003fff04047812 */ /* 0x000fe400078ec0ff */
[----:B------:R-:W-:Y:S01]  /*1cbd0*/  R2UR UR7, R11 ;  /* 0x000000000b0772ca */ /* 0x000fe200000e0000 */
[----:B------:R-:W-:Y:S01]  /*1cbe0*/  IMAD.MOV.U32 R11, RZ, RZ, -0x3ffffff0 ;  /* 0xc0000010ff0b7424 */ /* 0x000fe200078e00ff */
[----:B------:R-:W-:-:S05]  /*1cbf0*/  LOP3.LUT R4, R4, 0x10000, RZ, 0xfc, !PT ;  /* 0x0001000004047812 */ /* 0x000fca00078efcff */
[----:B------:R-:W-:-:S04]  /*1cc00*/  IMAD R10, R9, 0x500, R4 ;  /* 0x00000500090a7824 */ /* 0x000fc800078e0204 */
[C---:B------:R-:W-:Y:S01]  /*1cc10*/  VIADD R12, R10.reuse, 0x100 ;  /* 0x000001000a0c7836 */ /* 0x040fe20000000000 */
[----:B------:R-:W-:-:S13]  /*1cc20*/  R2UR UR6, R10 ;  /* 0x000000000a0672ca */ /* 0x000fda00000e0000 */
[----:B------:R-:W-:Y:S01]  /*1cc30*/  QGMMA.64x128x32.F32.E4M3.E4M3 R24, R184, gdesc[UR4], R24, gsb0 ;  /* 0x01e00004b8187df3 */ /* 0x000fe20008000818 */
[----:B------:R-:W-:Y:S01]  /*1cc40*/  R2UR UR6, R12 ;  /* 0x000000000c0672ca */ /* 0x000fe200000e0000 */
[----:B------:R-:W-:Y:S01]  /*1cc50*/  VIADD R12, R10, 0x200 ;  /* 0x000002000a0c7836 */ /* 0x000fe20000000000 */
[----:B------:R-:W-:Y:S01]  /*1cc60*/  R2UR UR7, R13 ;  /* 0x000000000d0772ca */ /* 0x000fe200000e0000 */
[----:B------:R-:W-:Y:S01]  /*1cc70*/  IMAD.MOV.U32 R13, RZ, RZ, -0x3ffffff0 ;  /* 0xc0000010ff0d7424 */ /* 0x000fe200078e00ff */
        /* <DEDUP_REMOVED lines=27> */
.L_x_2851:
[----:B0-----:R-:W0:Y:S01]  /*1ce30*/  LDC R4, c[0x0][0x448] ;  /* 0x00011200ff047b82 */ /* 0x001e220000000800 */
[----:B------:R-:W-:Y:S01]  /*1ce40*/  LOP3.LUT R22, R22, 0xfffffdff, RZ, 0xc0, !PT ;  /* 0xfffffdff16167812 */ /* 0x000fe200078ec0ff */
[----:B------:R-:W-:-:S03]  /*1ce50*/  IMAD.U32 R12, RZ, RZ, UR38 ;  /* 0x00000026ff0c7e24 */ /* 0x000fc6000f8e00ff */
[----:B------:R-:W-:-:S04]  /*1ce60*/  @P0 LOP3.LUT R22, R22, 0x200, RZ, 0xfc, !PT ;  /* 0x0000020016160812 */ /* 0x000fc800078efcff */
[----:B------:R-:W-:Y:S02]  /*1ce70*/  LOP3.LUT R22, R22, 0xfffffbff, RZ, 0xc0, !PT ;  /* 0xfffffbff16167812 */ /* 0x000fe400078ec0ff */
[----:B0-----:R-:W-:Y:S02]  /*1ce80*/  ISETP.NE.AND P1, PT, R4, 0x1, PT ;  /* 0x000000010400780c */ /* 0x001fe40003f25270 */
[----:B------:R-:W-:-:S11]  /*1ce90*/  IADD3 R4, R219, R214, RZ ;  /* 0x000000d6db047210 */ /* 0x000fd60007ffe0ff */
[----:B------:R-:W0:Y:S08]  /*1cea0*/  @P1 LDC R10, c[0x0][0x44c] ;  /* 0x00011300ff0a1b82 */ /* 0x000e300000000800 */
[----:B------:R-:W1:Y:S01]  /*1ceb0*/  @P1 LDC R8, c[0x0][0x450] ;  /* 0x00011400ff081b82 */ /* 0x000e620000000800 */
[----:B0-----:R-:W-:-:S05]  /*1cec0*/  @P1 IMAD.HI.U32 R10, R4, R10, RZ ;  /* 0x0000000a040a1227 */ /* 0x001fca00078e00ff */
[----:B-1----:R-:W-:Y:S01]  /*1ced0*/  @P1 SHF.R.U32.HI R4, RZ, R8, R10 ;  /* 0x00000008ff041219 */ /* 0x002fe2000001160a */
[----:B------:R-:W-:-:S04]  /*1cee0*/  IMAD R10, R7, -0xa0, RZ ;  /* 0xffffff60070a7824 */ /* 0x000fc800078e02ff */
[----:B------:R-:W0:Y:S01]  /*1cef0*/  SHFL.IDX PT, R8, R4, RZ, 0x1c1f ;  /* 0x001c1fff04087589 */ /* 0x000e2200000e0000 */
[----:B------:R-:W-:-:S03]  /*1cf00*/  IADD3 R10, -R216, 0x1, R10 ;  /* 0x00000001d80a7810 */ /* 0x000fc60007ffe10a */
[----:B------:R-:W1:Y:S01]  /*1cf10*/  SHFL.IDX PT, R4, R4, 0x1, 0x1c1f ;  /* 0x003c1f0004047f89 */ /* 0x000e6200000e0000 */
[----:B------:R-:W-:-:S05]  /*1cf20*/  IADD3 R10, -R215, R10, R217 ;  /* 0x0000000ad70a7210 */ /* 0x000fca0007ffe1d9 */
[C---:B0-----:R-:W-:Y:S02]  /*1cf30*/  IMAD.IADD R8, R10.reuse, 0x1, R8 ;  /* 0x000000010a087824 */ /* 0x041fe400078e0208 */
[----:B-1----:R-:W-:-:S03]  /*1cf40*/  IMAD.IADD R4, R10, 0x1, R4 ;  /* 0x000000010a047824 */ /* 0x002fc600078e0204 */
[C---:B------:R-:W-:Y:S02]  /*1cf50*/  ISETP.GT.AND P3, PT, R8.reuse, RZ, PT ;  /* 0x000000ff0800720c */ /* 0x040fe40003f64270 */
[C---:B------:R-:W-:Y:S02]  /*1cf60*/  ISETP.GT.AND P4, PT, R8.reuse, 0x1, PT ;  /* 0x000000010800780c */ /* 0x040fe40003f84270 */
[C---:B------:R-:W-:Y:S02]  /*1cf70*/  ISETP.GT.AND P2, PT, R8.reuse, 0x8, PT ;  /* 0x000000080800780c */ /* 0x040fe40003f44270 */
[----:B------:R-:W-:Y:S02]  /*1cf80*/  ISETP.GT.AND P1, PT, R8, 0x9, PT ;  /* 0x000000090800780c */ /* 0x000fe40003f24270 */
[----:B------:R-:W-:Y:S02]  /*1cf90*/  FSEL R152, R152, -INF , P3 ;  /* 0xff80000098987808 */ /* 0x000fe40001800000 */
[----:B------:R-:W-:-:S02]  /*1cfa0*/  FSEL R153, R153, -INF , P4 ;  /* 0xff80000099997808 */ /* 0x000fc40002000000 */
[----:B------:R-:W-:Y:S02]  /*1cfb0*/  FSEL R156, R156, -INF , P2 ;  /* 0xff8000009c9c7808 */ /* 0x000fe40001000000 */
[----:B------:R-:W-:Y:S02]  /*1cfc0*/  FSEL R157, R157, -INF , P1 ;  /* 0xff8000009d9d7808 */ /* 0x000fe40000800000 */
[C---:B------:R-:W-:Y:S02]  /*1cfd0*/  ISETP.GT.AND P3, PT, R8.reuse, 0x10, PT ;  /* 0x000000100800780c */ /* 0x040fe40003f64270 */
[C---:B------:R-:W-:Y:S02]  /*1cfe0*/  ISETP.GT.AND P4, PT, R8.reuse, 0x11, PT ;  /* 0x000000110800780c */ /* 0x040fe40003f84270 */
[C---:B------:R-:W-:Y:S02]  /*1cff0*/  ISETP.GT.AND P2, PT, R8.reuse, 0x18, PT ;  /* 0x000000180800780c */ /* 0x040fe40003f44270 */
[----:B------:R-:W-:-:S02]  /*1d000*/  ISETP.GT.AND P1, PT, R8, 0x19, PT ;  /* 0x000000190800780c */ /* 0x000fc40003f24270 */
[----:B------:R-:W-:Y:S02]  /*1d010*/  FSEL R160, R160, -INF , P3 ;  /* 0xff800000a0a07808 */ /* 0x000fe40001800000 */
[----:B------:R-:W-:Y:S02]  /*1d020*/  FSEL R161, R161, -INF , P4 ;  /* 0xff800000a1a17808 */ /* 0x000fe40002000000 */
[----:B------:R-:W-:Y:S02]  /*1d030*/  FSEL R164, R164, -INF , P2 ;  /* 0xff800000a4a47808 */ /* 0x000fe40001000000 */
[----:B------:R-:W-:Y:S02]  /*1d040*/  FSEL R165, R165, -INF , P1 ;  /* 0xff800000a5a57808 */ /* 0x000fe40000800000 */
[C---:B------:R-:W-:Y:S02]  /*1d050*/  ISETP.GT.AND P3, PT, R8.reuse, 0x20, PT ;  /* 0x000000200800780c */ /* 0x040fe40003f64270 */
[----:B------:R-:W-:-:S02]  /*1d060*/  ISETP.GT.AND P4, PT, R8, 0x21, PT ;  /* 0x000000210800780c */ /* 0x000fc40003f84270 */
[C---:B------:R-:W-:Y:S02]  /*1d070*/  ISETP.GT.AND P2, PT, R8.reuse, 0x28, PT ;  /* 0x000000280800780c */ /* 0x040fe40003f44270 */
[----:B------:R-:W-:Y:S02]  /*1d080*/  ISETP.GT.AND P1, PT, R8, 0x29, PT ;  /* 0x000000290800780c */ /* 0x000fe40003f24270 */
[----:B------:R-:W-:Y:S02]  /*1d090*/  FSEL R136, R136, -INF , P3 ;  /* 0xff80000088887808 */ /* 0x000fe40001800000 */
[----:B------:R-:W-:Y:S02]  /*1d0a0*/  FSEL R137, R137, -INF , P4 ;  /* 0xff80000089897808 */ /* 0x000fe40002000000 */
[----:B------:R-:W-:Y:S02]  /*1d0b0*/  FSEL R140, R140, -INF , P2 ;  /* 0xff8000008c8c7808 */ /* 0x000fe40001000000 */
[----:B------:R-:W-:-:S02]  /*1d0c0*/  FSEL R141, R141, -INF , P1 ;  /* 0xff8000008d8d7808 */ /* 0x000fc40000800000 */
[C---:B------:R-:W-:Y:S02]  /*1d0d0*/  ISETP.GT.AND P3, PT, R8.reuse, 0x30, PT ;  /* 0x000000300800780c */ /* 0x040fe40003f64270 */
        /* <DEDUP_REMOVED lines=51> */
[----:B------:R-:W-:Y:S02]  /*1d410*/  FMNMX.FTZ R8, R152, R6, !PT ;  /* 0x0000000698087209 */ /* 0x000fe40007810000 */
[----:B------:R-:W-:-:S02]  /*1d420*/  FSEL R96, R96, -INF , P3 ;  /* 0xff80000060607808 */ /* 0x000fc40001800000 */
[----:B------:R-:W-:Y:S02]  /*1d430*/  FMNMX.FTZ R8, R153, R8, !PT ;  /* 0x0000000899087209 */ /* 0x000fe40007810000 */
[----:B------:R-:W-:Y:S02]  /*1d440*/  ISETP.GT.AND P3, PT, R4, RZ, PT ;  /* 0x000000ff0400720c */ /* 0x000fe40003f64270 */
[----:B------:R-:W-:Y:S02]  /*1d450*/  FMNMX.FTZ R8, R156, R8, !PT ;  /* 0x000000089c087209 */ /* 0x000fe40007810000 */
[----:B------:R-:W-:Y:S02]  /*1d460*/  FSEL R154, R154, -INF , P3 ;  /* 0xff8000009a9a7808 */ /* 0x000fe40001800000 */
[----:B------:R-:W-:Y:S02]  /*1d470*/  FMNMX.FTZ R8, R157, R8, !PT ;  /* 0x000000089d087209 */ /* 0x000fe40007810000 */
[----:B------:R-:W-:-:S02]  /*1d480*/  ISETP.GT.AND P3, PT, R4, 0x1, PT ;  /* 0x000000010400780c */ /* 0x000fc40003f64270 */
[----:B------:R-:W-:Y:S02]  /*1d490*/  FMNMX.FTZ R8, R160, R8, !PT ;  /* 0x00000008a0087209 */ /* 0x000fe40007810000 */
[----:B------:R-:W-:Y:S02]  /*1d4a0*/  FSEL R155, R155, -INF , P3 ;  /* 0xff8000009b9b7808 */ /* 0x000fe40001800000 */
[----:B------:R-:W-:Y:S02]  /*1d4b0*/  FMNMX.FTZ R8, R161, R8, !PT ;  /* 0x00000008a1087209 */ /* 0x000fe40007810000 */
[----:B------:R-:W-:Y:S02]  /*1d4c0*/  ISETP.GT.AND P3, PT, R4, 0x8, PT ;  /* 0x000000080400780c */ /* 0x000fe40003f64270 */
[----:B------:R-:W-:Y:S02]  /*1d4d0*/  FMNMX.FTZ R8, R164, R8, !PT ;  /* 0x00000008a4087209 */ /* 0x000fe40007810000 */
[----:B------:R-:W-:-:S02]  /*1d4e0*/  FSEL R158, R158, -INF , P3 ;  /* 0xff8000009e9e7808 */ /* 0x000fc40001800000 */
[----:B------:R-:W-:Y:S02]  /*1d4f0*/  FMNMX.FTZ R8, R165, R8, !PT ;  /* 0x00000008a5087209 */ /* 0x000fe40007810000 */
[----:B------:R-:W-:Y:S02]  /*1d500*/  ISETP.GT.AND P3, PT, R4, 0x9, PT ;  /* 0x000000090400780c */ /* 0x000fe40003f64270 */
        /* <DEDUP_REMOVED lines=60> */
[----:B------:R-:W-:Y:S02]  /*1d8d0*/  FSEL R101, R101, -INF , P1 ;  /* 0xff80000065657808 */ /* 0x000fe40000800000 */
[----:B------:R-:W-:Y:S02]  /*1d8e0*/  FMNMX.FTZ R8, R100, R8, !PT ;  /* 0x0000000864087209 */ /* 0x000fe40007810000 */
[----:B------:R-:W-:Y:S02]  /*1d8f0*/  FSEL R123, R123, -INF , P3 ;  /* 0xff8000007b7b7808 */ /* 0x000fe40001800000 */
[----:B------:R-:W-:-:S02]  /*1d900*/  ISETP.GT.AND P3, PT, R4, 0x48, PT ;  /* 0x000000480400780c */ /* 0x000fc40003f64270 */
[----:B------:R-:W-:Y:S02]  /*1d910*/  FMNMX.FTZ R8, R101, R8, !PT ;  /* 0x0000000865087209 */ /* 0x000fe40007810000 */
[----:B------:R-:W-:Y:S02]  /*1d920*/  FSEL R126, R126, -INF , P3 ;  /* 0xff8000007e7e7808 */ /* 0x000fe40001800000 */
[C---:B------:R-:W-:Y:S01]  /*1d930*/  ISETP.GT.AND P3, PT, R4.reuse, 0x49, PT ;  /* 0x000000490400780c */ /* 0x040fe20003f64270 */
[----:B------:R-:W0:Y:S01]  /*1d940*/  SHFL.BFLY PT, R10, R8, 0x2, 0x1f ;  /* 0x0c401f00080a7f89 */ /* 0x000e2200000e0000 */
[C---:B------:R-:W-:Y:S02]  /*1d950*/  ISETP.GT.AND P0, PT, R4.reuse, 0x81, PT ;  /* 0x000000810400780c */ /* 0x040fe40003f04270 */
[----:B------:R-:W-:Y:S02]  /*1d960*/  FSEL R127, R127, -INF , P3 ;  /* 0xff8000007f7f7808 */ /* 0x000fe40001800000 */
[----:B------:R-:W-:-:S02]  /*1d970*/  ISETP.GT.AND P3, PT, R4, 0x50, PT ;  /* 0x000000500400780c */ /* 0x000fc40003f64270 */
[----:B------:R-:W-:Y:S02]  /*1d980*/  ISETP.GT.AND P1, PT, R4, 0x89, PT ;  /* 0x000000890400780c */ /* 0x000fe40003f24270 */
[----:B------:R-:W-:Y:S02]  /*1d990*/  FSEL R130, R130, -INF , P3 ;  /* 0xff80000082827808 */ /* 0x000fe40001800000 */
[C---:B------:R-:W-:Y:S02]  /*1d9a0*/  ISETP.GT.AND P3, PT, R4.reuse, 0x51, PT ;  /* 0x000000510400780c */ /* 0x040fe40003f64270 */
[C---:B------:R-:W-:Y:S02]  /*1d9b0*/  ISETP.GT.AND P2, PT, R4.reuse, 0x90, PT ;  /* 0x000000900400780c */ /* 0x040fe40003f44270 */
[----:B------:R-:W-:Y:S02]  /*1d9c0*/  FSEL R131, R131, -INF , P3 ;  /* 0xff80000083837808 */ /* 0x000fe40001800000 */
[----:B------:R-:W-:-:S02]  /*1d9d0*/  ISETP.GT.AND P3, PT, R4, 0x58, PT ;  /* 0x000000580400780c */ /* 0x000fc40003f64270 */
[----:B------:R-:W-:Y:S02]  /*1d9e0*/  @P0 LOP3.LUT R22, R22, 0x400, RZ, 0xfc, !PT ;  /* 0x0000040016160812 */ /* 0x000fe400078efcff */
[----:B------:R-:W-:Y:S02]  /*1d9f0*/  FSEL R134, R134, -INF , P3 ;  /* 0xff80000086867808 */ /* 0x000fe40001800000 */
[----:B------:R-:W-:Y:S02]  /*1da00*/  ISETP.GT.AND P3, PT, R4, 0x59, PT ;  /* 0x000000590400780c */ /* 0x000fe40003f64270 */
[----:B0-----:R-:W-:Y:S02]  /*1da10*/  FMNMX.FTZ R10, R8, R10, !PT ;  /* 0x0000000a080a7209 */ /* 0x001fe40007810000 */
[----:B------:R-:W-:Y:S02]  /*1da20*/  FSEL R135, R135, -INF , P3 ;  /* 0xff80000087877808 */ /* 0x000fe40001800000 */
[C---:B------:R-:W-:Y:S01]  /*1da30*/  ISETP.GT.AND P3, PT, R4.reuse, 0x60, PT ;  /* 0x000000600400780c */ /* 0x040fe20003f64270 */
[----:B------:R-:W0:Y:S01]  /*1da40*/  SHFL.BFLY PT, R8, R10, 0x1, 0x1f ;  /* 0x0c201f000a087f89 */ /* 0x000e2200000e0000 */
[----:B------:R-:W-:-:S02]  /*1da50*/  ISETP.GT.AND P4, PT, R4, 0x98, PT ;  /* 0x000000980400780c */ /* 0x000fc40003f84270 */
[----:B------:R-:W-:Y:S02]  /*1da60*/  FSEL R106, R106, -INF , P3 ;  /* 0xff8000006a6a7808 */ /* 0x000fe40001800000 */
[C---:B------:R-:W-:Y:S02]  /*1da70*/  ISETP.GT.AND P3, PT, R4.reuse, 0x61, PT ;  /* 0x000000610400780c */ /* 0x040fe40003f64270 */
[C---:B------:R-:W-:Y:S02]  /*1da80*/  ISETP.GT.AND P5, PT, R4.reuse, 0x99, PT ;  /* 0x000000990400780c */ /* 0x040fe40003fa4270 */
[----:B------:R-:W-:Y:S02]  /*1da90*/  FSEL R107, R107, -INF , P3 ;  /* 0xff8000006b6b7808 */ /* 0x000fe40001800000 */
[C---:B------:R-:W-:Y:S02]  /*1daa0*/  ISETP.GT.AND P3, PT, R4.reuse, 0x68, PT ;  /* 0x000000680400780c */ /* 0x040fe40003f64270 */
[----:B------:R-:W-:-:S02]  /*1dab0*/  ISETP.GT.AND P0, PT, R4, 0x80, PT ;  /* 0x000000800400780c */ /* 0x000fc40003f04270 */
[----:B------:R-:W-:Y:S02]  /*1dac0*/  FSEL R110, R110, -INF , P3 ;  /* 0xff8000006e6e7808 */ /* 0x000fe40001800000 */
[----:B------:R-:W-:Y:S02]  /*1dad0*/  ISETP.GT.AND P3, PT, R4, 0x69, PT ;  /* 0x000000690400780c */ /* 0x000fe40003f64270 */
[----:B------:R-:W-:Y:S02]  /*1dae0*/  FSEL R90, R90, -INF , P0 ;  /* 0xff8000005a5a7808 */ /* 0x000fe40000000000 */
[----:B------:R-:W-:Y:S02]  /*1daf0*/  FSEL R111, R111, -INF , P3 ;  /* 0xff8000006f6f7808 */ /* 0x000fe40001800000 */
[----:B------:R-:W-:Y:S02]  /*1db00*/  ISETP.GT.AND P3, PT, R4, 0x70, PT ;  /* 0x000000700400780c */ /* 0x000fe40003f64270 */
[----:B0-----:R-:W-:-:S02]  /*1db10*/  FMNMX.FTZ R10, R10, R8, !PT ;  /* 0x000000080a0a7209 */ /* 0x001fc40007810000 */
[----:B------:R-:W-:Y:S02]  /*1db20*/  FSEL R114, R114, -INF , P3 ;  /* 0xff80000072727808 */ /* 0x000fe40001800000 */
[----:B------:R-:W-:Y:S01]  /*1db30*/  ISETP.GT.AND P3, PT, R4, 0x71, PT ;  /* 0x000000710400780c */ /* 0x000fe20003f64270 */
[----:B------:R-:W-:-:S01]  /*1db40*/  FFMA.FTZ R11, R2, R10, -8 ;  /* 0xc1000000020b7423 */ /* 0x000fc2000001000a */
[----:B------:R-:W-:Y:S02]  /*1db50*/  FSETP.NEU.FTZ.AND P6, PT, R10, -INF , PT ;  /* 0xff8000000a00780b */ /* 0x000fe40003fdd000 */
[----:B------:R-:W-:Y:S02]  /*1db60*/  FSEL R115, R115, -INF , P3 ;  /* 0xff80000073737808 */ /* 0x000fe40001800000 */
[----:B------:R-:W-:Y:S02]  /*1db70*/  ISETP.GT.AND P3, PT, R4, 0x78, PT ;  /* 0x000000780400780c */ /* 0x000fe40003f64270 */
[----:B------:R-:W-:-:S02]  /*1db80*/  FSEL R8, R10, RZ, P6 ;  /* 0x000000ff0a087208 */ /* 0x000fc40003000000 */
[----:B------:R-:W-:Y:S02]  /*1db90*/  FSEL R118, R118, -INF , P3 ;  /* 0xff80000076767808 */ /* 0x000fe40001800000 */
[----:B------:R-:W-:Y:S01]  /*1dba0*/  ISETP.GT.AND P3, PT, R4, 0x79, PT ;  /* 0x000000790400780c */ /* 0x000fe20003f64270 */
[----:B------:R-:W-:Y:S01]  /*1dbb0*/  FADD.FTZ R6, -R8, R6 ;  /* 0x0000000608067221 */ /* 0x000fe20000010100 */
[----:B------:R-:W-:Y:S02]  /*1dbc0*/  FSEL R11, R11, RZ, P6 ;  /* 0x000000ff0b0b7208 */ /* 0x000fe40003000000 */
[----:B------:R-:W-:Y:S01]  /*1dbd0*/  FSEL R119, R119, -INF , P3 ;  /* 0xff80000077777808 */ /* 0x000fe20001800000 */
[----:B------:R-:W-:Y:S01]  /*1dbe0*/  FMUL.FTZ R6, R2, R6 ;  /* 0x0000000602067220 */ /* 0x000fe20000410000 */
[----:B------:R-:W-:Y:S01]  /*1dbf0*/  ISETP.GT.AND P3, PT, R4, 0x91, PT ;  /* 0x000000910400780c */ /* 0x000fe20003f64270 */
[----:B------:R-:W-:-:S01]  /*1dc00*/  FFMA.FTZ R152, R2, R152, -R11 ;  /* 0x0000009802987223 */ /* 0x000fc2000001080b */
[----:B------:R-:W-:Y:S01]  /*1dc10*/  ISETP.GT.AND P6, PT, R4, 0x88, PT ;  /* 0x000000880400780c */ /* 0x000fe20003fc4270 */
[----:B------:R-:W-:-:S01]  /*1dc20*/  FFMA.FTZ R153, R2, R153, -R11 ;  /* 0x0000009902997223 */ /* 0x000fc2000001080b */
[----:B------:R-:W-:Y:S01]  /*1dc30*/  FMNMX.FTZ R4, R154, R5, !PT ;  /* 0x000000059a047209 */ /* 0x000fe20007810000 */
[----:B------:R-:W-:Y:S01]  /*1dc40*/  MUFU.EX2 R6, R6 ;  /* 0x0000000600067308 */ /* 0x000fe20000000800 */
[----:B------:R-:W-:Y:S01]  /*1dc50*/  LOP3.LUT P0, RZ, R22, 0x400, RZ, 0xc0, !PT ;  /* 0x0000040016ff7812 */ /* 0x000fe2000780c0ff */
[C-C-:B------:R-:W-:Y:S01]  /*1dc60*/  FFMA.FTZ R156, R2.reuse, R156, -R11.reuse ;  /* 0x0000009c029c7223 */ /* 0x140fe2000001080b */
[----:B------:R-:W-:Y:S01]  /*1dc70*/  FMNMX.FTZ R4, R155, R4, !PT ;  /* 0x000000049b047209 */ /* 0x000fe20007810000 */
[C-C-:B------:R-:W-:Y:S01]  /*1dc80*/  FFMA.FTZ R157, R2.reuse, R157, -R11.reuse ;  /* 0x0000009d029d7223 */ /* 0x140fe2000001080b */
[----:B------:R-:W-:Y:S01]  /*1dc90*/  FSEL R91, R91, -INF , P0 ;  /* 0xff8000005b5b7808 */ /* 0x000fe20000000000 */
[--C-:B------:R-:W-:Y:S01]  /*1dca0*/  FFMA.FTZ R160, R2, R160, -R11.reuse ;  /* 0x000000a002a07223 */ /* 0x100fe2000001080b */
[----:B------:R-:W-:Y:S01]  /*1dcb0*/  FMNMX.FTZ R4, R158, R4, !PT ;  /* 0x000000049e047209 */ /* 0x000fe20007810000 */
[----:B------:R-:W0:Y:S01]  /*1dcc0*/  MUFU.EX2 R152, R152 ;  /* 0x0000009800987308 */ /* 0x000e220000000800 */
[----:B------:R-:W-:Y:S01]  /*1dcd0*/  FSEL R94, R94, -INF , P6 ;  /* 0xff8000005e5e7808 */ /* 0x000fe20003000000 */
[C-C-:B------:R-:W-:Y:S01]  /*1dce0*/  FFMA.FTZ R161, R2.reuse, R161, -R11.reuse ;  /* 0x000000a102a17223 */ /* 0x140fe2000001080b */
[----:B------:R-:W-:Y:S01]  /*1dcf0*/  FMNMX.FTZ R4, R159, R4, !PT ;  /* 0x000000049f047209 */ /* 0x000fe20007810000 */
[C-C-:B------:R-:W-:Y:S01]  /*1dd00*/  FFMA.FTZ R164, R2.reuse, R164, -R11.reuse ;  /* 0x000000a402a47223 */ /* 0x140fe2000001080b */
[----:B------:R-:W-:Y:S01]  /*1dd10*/  FSEL R95, R95, -INF , P1 ;  /* 0xff8000005f5f7808 */ /* 0x000fe20000800000 */
[--C-:B------:R-:W-:Y:S01]  /*1dd20*/  FFMA.FTZ R165, R2, R165, -R11.reuse ;  /* 0x000000a502a57223 */ /* 0x100fe2000001080b */
[----:B------:R-:W-:Y:S01]  /*1dd30*/  FMNMX.FTZ R4, R162, R4, !PT ;  /* 0x00000004a2047209 */ /* 0x000fe20007810000 */
[----:B------:R-:W1:Y:S01]  /*1dd40*/  MUFU.EX2 R153, R153 ;  /* 0x0000009900997308 */ /* 0x000e620000000800 */
[----:B------:R-:W-:Y:S01]  /*1dd50*/  FSEL R98, R98, -INF , P2 ;  /* 0xff80000062627808 */ /* 0x000fe20001000000 */
[C-C-:B------:R-:W-:Y:S01]  /*1dd60*/  FFMA.FTZ R136, R2.reuse, R136, -R11.reuse ;  /* 0x0000008802887223 */ /* 0x140fe2000001080b */
[----:B------:R-:W-:Y:S01]  /*1dd70*/  FMNMX.FTZ R4, R163, R4, !PT ;  /* 0x00000004a3047209 */ /* 0x000fe20007810000 */
[C-C-:B------:R-:W-:Y:S01]  /*1dd80*/  FFMA.FTZ R137, R2.reuse, R137, -R11.reuse ;  /* 0x0000008902897223 */ /* 0x140fe2000001080b */
[----:B------:R-:W-:Y:S01]  /*1dd90*/  FSEL R99, R99, -INF , P3 ;  /* 0xff80000063637808 */ /* 0x000fe20001800000 */
[--C-:B------:R-:W-:Y:S01]  /*1dda0*/  FFMA.FTZ R140, R2, R140, -R11.reuse ;  /* 0x0000008c028c7223 */ /* 0x100fe2000001080b */
[----:B------:R-:W-:Y:S01]  /*1ddb0*/  FMNMX.FTZ R4, R166, R4, !PT ;  /* 0x00000004a6047209 */ /* 0x000fe20007810000 */
[----:B------:R-:W-:Y:S01]  /*1ddc0*/  MUFU.EX2 R156, R156 ;  /* 0x0000009c009c7308 */ /* 0x000fe20000000800 */
[----:B------:R-:W-:Y:S01]  /*1ddd0*/  FSEL R102, R102, -INF , P4 ;  /* 0xff80000066667808 */ /* 0x000fe20002000000 */
[----:B0-----:R-:W-:Y:S01]  /*1dde0*/  FFMA.FTZ R3, R6, R3, R152 ;  /* 0x0000000306037223 */ /* 0x001fe20000010098 */
[----:B------:R-:W-:Y:S01]  /*1ddf0*/  FMNMX.FTZ R4, R167, R4, !PT ;  /* 0x00000004a7047209 */ /* 0x000fe20007810000 */
[C-C-:B------:R-:W-:Y:S01]  /*1de00*/  FFMA.FTZ R141, R2.reuse, R141, -R11.reuse ;  /* 0x0000008d028d7223 */ /* 0x140fe2000001080b */
[----:B------:R-:W-:Y:S01]  /*1de10*/  FSEL R103, R103, -INF , P5 ;  /* 0xff80000067677808 */ /* 0x000fe20002800000 */
[----:B------:R-:W-:Y:S01]  /*1de20*/  FFMA.FTZ R144, R2, R144, -R11 ;  /* 0x0000009002907223 */ /* 0x000fe2000001080b */
[----:B------:R-:W-:Y:S01]  /*1de30*/  FMNMX.FTZ R4, R138, R4, !PT ;  /* 0x000000048a047209 */ /* 0x000fe20007810000 */
[----:B------:R-:W-:Y:S01]  /*1de40*/  MUFU.EX2 R157, R157 ;  /* 0x0000009d009d7308 */ /* 0x000fe20000000800 */
[----:B-1----:R-:W-:-:S01]  /*1de50*/  FADD.FTZ R3, R153, R3 ;  /* 0x0000000399037221 */ /* 0x002fc20000010000 */
[C-C-:B------:R-:W-:Y:S01]  /*1de60*/  FFMA.FTZ R145, R2.reuse, R145, -R11.reuse ;  /* 0x0000009102917223 */ /* 0x140fe2000001080b */
[----:B------:R-:W-:Y:S01]  /*1de70*/  FMNMX.FTZ R4, R139, R4, !PT ;  /* 0x000000048b047209 */ /* 0x000fe20007810000 */
[C-C-:B------:R-:W-:Y:S01]  /*1de80*/  FFMA.FTZ R148, R2.reuse, R148, -R11.reuse ;  /* 0x0000009402947223 */ /* 0x140fe2000001080b */
[----:B------:R-:W-:-:S01]  /*1de90*/  FFMA.FTZ R149, R2, R149, -R11 ;  /* 0x0000009502957223 */ /* 0x000fc2000001080b */
[--C-:B------:R-:W-:Y:S01]  /*1dea0*/  FFMA.FTZ R120, R2, R120, -R11.reuse ;  /* 0x0000007802787223 */ /* 0x100fe2000001080b */
[----:B------:R-:W-:Y:S01]  /*1deb0*/  FMNMX.FTZ R4, R142, R4, !PT ;  /* 0x000000048e047209 */ /* 0x000fe20007810000 */
[----:B------:R-:W-:Y:S01]  /*1dec0*/  MUFU.EX2 R160, R160 ;  /* 0x000000a000a07308 */ /* 0x000fe20000000800 */
[----:B------:R-:W-:-:S01]  /*1ded0*/  FFMA.FTZ R121, R2, R121, -R11 ;  /* 0x0000007902797223 */ /* 0x000fc2000001080b */
        /* <DEDUP_REMOVED lines=34> */
[----:B------:R-:W-:Y:S01]  /*1e100*/  FFMA.FTZ R11, R2, R101, -R11 ;  /* 0x00000065020b7223 */ /* 0x000fe2000001080b */
[----:B------:R-:W-:-:S02]  /*1e110*/  LOP3.LUT P0, RZ, R22, 0x200, RZ, 0xc0, !PT ;  /* 0x0000020016ff7812 */ /* 0x000fc4000780c0ff */
        /* <DEDUP_REMOVED lines=46> */
[----:B------:R-:W-:Y:S01]  /*1e400*/  FADD.FTZ R5, -R8, R5 ;  /* 0x0000000508057221 */ /* 0x000fe20000010100 */
[----:B------:R-:W-:Y:S02]  /*1e410*/  IMAD R8, R23, 0x8, R18 ;  /* 0x0000000817087824 */ /* 0x000fe400078e0212 */
[C-C-:B------:R-:W-:Y:S01]  /*1e420*/  FFMA.FTZ R154, R2.reuse, R154, -R13.reuse ;  /* 0x0000009a029a7223 */ /* 0x140fe2000001080d */
[----:B------:R-:W-:-:S01]  /*1e430*/  FFMA.FTZ R155, R2, R155, -R13 ;  /* 0x0000009b029b7223 */ /* 0x000fc2000001080d */
[C---:B------:R-:W-:Y:S01]  /*1e440*/  FMUL.FTZ R5, R2.reuse, R5 ;  /* 0x0000000502057220 */ /* 0x040fe20000410000 */
[----:B------:R-:W-:-:S01]  /*1e450*/  FFMA.FTZ R158, R2, R158, -R13 ;  /* 0x0000009e029e7223 */ /* 0x000fc2000001080d */
[C-C-:B------:R-:W-:Y:S01]  /*1e460*/  FFMA.FTZ R159, R2.reuse, R159, -R13.reuse ;  /* 0x0000009f029f7223 */ /* 0x140fe2000001080d */
[----:B------:R-:W-:-:S01]  /*1e470*/  FFMA.FTZ R162, R2, R162, -R13 ;  /* 0x000000a202a27223 */ /* 0x000fc2000001080d */
[----:B------:R-:W-:Y:S01]  /*1e480*/  MUFU.EX2 R154, R154 ;  /* 0x0000009a009a7308 */ /* 0x000fe20000000800 */
[----:B------:R-:W-:-:S02]  /*1e490*/  VIADD R8, R8, 0x29840 ;  /* 0x0002984008087836 */ /* 0x000fc40000000000 */
[C-C-:B------:R-:W-:Y:S01]  /*1e4a0*/  FFMA.FTZ R163, R2.reuse, R163, -R13.reuse ;  /* 0x000000a302a37223 */ /* 0x140fe2000001080d */
[----:B------:R-:W-:-:S01]  /*1e4b0*/  FFMA.FTZ R166, R2, R166, -R13 ;  /* 0x000000a602a67223 */ /* 0x000fc2000001080d */
[C-C-:B------:R-:W-:Y:S01]  /*1e4c0*/  FFMA.FTZ R167, R2.reuse, R167, -R13.reuse ;  /* 0x000000a702a77223 */ /* 0x140fe2000001080d */
[----:B------:R-:W-:-:S01]  /*1e4d0*/  FFMA.FTZ R138, R2, R138, -R13 ;  /* 0x0000008a028a7223 */ /* 0x000fc2000001080d */
[----:B------:R-:W-:Y:S01]  /*1e4e0*/  PRMT R8, R12, 0x654, R8 ;  /* 0x000006540c087816 */ /* 0x000fe20000000008 */
[----:B------:R-:W-:-:S01]  /*1e4f0*/  FFMA.FTZ R139, R2, R139, -R13 ;  /* 0x0000008b028b7223 */ /* 0x000fc2000001080d */
[----:B------:R-:W0:Y:S01]  /*1e500*/  MUFU.EX2 R5, R5 ;  /* 0x0000000500057308 */ /* 0x000e220000000800 */
[----:B------:R-:W-:-:S01]  /*1e510*/  FFMA.FTZ R142, R2, R142, -R13 ;  /* 0x0000008e028e7223 */ /* 0x000fc2000001080d */
[----:B------:R1:W-:Y:S01]  /*1e520*/  SYNCS.ARRIVE.TRANS64.RED.A1T0 RZ, [R8+URZ], RZ ;  /* 0x000000ff08ff79a7 */ /* 0x0003e2000810043f */
        /* <DEDUP_REMOVED lines=38> */
[----:B0-----:R-:W-:-:S01]  /*1e790*/  FADD.FTZ R3, R159, R3 ;  /* 0x000000039f037221 */ /* 0x001fc20000010000 */
[----:B------:R-:W-:Y:S01]  /*1e7a0*/  FADD.FTZ R0, R164, R0 ;  /* 0x00000000a4007221 */ /* 0x000fe20000010000 */
[----:B------:R-:W-:-:S01]  /*1e7b0*/  FFMA.FTZ R99, R2, R99, -R13 ;  /* 0x0000006302637223 */ /* 0x000fc2000001080d */
[C-C-:B------:R-:W-:Y:S01]  /*1e7c0*/  FFMA.FTZ R102, R2.reuse, R102, -R13.reuse ;  /* 0x0000006602667223 */ /* 0x140fe2000001080d */
[----:B------:R-:W-:-:S01]  /*1e7d0*/  FFMA.FTZ R13, R2, R103, -R13 ;  /* 0x00000067020d7223 */ /* 0x000fc2000001080d */
[----:B------:R-:W-:-:S02]  /*1e7e0*/  FADD.FTZ R0, R165, R0 ;  /* 0x00000000a5007221 */ /* 0x000fc40000010000 */
        /* <DEDUP_REMOVED lines=117> */
.L_x_2852:
[----:B------:R-:W-:Y:S01]  /*1ef40*/  IMAD R8, R9, 0x8, R18 ;  /* 0x0000000809087824 */ /* 0x000fe200078e0212 */
[----:B------:R-:W-:Y:S01]  /*1ef50*/  ISETP.GT.AND P1, PT, R7, R15, PT ;  /* 0x0000000f0700720c */ /* 0x000fe20003f24270 */
[----:B------:R-:W-:Y:S01]  /*1ef60*/  IMAD.U32 R9, RZ, RZ, UR38 ;  /* 0x00000026ff097e24 */ /* 0x000fe2000f8e00ff */
[----:B------:R-:W-:Y:S01]  /*1ef70*/  F2FP.SATFINITE.E4M3.F32.PACK_AB_MERGE_C R156, R157, R156, RZ ;  /* 0x0000009c9d9c723e */ /* 0x000fe200048070ff */
[-C--:B------:R-:W-:Y:S01]  /*1ef80*/  FMUL.FTZ R24, R24, R6.reuse ;  /* 0x0000000618187220 */ /* 0x080fe20000410000 */
[----:B------:R-:W-:Y:S01]  /*1ef90*/  IADD3 R8, R8, 0x29860, RZ ;  /* 0x0002986008087810 */ /* 0x000fe20007ffe0ff */
        /* <DEDUP_REMOVED lines=91> */
[----:B0-----:R-:W-:Y:S01]  /*1f550*/  IMAD.MOV.U32 R8, RZ, RZ, R194 ;  /* 0x000000ffff087224 */ /* 0x001fe200078e00c2 */
        /* <DEDUP_REMOVED lines=17> */
[----:B------:R-:W-:Y:S06]  /*1f670*/  @P1 BRA `(.L_x_2853) ;  /* 0xffffffc000941947 */ /* 0x000fec000383ffff */
.L_x_2841:
[----:B------:R-:W-:-:S13]  /*1f680*/  ISETP.GE.AND P1, PT, R7, R213, PT ;  /* 0x000000d50700720c */ /* 0x000fda0003f26270 */
[----:B------:R-:W-:Y:S05]  /*1f690*/  @!P1 BRA `(.L_x_2854) ;  /* 0x0000003000849947 */ /* 0x000fea0003800000 */
[----:B------:R-:W-:Y:S01]  /*1f6a0*/  MOV R5, R4 ;  /* 0x0000000400057202 */ /* 0x000fe20000000f00 */
[----:B------:R-:W-:Y:S02]  /*1f6b0*/  IMAD.MOV.U32 R6, RZ, RZ, R10 ;  /* 0x000000ffff067224 */ /* 0x000fe400078e000a */
[----:B------:R-:W-:Y:S02]  /*1f6c0*/  IMAD.MOV.U32 R8, RZ, RZ, R194 ;  /* 0x000000ffff087224 */ /* 0x000fe400078e00c2 */
[----:B------:R-:W-:-:S07]  /*1f6d0*/  IMAD.MOV.U32 R9, RZ, RZ, R23 ;  /* 0x000000ffff097224 */ /* 0x000fce00078e0017 */
.L_x_2866:
        /* <DEDUP_REMOVED lines=10> */
.L_x_2856:
[----:B------:R-:W-:Y:S01]  /*1f780*/  IMAD R4, R23, 0x8, R18 ;  /* 0x0000000817047824 */ /* 0x000fe200078e0212 */
[----:B------:R-:W-:-:S04]  /*1f790*/  SHF.L.U32 R11, R194, 0x1f, RZ ;  /* 0x0000001fc20b7819 */ /* 0x000fc800000006ff */
[----:B------:R0:W1:Y:S01]  /*1f7a0*/  SYNCS.PHASECHK.TRANS64.TRYWAIT P1, [R4+URZ+0x29830], R11 ;  /* 0x0298300b040075a7 */ /* 0x000062000802017f */
[----:B------:R-:W-:Y:S05]  /*1f7b0*/  @!P0 BRA `(.L_x_2857) ;  /* 0x0000000000048947 */ /* 0x000fea0003800000 */
[----:B------:R-:W-:Y:S01]  /*1f7c0*/  BPT.TRAP 0x1 ;  /* 0x000000040000795c */ /* 0x000fe20000300000 */
.L_x_2857:
[----:B------:R-:W-:Y:S04]  /*1f7d0*/  BSSY B0, `(.L_x_2855) ;  /* 0x0000004000007945 */ /* 0x000fe80003800000 */
[----:B-1----:R-:W-:Y:S05]  /*1f7e0*/  @P1 BRA `(.L_x_2858) ;  /* 0x0000000000081947 */ /* 0x002fea0003800000 */
[----:B------:R-:W1:Y:S02]  /*1f7f0*/  SYNCS.PHASECHK.TRANS64.TRYWAIT P1, [R4+URZ+0x29830], R11 ;  /* 0x0298300b040075a7 */ /* 0x000e64000802017f */
[----:B-1----:R-:W-:Y:S05]  /*1f800*/  @!P1 BRA `(.L_x_2859) ;  /* 0x00000118002c9947 */ /* 0x002fea0003800000 */
.L_x_2858:
[----:B------:R-:W-:Y:S05]  /*1f810*/  BSYNC B0 ;  /* 0x0000000000007941 */ /* 0x000fea0003800000 */
.L_x_2855:
[----:B01----:R-:W0:Y:S01]  /*1f820*/  S2R R4, SR_TID.X ;  /* 0x0000000000047919 */ /* 0x003e220000002100 */
[----:B------:R-:W-:Y:S05]  /*1f830*/  WARPSYNC.ALL ;  /* 0x0000000000007948 */ /* 0x000fea0003800000 */
[----:B------:R-:W-:Y:S01]  /*1f840*/  IMAD R10, R23, 0x780, R14 ;  /* 0x00000780170a7824 */ /* 0x000fe200078e020e */
[----:B------:R-:W-:Y:S01]  /*1f850*/  UMOV UR44, UR24 ;  /* 0x00000018002c7c82 */ /* 0x000fe20008000000 */
[----:B------:R-:W-:Y:S01]  /*1f860*/  IMAD.MOV.U32 R11, RZ, RZ, -0x7fffffe0 ;  /* 0x80000020ff0b7424 */ /* 0x000fe200078e00ff */
[----:B------:R-:W-:Y:S01]  /*1f870*/  UMOV UR45, UR25 ;  /* 0x00000019002d7c82 */ /* 0x000fe20008000000 */
[----:B------:R-:W-:Y:S01]  /*1f880*/  IMAD.MOV.U32 R13, RZ, RZ, -0x7fffffe0 ;  /* 0x80000020ff0d7424 */ /* 0x000fe200078e00ff */
[C---:B------:R-:W-:Y:S01]  /*1f890*/  R2UR UR46, R10.reuse ;  /* 0x000000000a2e72ca */ /* 0x040fe200000e0000 */
[----:B------:R-:W-:Y:S01]  /*1f8a0*/  UMOV UR40, UR24 ;  /* 0x0000001800287c82 */ /* 0x000fe20008000000 */
[----:B------:R-:W-:Y:S01]  /*1f8b0*/  R2UR UR47, R11 ;  /* 0x000000000b2f72ca */ /* 0x000fe200000e0000 */
[----:B------:R-:W-:Y:S01]  /*1f8c0*/  UMOV UR41, UR25 ;  /* 0x0000001900297c82 */ /* 0x000fe20008000000 */
[C---:B------:R-:W-:Y:S01]  /*1f8d0*/  IADD3 R12, R10.reuse, 0x80, RZ ;  /* 0x000000800a0c7810 */ /* 0x040fe20007ffe0ff */
[----:B------:R-:W-:Y:S01]  /*1f8e0*/  VIADD R88, R10, 0x100 ;  /* 0x000001000a587836 */ /* 0x000fe20000000000 */
[----:B------:R-:W-:Y:S01]  /*1f8f0*/  R2UR UR43, R13 ;  /* 0x000000000d2b72ca */ /* 0x000fe200000e0000 */
[----:B------:R-:W-:Y:S01]  /*1f900*/  IMAD.MOV.U32 R89, RZ, RZ, -0x7fffffe0 ;  /* 0x80000020ff597424 */ /* 0x000fe200078e00ff */
[----:B------:R-:W-:Y:S01]  /*1f910*/  R2UR UR42, R12 ;  /* 0x000000000c2a72ca */ /* 0x000fe200000e0000 */
[----:B------:R-:W-:Y:S01]  /*1f920*/  VIADD R20, R10, 0x180 ;  /* 0x000001800a147836 */ /* 0x000fe20000000000 */
[----:B------:R-:W-:Y:S01]  /*1f930*/  R2UR UR26, R88 ;  /* 0x00000000581a72ca */ /* 0x000fe200000e0000 */
[----:B------:R-:W-:Y:S01]  /*1f940*/  IMAD.MOV.U32 R21, RZ, RZ, -0x7fffffe0 ;  /* 0x80000020ff157424 */ /* 0x000fe200078e00ff */
[----:B------:R-:W-:Y:S01]  /*1f950*/  R2UR UR27, R89 ;  /* 0x00000000591b72ca */ /* 0x000fe200000e0000 */
[----:B------:R-:W-:Y:S01]  /*1f960*/  UMOV UR28, UR24 ;  /* 0x00000018001c7c82 */ /* 0x000fe20008000000 */
[----:B------:R-:W-:Y:S01]  /*1f970*/  R2UR UR30, R20 ;  /* 0x00000000141e72ca */ /* 0x000fe200000e0000 */
[----:B------:R-:W-:Y:S01]  /*1f980*/  UMOV UR29, UR25 ;  /* 0x00000019001d7c82 */ /* 0x000fe20008000000 */
[----:B------:R-:W-:Y:S01]  /*1f990*/  R2UR UR31, R21 ;  /* 0x00000000151f72ca */ /* 0x000fe200000e0000 */
[C---:B------:R-:W-:Y:S01]  /*1f9a0*/  VIADD R12, R10.reuse, 0x200 ;  /* 0x000002000a0c7836 */ /* 0x040fe20000000000 */
[----:B------:R-:W-:Y:S01]  /*1f9b0*/  R2UR UR35, R13 ;  /* 0x000000000d2372ca */ /* 0x000fe200000e0000 */
[----:B------:R-:W-:Y:S01]  /*1f9c0*/  UMOV UR32, UR24 ;  /* 0x0000001800207c82 */ /* 0x000fe20008000000 */
[C---:B------:R-:W-:Y:S01]  /*1f9d0*/  IADD3 R88, R10.reuse, 0x2, RZ ;  /* 0x000000020a587810 */ /* 0x040fe20007ffe0ff */
[----:B------:R-:W-:Y:S01]  /*1f9e0*/  UMOV UR33, UR25 ;  /* 0x0000001900217c82 */ /* 0x000fe20008000000 */
[----:B0-----:R-:W-:Y:S01]  /*1f9f0*/  SHF.R.U32.HI R4, RZ, 0x7, R4 ;  /* 0x00000007ff047819 */ /* 0x001fe20000011604 */
[----:B------:R-:W-:Y:S01]  /*1fa00*/  VIADD R20, R10, 0x82 ;  /* 0x000000820a147836 */ /* 0x000fe20000000000 */
[----:B------:R-:W-:Y:S01]  /*1fa10*/  R2UR UR34, R12 ;  /* 0x000000000c2272ca */ /* 0x000fe200000e0000 */
[----:B------:R-:W-:Y:S01]  /*1fa20*/  IMAD.MOV.U32 R21, RZ, RZ, -0x7fffffe0 ;  /* 0x80000020ff157424 */ /* 0x000fe200078e00ff */
[----:B------:R-:W-:Y:S01]  /*1fa30*/  R2UR UR6, R88 ;  /* 0x00000000580672ca */ /* 0x000fe200000e0000 */
[----:B------:R-:W-:Y:S01]  /*1fa40*/  VIADD R4, R4, 0x8 ;  /* 0x0000000804047836 */ /* 0x000fe20000000000 */
[----:B------:R-:W-:Y:S01]  /*1fa50*/  R2UR UR7, R89 ;  /* 0x00000000590772ca */ /* 0x000fe200000e0000 */
[----:B------:R-:W-:Y:S01]  /*1fa60*/  VIADD R12, R10, 0x102 ;  /* 0x000001020a0c7836 */ /* 0x000fe20000000000 */
[----:B------:R-:W-:Y:S01]  /*1fa70*/  MOV R11, 0x80000020 ;  /* 0x80000020000b7802 */ /* 0x000fe20000000f00 */
[----:B------:R-:W-:Y:S01]  /*1fa80*/  IMAD.MOV.U32 R13, RZ, RZ, -0x7fffffe0 ;  /* 0x80000020ff0d7424 */ /* 0x000fe200078e00ff */
[----:B------:R0:W-:Y:S06]  /*1fa90*/  BAR.SYNC.DEFER_BLOCKING R4, 0x100 ;  /* 0x000400040000751d */ /* 0x0001ec0000010000 */
[----:B------:R-:W-:-:S06]  /*1faa0*/  WARPGROUP.ARRIVE ;  /* 0x00000000000079c5 */ /* 0x000fcc0000000000 */
[----:B------:R-:W-:Y:S01]  /*1fab0*/  QGMMA.64x32x32.F32.E4M3.E4M3 R152, gdesc[UR44], RZ, !UPT, gsb0 ;  /* 0x006000002c9879f3 */ /* 0x000fe2000c0008ff */
        /* <DEDUP_REMOVED lines=80> */
[----:B------:R-:W-:Y:S01]  /*1ffc0*/  IMAD.MOV.U32 R13, RZ, RZ, -0x7fffffe0 ;  /* 0x80000020ff0d7424 */ /* 0x000fe200078e00ff */
[----:B------:R-:W-:-:S02]  /*1ffd0*/  WARPGROUP.DEPBAR.LE gsb0, 0x0 ;  /* 0x00008000000079c5 */ /* 0x000fc40000010000 */
        /* <DEDUP_REMOVED lines=104> */
[C---:B------:R-:W-:Y:S02]  /*20660*/  VIADD R12, R10.reuse, 0x682 ;  /* 0x000006820a0c7836 */ /* 0x040fe40000000000 */
[----:B------:R-:W-:Y:S02]  /*20670*/  IMAD.MOV.U32 R13, RZ, RZ, -0x7fffffe0 ;  /* 0x80000020ff0d7424 */ /* 0x000fe400078e00ff */
[----:B------:R-:W-:Y:S01]  /*20680*/  VIADD R10, R10, 0x702 ;  /* 0x000007020a0a7836 */ /* 0x000fe20000000000 */
        /* <DEDUP_REMOVED lines=33> */
.L_x_2861:
[----:B------:R-:W-:Y:S01]  /*208a0*/  SHF.L.U32 R4, R8, 0x1f, RZ ;  /* 0x0000001f08047819 */ /* 0x000fe200000006ff */
[----:B------:R-:W-:-:S04]  /*208b0*/  IMAD R8, R9, 0x8, R18 ;  /* 0x0000000809087824 */ /* 0x000fc800078e0212 */
[----:B------:R0:W1:Y:S01]  /*208c0*/  SYNCS.PHASECHK.TRANS64.TRYWAIT P1, [R8+URZ+0x29850], R4 ;  /* 0x02985004080075a7 */ /* 0x000062000802017f */
[----:B------:R-:W-:Y:S05]  /*208d0*/  @!P0 BRA `(.L_x_2862) ;  /* 0x0000000000048947 */ /* 0x000fea0003800000 */
[----:B------:R-:W-:Y:S01]  /*208e0*/  BPT.TRAP 0x1 ;  /* 0x000000040000795c */ /* 0x000fe20000300000 */
.L_x_2862:
[----:B-1----:R-:W-:Y:S05]  /*208f0*/  @P1 BRA `(.L_x_2860) ;  /* 0x0000000000081947 */ /* 0x002fea0003800000 */
[----:B------:R-:W1:Y:S02]  /*20900*/  SYNCS.PHASECHK.TRANS64.TRYWAIT P1, [R8+URZ+0x29850], R4 ;  /* 0x02985004080075a7 */ /* 0x000e64000802017f */
[----:B-1----:R-:W-:Y:S05]  /*20910*/  @!P1 BRA `(.L_x_2863) ;  /* 0x0000010400fc9947 */ /* 0x002fea0003800000 */
.L_x_2860:
[----:B01----:R-:W-:Y:S01]  /*20920*/  VIADD R4, R18, 0x400 ;  /* 0x0000040012047836 */ /* 0x003fe20000000000 */
[----:B------:R-:W-:Y:S05]  /*20930*/  WARPSYNC.ALL ;  /* 0x0000000000007948 */ /* 0x000fea0003800000 */
[----:B------:R-:W-:Y:S01]  /*20940*/  SHF.R.U32.HI R4, RZ, 0x4, R4 ;  /* 0x00000004ff047819 */ /* 0x000fe20000011604 */
[----:B------:R-:W-:Y:S01]  /*20950*/  IMAD.MOV.U32 R11, RZ, RZ, -0x3ffffff0 ;  /* 0xc0000010ff0b7424 */ /* 0x000fe200078e00ff */
[----:B------:R-:W-:Y:S01]  /*20960*/  WARPGROUP.ARRIVE ;  /* 0x00000000000079c5 */ /* 0x000fe20000000000 */
[----:B------:R-:W-:Y:S01]  /*20970*/  IMAD.MOV.U32 R13, RZ, RZ, -0x3ffffff0 ;  /* 0xc0000010ff0d7424 */ /* 0x000fe200078e00ff */
[----:B------:R-:W-:-:S04]  /*20980*/  LOP3.LUT R4, R4, 0x3fff, RZ, 0xc0, !PT ;  /* 0x00003fff04047812 */ /* 0x000fc800078ec0ff */
[----:B------:R-:W0:Y:S01]  /*20990*/  S2R R15, SR_TID.X ;  /* 0x00000000000f7919 */ /* 0x000e220000002100 */
        /* <DEDUP_REMOVED lines=38> */
.L_x_2864:
[----:B0-----:R-:W-:Y:S01]  /*20c00*/  IMAD R4, R23, 0x8, R18 ;  /* 0x0000000817047824 */ /* 0x001fe200078e0212 */
[----:B------:R-:W-:Y:S02]  /*20c10*/  MOV R11, UR38 ;  /* 0x00000026000b7c02 */ /* 0x000fe40008000f00 */
[----:B------:R-:W-:Y:S01]  /*20c20*/  FMNMX.FTZ R8, R152, R6, !PT ;  /* 0x0000000698087209 */ /* 0x000fe20007810000 */
[----:B------:R-:W-:-:S05]  /*20c30*/  VIADD R4, R4, 0x29840 ;  /* 0x0002984004047836 */ /* 0x000fca0000000000 */
[----:B------:R-:W-:Y:S02]  /*20c40*/  PRMT R4, R11, 0x654, R4 ;  /* 0x000006540b047816 */ /* 0x000fe40000000004 */
[----:B------:R-:W-:Y:S02]  /*20c50*/  FMNMX.FTZ R11, R153, R8, !PT ;  /* 0x00000008990b7209 */ /* 0x000fe40007810000 */
[----:B------:R0:W-:Y:S02]  /*20c60*/  SYNCS.ARRIVE.TRANS64.RED.A1T0 RZ, [R4+URZ], RZ ;  /* 0x000000ff04ff79a7 */ /* 0x0001e4000810043f */
[----:B------:R-:W-:-:S04]  /*20c70*/  FMNMX.FTZ R8, R156, R11, !PT ;  /* 0x0000000b9c087209 */ /* 0x000fc80007810000 */
[----:B------:R-:W-:Y:S02]  /*20c80*/  FMNMX.FTZ R11, R157, R8, !PT ;  /* 0x000000089d0b7209 */ /* 0x000fe40007810000 */
[----:B0-----:R-:W-:Y:S02]  /*20c90*/  FMNMX.FTZ R4, R154, R5, !PT ;  /* 0x000000059a047209 */ /* 0x001fe40007810000 */
        /* <DEDUP_REMOVED lines=44> */
[----:B------:R-:W-:-:S03]  /*20f60*/  FMNMX.FTZ R11, R159, R4, !PT ;  /* 0x000000049f0b7209 */ /* 0x000fc60007810000 */
[----:B------:R-:W-:Y:S01]  /*20f70*/  MUFU.EX2 R6, R13 ;  /* 0x0000000d00067308 */ /* 0x000fe20000000800 */
        /* <DEDUP_REMOVED lines=146> */
[----:B------:R-:W-:-:S06]  /*218a0*/  FFMA.FTZ R15, R2, R103, -R15 ;  /* 0x00000067020f7223 */ /* 0x000fcc000001080f */
        /* <DEDUP_REMOVED lines=140> */
.L_x_2865:
[----:B------:R-:W-:Y:S01]  /*22170*/  F2FP.SATFINITE.E4M3.F32.PACK_AB_MERGE_C R156, R157, R156, RZ ;  /* 0x0000009c9d9c723e */ /* 0x000fe200048070ff */
[-C--:B------:R-:W-:Y:S01]  /*22180*/  FMUL.FTZ R24, R24, R6.reuse ;  /* 0x0000000618187220 */ /* 0x080fe20000410000 */
[----:B------:R-:W-:Y:S01]  /*22190*/  ISETP.GT.AND P1, PT, R7, R213, PT ;  /* 0x000000d50700720c */ /* 0x000fe20003f24270 */
[----:B------:R-:W-:Y:S01]  /*221a0*/  FMUL.FTZ R25, R25, R6 ;  /* 0x0000000619197220 */ /* 0x000fe20000410000 */
[----:B------:R-:W-:Y:S01]  /*221b0*/  F2FP.SATFINITE.E4M3.F32.PACK_AB_MERGE_C R184, R8, R13, R156 ;  /* 0x0000000d08b8723e */ /* 0x000fe2000480709c */
[----:B------:R-:W-:Y:S01]  /*221c0*/  IMAD R8, R9, 0x8, R18 ;  /* 0x0000000809087824 */ /* 0x000fe200078e0212 */
[----:B------:R-:W-:Y:S01]  /*221d0*/  F2FP.SATFINITE.E4M3.F32.PACK_AB_MERGE_C R158, R159, R158, RZ ;  /* 0x0000009e9f9e723e */ /* 0x000fe200048070ff */
        /* <DEDUP_REMOVED lines=109> */
.L_x_2854:
[----:B------:R-:W-:Y:S05]  /*228b0*/  WARPSYNC.ALL ;  /* 0x0000000000007948 */ /* 0x000fea0003800000 */
[----:B------:R-:W-:Y:S06]  /*228c0*/  BAR.ARV 0x8, 0x180 ;  /* 0x0206000000007b1d */ /* 0x000fec0000002000 */
[----:B------:R-:W-:Y:S05]  /*228d0*/  @!P0 BRA `(.L_x_2867) ;  /* 0x0000000000048947 */ /* 0x000fea0003800000 */
[----:B------:R-:W-:Y:S01]  /*228e0*/  BPT.TRAP 0x1 ;  /* 0x000000040000795c */ /* 0x000fe20000300000 */
.L_x_2867:
[----:B------:R-:W-:Y:S01]  /*228f0*/  IMAD R20, R23, 0x8, R18 ;  /* 0x0000000817147824 */ /* 0x000fe200078e0212 */
[----:B------:R-:W-:-:S04]  /*22900*/  SHF.L.U32 R5, R194, 0x1f, RZ ;  /* 0x0000001fc2057819 */ /* 0x000fc800000006ff */
[----:B------:R0:W1:Y:S01]  /*22910*/  SYNCS.PHASECHK.TRANS64.TRYWAIT P1, [R20+URZ+0x29850], R5 ;  /* 0x02985005140075a7 */ /* 0x000062000802017f */
[----:B------:R-:W-:Y:S05]  /*22920*/  @!P0 BRA `(.L_x_2868) ;  /* 0x0000000000048947 */ /* 0x000fea0003800000 */
[----:B------:R-:W-:Y:S01]  /*22930*/  BPT.TRAP 0x1 ;  /* 0x000000040000795c */ /* 0x000fe20000300000 */
.L_x_2868:
[----:B------:R-:W-:-:S05]  /*22940*/  VIADD R18, R18, 0x400 ;  /* 0x0000040012127836 */ /* 0x000fca0000000000 */
[----:B------:R-:W-:-:S04]  /*22950*/  SHF.R.U32.HI R18, RZ, 0x4, R18 ;  /* 0x00000004ff127819 */ /* 0x000fc80000011612 */
[----:B------:R-:W-:-:S04]  /*22960*/  LOP3.LUT R18, R18, 0x3fff, RZ, 0xc0, !PT ;  /* 0x00003fff12127812 */ /* 0x000fc800078ec0ff */
[----:B------:R-:W-:Y:S01]  /*22970*/  LOP3.LUT R18, R18, 0x10000, RZ, 0xfc, !PT ;  /* 0x0001000012127812 */ /* 0x000fe200078efcff */
[----:B-1----:R-:W-:Y:S06]  /*22980*/  @P1 BRA `(.L_x_2869) ;  /* 0x0000000000081947 */ /* 0x002fec0003800000 */
[----:B------:R-:W1:Y:S02]  /*22990*/  SYNCS.PHASECHK.TRANS64.TRYWAIT P1, [R20+URZ+0x29850], R5 ;  /* 0x02985005140075a7 */ /* 0x000e64000802017f */
[----:B-1----:R-:W-:Y:S05]  /*229a0*/  @!P1 BRA `(.L_x_2870) ;  /* 0x000000e400ec9947 */ /* 0x002fea0003800000 */
.L_x_2869:
[----:B------:R-:W-:Y:S01]  /*229b0*/  IMAD R6, R23, 0x500, R18 ;  /* 0x0000050017067824 */ /* 0x000fe200078e0212 */
[----:B------:R-:W-:Y:S05]  /*229c0*/  WARPSYNC.ALL ;  /* 0x0000000000007948 */ /* 0x000fea0003800000 */
[----:B------:R-:W-:Y:S01]  /*229d0*/  IMAD.MOV.U32 R7, RZ, RZ, -0x3ffffff0 ;  /* 0xc0000010ff077424 */ /* 0x000fe200078e00ff */
[C---:B------:R-:W-:Y:S01]  /*229e0*/  R2UR UR6, R6.reuse ;  /* 0x00000000060672ca */ /* 0x040fe200000e0000 */
[----:B------:R-:W-:Y:S01]  /*229f0*/  WARPGROUP.ARRIVE ;  /* 0x00000000000079c5 */ /* 0x000fe20000000000 */
[C---:B------:R-:W-:Y:S01]  /*22a00*/  VIADD R8, R6.reuse, 0x100 ;  /* 0x0000010006087836 */ /* 0x040fe20000000000 */
[----:B------:R-:W-:Y:S01]  /*22a10*/  ULDC.64 UR4, c[0x0][0x9a0] ;  /* 0x0002680000047ab9 */ /* 0x000fe20000000a00 */
[----:B------:R-:W-:Y:S01]  /*22a20*/  R2UR UR7, R7 ;  /* 0x00000000070772ca */ /* 0x000fe200000e0000 */
[----:B------:R-:W-:Y:S01]  /*22a30*/  IMAD.MOV.U32 R9, RZ, RZ, -0x3ffffff0 ;  /* 0xc0000010ff097424 */ /* 0x000fe200078e00ff */
[----:B------:R-:W-:Y:S01]  /*22a40*/  ISETP.NE.U32.AND P1, PT, RZ, UR4, PT ;  /* 0x00000004ff007c0c */ /* 0x000fe2000bf25070 */
[----:B------:R-:W-:-:S02]  /*22a50*/  VIADD R14, R6, 0x200 ;  /* 0x00000200060e7836 */ /* 0x000fc40000000000 */
[----:B------:R-:W-:Y:S01]  /*22a60*/  IMAD.MOV.U32 R15, RZ, RZ, -0x3ffffff0 ;  /* 0xc0000010ff0f7424 */ /* 0x000fe200078e00ff */
[----:B------:R-:W-:-:S07]  /*22a70*/  ISETP.NE.AND.EX P1, PT, RZ, UR5, PT, P1 ;  /* 0x00000005ff007c0c */ /* 0x000fce000bf25310 */
[----:B------:R-:W-:Y:S01]  /*22a80*/  QGMMA.64x128x32.F32.E4M3.E4M3 R24, R184, gdesc[UR4], R24, gsb0 ;  /* 0x01e00004b8187df3 */ /* 0x000fe20008000818 */
[----:B------:R-:W-:Y:S02]  /*22a90*/  R2UR UR6, R8 ;  /* 0x00000000080672ca */ /* 0x000fe400000e0000 */
[----:B------:R-:W-:-:S03]  /*22aa0*/  R2UR UR7, R9 ;  /* 0x00000000090772ca */ /* 0x000fc600000e0000 */
[----:B------:R-:W0:Y:S08]  /*22ab0*/  @P1 LDC.64 R8, c[0x0][0x9c8] ;  /* 0x00027200ff081b82 */ /* 0x000e300000000a00 */
[----:B------:R-:W2:Y:S01]  /*22ac0*/  @P1 LDC.64 R12, c[0x0][0x9d0] ;  /* 0x00027400ff0c1b82 */ /* 0x000ea20000000a00 */
[----:B01----:R-:W-:-:S04]  /*22ad0*/  @P1 IMAD R5, R227, R8, RZ ;  /* 0x00000008e3051224 */ /* 0x003fc800078e02ff */
[C---:B------:R-:W-:Y:S02]  /*22ae0*/  @P1 IMAD R5, R220.reuse, R9, R5 ;  /* 0x00000009dc051224 */ /* 0x040fe400078e0205 */
[----:B------:R-:W-:-:S05]  /*22af0*/  @P1 IMAD.WIDE.U32 R8, R220, R8, RZ ;  /* 0x00000008dc081225 */ /* 0x000fca00078e00ff */
[----:B------:R-:W-:Y:S01]  /*22b00*/  @P1 IADD3 R9, R9, R5, RZ ;  /* 0x0000000509091210 */ /* 0x000fe20007ffe0ff */
[----:B------:R-:W-:Y:S02]  /*22b10*/  IMAD.MOV.U32 R5, RZ, RZ, 0x3f800000 ;  /* 0x3f800000ff057424 */ /* 0x000fe400078e00ff */
[----:B--2---:R-:W-:-:S04]  /*22b20*/  @P1 IMAD.WIDE.U32 R8, R191, R12, R8 ;  /* 0x0000000cbf081225 */ /* 0x004fc800078e0008 */
        /* <DEDUP_REMOVED lines=9> */
[----:B------:R-:W-:Y:S02]  /*22bc0*/  VIADD R8, R6, 0x300 ;  /* 0x0000030006087836 */ /* 0x000fe40000000000 */
[----:B------:R-:W-:Y:S01]  /*22bd0*/  IMAD.MOV.U32 R9, RZ, RZ, -0x3ffffff0 ;  /* 0xc0000010ff097424 */ /* 0x000fe200078e00ff */
[----:B------:R-:W-:Y:S02]  /*22be0*/  WARPGROUP.DEPBAR.LE gsb0, 0x0 ;  /* 0x00008000000079c5 */ /* 0x000fe40000010000 */
[----:B------:R-:W-:-:S07]  /*22bf0*/  WARPGROUP.ARRIVE ;  /* 0x00000000000079c5 */ /* 0x000fce0000000000 */
[----:B------:R-:W-:Y:S01]  /*22c00*/  QGMMA.64x128x32.F32.E4M3.E4M3 R24, R176, gdesc[UR4], R24, gsb0 ;  /* 0x01e00004b0187df3 */ /* 0x000fe20008000818 */
[----:B------:R-:W-:Y:S02]  /*22c10*/  R2UR UR6, R8 ;  /* 0x00000000080672ca */ /* 0x000fe400000e0000 */
[----:B------:R-:W-:Y:S01]  /*22c20*/  R2UR UR7, R9 ;  /* 0x00000000090772ca */ /* 0x000fe200000e0000 */
[----:B------:R-:W-:Y:S01]  /*22c30*/  VIADD R6, R6, 0x400 ;  /* 0x0000040006067836 */ /* 0x000fe20000000000 */
[----:B------:R-:W-:Y:S01]  /*22c40*/  MOV R7, 0xc0000010 ;  /* 0xc000001000077802 */ /* 0x000fe20000000f00 */
        /* <DEDUP_REMOVED lines=9> */
[----:B------:R-:W1:Y:S04]  /*22ce0*/  SHFL.BFLY PT, R7, R8, 0x1, 0x1f ;  /* 0x0c201f0008077f89 */ /* 0x000e6800000e0000 */
[----:B------:R-:W0:Y:S01]  /*22cf0*/  SHFL.BFLY PT, R6, R9, 0x1, 0x1f ;  /* 0x0c201f0009067f89 */ /* 0x000e2200000e0000 */
        /* <DEDUP_REMOVED lines=23> */
[----:B------:R-:W-:-:S03]  /*22e70*/  @P2 FFMA.FTZ R88, R3, R10, R6 ;  /* 0x0000000a03582223 */ /* 0x000fc60000010006 */
[----:B------:R-:W-:Y:S01]  /*22e80*/  @P3 FFMA.FTZ R89, R2, R4, R7 ;  /* 0x0000000402593223 */ /* 0x000fe20000010007 */
[-C--:B--2---:R-:W-:Y:S01]  /*22e90*/  FMUL.FTZ R4, R0, R5.reuse ;  /* 0x0000000500047220 */ /* 0x084fe20000410000 */
[----:B---3--:R-:W-:Y:S01]  /*22ea0*/  FMUL.FTZ R6, R8, R5 ;  /* 0x0000000508067220 */ /* 0x008fe20000410000 */
[----:B------:R-:W-:Y:S02]  /*22eb0*/  WARPGROUP.DEPBAR.LE gsb0, 0x0 ;  /* 0x00008000000079c5 */ /* 0x000fe40000010000 */
[----:B------:R-:W-:Y:S05]  /*22ec0*/  @!P0 BRA `(.L_x_2871) ;  /* 0x0000000000048947 */ /* 0x000fea0003800000 */
[----:B------:R-:W-:Y:S01]  /*22ed0*/  BPT.TRAP 0x1 ;  /* 0x000000040000795c */ /* 0x000fe20000300000 */
.L_x_2871:
        /* <DEDUP_REMOVED lines=9> */
[----:B------:R-:W-:Y:S01]  /*22f70*/  SEL R5, RZ, 0x1, P1 ;  /* 0x00000001ff057807 */ /* 0x000fe20000800000 */
        /* <DEDUP_REMOVED lines=65> */
.L_x_2800:
        /* <DEDUP_REMOVED lines=40> */
[--C-:B------:R-:W-:Y:S01]  /*23610*/  IMAD.X R107, RZ, RZ, R41.reuse, P5 ;  /* 0x000000ffff6b7224 */ /* 0x100fe200028e0629 */
[----:B------:R-:W-:Y:S01]  /*23620*/  LOP3.LUT R38, R38, R39, RZ, 0x3c, !PT ;  /* 0x0000002726267212 */ /* 0x000fe200078e3cff */
[----:B------:R-:W-:Y:S01]  /*23630*/  IMAD.X R39, RZ, RZ, R41, P1 ;  /* 0x000000ffff277224 */ /* 0x000fe200008e0629 */
[----:B------:R-:W-:Y:S02]  /*23640*/  SHF.R.U64 R34, R34, 0x3, RZ ;  /* 0x0000000322227819 */ /* 0x000fe400000012ff */
[----:B------:R-:W-:-:S02]  /*23650*/  IADD3 R37, P2, R40, 0x4020, RZ ;  /* 0x0000402028257810 */ /* 0x000fc40007f5e0ff */
[C---:B------:R-:W-:Y:S02]  /*23660*/  IADD3 R27, P5, R40.reuse, 0x40, RZ ;  /* 0x00000040281b7810 */ /* 0x040fe40007fbe0ff */
[C---:B------:R-:W-:Y:S02]  /*23670*/  IADD3 R15, P1, R40.reuse, 0x20, RZ ;  /* 0x00000020280f7810 */ /* 0x040fe40007f3e0ff */
[----:B------:R-:W-:Y:S02]  /*23680*/  IADD3 R35, P4, R40, 0x60, RZ ;  /* 0x0000006028237810 */ /* 0x000fe40007f9e0ff */
[----:B------:R-:W-:Y:S02]  /*23690*/  LOP3.LUT R34, R34, R11, RZ, 0x3c, !PT ;  /* 0x0000000b22227212 */ /* 0x000fe400078e3cff */
[----:B------:R-:W-:Y:S02]  /*236a0*/  LOP3.LUT R36, R37, 0x380, RZ, 0xc0, !PT ;  /* 0x0000038025247812 */ /* 0x000fe400078ec0ff */
[----:B------:R-:W-:-:S02]  /*236b0*/  LOP3.LUT R14, R27, 0x380, RZ, 0xc0, !PT ;  /* 0x000003801b0e7812 */ /* 0x000fc400078ec0ff */
[----:B------:R-:W-:Y:S02]  /*236c0*/  LOP3.LUT R10, R15, 0x380, RZ, 0xc0, !PT ;  /* 0x000003800f0a7812 */ /* 0x000fe400078ec0ff */
[----:B------:R-:W-:Y:S02]  /*236d0*/  LOP3.LUT R11, R40, 0x380, RZ, 0xc0, !PT ;  /* 0x00000380280b7812 */ /* 0x000fe400078ec0ff */
[----:B------:R-:W-:Y:S02]  /*236e0*/  LOP3.LUT R26, R35, 0x380, RZ, 0xc0, !PT ;  /* 0x00000380231a7812 */ /* 0x000fe400078ec0ff */
[----:B------:R-:W-:Y:S02]  /*236f0*/  SHF.R.U64 R36, R36, 0x3, RZ ;  /* 0x0000000324247819 */ /* 0x000fe400000012ff */
[----:B------:R-:W-:Y:S02]  /*23700*/  SHF.R.U64 R14, R14, 0x3, RZ ;  /* 0x000000030e0e7819 */ /* 0x000fe400000012ff */
[----:B------:R-:W-:-:S02]  /*23710*/  SHF.R.U64 R10, R10, 0x3, RZ ;  /* 0x000000030a0a7819 */ /* 0x000fc400000012ff */
        /* <DEDUP_REMOVED lines=11> */
[----:B------:R-:W-:Y:S02]  /*237d0*/  IADD3.X R35, RZ, R41, RZ, P3, !PT ;  /* 0x00000029ff237210 */ /* 0x000fe40001ffe4ff */
        /* <DEDUP_REMOVED lines=9> */
[----:B-----5:R-:W-:Y:S02]  /*23870*/  LOP3.LUT R10, R9, 0x2, RZ, 0x3c, !PT ;  /* 0x00000002090a7812 */ /* 0x020fe400078e3cff */
[----:B------:R-:W-:Y:S02]  /*23880*/  SEL R80, R90, R125, P0 ;  /* 0x0000007d5a507207 */ /* 0x000fe40000000000 */
[----:B------:R-:W-:Y:S01]  /*23890*/  SEL R49, R125, R90, P0 ;  /* 0x0000005a7d317207 */ /* 0x000fe20000000000 */
[----:B------:R-:W-:Y:S01]  /*238a0*/  SHFL.IDX PT, R21, R21, R10, 0x1c1f ;  /* 0x001c1f0a15157589 */ /* 0x000fe200000e0000 */
[----:B--2---:R-:W-:Y:S02]  /*238b0*/  SEL R4, R0, R101, P0 ;  /* 0x0000006500047207 */ /* 0x004fe40000000000 */
        /* <DEDUP_REMOVED lines=8> */
[----:B------:R-:W-:Y:S01]  /*23940*/  SEL R90, R123, R60, P0 ;  /* 0x0000003c7b5a7207 */ /* 0x000fe20000000000 */
[----:B------:R-:W-:Y:S01]  /*23950*/  IMAD.MOV.U32 R100, RZ, RZ, RZ ;  /* 0x000000ffff647224 */ /* 0x000fe200078e00ff */
        /* <DEDUP_REMOVED lines=16> */
[----:B------:R-:W0:Y:S01]  /*23a60*/  SHFL.IDX PT, R2, R77, R10, 0x1c1f ;  /* 0x001c1f0a4d027589 */ /* 0x000e2200000e0000 */
        /* <DEDUP_REMOVED lines=11> */
[----:B------:R-:W2:Y:S01]  /*23b20*/  SHFL.IDX PT, R4, R79, R10, 0x1c1f ;  /* 0x001c1f0a4f047589 */ /* 0x000ea200000e0000 */
        /* <DEDUP_REMOVED lines=20> */
[----:B------:R-:W3:Y:S01]  /*23c70*/  SHFL.IDX PT, R98, R13, R9, 0x1c1f ;  /* 0x001c1f090d627589 */ /* 0x000ee200000e0000 */
        /* <DEDUP_REMOVED lines=8> */
[----:B------:R-:W1:Y:S01]  /*23d00*/  SHFL.IDX PT, R61, R61, R10, 0x1c1f ;  /* 0x001c1f0a3d3d7589 */ /* 0x000e6200000e0000 */
        /* <DEDUP_REMOVED lines=17> */
[----:B------:R3:W-:Y:S01]  /*23e20*/  SHFL.IDX PT, R65, R52, R9, 0x1c1f ;  /* 0x001c1f0934417589 */ /* 0x0007e200000e0000 */
[----:B0-----:R-:W-:Y:S02]  /*23e30*/  SEL R102, R99, R2, P0 ;  /* 0x0000000263667207 */ /* 0x001fe40000000000 */
        /* <DEDUP_REMOVED lines=10> */
[----:B------:R0:W-:Y:S01]  /*23ee0*/  SHFL.IDX PT, R68, R53, R10, 0x1c1f ;  /* 0x001c1f0a35447589 */ /* 0x0001e200000e0000 */
[----:B---3--:R-:W-:Y:S02]  /*23ef0*/  SEL R52, R54, R125, P0 ;  /* 0x0000007d36347207 */ /* 0x008fe40000000000 */
[----:B------:R-:W-:Y:S01]  /*23f00*/  SEL R101, R98, R21, P0 ;  /* 0x0000001562657207 */ /* 0x000fe20000000000 */
[----:B------:R-:W-:Y:S01]  /*23f10*/  SHFL.IDX PT, R40, R40, R9, 0x1c1f ;  /* 0x001c1f0928287589 */ /* 0x000fe200000e0000 */
[----:B------:R-:W-:-:S02]  /*23f20*/  SEL R79, R80, R49, P0 ;  /* 0x00000031504f7207 */ /* 0x000fc40000000000 */
[----:B------:R-:W-:Y:S01]  /*23f30*/  SEL R77, R78, R41, P0 ;  /* 0x000000294e4d7207 */ /* 0x000fe20000000000 */
[----:B------:R-:W-:Y:S01]  /*23f40*/  SHFL.IDX PT, R44, R44, R9, 0x1c1f ;  /* 0x001c1f092c2c7589 */ /* 0x000fe200000e0000 */
[----:B------:R-:W-:Y:S02]  /*23f50*/  SEL R47, R48, R87, P0 ;  /* 0x00000057302f7207 */ /* 0x000fe40000000000 */
[----:B0-----:R-:W-:Y:S01]  /*23f60*/  SEL R53, R125, R54, P0 ;  /* 0x000000367d357207 */ /* 0x001fe20000000000 */
[----:B------:R-:W-:Y:S01]  /*23f70*/  SHFL.IDX PT, R42, R42, R9, 0x1c1f ;  /* 0x001c1f092a2a7589 */ /* 0x000fe200000e0000 */
[----:B----4-:R-:W-:Y:S02]  /*23f80*/  SEL R51, R82, R85, P0 ;  /* 0x0000005552337207 */ /* 0x010fe40000000000 */
[----:B-1----:R-:W-:Y:S01]  /*23f90*/  SEL R56, R58, R61, P0 ;  /* 0x0000003d3a387207 */ /* 0x002fe20000000000 */
        /* <DEDUP_REMOVED lines=9> */
[----:B------:R-:W-:Y:S04]  /*24030*/  SHFL.IDX PT, R84, R84, R9, 0x1c1f ;  /* 0x001c1f0954547589 */ /* 0x000fe800000e0000 */
[----:B------:R-:W-:Y:S04]  /*24040*/  SHFL.IDX PT, R90, R90, R9, 0x1c1f ;  /* 0x001c1f095a5a7589 */ /* 0x000fe800000e0000 */
[----:B------:R-:W0:Y:S04]  /*24050*/  SHFL.IDX PT, R119, R119, R10, 0x1c1f ;  /* 0x001c1f0a77777589 */ /* 0x000e2800000e0000 */
[----:B------:R-:W1:Y:S04]  /*24060*/  SHFL.IDX PT, R121, R121, R10, 0x1c1f ;  /* 0x001c1f0a79797589 */ /* 0x000e6800000e0000 */
        /* <DEDUP_REMOVED lines=18> */
[----:B-1----:R-:W-:Y:S01]  /*24190*/  SEL R57, R61, R58, P0 ;  /* 0x0000003a3d397207 */ /* 0x002fe20000000000 */
[----:B------:R-:W1:Y:S01]  /*241a0*/  SHFL.IDX PT, R34, R39, R10, 0x1c1f ;  /* 0x001c1f0a27227589 */ /* 0x000e6200000e0000 */
[----:B------:R-:W-:Y:S02]  /*241b0*/  SEL R61, R68, R65, P0 ;  /* 0x00000041443d7207 */ /* 0x000fe40000000000 */
[----:B------:R-:W-:Y:S01]  /*241c0*/  SEL R83, R84, R117, P0 ;  /* 0x0000007554537207 */ /* 0x000fe20000000000 */
[----:B------:R-:W4:Y:S01]  /*241d0*/  SHFL.IDX PT, R28, R33, R10, 0x1c1f ;  /* 0x001c1f0a211c7589 */ /* 0x000f2200000e0000 */
[----:B------:R-:W-:-:S02]  /*241e0*/  SEL R85, R86, R67, P0 ;  /* 0x0000004356557207 */ /* 0x000fc40000000000 */
[----:B------:R-:W-:Y:S01]  /*241f0*/  SEL R50, R115, R50, P0 ;  /* 0x0000003273327207 */ /* 0x000fe20000000000 */
[----:B------:R-:W4:Y:S01]  /*24200*/  SHFL.IDX PT, R30, R35, R10, 0x1c1f ;  /* 0x001c1f0a231e7589 */ /* 0x000f2200000e0000 */
[----:B0-----:R-:W-:Y:S02]  /*24210*/  SEL R87, R90, R123, P0 ;  /* 0x0000007b5a577207 */ /* 0x001fe40000000000 */
[----:B------:R-:W-:Y:S01]  /*24220*/  SEL R86, R67, R86, P0 ;  /* 0x0000005643567207 */ /* 0x000fe20000000000 */
[----:B------:R-:W-:Y:S01]  /*24230*/  SHFL.IDX PT, R24, R31, R10, 0x1c1f ;  /* 0x001c1f0a1f187589 */ /* 0x000fe200000e0000 */
[----:B------:R-:W-:Y:S02]  /*24240*/  SEL R84, R117, R84, P0 ;  /* 0x0000005475547207 */ /* 0x000fe40000000000 */
[----:B------:R-:W-:Y:S01]  /*24250*/  SEL R90, R123, R90, P0 ;  /* 0x0000005a7b5a7207 */ /* 0x000fe20000000000 */
[----:B------:R-:W0:Y:S01]  /*24260*/  SHFL.IDX PT, R26, R29, R10, 0x1c1f ;  /* 0x001c1f0a1d1a7589 */ /* 0x000e2200000e0000 */
[----:B--2---:R-:W-:-:S02]  /*24270*/  SEL R70, R71, R38, P0 ;  /* 0x0000002647467207 */ /* 0x004fc40000000000 */
[----:B------:R-:W-:Y:S01]  /*24280*/  SEL R71, R38, R71, P0 ;  /* 0x0000004726477207 */ /* 0x000fe20000000000 */
[----:B------:R-:W-:Y:S01]  /*24290*/  SHFL.IDX PT, R64, R64, R9, 0x1c1f ;  /* 0x001c1f0940407589 */ /* 0x000fe200000e0000 */
[----:B---3--:R-:W-:Y:S02]  /*242a0*/  SEL R72, R73, R32, P0 ;  /* 0x0000002049487207 */ /* 0x008fe40000000000 */
[----:B------:R-:W-:Y:S01]  /*242b0*/  SEL R73, R32, R73, P0 ;  /* 0x0000004920497207 */ /* 0x000fe20000000000 */
[----:B------:R2:W3:Y:S01]  /*242c0*/  SHFL.IDX PT, R129, R55, R10, 0x1c1f ;  /* 0x001c1f0a37817589 */ /* 0x0004e200000e0000 */
[----:B-1----:R-:W-:Y:S02]  /*242d0*/  SEL R74, R75, R34, P0 ;  /* 0x000000224b4a7207 */ /* 0x002fe40000000000 */
[----:B------:R-:W-:Y:S01]  /*242e0*/  SEL R75, R34, R75, P0 ;  /* 0x0000004b224b7207 */ /* 0x000fe20000000000 */
[----:B------:R1:W1:Y:S01]  /*242f0*/  SHFL.IDX PT, R66, R66, R9, 0x1c1f ;  /* 0x001c1f0942427589 */ /* 0x00026200000e0000 */
[----:B----4-:R-:W-:-:S02]  /*24300*/  SEL R76, R91, R28, P0 ;  /* 0x0000001c5b4c7207 */ /* 0x010fc40000000000 */
[----:B------:R-:W-:Y:S01]  /*24310*/  SEL R91, R28, R91, P0 ;  /* 0x0000005b1c5b7207 */ /* 0x000fe20000000000 */
[----:B------:R4:W1:Y:S01]  /*24320*/  SHFL.IDX PT, R8, R8, R9, 0x1c1f ;  /* 0x001c1f0908087589 */ /* 0x00086200000e0000 */
[----:B------:R-:W-:Y:S02]  /*24330*/  SEL R92, R93, R30, P0 ;  /* 0x0000001e5d5c7207 */ /* 0x000fe40000000000 */
[----:B--2---:R-:W-:Y:S01]  /*24340*/  SEL R55, R127, R60, P0 ;  /* 0x0000003c7f377207 */ /* 0x004fe20000000000 */
[----:B------:R4:W2:Y:S01]  /*24350*/  SHFL.IDX PT, R27, R27, R10, 0x1c1f ;  /* 0x001c1f0a1b1b7589 */ /* 0x0008a200000e0000 */
[----:B------:R-:W-:Y:S02]  /*24360*/  SEL R60, R65, R68, P0 ;  /* 0x00000044413c7207 */ /* 0x000fe40000000000 */
[----:B------:R-:W-:Y:S01]  /*24370*/  SEL R68, R69, R36, P0 ;  /* 0x0000002445447207 */ /* 0x000fe20000000000 */
[----:B------:R4:W1:Y:S01]  /*24380*/  SHFL.IDX PT, R14, R25, R10, 0x1c1f ;  /* 0x001c1f0a190e7589 */ /* 0x00086200000e0000 */
[----:B0-----:R-:W-:-:S02]  /*24390*/  SEL R96, R97, R26, P0 ;  /* 0x0000001a61607207 */ /* 0x001fc40000000000 */
[----:B------:R-:W-:Y:S02]  /*243a0*/  SEL R94, R95, R24, P0 ;  /* 0x000000185f5e7207 */ /* 0x000fe40000000000 */
[----:B------:R-:W-:Y:S02]  /*243b0*/  SEL R69, R36, R69, P0 ;  /* 0x0000004524457207 */ /* 0x000fe40000000000 */
[----:B------:R-:W-:Y:S02]  /*243c0*/  SEL R93, R30, R93, P0 ;  /* 0x0000005d1e5d7207 */ /* 0x000fe40000000000 */
[----:B---3--:R-:W-:Y:S02]  /*243d0*/  SEL R58, R64, R129, P0 ;  /* 0x00000081403a7207 */ /* 0x008fe40000000000 */
[----:B------:R-:W-:Y:S02]  /*243e0*/  SEL R59, R129, R64, P0 ;  /* 0x00000040813b7207 */ /* 0x000fe40000000000 */
[----:B------:R-:W-:-:S02]  /*243f0*/  SEL R97, R26, R97, P0 ;  /* 0x000000611a617207 */ /* 0x000fc40000000000 */
[----:B----4-:R-:W-:-:S07]  /*24400*/  SEL R95, R24, R95, P0 ;  /* 0x0000005f185f7207 */ /* 0x010fce0000000000 */
.L_x_3159:
[----:B------:R-:W-:Y:S05]  /*24410*/  WARPSYNC.ALL ;  /* 0x0000000000007948 */ /* 0x000fea0003800000 */
[----:B------:R-:W-:Y:S01]  /*24420*/  BAR.SYNC.DEFER_BLOCKING 0x1, 0x100 ;  /* 0x0044000000007b1d */ /* 0x000fe20000010000 */
[----:B-1----:R-:W-:Y:S02]  /*24430*/  SEL R64, R66, R14, P0 ;  /* 0x0000000e42407207 */ /* 0x002fe40000000000 */
[----:B--2---:R-:W-:Y:S02]  /*24440*/  SEL R65, R8, R27, P0 ;  /* 0x0000001b08417207 */ /* 0x004fe40000000000 */
[----:B------:R-:W-:Y:S01]  /*24450*/  SEL R67, R27, R8, P0 ;  /* 0x000000081b437207 */ /* 0x000fe20000000000 */
[----:B------:R-:W-:Y:S01]  /*24460*/  ULDC.64 UR6, c[0x0][0xc08] ;  /* 0x0003020000067ab9 */ /* 0x000fe20000000a00 */
[----:B------:R-:W-:Y:S01]  /*24470*/  SEL R66, R14, R66, P0 ;  /* 0x000000420e427207 */ /* 0x000fe20000000000 */
[----:B------:R-:W-:Y:S01]  /*24480*/  ULDC.64 UR4, c[0x0][0xc00] ;  /* 0x0003000000047ab9 */ /* 0x000fe20000000a00 */
[----:B------:R-:W-:-:S02]  /*24490*/  F2FP.BF16.F32.PACK_AB R8, R101, R102 ;  /* 0x000000666508723e */ /* 0x000fc400000010ff */
[----:B------:R-:W-:Y:S02]  /*244a0*/  F2FP.BF16.F32.PACK_AB R9, R87, R52 ;  /* 0x000000345709723e */ /* 0x000fe400000010ff */
[----:B------:R-:W-:Y:S02]  /*244b0*/  F2FP.BF16.F32.PACK_AB R10, R98, R99 ;  /* 0x00000063620a723e */ /* 0x000fe400000010ff */
[----:B------:R-:W-:Y:S02]  /*244c0*/  F2FP.BF16.F32.PACK_AB R11, R90, R53 ;  /* 0x000000355a0b723e */ /* 0x000fe400000010ff */
        /* <DEDUP_REMOVED lines=40> */
[C---:B--2---:R-:W-:Y:S02]  /*24750*/  IADD3 R24, P1, R225.reuse, UR4, RZ ;  /* 0x00000004e1187c10 */ /* 0x044fe4000ff3e0ff */
[----:B------:R-:W-:Y:S01]  /*24760*/  ISETP.NE.AND.EX P0, PT, RZ, UR5, PT, P0 ;  /* 0x00000005ff007c0c */ /* 0x000fe2000bf05300 */
[----:B---3--:R-:W-:Y:S01]  /*24770*/  IMAD.MOV.U32 R28, RZ, RZ, 0x9b8 ;  /* 0x000009b8ff1c7424 */ /* 0x008fe200078e00ff */
[----:B------:R-:W-:Y:S01]  /*24780*/  IADD3.X R25, R226, UR5, RZ, P1, !PT ;  /* 0x00000005e2197c10 */ /* 0x000fe20008ffe4ff */
[----:B0-----:R-:W0:Y:S06]  /*24790*/  LDC R104, c[0x0][0xbe8] ;  /* 0x0002fa00ff687b82 */ /* 0x001e2c0000000800 */
[----:B-1----:R-:W-:Y:S01]  /*247a0*/  @P3 IADD3 R8, P1, R225, UR6, RZ ;  /* 0x00000006e1083c10 */ /* 0x002fe2000ff3e0ff */
[----:B------:R-:W-:-:S02]  /*247b0*/  ULDC UR6, c[0x0][0xa88] ;  /* 0x0002a20000067ab9 */ /* 0x000fc40000000800 */
[----:B------:R-:W-:Y:S01]  /*247c0*/  IMAD.U32 R103, RZ, RZ, UR6 ;  /* 0x00000006ff677e24 */ /* 0x000fe2000f8e00ff */
[----:B------:R-:W-:Y:S01]  /*247d0*/  @P3 IADD3.X R9, R226, UR7, RZ, P1, !PT ;  /* 0x00000007e2093c10 */ /* 0x000fe20008ffe4ff */
[----:B------:R1:W5:Y:S04]  /*247e0*/  @P0 LDG.E R100, desc[UR50][R24.64] ;  /* 0x0000003218640981 */ /* 0x000368000c1e1900 */
[----:B------:R1:W5:Y:S01]  /*247f0*/  @P3 LDG.E R103, desc[UR50][R8.64] ;  /* 0x0000003208673981 */ /* 0x000362000c1e1900 */
[----:B------:R-:W-:Y:S02]  /*24800*/  ISETP.GT.AND P2, PT, R224, 0x1, PT ;  /* 0x00000001e000780c */ /* 0x000fe40003f44270 */
[----:B0-----:R-:W-:Y:S02]  /*24810*/  ISETP.NE.AND P1, PT, R104, 0x1, PT ;  /* 0x000000016800780c */ /* 0x001fe40003f25270 */
[----:B------:R-:W-:-:S04]  /*24820*/  SEL R28, R28, 0x978, P2 ;  /* 0x000009781c1c7807 */ /* 0x000fc80001000000 */
[----:B----4-:R1:W0:Y:S08]  /*24830*/  LDC.64 R14, c[0x0][R28+0x220] ;  /* 0x000088001c0e7b82 */ /* 0x0102300000000a00 */
[----:B------:R1:W2:Y:S08]  /*24840*/  LDC.64 R26, c[0x0][R28+0x218] ;  /* 0x000086001c1a7b82 */ /* 0x0002b00000000a00 */
[----:B------:R1:W3:Y:S01]  /*24850*/  LDC.64 R12, c[0x0][R28+0x228] ;  /* 0x00008a001c0c7b82 */ /* 0x0002e20000000a00 */
[----:B------:R-:W-:Y:S05]  /*24860*/  @P3 BRA `(.L_x_2875) ;  /* 0x0000000000103947 */ /* 0x000fea0003800000 */
[----:B------:R-:W-:Y:S05]  /*24870*/  @!P0 BRA `(.L_x_2875) ;  /* 0x00000000000c8947 */ /* 0x000fea0003800000 */
[----:B-1----:R-:W4:Y:S04]  /*24880*/  LDG.E R8, desc[UR50][R24.64] ;  /* 0x0000003218087981 */ /* 0x002f28000c1e1900 */
[----:B-----5:R-:W4:Y:S02]  /*24890*/  LDG.E R103, desc[UR50][R24.64+0x4] ;  /* 0x0000043218677981 */ /* 0x020f24000c1e1900 */
[----:B----4-:R-:W-:-:S07]  /*248a0*/  IADD3 R103, -R8, R103, RZ ;  /* 0x0000006708677210 */ /* 0x010fce0007ffe1ff */
.L_x_2875:
[----:B------:R-:W4:Y:S04]  /*248b0*/  LDL R106, [R1] ;  /* 0x00000000016a7983 */ /* 0x000f280000100800 */
[----:B------:R-:W3:Y:S01]  /*248c0*/  LDL R32, [R1+0x4c] ;  /* 0x00004c0001207983 */ /* 0x000ee20000100800 */
[----:B-1----:R-:W1:Y:S01]  /*248d0*/  LDC.64 R8, c[0x0][R28+0x210] ;  /* 0x000084001c087b82 */ /* 0x002e620000000a00 */
[----:B------:R-:W-:-:S07]  /*248e0*/  ISETP.NE.U32.AND P0, PT, RZ, UR4, PT ;  /* 0x00000004ff007c0c */ /* 0x000fce000bf05070 */
[----:B------:R-:W2:Y:S01]  /*248f0*/  @P1 LDC R24, c[0x0][0xbec] ;  /* 0x0002fb00ff181b82 */ /* 0x000ea20000000800 */
[----:B------:R-:W-:-:S07]  /*24900*/  ISETP.NE.AND.EX P0, PT, RZ, UR5, PT, P0 ;  /* 0x00000005ff007c0c */ /* 0x000fce000bf05300 */
[----:B------:R-:W1:Y:S01]  /*24910*/  @P1 LDC R31, c[0x0][0xbf0] ;  /* 0x0002fc00ff1f1b82 */ /* 0x000e620000000800 */
[----:B------:R-:W-:-:S07]  /*24920*/  SEL R105, R220, RZ, !P0 ;  /* 0x000000ffdc697207 */ /* 0x000fce0004000000 */
[----:B------:R-:W1:Y:S01]  /*24930*/  LDC.64 R10, c[0x0][0xba8] ;  /* 0x0002ea00ff0a7b82 */ /* 0x000e620000000a00 */
[----:B------:R-:W1:Y:S01]  /*24940*/  S2R R30, SR_TID.X ;  /* 0x00000000001e7919 */ /* 0x000e620000002100 */
[----:B------:R-:W-:Y:S01]  /*24950*/  SEL R227, R227, RZ, !P0 ;  /* 0x000000ffe3e37207 */ /* 0x000fe20004000000 */
[----:B0-----:R-:W-:Y:S02]  /*24960*/  IMAD R15, R15, R105, RZ ;  /* 0x000000690f0f7224 */ /* 0x001fe400078e02ff */
[----:B------:R-:W-:Y:S02]  /*24970*/  IMAD.IADD R33, R219, 0x1, R214 ;  /* 0x00000001db217824 */ /* 0x000fe400078e02d6 */
[C---:B------:R-:W-:Y:S02]  /*24980*/  IMAD R227, R14.reuse, R227, R15 ;  /* 0x000000e30ee37224 */ /* 0x040fe400078e020f */
[----:B------:R-:W-:-:S04]  /*24990*/  IMAD.WIDE.U32 R14, R14, R105, RZ ;  /* 0x000000690e0e7225 */ /* 0x000fc800078e00ff */
[----:B--2---:R-:W-:-:S04]  /*249a0*/  @P1 IMAD.HI.U32 R24, R33, R24, RZ ;  /* 0x0000001821181227 */ /* 0x004fc800078e00ff */
[-C--:B------:R-:W-:Y:S02]  /*249b0*/  IMAD R29, R27, R191.reuse, RZ ;  /* 0x000000bf1b1d7224 */ /* 0x080fe400078e02ff */
[----:B------:R-:W-:-:S04]  /*249c0*/  IMAD.WIDE.U32 R26, R26, R191, RZ ;  /* 0x000000bf1a1a7225 */ /* 0x000fc800078e00ff */
[----:B------:R-:W-:Y:S01]  /*249d0*/  IMAD.IADD R227, R15, 0x1, R227 ;  /* 0x000000010fe37824 */ /* 0x000fe200078e02e3 */
[----:B-1----:R-:W0:Y:S01]  /*249e0*/  @!P2 LDC R10, c[0x0][0xb50] ;  /* 0x0002d400ff0aab82 */ /* 0x002e220000000800 */
[----:B------:R-:W-:Y:S01]  /*249f0*/  IMAD.MOV.U32 R15, RZ, RZ, R33 ;  /* 0x000000ffff0f7224 */ /* 0x000fe200078e0021 */
[----:B------:R-:W-:Y:S01]  /*24a00*/  @P1 SHF.R.U32.HI R15, RZ, R31, R24 ;  /* 0x0000001fff0f1219 */ /* 0x000fe20000011618 */
[----:B------:R-:W-:Y:S01]  /*24a10*/  IMAD.IADD R29, R27, 0x1, R29 ;  /* 0x000000011b1d7824 */ /* 0x000fe200078e021d */
[--C-:B-----5:R-:W-:Y:S02]  /*24a20*/  IADD3 R26, P0, P3, R14, R26, R100.reuse ;  /* 0x0000001a0e1a7210 */ /* 0x120fe40007b1e064 */
[----:B------:R-:W-:Y:S02]  /*24a30*/  SHF.R.S32.HI R14, RZ, 0x1f, R100 ;  /* 0x0000001fff0e7819 */ /* 0x000fe40000011464 */
[----:B------:R-:W1:Y:S02]  /*24a40*/  @!P2 LDC R11, c[0x0][0xb54] ;  /* 0x0002d500ff0bab82 */ /* 0x000e640000000800 */
[----:B------:R-:W-:Y:S01]  /*24a50*/  IADD3.X R24, R227, R29, R14, P0, P3 ;  /* 0x0000001de3187210 */ /* 0x000fe200007e640e */
[----:B------:R-:W-:-:S05]  /*24a60*/  VIADD R34, R30, 0xffffff80 ;  /* 0xffffff801e227836 */ /* 0x000fca0000000000 */
[----:B------:R-:W-:-:S04]  /*24a70*/  SHF.R.S32.HI R30, RZ, 0x1f, R34 ;  /* 0x0000001fff1e7819 */ /* 0x000fc80000011422 */
[----:B------:R-:W-:-:S04]  /*24a80*/  LEA.HI R30, R30, R34, RZ, 0x7 ;  /* 0x000000221e1e7211 */ /* 0x000fc800078f38ff */
[----:B------:R-:W-:Y:S01]  /*24a90*/  LOP3.LUT R30, R30, 0xffffff80, RZ, 0xc0, !PT ;  /* 0xffffff801e1e7812 */ /* 0x000fe200078ec0ff */
[----:B------:R-:W-:-:S04]  /*24aa0*/  IMAD R103, R103, R104, RZ ;  /* 0x0000006867677224 */ /* 0x000fc800078e02ff */
[----:B------:R-:W-:Y:S01]  /*24ab0*/  IMAD.IADD R30, R34, 0x1, -R30 ;  /* 0x00000001221e7824 */ /* 0x000fe200078e0a1e */
[----:B----4-:R-:W-:-:S05]  /*24ac0*/  SEL R25, R106, RZ, P2 ;  /* 0x000000ff6a197207 */ /* 0x010fca0001000000 */
[-C--:B---3--:R-:W-:Y:S02]  /*24ad0*/  IMAD R27, R13, R25.reuse, RZ ;  /* 0x000000190d1b7224 */ /* 0x088fe400078e02ff */
[----:B------:R-:W-:-:S04]  /*24ae0*/  IMAD.WIDE.U32 R12, R12, R25, RZ ;  /* 0x000000190c0c7225 */ /* 0x000fc800078e00ff */
[----:B------:R-:W-:Y:S01]  /*24af0*/  IMAD.MOV R25, RZ, RZ, -R15 ;  /* 0x000000ffff197224 */ /* 0x000fe200078e0a0f */
[----:B------:R-:W-:Y:S01]  /*24b00*/  IADD3 R12, P0, P3, R15, R26, R12 ;  /* 0x0000001a0f0c7210 */ /* 0x000fe20007b1e00c */
[----:B------:R-:W-:Y:S01]  /*24b10*/  IMAD.IADD R27, R13, 0x1, R27 ;  /* 0x000000010d1b7824 */ /* 0x000fe200078e021b */
[----:B------:R-:W-:Y:S01]  /*24b20*/  SHF.R.S32.HI R13, RZ, 0x1f, R15 ;  /* 0x0000001fff0d7819 */ /* 0x000fe2000001140f */
[----:B------:R-:W-:-:S03]  /*24b30*/  IMAD R15, R104, R25, R33 ;  /* 0x00000019680f7224 */ /* 0x000fc600078e0221 */
[----:B------:R-:W-:Y:S01]  /*24b40*/  IADD3.X R13, R13, R24, R27, P0, P3 ;  /* 0x000000180d0d7210 */ /* 0x000fe200007e641b */
[-C--:B------:R-:W-:Y:S01]  /*24b50*/  IMAD R9, R9, R15.reuse, RZ ;  /* 0x0000000f09097224 */ /* 0x080fe200078e02ff */
[----:B------:R-:W-:Y:S01]  /*24b60*/  SHF.R.S32.HI R25, RZ, 0x1f, R15 ;  /* 0x0000001fff197819 */ /* 0x000fe2000001140f */
[----:B------:R-:W-:-:S04]  /*24b70*/  IMAD.WIDE.U32 R12, R8, R15, R12 ;  /* 0x0000000f080c7225 */ /* 0x000fc800078e000c */
[----:B------:R-:W-:-:S05]  /*24b80*/  IMAD R9, R8, R25, R9 ;  /* 0x0000001908097224 */ /* 0x000fca00078e0209 */
[----:B------:R-:W-:Y:S02]  /*24b90*/  IADD3 R8, R13, R9, RZ ;  /* 0x000000090d087210 */ /* 0x000fe40007ffe0ff */
[----:B0-----:R-:W-:-:S04]  /*24ba0*/  LEA R13, P0, R12, R10, 0x2 ;  /* 0x0000000a0c0d7211 */ /* 0x001fc800078010ff */
[----:B-1----:R-:W-:Y:S01]  /*24bb0*/  LEA.HI.X R12, R12, R11, R8, 0x2, P0 ;  /* 0x0000000b0c0c7211 */ /* 0x002fe200000f1408 */
[----:B------:R-:W-:Y:S01]  /*24bc0*/  SHFL.IDX PT, R10, R13, 0x1, 0x1c1f ;  /* 0x003c1f000d0a7f89 */ /* 0x000fe200000e0000 */
[----:B------:R-:W-:-:S03]  /*24bd0*/  IMAD.IADD R26, R32, 0x1, R214 ;  /* 0x00000001201a7824 */ /* 0x000fc600078e02d6 */
[----:B------:R-:W-:Y:S04]  /*24be0*/  SHFL.IDX PT, R8, R13, RZ, 0x1c1f ;  /* 0x001c1fff0d087589 */ /* 0x000fe800000e0000 */
[----:B------:R-:W0:Y:S04]  /*24bf0*/  SHFL.IDX PT, R9, R12, RZ, 0x1c1f ;  /* 0x001c1fff0c097589 */ /* 0x000e2800000e0000 */
[----:B------:R-:W1:Y:S01]  /*24c00*/  SHFL.IDX PT, R11, R12, 0x1, 0x1c1f ;  /* 0x003c1f000c0b7f89 */ /* 0x000e6200000e0000 */
[----:B------:R-:W-:Y:S01]  /*24c10*/  LOP3.LUT P0, RZ, R30, 0x3, RZ, 0xc0, !PT ;  /* 0x000000031eff7812 */ /* 0x000fe2000780c0ff */
[----:B------:R-:W-:-:S03]  /*24c20*/  VIADD R34, R26, 0x8 ;  /* 0x000000081a227836 */ /* 0x000fc60000000000 */
[-C--:B------:R-:W-:Y:S02]  /*24c30*/  ISETP.GE.OR P3, PT, R26, R103.reuse, P0 ;  /* 0x000000671a00720c */ /* 0x080fe40000766670 */
[----:B------:R-:W-:-:S11]  /*24c40*/  ISETP.GE.OR P0, PT, R34, R103, P0 ;  /* 0x000000672200720c */ /* 0x000fd60000706670 */
[----:B0-----:R0:W-:Y:S04]  /*24c50*/  @!P3 ST.E desc[UR50][R8.64], R88 ;  /* 0x000000580800b985 */ /* 0x0011e8000c101932 */
[----:B-1----:R0:W-:Y:S01]  /*24c60*/  @!P0 ST.E desc[UR50][R10.64], R89 ;  /* 0x000000590a008985 */ /* 0x0021e2000c101932 */
[----:B------:R-:W-:Y:S05]  /*24c70*/  @P2 BRA `(.L_x_2876) ;  /* 0x0000000800c02947 */ /* 0x000fea0003800000 */
[----:B------:R-:W1:Y:S01]  /*24c80*/  S2R R30, SR_TID.X ;  /* 0x00000000001e7919 */ /* 0x000e620000002100 */
[----:B------:R-:W-:Y:S01]  /*24c90*/  IMAD.SHL.U32 R21, R223, 0x8, RZ ;  /* 0x00000008df157824 */ /* 0x000fe200078e00ff */
[----:B0-----:R-:W0:Y:S01]  /*24ca0*/  @P1 LDC R11, c[0x0][0xbec] ;  /* 0x0002fb00ff0b1b82 */ /* 0x001e220000000800 */
[----:B------:R-:W-:-:S07]  /*24cb0*/  ULDC.64 UR4, c[0x0][0xaa0] ;  /* 0x0002a80000047ab9 */ /* 0x000fce0000000a00 */
[----:B------:R-:W2:Y:S01]  /*24cc0*/  @P1 LDC R13, c[0x0][0xbf0] ;  /* 0x0002fc00ff0d1b82 */ /* 0x000ea20000000800 */
[----:B-1----:R-:W-:-:S05]  /*24cd0*/  VIADD R30, R30, 0xffffff80 ;  /* 0xffffff801e1e7836 */ /* 0x002fca0000000000 */
[----:B------:R-:W-:-:S04]  /*24ce0*/  SHF.R.S32.HI R107, RZ, 0x1f, R30 ;  /* 0x0000001fff6b7819 */ /* 0x000fc8000001141e */
[----:B------:R-:W-:-:S04]  /*24cf0*/  LEA.HI R107, R107, R30, RZ, 0x3 ;  /* 0x0000001e6b6b7211 */ /* 0x000fc800078f18ff */
[----:B------:R-:W-:-:S04]  /*24d00*/  SHF.R.S32.HI R107, RZ, 0x3, R107 ;  /* 0x00000003ff6b7819 */ /* 0x000fc8000001146b */
[----:B------:R-:W-:-:S05]  /*24d10*/  LEA R3, R107, R21, 0x6 ;  /* 0x000000156b037211 */ /* 0x000fca00078e30ff */
[----:B------:R-:W-:-:S03]  /*24d20*/  IMAD.WIDE R62, R3, 0x2, R62 ;  /* 0x00000002033e7825 */ /* 0x000fc600078e023e */
[C---:B------:R-:W-:Y:S02]  /*24d30*/  IADD3 R33, P0, R62.reuse, 0x2000, RZ ;  /* 0x000020003e217810 */ /* 0x040fe40007f1e0ff */
[----:B------:R-:W-:Y:S02]  /*24d40*/  IADD3 R29, P5, R62, 0x1000, RZ ;  /* 0x000010003e1d7810 */ /* 0x000fe40007fbe0ff */
[----:B------:R-:W-:Y:S02]  /*24d50*/  LOP3.LUT R32, R33, 0x380, RZ, 0xc0, !PT ;  /* 0x0000038021207812 */ /* 0x000fe400078ec0ff */
[----:B------:R-:W-:Y:S02]  /*24d60*/  LOP3.LUT R28, R29, 0x380, RZ, 0xc0, !PT ;  /* 0x000003801d1c7812 */ /* 0x000fe400078ec0ff */
[----:B------:R-:W-:Y:S02]  /*24d70*/  SHF.R.U64 R32, R32, 0x3, RZ ;  /* 0x0000000320207819 */ /* 0x000fe400000012ff */
[----:B------:R-:W-:-:S02]  /*24d80*/  LOP3.LUT R9, R62, 0x380, RZ, 0xc0, !PT ;  /* 0x000003803e097812 */ /* 0x000fc400078ec0ff */
[----:B------:R-:W-:Y:S01]  /*24d90*/  LOP3.LUT R32, R32, R33, RZ, 0x3c, !PT ;  /* 0x0000002120207212 */ /* 0x000fe200078e3cff */
[----:B------:R-:W-:Y:S01]  /*24da0*/  IMAD.X R33, RZ, RZ, R63, P0 ;  /* 0x000000ffff217224 */ /* 0x000fe200000e063f */
[----:B------:R-:W-:Y:S02]  /*24db0*/  IADD3 R3, P0, R62, 0x7000, RZ ;  /* 0x000070003e037810 */ /* 0x000fe40007f1e0ff */
[----:B------:R-:W-:Y:S02]  /*24dc0*/  SHF.R.U64 R28, R28, 0x3, RZ ;  /* 0x000000031c1c7819 */ /* 0x000fe400000012ff */
[----:B------:R-:W-:Y:S01]  /*24dd0*/  LOP3.LUT R0, R3, 0x380, RZ, 0xc0, !PT ;  /* 0x0000038003007812 */ /* 0x000fe200078ec0ff */
[----:B------:R-:W5:Y:S01]  /*24de0*/  LD.E.128 R32, desc[UR50][R32.64] ;  /* 0x0000003220207980 */ /* 0x000f62000c101d00 */
[----:B------:R-:W-:Y:S02]  /*24df0*/  SHF.R.U64 R9, R9, 0x3, RZ ;  /* 0x0000000309097819 */ /* 0x000fe400000012ff */
[----:B------:R-:W-:-:S02]  /*24e00*/  SHF.R.U64 R0, R0, 0x3, RZ ;  /* 0x0000000300007819 */ /* 0x000fc400000012ff */
[----:B------:R-:W-:Y:S01]  /*24e10*/  LOP3.LUT R28, R28, R29, RZ, 0x3c, !PT ;  /* 0x0000001d1c1c7212 */ /* 0x000fe200078e3cff */
[----:B------:R-:W-:Y:S01]  /*24e20*/  IMAD.X R29, RZ, RZ, R63, P5 ;  /* 0x000000ffff1d7224 */ /* 0x000fe200028e063f */
[----:B------:R-:W-:Y:S01]  /*24e30*/  LOP3.LUT R52, R0, R3, RZ, 0x3c, !PT ;  /* 0x0000000300347212 */ /* 0x000fe200078e3cff */
[----:B------:R-:W-:Y:S01]  /*24e40*/  IMAD R3, R14, UR4, RZ ;  /* 0x000000040e037c24 */ /* 0x000fe2000f8e02ff */
[C---:B------:R-:W-:Y:S02]  /*24e50*/  IADD3 R37, P2, R62.reuse, 0x3000, RZ ;  /* 0x000030003e257810 */ /* 0x040fe40007f5e0ff */
[C---:B------:R-:W-:Y:S01]  /*24e60*/  IADD3 R41, P3, R62.reuse, 0x4000, RZ ;  /* 0x000040003e297810 */ /* 0x040fe20007f7e0ff */
[----:B------:R-:W5:Y:S01]  /*24e70*/  LD.E.128 R28, desc[UR50][R28.64] ;  /* 0x000000321c1c7980 */ /* 0x000f62000c101d00 */
[C---:B------:R-:W-:Y:S02]  /*24e80*/  IADD3 R45, P4, R62.reuse, 0x5000, RZ ;  /* 0x000050003e2d7810 */ /* 0x040fe40007f9e0ff */
[----:B------:R-:W-:-:S02]  /*24e90*/  IADD3 R49, P5, R62, 0x6000, RZ ;  /* 0x000060003e317810 */ /* 0x000fc40007fbe0ff */
[----:B------:R-:W-:Y:S01]  /*24ea0*/  LOP3.LUT R62, R9, R62, RZ, 0x3c, !PT ;  /* 0x0000003e093e7212 */ /* 0x000fe200078e3cff */
[C---:B------:R-:W-:Y:S01]  /*24eb0*/  IMAD R9, R100.reuse, UR5, R3 ;  /* 0x0000000564097c24 */ /* 0x040fe2000f8e0203 */
[----:B------:R-:W-:Y:S01]  /*24ec0*/  LOP3.LUT R36, R37, 0x380, RZ, 0xc0, !PT ;  /* 0x0000038025247812 */ /* 0x000fe200078ec0ff */
[----:B------:R-:W-:Y:S01]  /*24ed0*/  IMAD.WIDE.U32 R2, R100, UR4, RZ ;  /* 0x0000000464027c25 */ /* 0x000fe2000f8e00ff */
[----:B------:R-:W-:Y:S01]  /*24ee0*/  ULDC.64 UR4, c[0x0][0xae8] ;  /* 0x0002ba0000047ab9 */ /* 0x000fe20000000a00 */
[----:B------:R-:W-:Y:S01]  /*24ef0*/  LOP3.LUT R40, R41, 0x380, RZ, 0xc0, !PT ;  /* 0x0000038029287812 */ /* 0x000fe200078ec0ff */
[----:B------:R1:W5:Y:S01]  /*24f00*/  LD.E.128 R24, desc[UR50][R62.64] ;  /* 0x000000323e187980 */ /* 0x000362000c101d00 */
[----:B------:R-:W-:Y:S01]  /*24f10*/  IMAD.IADD R3, R3, 0x1, R9 ;  /* 0x0000000103037824 */ /* 0x000fe200078e0209 */
[----:B------:R-:W-:Y:S01]  /*24f20*/  LOP3.LUT R44, R45, 0x380, RZ, 0xc0, !PT ;  /* 0x000003802d2c7812 */ /* 0x000fe200078ec0ff */
[----:B------:R-:W-:Y:S01]  /*24f30*/  IMAD R9, R223, 0x20, R107 ;  /* 0x00000020df097824 */ /* 0x000fe200078e026b */
[----:B------:R-:W-:Y:S01]  /*24f40*/  LOP3.LUT R48, R49, 0x380, RZ, 0xc0, !PT ;  /* 0x0000038031307812 */ /* 0x000fe200078ec0ff */
[----:B------:R-:W-:Y:S01]  /*24f50*/  IMAD.WIDE.U32 R2, R191, UR4, R2 ;  /* 0x00000004bf027c25 */ /* 0x000fe2000f8e0002 */
[----:B------:R-:W-:-:S02]  /*24f60*/  SHF.R.S32.HI R4, RZ, 0x1f, R105 ;  /* 0x0000001fff047819 */ /* 0x000fc40000011469 */
[----:B------:R-:W-:Y:S01]  /*24f70*/  SHF.R.U64 R36, R36, 0x3, RZ ;  /* 0x0000000324247819 */ /* 0x000fe200000012ff */
[----:B------:R-:W-:Y:S01]  /*24f80*/  IMAD.IADD R8, R214, 0x1, R9 ;  /* 0x00000001d6087824 */ /* 0x000fe200078e0209 */
[----:B------:R-:W-:Y:S01]  /*24f90*/  SHF.R.U64 R40, R40, 0x3, RZ ;  /* 0x0000000328287819 */ /* 0x000fe200000012ff */
[----:B------:R-:W-:Y:S01]  /*24fa0*/  IMAD R3, R191, UR5, R3 ;  /* 0x00000005bf037c24 */ /* 0x000fe2000f8e0203 */
[----:B------:R-:W-:Y:S01]  /*24fb0*/  SHF.R.U64 R44, R44, 0x3, RZ ;  /* 0x000000032c2c7819 */ /* 0x000fe200000012ff */
[----:B0-----:R-:W-:Y:S01]  /*24fc0*/  @P1 IMAD.HI.U32 R0, R8, R11, RZ ;  /* 0x0000000b08001227 */ /* 0x001fe200078e00ff */
[----:B------:R-:W-:Y:S01]  /*24fd0*/  SHF.R.U64 R48, R48, 0x3, RZ ;  /* 0x0000000330307819 */ /* 0x000fe200000012ff */
[----:B------:R-:W-:Y:S01]  /*24fe0*/  ULDC.64 UR4, c[0x0][0xaf0] ;  /* 0x0002bc0000047ab9 */ /* 0x000fe20000000a00 */
[----:B------:R-:W-:Y:S01]  /*24ff0*/  LOP3.LUT R36, R36, R37, RZ, 0x3c, !PT ;  /* 0x0000002524247212 */ /* 0x000fe200078e3cff */
[----:B------:R-:W-:Y:S01]  /*25000*/  IMAD.MOV.U32 R9, RZ, RZ, R8 ;  /* 0x000000ffff097224 */ /* 0x000fe200078e0008 */
[----:B------:R-:W-:Y:S01]  /*25010*/  LOP3.LUT R40, R40, R41, RZ, 0x3c, !PT ;  /* 0x0000002928287212 */ /* 0x000fe200078e3cff */
[----:B------:R-:W-:Y:S01]  /*25020*/  IMAD R4, R4, UR4, RZ ;  /* 0x0000000404047c24 */ /* 0x000fe2000f8e02ff */
[----:B------:R-:W-:Y:S01]  /*25030*/  LOP3.LUT R44, R44, R45, RZ, 0x3c, !PT ;  /* 0x0000002d2c2c7212 */ /* 0x000fe200078e3cff */
[--C-:B------:R-:W-:Y:S01]  /*25040*/  IMAD.X R37, RZ, RZ, R63.reuse, P2 ;  /* 0x000000ffff257224 */ /* 0x100fe200010e063f */
[----:B------:R-:W-:Y:S01]  /*25050*/  LOP3.LUT R48, R48, R49, RZ, 0x3c, !PT ;  /* 0x0000003130307212 */ /* 0x000fe200078e3cff */
[--C-:B------:R-:W-:Y:S01]  /*25060*/  IMAD.X R41, RZ, RZ, R63.reuse, P3 ;  /* 0x000000ffff297224 */ /* 0x100fe200018e063f */
[----:B--2---:R-:W-:Y:S01]  /*25070*/  @P1 SHF.R.U32.HI R9, RZ, R13, R0 ;  /* 0x0000000dff091219 */ /* 0x004fe20000011600 */
[--C-:B------:R-:W-:Y:S01]  /*25080*/  IMAD.X R45, RZ, RZ, R63.reuse, P4 ;  /* 0x000000ffff2d7224 */ /* 0x100fe200020e063f */
[----:B------:R-:W-:Y:S01]  /*25090*/  IADD3.X R53, RZ, R63, RZ, P0, !PT ;  /* 0x0000003fff357210 */ /* 0x000fe200007fe4ff */
[----:B------:R-:W-:-:S02]  /*250a0*/  IMAD.X R49, RZ, RZ, R63, P5 ;  /* 0x000000ffff317224 */ /* 0x000fc400028e063f */
[C---:B------:R-:W-:Y:S02]  /*250b0*/  IMAD R11, R105.reuse, UR5, R4 ;  /* 0x00000005690b7c24 */ /* 0x040fe4000f8e0204 */
[----:B------:R-:W-:Y:S01]  /*250c0*/  IMAD.WIDE.U32 R2, R105, UR4, R2 ;  /* 0x0000000469027c25 */ /* 0x000fe2000f8e0002 */
[--C-:B------:R-:W-:Y:S01]  /*250d0*/  SHF.R.S32.HI R0, RZ, 0x1f, R9.reuse ;  /* 0x0000001fff007819 */ /* 0x100fe20000011409 */
[----:B------:R-:W5:Y:S01]  /*250e0*/  LD.E.128 R36, desc[UR50][R36.64] ;  /* 0x0000003224247980 */ /* 0x000f62000c101d00 */
[----:B------:R-:W-:Y:S01]  /*250f0*/  ULDC.64 UR4, c[0x0][0xae0] ;  /* 0x0002b80000047ab9 */ /* 0x000fe20000000a00 */
[----:B------:R-:W-:Y:S02]  /*25100*/  IMAD.MOV R13, RZ, RZ, -R9 ;  /* 0x000000ffff0d7224 */ /* 0x000fe400078e0a09 */
[----:B------:R-:W5:Y:S01]  /*25110*/  LD.E.128 R40, desc[UR50][R40.64] ;  /* 0x0000003228287980 */ /* 0x000f62000c101d00 */
[----:B------:R-:W-:-:S03]  /*25120*/  IMAD.IADD R3, R3, 0x1, R11 ;  /* 0x0000000103037824 */ /* 0x000fc600078e020b */
[----:B------:R-:W5:Y:S01]  /*25130*/  LD.E.128 R44, desc[UR50][R44.64] ;  /* 0x000000322c2c7980 */ /* 0x000f62000c101d00 */
[----:B------:R-:W-:-:S03]  /*25140*/  IMAD R11, R104, R13, R8 ;  /* 0x0000000d680b7224 */ /* 0x000fc600078e0208 */
[----:B------:R-:W5:Y:S04]  /*25150*/  LD.E.128 R48, desc[UR50][R48.64] ;  /* 0x0000003230307980 */ /* 0x000f68000c101d00 */
[----:B------:R-:W5:Y:S01]  /*25160*/  LD.E.128 R52, desc[UR50][R52.64] ;  /* 0x0000003234347980 */ /* 0x000f62000c101d00 */
[----:B------:R-:W-:Y:S01]  /*25170*/  IMAD R8, R0, UR4, RZ ;  /* 0x0000000400087c24 */ /* 0x000fe2000f8e02ff */
[----:B------:R-:W-:Y:S01]  /*25180*/  @!PT LDS RZ, [RZ] ;  /* 0x00000000fffff984 */ /* 0x000fe20000000800 */
[----:B------:R-:W-:Y:S01]  /*25190*/  @!PT LDS RZ, [RZ] ;  /* 0x00000000fffff984 */ /* 0x000fe20000000800 */
[----:B------:R-:W-:Y:S01]  /*251a0*/  @!PT LDS RZ, [RZ] ;  /* 0x00000000fffff984 */ /* 0x000fe20000000800 */
[----:B------:R-:W-:Y:S01]  /*251b0*/  @!PT LDS RZ, [RZ] ;  /* 0x00000000fffff984 */ /* 0x000fe20000000800 */
[----:B------:R0:W-:Y:S06]  /*251c0*/  MEMBAR.ALL.CTA ;  /* 0x0000000000007992 */ /* 0x0001ec0000008000 */
[----:B0-----:R-:W0:Y:S01]  /*251d0*/  FENCE.VIEW.ASYNC.S ;  /* 0x00000000000073c6 */ /* 0x001e220000000000 */
[----:B------:R-:W-:Y:S01]  /*251e0*/  SHF.R.S32.HI R4, RZ, 0x1f, R11 ;  /* 0x0000001fff047819 */ /* 0x000fe2000001140b */
[----:B------:R-:W-:-:S02]  /*251f0*/  IMAD R13, R9, UR5, R8 ;  /* 0x00000005090d7c24 */ /* 0x000fc4000f8e0208 */
[----:B------:R-:W-:Y:S01]  /*25200*/  IMAD.WIDE.U32 R2, R9, UR4, R2 ;  /* 0x0000000409027c25 */ /* 0x000fe2000f8e0002 */
[----:B------:R-:W-:-:S03]  /*25210*/  ULDC.64 UR4, c[0x0][0xad8] ;  /* 0x0002b60000047ab9 */ /* 0x000fc60000000a00 */
[----:B------:R-:W-:Y:S02]  /*25220*/  IMAD R4, R4, UR4, RZ ;  /* 0x0000000404047c24 */ /* 0x000fe4000f8e02ff */
[----:B------:R-:W-:Y:S01]  /*25230*/  IMAD.IADD R3, R3, 0x1, R13 ;  /* 0x0000000103037824 */ /* 0x000fe200078e020d */
[----:B------:R-:W-:Y:S01]  /*25240*/  IADD3 R0, R18, 0x29820, RZ ;  /* 0x0002982012007810 */ /* 0x000fe20007ffe0ff */
[C---:B------:R-:W-:Y:S02]  /*25250*/  IMAD R13, R11.reuse, UR5, R4 ;  /* 0x000000050b0d7c24 */ /* 0x040fe4000f8e0204 */
[----:B------:R-:W-:Y:S01]  /*25260*/  IMAD.WIDE.U32 R8, R11, UR4, R2 ;  /* 0x000000040b087c25 */ /* 0x000fe2000f8e0002 */
[----:B------:R-:W-:Y:S01]  /*25270*/  ULDC.64 UR4, c[0x0][0xa80] ;  /* 0x0002a00000047ab9 */ /* 0x000fe20000000a00 */
[----:B------:R-:W-:Y:S02]  /*25280*/  PRMT R0, RZ, 0x654, R0 ;  /* 0x00000654ff007816 */ /* 0x000fe40000000000 */
[----:B------:R-:W-:Y:S01]  /*25290*/  IMAD.IADD R3, R9, 0x1, R13 ;  /* 0x0000000109037824 */ /* 0x000fe200078e020d */
[----:B------:R-:W-:Y:S01]  /*252a0*/  LEA R2, P0, R8, UR4, 0x1 ;  /* 0x0000000408027c11 */ /* 0x000fe2000f8008ff */
[----:B------:R-:W-:Y:S01]  /*252b0*/  VIADD R57, R21, 0x40 ;  /* 0x0000004015397836 */ /* 0x000fe20000000000 */
[----:B------:R-:W-:-:S02]  /*252c0*/  UMOV UR4, 0xffffffff ;  /* 0xffffffff00047882 */ /* 0x000fc40000000000 */
[----:B------:R-:W-:Y:S01]  /*252d0*/  LEA.HI.X R3, R8, UR5, R3, 0x1, P0 ;  /* 0x0000000508037c11 */ /* 0x000fe200080f0c03 */
[----:B0-----:R1:W-:Y:S01]  /*252e0*/  SYNCS.ARRIVE.TRANS64.RED.A1T0 RZ, [R0+URZ], RZ ;  /* 0x000000ff00ff79a7 */ /* 0x0013e2000810043f */
[----:B------:R-:W-:Y:S02]  /*252f0*/  SHF.R.S32.HI R10, RZ, 0x1f, R21 ;  /* 0x0000001fff0a7819 */ /* 0x000fe40000011415 */
[----:B------:R-:W-:Y:S01]  /*25300*/  SHF.R.S32.HI R20, RZ, 0x1f, R57 ;  /* 0x0000001fff147819 */ /* 0x000fe20000011439 */
[----:B------:R-:W-:Y:S06]  /*25310*/  BRA.DIV UR4, `(.L_x_2877) ;  /* 0x000000de04107947 */ /* 0x000fec000b800000 */
[----:B-1----:R0:W1:Y:S04]  /*25320*/  SHFL.IDX PT, R0, R3, RZ, 0x181f ;  /* 0x00181fff03007589 */ /* 0x00206800000e0000 */
[----:B------:R0:W2:Y:S02]  /*25330*/  SHFL.IDX PT, R14, R2, RZ, 0x181f ;  /* 0x00181fff020e7589 */ /* 0x0000a400000e0000 */
.L_x_3162:
[----:B------:R-:W-:Y:S01]  /*25340*/  IMAD.IADD R214, R107, 0x1, R214 ;  /* 0x000000016bd67824 */ /* 0x000fe200078e02d6 */
        /* <DEDUP_REMOVED lines=12> */
.L_x_2879:
[----:B------:R-:W-:Y:S05]  /*25410*/  BSYNC B1 ;  /* 0x0000000000017941 */ /* 0x000fea0003800000 */
.L_x_2878:
[----:B------:R-:W-:-:S03]  /*25420*/  UMOV UR4, 0xffffffff ;  /* 0xffffffff00047882 */ /* 0x000fc60000000000 */
[----:B------:R-:W-:Y:S05]  /*25430*/  BRA.DIV UR4, `(.L_x_2880) ;  /* 0x000000da04fc7947 */ /* 0x000fea000b800000 */
[----:B-1----:R1:W4:Y:S04]  /*25440*/  SHFL.IDX PT, R0, R3, 0x1, 0x181f ;  /* 0x00381f0003007f89 */ /* 0x00232800000e0000 */
[----:B--23--:R1:W2:Y:S02]  /*25450*/  SHFL.IDX PT, R14, R2, 0x1, 0x181f ;  /* 0x00381f00020e7f89 */ /* 0x00c2a400000e0000 */
.L_x_3166:
        /* <DEDUP_REMOVED lines=11> */
[----:B-----5:R3:W-:Y:S04]  /*25510*/  @!P2 ST.E.128 desc[UR50][R8.64], R28 ;  /* 0x0000001c0800a985 */ /* 0x0207e8000c101d32 */
[----:B------:R3:W-:Y:S02]  /*25520*/  @!P3 ST.E.128 desc[UR50][R14.64], R44 ;  /* 0x0000002c0e00b985 */ /* 0x0007e4000c101d32 */
.L_x_2882:
[----:B------:R-:W-:Y:S05]  /*25530*/  BSYNC B1 ;  /* 0x0000000000017941 */ /* 0x000fea0003800000 */
.L_x_2881:
[----:B------:R-:W-:-:S03]  /*25540*/  UMOV UR4, 0xffffffff ;  /* 0xffffffff00047882 */ /* 0x000fc60000000000 */
[----:B------:R-:W-:Y:S05]  /*25550*/  BRA.DIV UR4, `(.L_x_2883) ;  /* 0x000000da04fc7947 */ /* 0x000fea000b800000 */
[----:B----4-:R4:W0:Y:S04]  /*25560*/  SHFL.IDX PT, R0, R3, 0x2, 0x181f ;  /* 0x00581f0003007f89 */ /* 0x01082800000e0000 */
[----:B--23--:R4:W2:Y:S02]  /*25570*/  SHFL.IDX PT, R14, R2, 0x2, 0x181f ;  /* 0x00581f00020e7f89 */ /* 0x00c8a400000e0000 */
.L_x_3170:
        /* <DEDUP_REMOVED lines=11> */
[----:B-----5:R3:W-:Y:S04]  /*25630*/  @!P2 ST.E.128 desc[UR50][R8.64], R32 ;  /* 0x000000200800a985 */ /* 0x0207e8000c101d32 */
[----:B------:R3:W-:Y:S02]  /*25640*/  @!P3 ST.E.128 desc[UR50][R14.64], R48 ;  /* 0x000000300e00b985 */ /* 0x0007e4000c101d32 */
.L_x_2885:
[----:B------:R-:W-:Y:S05]  /*25650*/  BSYNC B1 ;  /* 0x0000000000017941 */ /* 0x000fea0003800000 */
.L_x_2884:
[----:B------:R-:W-:-:S03]  /*25660*/  UMOV UR4, 0xffffffff ;  /* 0xffffffff00047882 */ /* 0x000fc60000000000 */
[----:B------:R-:W-:Y:S05]  /*25670*/  BRA.DIV UR4, `(.L_x_2886) ;  /* 0x000000da04fc7947 */ /* 0x000fea000b800000 */
[----:B0-----:R0:W0:Y:S04]  /*25680*/  SHFL.IDX PT, R0, R3, 0x3, 0x181f ;  /* 0x00781f0003007f89 */ /* 0x00102800000e0000 */
[----:B--23--:R2:W3:Y:S02]  /*25690*/  SHFL.IDX PT, R14, R2, 0x3, 0x181f ;  /* 0x00781f00020e7f89 */ /* 0x00c4e400000e0000 */
.L_x_3174:
[----:B-12-4-:R-:W-:-:S04]  /*256a0*/  IADD3 R2, R214, 0x60, RZ ;  /* 0x00000060d6027810 */ /* 0x016fc80007ffe0ff */
[----:B------:R-:W-:-:S13]  /*256b0*/  ISETP.GE.AND P0, PT, R2, R103, PT ;  /* 0x000000670200720c */ /* 0x000fda0003f06270 */
[----:B------:R-:W-:Y:S05]  /*256c0*/  @P0 BRA `(.L_x_2887) ;  /* 0x0000001c00ec0947 */ /* 0x000fea0003800000 */
[----:B------:R-:W-:Y:S02]  /*256d0*/  ULDC UR4, c[0x0][0xac8] ;  /* 0x0002b20000047ab9 */ /* 0x000fe40000000800 */
[----:B------:R-:W-:-:S13]  /*256e0*/  ISETP.GE.AND P1, PT, R21, UR4, PT ;  /* 0x0000000415007c0c */ /* 0x000fda000bf26270 */
[----:B---3--:R-:W-:-:S04]  /*256f0*/  @!P1 LEA R2, P0, R21, R14, 0x1 ;  /* 0x0000000e15029211 */ /* 0x008fc800078008ff */
[----:B0-----:R-:W-:Y:S02]  /*25700*/  @!P1 LEA.HI.X R3, R21, R0, R10, 0x1, P0 ;  /* 0x0000000015039211 */ /* 0x001fe400000f0c0a */
[----:B------:R-:W-:-:S03]  /*25710*/  ISETP.GE.AND P0, PT, R57, UR4, PT ;  /* 0x0000000439007c0c */ /* 0x000fc6000bf06270 */
[----:B-----5:R0:W-:Y:S10]  /*25720*/  @!P1 ST.E.128 desc[UR50][R2.64], R36 ;  /* 0x0000002402009985 */ /* 0x0201f4000c101d32 */
[----:B------:R-:W-:Y:S05]  /*25730*/  @P0 BRA `(.L_x_2887) ;  /* 0x0000001c00d00947 */ /* 0x000fea0003800000 */
[----:B------:R-:W-:-:S04]  /*25740*/  LEA R14, P0, R57, R14, 0x1 ;  /* 0x0000000e390e7211 */ /* 0x000fc800078008ff */
[----:B------:R-:W-:-:S05]  /*25750*/  LEA.HI.X R15, R57, R0, R20, 0x1, P0 ;  /* 0x00000000390f7211 */ /* 0x000fca00000f0c14 */
[----:B------:R1:W-:Y:S01]  /*25760*/  ST.E.128 desc[UR50][R14.64], R52 ;  /* 0x000000340e007985 */ /* 0x0003e2000c101d32 */
[----:B------:R-:W-:Y:S05]  /*25770*/  BRA `(.L_x_2887) ;  /* 0x0000001c00c07947 */ /* 0x000fea0003800000 */
.L_x_2876:
        /* <DEDUP_REMOVED lines=40> */
[----:B------:R-:W-:Y:S01]  /*25a00*/  UMOV UR4, 0xffffffff ;  /* 0xffffffff00047882 */ /* 0x000fe20000000000 */
[----:B------:R-:W-:-:S04]  /*25a10*/  IADD3 R37, R9, R37, RZ ;  /* 0x0000002509257210 */ /* 0x000fc80007ffe0ff */
        /* <DEDUP_REMOVED lines=8> */
[C---:B------:R-:W-:Y:S02]  /*25aa0*/  VIADD R30, R216.reuse, 0x28 ;  /* 0x00000028d81e7836 */ /* 0x040fe40000000000 */
[C---:B------:R-:W-:Y:S02]  /*25ab0*/  VIADD R29, R216.reuse, 0x30 ;  /* 0x00000030d81d7836 */ /* 0x040fe40000000000 */
[----:B------:R-:W-:-:S07]  /*25ac0*/  VIADD R24, R216, 0x38 ;  /* 0x00000038d8187836 */ /* 0x000fce0000000000 */
.L_x_3177:
        /* <DEDUP_REMOVED lines=11> */
[C---:B------:R-:W-:Y:S01]  /*25b80*/  VIADD R62, R216.reuse, 0x50 ;  /* 0x00000050d83e7836 */ /* 0x040fe20000000000 */
[----:B------:R-:W-:Y:S01]  /*25b90*/  SHF.R.S32.HI R12, RZ, 0x1f, R33 ;  /* 0x0000001fff0c7819 */ /* 0x000fe20000011421 */
[C---:B------:R-:W-:Y:S01]  /*25ba0*/  VIADD R100, R216.reuse, 0x58 ;  /* 0x00000058d8647836 */ /* 0x040fe20000000000 */
[----:B------:R-:W-:Y:S01]  /*25bb0*/  ISETP.GE.AND P3, PT, R31, UR4, PT ;  /* 0x000000041f007c0c */ /* 0x000fe2000bf66270 */
[----:B------:R-:W-:Y:S01]  /*25bc0*/  VIADD R88, R216, 0x68 ;  /* 0x00000068d8587836 */ /* 0x000fe20000000000 */
[----:B------:R-:W-:Y:S01]  /*25bd0*/  ISETP.GE.AND P1, PT, R30, UR4, PT ;  /* 0x000000041e007c0c */ /* 0x000fe2000bf26270 */
[C---:B------:R-:W-:Y:S01]  /*25be0*/  VIADD R63, R216.reuse, 0x60 ;  /* 0x00000060d83f7836 */ /* 0x040fe20000000000 */
[----:B------:R-:W-:Y:S01]  /*25bf0*/  SHF.R.S32.HI R14, RZ, 0x1f, R31 ;  /* 0x0000001fff0e7819 */ /* 0x000fe2000001141f */
[----:B--2---:R-:W-:Y:S01]  /*25c00*/  @!P0 IMAD.MOV.U32 R8, RZ, RZ, R35 ;  /* 0x000000ffff088224 */ /* 0x004fe200078e0023 */
[----:B------:R-:W-:Y:S01]  /*25c10*/  SHF.R.S32.HI R27, RZ, 0x1f, R28 ;  /* 0x0000001fff1b7819 */ /* 0x000fe2000001141c */
[----:B-1----:R-:W-:Y:S01]  /*25c20*/  @!P0 IMAD.MOV.U32 R9, RZ, RZ, R36 ;  /* 0x000000ffff098224 */ /* 0x002fe200078e0024 */
[----:B------:R-:W-:Y:S01]  /*25c30*/  SHF.R.S32.HI R15, RZ, 0x1f, R30 ;  /* 0x0000001fff0f7819 */ /* 0x000fe2000001141e */
[----:B------:R-:W-:Y:S01]  /*25c40*/  @!P0 IMAD.MOV.U32 R10, RZ, RZ, R102 ;  /* 0x000000ffff0a8224 */ /* 0x000fe200078e0066 */
[----:B------:R-:W-:Y:S01]  /*25c50*/  SHF.R.S32.HI R62, RZ, 0x1f, R62 ;  /* 0x0000001fff3e7819 */ /* 0x000fe2000001143e */
[----:B------:R-:W-:Y:S01]  /*25c60*/  @!P0 IMAD.WIDE R8, R216, 0x4, R8 ;  /* 0x00000004d8088825 */ /* 0x000fe200078e0208 */
[----:B------:R-:W-:-:S02]  /*25c70*/  SHF.R.S32.HI R100, RZ, 0x1f, R100 ;  /* 0x0000001fff647819 */ /* 0x000fc40000011464 */
[----:B------:R-:W-:Y:S01]  /*25c80*/  SHF.R.S32.HI R63, RZ, 0x1f, R63 ;  /* 0x0000001fff3f7819 */ /* 0x000fe2000001143f */
[----:B------:R-:W-:-:S05]  /*25c90*/  @!P0 IMAD.MOV.U32 R11, RZ, RZ, R101 ;  /* 0x000000ffff0b8224 */ /* 0x000fca00078e0065 */
[----:B------:R1:W-:Y:S02]  /*25ca0*/  @!P0 ST.E.64 desc[UR50][R8.64], R10 ;  /* 0x0000000a08008985 */ /* 0x0003e4000c101b32 */
[-C--:B-1----:R-:W-:Y:S02]  /*25cb0*/  @!P2 LEA R8, P0, R229, R35.reuse, 0x2 ;  /* 0x00000023e508a211 */ /* 0x082fe400078010ff */
[----:B------:R-:W-:Y:S02]  /*25cc0*/  @!P4 LEA R10, P5, R33, R35, 0x2 ;  /* 0x00000023210ac211 */ /* 0x000fe400078a10ff */
[-C--:B------:R-:W-:Y:S01]  /*25cd0*/  @!P2 LEA.HI.X R9, R229, R36.reuse, R13, 0x2, P0 ;  /* 0x00000024e509a211 */ /* 0x080fe200000f140d */
[----:B------:R-:W-:Y:S01]  /*25ce0*/  @!P2 IMAD.MOV.U32 R13, RZ, RZ, R98 ;  /* 0x000000ffff0da224 */ /* 0x000fe200078e0062 */
[----:B------:R-:W-:Y:S01]  /*25cf0*/  @!P4 LEA.HI.X R11, R33, R36, R12, 0x2, P5 ;  /* 0x00000024210bc211 */ /* 0x000fe200028f140c */
[----:B------:R-:W-:Y:S01]  /*25d00*/  @!P2 IMAD.MOV.U32 R12, RZ, RZ, R99 ;  /* 0x000000ffff0ca224 */ /* 0x000fe200078e0063 */
[----:B------:R-:W-:-:S04]  /*25d10*/  ISETP.GE.AND P0, PT, R28, UR4, PT ;  /* 0x000000041c007c0c */ /* 0x000fc8000bf06270 */
[----:B------:R1:W-:Y:S02]  /*25d20*/  @!P2 ST.E.64 desc[UR50][R8.64], R12 ;  /* 0x0000000c0800a985 */ /* 0x0003e4000c101b32 */
[----:B-1----:R-:W-:Y:S01]  /*25d30*/  @!P4 MOV R8, R79 ;  /* 0x0000004f0008c202 */ /* 0x002fe20000000f00 */
[----:B------:R-:W-:Y:S02]  /*25d40*/  @!P4 IMAD.MOV.U32 R9, RZ, RZ, R77 ;  /* 0x000000ffff09c224 */ /* 0x000fe400078e004d */
[----:B------:R-:W-:Y:S02]  /*25d50*/  @!P3 IMAD.MOV.U32 R79, RZ, RZ, R78 ;  /* 0x000000ffff4fb224 */ /* 0x000fe400078e004e */
[----:B------:R-:W-:Y:S01]  /*25d60*/  @!P3 IMAD.MOV.U32 R78, RZ, RZ, R80 ;  /* 0x000000ffff4eb224 */ /* 0x000fe200078e0050 */
[----:B------:R1:W-:Y:S01]  /*25d70*/  @!P4 ST.E.64 desc[UR50][R10.64], R8 ;  /* 0x000000080a00c985 */ /* 0x0003e2000c101b32 */
[----:B------:R-:W-:-:S04]  /*25d80*/  @!P1 LEA R12, P4, R30, R35, 0x2 ;  /* 0x000000231e0c9211 */ /* 0x000fc800078810ff */
[-C--:B------:R-:W-:Y:S02]  /*25d90*/  @!P1 LEA.HI.X R13, R30, R36.reuse, R15, 0x2, P4 ;  /* 0x000000241e0d9211 */ /* 0x080fe400020f140f */
[----:B------:R-:W-:Y:S02]  /*25da0*/  ISETP.GE.AND P4, PT, R25, UR4, PT ;  /* 0x0000000419007c0c */ /* 0x000fe4000bf86270 */
[----:B------:R-:W-:Y:S02]  /*25db0*/  SHF.R.S32.HI R15, RZ, 0x1f, R24 ;  /* 0x0000001fff0f7819 */ /* 0x000fe40000011418 */
[CC--:B-1----:R-:W-:Y:S02]  /*25dc0*/  @!P3 LEA R10, P2, R31.reuse, R35.reuse, 0x2 ;  /* 0x000000231f0ab211 */ /* 0x0c2fe400078410ff */
[----:B------:R-:W-:Y:S02]  /*25dd0*/  @!P0 LEA R8, P5, R28, R35, 0x2 ;  /* 0x000000231c088211 */ /* 0x000fe400078a10ff */
[----:B------:R-:W-:-:S02]  /*25de0*/  @!P3 LEA.HI.X R11, R31, R36, R14, 0x2, P2 ;  /* 0x000000241f0bb211 */ /* 0x000fc400010f140e */
[----:B------:R-:W-:Y:S02]  /*25df0*/  ISETP.GE.AND P2, PT, R29, UR4, PT ;  /* 0x000000041d007c0c */ /* 0x000fe4000bf46270 */
[----:B------:R-:W-:Y:S01]  /*25e00*/  @!P0 LEA.HI.X R9, R28, R36, R27, 0x2, P5 ;  /* 0x000000241c098211 */ /* 0x000fe200028f141b */
[----:B------:R1:W-:Y:S01]  /*25e10*/  @!P3 ST.E.64 desc[UR50][R10.64], R78 ;  /* 0x0000004e0a00b985 */ /* 0x0003e2000c101b32 */
[----:B------:R-:W-:Y:S01]  /*25e20*/  ISETP.GE.AND P3, PT, R24, UR4, PT ;  /* 0x0000000418007c0c */ /* 0x000fe2000bf66270 */
[----:B-1----:R-:W-:Y:S02]  /*25e30*/  @!P0 IMAD.MOV.U32 R10, RZ, RZ, R2 ;  /* 0x000000ffff0a8224 */ /* 0x002fe400078e0002 */
[----:B------:R-:W-:Y:S02]  /*25e40*/  @!P0 IMAD.MOV.U32 R11, RZ, RZ, R81 ;  /* 0x000000ffff0b8224 */ /* 0x000fe400078e0051 */
[----:B------:R-:W-:Y:S01]  /*25e50*/  @!P1 IMAD.MOV.U32 R2, RZ, RZ, R3 ;  /* 0x000000ffff029224 */ /* 0x000fe200078e0003 */
[----:B------:R-:W-:-:S02]  /*25e60*/  @!P1 MOV R3, R0 ;  /* 0x0000000000039202 */ /* 0x000fc40000000f00 */
[----:B------:R1:W-:Y:S01]  /*25e70*/  @!P0 ST.E.64 desc[UR50][R8.64], R10 ;  /* 0x0000000a08008985 */ /* 0x0003e2000c101b32 */
[----:B------:R-:W-:-:S03]  /*25e80*/  SHF.R.S32.HI R0, RZ, 0x1f, R29 ;  /* 0x0000001fff007819 */ /* 0x000fc6000001141d */
[----:B------:R2:W-:Y:S01]  /*25e90*/  @!P1 ST.E.64 desc[UR50][R12.64], R2 ;  /* 0x000000020c009985 */ /* 0x0005e2000c101b32 */
[----:B------:R-:W-:Y:S01]  /*25ea0*/  ISETP.GE.AND P1, PT, R228, UR4, PT ;  /* 0x00000004e4007c0c */ /* 0x000fe2000bf26270 */
[----:B-1----:R-:W-:Y:S01]  /*25eb0*/  @!P2 IMAD.MOV.U32 R10, RZ, RZ, R21 ;  /* 0x000000ffff0aa224 */ /* 0x002fe200078e0015 */
[CC--:B------:R-:W-:Y:S01]  /*25ec0*/  @!P3 LEA R8, P5, R24.reuse, R35.reuse, 0x2 ;  /* 0x000000231808b211 */ /* 0x0c0fe200078a10ff */
[----:B------:R-:W-:Y:S01]  /*25ed0*/  @!P2 IMAD.MOV.U32 R11, RZ, RZ, R4 ;  /* 0x000000ffff0ba224 */ /* 0x000fe200078e0004 */
[C---:B--2---:R-:W-:Y:S01]  /*25ee0*/  @!P2 LEA R2, P0, R29.reuse, R35, 0x2 ;  /* 0x000000231d02a211 */ /* 0x044fe200078010ff */
[----:B------:R-:W-:Y:S01]  /*25ef0*/  @!P3 IMAD.MOV.U32 R21, RZ, RZ, R20 ;  /* 0x000000ffff15b224 */ /* 0x000fe200078e0014 */
[-C--:B------:R-:W-:Y:S01]  /*25f00*/  @!P3 LEA.HI.X R9, R24, R36.reuse, R15, 0x2, P5 ;  /* 0x000000241809b211 */ /* 0x080fe200028f140f */
[----:B------:R-:W-:Y:S01]  /*25f10*/  @!P3 IMAD.MOV.U32 R20, RZ, RZ, R40 ;  /* 0x000000ffff14b224 */ /* 0x000fe200078e0028 */
[----:B------:R-:W-:Y:S02]  /*25f20*/  @!P2 LEA.HI.X R3, R29, R36, R0, 0x2, P0 ;  /* 0x000000241d03a211 */ /* 0x000fe400000f1400 */
[----:B------:R-:W-:-:S02]  /*25f30*/  ISETP.GE.AND P0, PT, R38, UR4, PT ;  /* 0x0000000426007c0c */ /* 0x000fc4000bf06270 */
[----:B------:R-:W-:Y:S01]  /*25f40*/  SHF.R.S32.HI R0, RZ, 0x1f, R25 ;  /* 0x0000001fff007819 */ /* 0x000fe20000011419 */
[----:B------:R1:W-:Y:S01]  /*25f50*/  @!P2 ST.E.64 desc[UR50][R2.64], R10 ;  /* 0x0000000a0200a985 */ /* 0x0003e2000c101b32 */
[CC--:B------:R-:W-:Y:S02]  /*25f60*/  @!P4 LEA R12, P2, R25.reuse, R35.reuse, 0x2 ;  /* 0x00000023190cc211 */ /* 0x0c0fe400078410ff */
[----:B------:R-:W-:Y:S01]  /*25f70*/  SHF.R.S32.HI R15, RZ, 0x1f, R228 ;  /* 0x0000001fff0f7819 */ /* 0x000fe200000114e4 */
[----:B------:R2:W-:Y:S01]  /*25f80*/  @!P3 ST.E.64 desc[UR50][R8.64], R20 ;  /* 0x000000140800b985 */ /* 0x0005e2000c101b32 */
[----:B------:R-:W-:Y:S02]  /*25f90*/  @!P4 LEA.HI.X R13, R25, R36, R0, 0x2, P2 ;  /* 0x00000024190dc211 */ /* 0x000fe400010f1400 */
[----:B------:R-:W-:Y:S02]  /*25fa0*/  @!P1 LEA R14, P3, R228, R35, 0x2 ;  /* 0x00000023e40e9211 */ /* 0x000fe400078610ff */
[----:B------:R-:W-:-:S02]  /*25fb0*/  ISETP.GE.AND P2, PT, R89, UR4, PT ;  /* 0x0000000459007c0c */ /* 0x000fc4000bf46270 */
[-C--:B------:R-:W-:Y:S02]  /*25fc0*/  @!P1 LEA.HI.X R15, R228, R36.reuse, R15, 0x2, P3 ;  /* 0x00000024e40f9211 */ /* 0x080fe400018f140f */
[----:B------:R-:W-:Y:S01]  /*25fd0*/  @!P4 MOV R40, R43 ;  /* 0x0000002b0028c202 */ /* 0x000fe20000000f00 */
[----:B------:R-:W-:Y:S01]  /*25fe0*/  @!P1 IMAD.MOV.U32 R43, RZ, RZ, R42 ;  /* 0x000000ffff2b9224 */ /* 0x000fe200078e002a */
[----:B------:R-:W-:Y:S01]  /*25ff0*/  ISETP.GE.AND P3, PT, R39, UR4, PT ;  /* 0x0000000427007c0c */ /* 0x000fe2000bf66270 */
[----:B------:R-:W-:Y:S01]  /*26000*/  @!P1 IMAD.MOV.U32 R42, RZ, RZ, R44 ;  /* 0x000000ffff2a9224 */ /* 0x000fe200078e002c */
[-C--:B------:R-:W-:Y:S01]  /*26010*/  @!P0 LEA R26, P5, R38, R35.reuse, 0x2 ;  /* 0x00000023261a8211 */ /* 0x080fe200078a10ff */
[----:B------:R-:W-:Y:S01]  /*26020*/  @!P0 IMAD.MOV.U32 R44, RZ, RZ, R47 ;  /* 0x000000ffff2c8224 */ /* 0x000fe200078e002f */
[----:B------:R3:W-:Y:S01]  /*26030*/  @!P4 ST.E.64 desc[UR50][R12.64], R40 ;  /* 0x000000280c00c985 */ /* 0x0007e2000c101b32 */
[----:B------:R-:W-:Y:S02]  /*26040*/  ISETP.GE.AND P4, PT, R88, UR4, PT ;  /* 0x0000000458007c0c */ /* 0x000fe4000bf86270 */
[-C--:B------:R-:W-:Y:S01]  /*26050*/  @!P0 LEA.HI.X R27, R38, R36.reuse, R62, 0x2, P5 ;  /* 0x00000024261b8211 */ /* 0x080fe200028f143e */
[C---:B------:R-:W-:Y:S01]  /*26060*/  VIADD R38, R216.reuse, 0x78 ;  /* 0x00000078d8267836 */ /* 0x040fe20000000000 */
[----:B------:R-:W-:Y:S01]  /*26070*/  IADD3 R62, R216, 0x70, RZ ;  /* 0x00000070d83e7810 */ /* 0x000fe20007ffe0ff */
[----:B------:R4:W-:Y:S01]  /*26080*/  @!P1 ST.E.64 desc[UR50][R14.64], R42 ;  /* 0x0000002a0e009985 */ /* 0x0009e2000c101b32 */
[CC--:B-1----:R-:W-:Y:S01]  /*26090*/  @!P2 LEA R2, P1, R89.reuse, R35.reuse, 0x2 ;  /* 0x000000235902a211 */ /* 0x0c2fe200078210ff */
[----:B------:R-:W-:Y:S01]  /*260a0*/  @!P2 IMAD.MOV.U32 R47, RZ, RZ, R46 ;  /* 0x000000ffff2fa224 */ /* 0x000fe200078e002e */
[----:B------:R-:W-:Y:S01]  /*260b0*/  ISETP.GE.AND P5, PT, R62, UR4, PT ;  /* 0x000000043e007c0c */ /* 0x000fe2000bfa6270 */
[----:B------:R1:W-:Y:S01]  /*260c0*/  @!P0 ST.E.64 desc[UR50][R26.64], R44 ;  /* 0x0000002c1a008985 */ /* 0x0003e2000c101b32 */
[----:B------:R-:W-:Y:S01]  /*260d0*/  ISETP.GE.AND P0, PT, R38, UR4, PT ;  /* 0x0000000426007c0c */ /* 0x000fe2000bf06270 */
[----:B------:R-:W-:Y:S01]  /*260e0*/  @!P2 IMAD.MOV.U32 R46, RZ, RZ, R48 ;  /* 0x000000ffff2ea224 */ /* 0x000fe200078e0030 */
[----:B------:R-:W-:Y:S01]  /*260f0*/  @!P2 LEA.HI.X R3, R89, R36, R100, 0x2, P1 ;  /* 0x000000245903a211 */ /* 0x000fe200008f1464 */
[----:B------:R-:W-:Y:S01]  /*26100*/  VIADD R89, R216, 0x68 ;  /* 0x00000068d8597836 */ /* 0x000fe20000000000 */
[----:B--2---:R-:W-:Y:S01]  /*26110*/  @!P3 LEA R8, P1, R39, R35, 0x2 ;  /* 0x000000232708b211 */ /* 0x004fe200078210ff */
[----:B------:R-:W-:-:S02]  /*26120*/  @!P3 IMAD.MOV.U32 R48, RZ, RZ, R51 ;  /* 0x000000ffff30b224 */ /* 0x000fc400078e0033 */
[----:B------:R1:W-:Y:S01]  /*26130*/  @!P2 ST.E.64 desc[UR50][R2.64], R46 ;  /* 0x0000002e0200a985 */ /* 0x0003e2000c101b32 */
[----:B------:R-:W-:Y:S01]  /*26140*/  @!P3 LEA.HI.X R9, R39, R36, R63, 0x2, P1 ;  /* 0x000000242709b211 */ /* 0x000fe200008f143f */
[C---:B------:R-:W-:Y:S01]  /*26150*/  VIADD R63, R216.reuse, 0x70 ;  /* 0x00000070d83f7836 */ /* 0x040fe20000000000 */
[----:B------:R-:W-:Y:S01]  /*26160*/  IADD3 R39, R216, 0x78, RZ ;  /* 0x00000078d8277810 */ /* 0x000fe20007ffe0ff */
[----:B------:R-:W-:Y:S01]  /*26170*/  @!P4 IMAD.MOV.U32 R51, RZ, RZ, R50 ;  /* 0x000000ffff33c224 */ /* 0x000fe200078e0032 */
[-C--:B------:R-:W-:Y:S01]  /*26180*/  @!P4 LEA R10, P1, R88, R35.reuse, 0x2 ;  /* 0x00000023580ac211 */ /* 0x080fe200078210ff */
[----:B------:R1:W-:Y:S01]  /*26190*/  @!P3 ST.E.64 desc[UR50][R8.64], R48 ;  /* 0x000000300800b985 */ /* 0x0003e2000c101b32 */
[----:B------:R-:W-:Y:S01]  /*261a0*/  SHF.R.S32.HI R89, RZ, 0x1f, R89 ;  /* 0x0000001fff597819 */ /* 0x000fe20000011459 */
[----:B------:R-:W-:Y:S01]  /*261b0*/  @!P4 IMAD.MOV.U32 R50, RZ, RZ, R82 ;  /* 0x000000ffff32c224 */ /* 0x000fe200078e0052 */
[-C--:B---3--:R-:W-:Y:S01]  /*261c0*/  @!P5 LEA R12, P2, R62, R35.reuse, 0x2 ;  /* 0x000000233e0cd211 */ /* 0x088fe200078410ff */
[----:B------:R-:W-:Y:S01]  /*261d0*/  @!P5 IMAD.MOV.U32 R82, RZ, RZ, R85 ;  /* 0x000000ffff52d224 */ /* 0x000fe200078e0055 */
[----:B------:R-:W-:Y:S01]  /*261e0*/  SHF.R.S32.HI R63, RZ, 0x1f, R63 ;  /* 0x0000001fff3f7819 */ /* 0x000fe2000001143f */
[----:B------:R-:W-:Y:S01]  /*261f0*/  @!P0 IMAD.MOV.U32 R85, RZ, RZ, R84 ;  /* 0x000000ffff558224 */ /* 0x000fe200078e0054 */
[----:B----4-:R-:W-:-:S02]  /*26200*/  @!P0 LEA R14, P3, R38, R35, 0x2 ;  /* 0x00000023260e8211 */ /* 0x010fc400078610ff */
[----:B------:R-:W-:Y:S02]  /*26210*/  SHF.R.S32.HI R39, RZ, 0x1f, R39 ;  /* 0x0000001fff277819 */ /* 0x000fe40000011427 */
[-C--:B------:R-:W-:Y:S02]  /*26220*/  @!P4 LEA.HI.X R11, R88, R36.reuse, R89, 0x2, P1 ;  /* 0x00000024580bc211 */ /* 0x080fe400008f1459 */
[-C--:B------:R-:W-:Y:S02]  /*26230*/  @!P5 LEA.HI.X R13, R62, R36.reuse, R63, 0x2, P2 ;  /* 0x000000243e0dd211 */ /* 0x080fe400010f143f */
[----:B------:R-:W-:Y:S01]  /*26240*/  @!P0 LEA.HI.X R15, R38, R36, R39, 0x2, P3 ;  /* 0x00000024260f8211 */ /* 0x000fe200018f1427 */
[----:B------:R1:W-:Y:S01]  /*26250*/  @!P4 ST.E.64 desc[UR50][R10.64], R50 ;  /* 0x000000320a00c985 */ /* 0x0003e2000c101b32 */
[----:B------:R-:W-:-:S03]  /*26260*/  @!P0 MOV R84, R86 ;  /* 0x0000005600548202 */ /* 0x000fc60000000f00 */
[----:B------:R1:W-:Y:S04]  /*26270*/  @!P5 ST.E.64 desc[UR50][R12.64], R82 ;  /* 0x000000520c00d985 */ /* 0x0003e8000c101b32 */
[----:B------:R1:W-:Y:S02]  /*26280*/  @!P0 ST.E.64 desc[UR50][R14.64], R84 ;  /* 0x000000540e008985 */ /* 0x0003e4000c101b32 */
.L_x_2890:
[----:B------:R-:W-:Y:S05]  /*26290*/  BSYNC B1 ;  /* 0x0000000000017941 */ /* 0x000fea0003800000 */
.L_x_2889:
[----:B------:R-:W-:-:S03]  /*262a0*/  UMOV UR4, 0xffffffff ;  /* 0xffffffff00047882 */ /* 0x000fc60000000000 */
[----:B------:R-:W-:Y:S05]  /*262b0*/  BRA.DIV UR4, `(.L_x_2891) ;  /* 0x000000d204887947 */ /* 0x000fea000b800000 */
[----:B------:R3:W4:Y:S04]  /*262c0*/  SHFL.IDX PT, R0, R37, 0x1, 0x1c1f ;  /* 0x003c1f0025007f89 */ /* 0x00072800000e0000 */
[----:B-1----:R3:W1:Y:S02]  /*262d0*/  SHFL.IDX PT, R14, R32, 0x1, 0x1c1f ;  /* 0x003c1f00200e7f89 */ /* 0x00266400000e0000 */
.L_x_3181:
[----:B------:R-:W-:-:S13]  /*262e0*/  ISETP.GE.AND P0, PT, R34, R103, PT ;  /* 0x000000672200720c */ /* 0x000fda0003f06270 */
[----:B------:R-:W-:Y:S05]  /*262f0*/  @P0 BRA `(.L_x_2887) ;  /* 0x0000001000e00947 */ /* 0x000fea0003800000 */
[----:B------:R-:W-:Y:S01]  /*26300*/  ULDC UR4, c[0x0][0xac8] ;  /* 0x0002b20000047ab9 */ /* 0x000fe20000000800 */
[----:B------:R-:W-:Y:S01]  /*26310*/  SHF.R.S32.HI R2, RZ, 0x1f, R33 ;  /* 0x0000001fff027819 */ /* 0x000fe20000011421 */
[C---:B------:R-:W-:Y:S01]  /*26320*/  VIADD R39, R216.reuse, 0x50 ;  /* 0x00000050d8277836 */ /* 0x040fe20000000000 */
[----:B------:R-:W-:Y:S01]  /*26330*/  ISETP.GE.AND P1, PT, R33, UR4, PT ;  /* 0x0000000421007c0c */ /* 0x000fe2000bf26270 */
[C---:B------:R-:W-:Y:S01]  /*26340*/  VIADD R40, R216.reuse, 0x50 ;  /* 0x00000050d8287836 */ /* 0x040fe20000000000 */
[C---:B------:R-:W-:Y:S01]  /*26350*/  ISETP.GE.AND P0, PT, R216.reuse, UR4, PT ;  /* 0x00000004d8007c0c */ /* 0x040fe2000bf06270 */
[C---:B------:R-:W-:Y:S01]  /*26360*/  VIADD R38, R216.reuse, 0x60 ;  /* 0x00000060d8267836 */ /* 0x040fe20000000000 */
[----:B------:R-:W-:Y:S01]  /*26370*/  ISETP.GE.AND P2, PT, R229, UR4, PT ;  /* 0x00000004e5007c0c */ /* 0x000fe2000bf46270 */
[C---:B------:R-:W-:Y:S01]  /*26380*/  VIADD R36, R216.reuse, 0x68 ;  /* 0x00000068d8247836 */ /* 0x040fe20000000000 */
[----:B------:R-:W-:Y:S01]  /*26390*/  ISETP.GE.AND P5, PT, R31, UR4, PT ;  /* 0x000000041f007c0c */ /* 0x000fe2000bfa6270 */
[----:B0--3--:R-:W-:Y:S01]  /*263a0*/  VIADD R37, R216, 0x58 ;  /* 0x00000058d8257836 */ /* 0x009fe20000000000 */
[----:B------:R-:W-:-:S02]  /*263b0*/  SHF.R.S32.HI R4, RZ, 0x1f, R229 ;  /* 0x0000001fff047819 */ /* 0x000fc400000114e5 */
[----:B------:R-:W-:Y:S02]  /*263c0*/  SHF.R.S32.HI R3, RZ, 0x1f, R31 ;  /* 0x0000001fff037819 */ /* 0x000fe4000001141f */
[----:B------:R-:W-:Y:S02]  /*263d0*/  SHF.R.S32.HI R27, RZ, 0x1f, R30 ;  /* 0x0000001fff1b7819 */ /* 0x000fe4000001141e */
[C---:B-1----:R-:W-:Y:S01]  /*263e0*/  @!P1 LEA R12, P3, R33.reuse, R14, 0x2 ;  /* 0x0000000e210c9211 */ /* 0x042fe200078610ff */
[----:B----4-:R-:W-:Y:S01]  /*263f0*/  @!P0 IMAD.MOV.U32 R15, RZ, RZ, R0 ;  /* 0x000000ffff0f8224 */ /* 0x010fe200078e0000 */
[C---:B--2---:R-:W-:Y:S01]  /*26400*/  IADD3 R35, R216.reuse, 0x58, RZ ;  /* 0x00000058d8237810 */ /* 0x044fe20007ffe0ff */
[----:B------:R-:W-:Y:S01]  /*26410*/  @!P0 IMAD.MOV.U32 R86, RZ, RZ, R52 ;  /* 0x000000ffff568224 */ /* 0x000fe200078e0034 */
[----:B------:R-:W-:Y:S01]  /*26420*/  @!P1 LEA.HI.X R13, R33, R0, R2, 0x2, P3 ;  /* 0x00000000210d9211 */ /* 0x000fe200018f1402 */
[----:B------:R-:W-:Y:S01]  /*26430*/  @!P0 IMAD.WIDE R8, R216, 0x4, R14 ;  /* 0x00000004d8088825 */ /* 0x000fe200078e020e */
[----:B------:R-:W-:-:S02]  /*26440*/  @!P2 LEA R10, P3, R229, R14, 0x2 ;  /* 0x0000000ee50aa211 */ /* 0x000fc400078610ff */
[----:B------:R-:W-:Y:S02]  /*26450*/  @!P5 LEA R2, P4, R31, R14, 0x2 ;  /* 0x0000000e1f02d211 */ /* 0x000fe400078810ff */
[-C--:B------:R-:W-:Y:S01]  /*26460*/  @!P2 LEA.HI.X R11, R229, R0.reuse, R4, 0x2, P3 ;  /* 0x00000000e50ba211 */ /* 0x080fe200018f1404 */
[----:B------:R0:W-:Y:S01]  /*26470*/  @!P0 ST.E.64 desc[UR50][R8.64], R86 ;  /* 0x0000005608008985 */ /* 0x0001e2000c101b32 */
[----:B------:R-:W-:Y:S02]  /*26480*/  ISETP.GE.AND P3, PT, R28, UR4, PT ;  /* 0x000000041c007c0c */ /* 0x000fe4000bf66270 */
[----:B------:R-:W-:Y:S02]  /*26490*/  ISETP.GE.AND P0, PT, R30, UR4, PT ;  /* 0x000000041e007c0c */ /* 0x000fe4000bf06270 */
[----:B------:R-:W-:Y:S02]  /*264a0*/  @!P5 LEA.HI.X R3, R31, R0, R3, 0x2, P4 ;  /* 0x000000001f03d211 */ /* 0x000fe400020f1403 */
[----:B------:R-:W-:-:S02]  /*264b0*/  SHF.R.S32.HI R15, RZ, 0x1f, R28 ;  /* 0x0000001fff0f7819 */ /* 0x000fc4000001141c */
[----:B------:R-:W-:Y:S02]  /*264c0*/  SHF.R.S32.HI R4, RZ, 0x1f, R29 ;  /* 0x0000001fff047819 */ /* 0x000fe4000001141d */
[----:B------:R-:W-:Y:S02]  /*264d0*/  IADD3 R32, R216, 0x70, RZ ;  /* 0x00000070d8207810 */ /* 0x000fe40007ffe0ff */
[----:B------:R-:W-:Y:S01]  /*264e0*/  SHF.R.S32.HI R40, RZ, 0x1f, R40 ;  /* 0x0000001fff287819 */ /* 0x000fe20000011428 */
[----:B0-----:R-:W-:Y:S01]  /*264f0*/  @!P2 IMAD.MOV.U32 R8, RZ, RZ, R53 ;  /* 0x000000ffff08a224 */ /* 0x001fe200078e0035 */
[C---:B------:R-:W-:Y:S01]  /*26500*/  @!P3 LEA R20, P4, R28.reuse, R14, 0x2 ;  /* 0x0000000e1c14b211 */ /* 0x040fe200078810ff */
[----:B------:R-:W-:Y:S01]  /*26510*/  @!P2 IMAD.MOV.U32 R9, RZ, RZ, R90 ;  /* 0x000000ffff09a224 */ /* 0x000fe200078e005a */
[----:B------:R-:W-:Y:S02]  /*26520*/  SHF.R.S32.HI R37, RZ, 0x1f, R37 ;  /* 0x0000001fff257819 */ /* 0x000fe40000011425 */
[----:B------:R-:W-:-:S02]  /*26530*/  @!P3 LEA.HI.X R21, R28, R0, R15, 0x2, P4 ;  /* 0x000000001c15b211 */ /* 0x000fc400020f140f */
[----:B------:R0:W-:Y:S01]  /*26540*/  @!P2 ST.E.64 desc[UR50][R10.64], R8 ;  /* 0x000000080a00a985 */ /* 0x0001e2000c101b32 */
[----:B------:R-:W-:Y:S02]  /*26550*/  ISETP.GE.AND P2, PT, R29, UR4, PT ;  /* 0x000000041d007c0c */ /* 0x000fe4000bf46270 */
[----:B------:R-:W-:Y:S01]  /*26560*/  SHF.R.S32.HI R15, RZ, 0x1f, R228 ;  /* 0x0000001fff0f7819 */ /* 0x000fe200000114e4 */
[----:B0-----:R-:W-:-:S10]  /*26570*/  @!P1 IMAD.MOV.U32 R8, RZ, RZ, R56 ;  /* 0x000000ffff089224 */ /* 0x001fd400078e0038 */
[C---:B------:R-:W-:Y:S01]  /*26580*/  @!P2 LEA R10, P4, R29.reuse, R14, 0x2 ;  /* 0x0000000e1d0aa211 */ /* 0x040fe200078810ff */
[----:B------:R-:W-:Y:S01]  /*26590*/  @!P1 IMAD.MOV.U32 R9, RZ, RZ, R54 ;  /* 0x000000ffff099224 */ /* 0x000fe200078e0036 */
[----:B------:R-:W-:Y:S02]  /*265a0*/  @!P5 MOV R54, R57 ;  /* 0x000000390036d202 */ /* 0x000fe40000000f00 */
[----:B------:R-:W-:Y:S02]  /*265b0*/  @!P2 LEA.HI.X R11, R29, R0, R4, 0x2, P4 ;  /* 0x000000001d0ba211 */ /* 0x000fe400020f1404 */
[----:B------:R0:W-:Y:S01]  /*265c0*/  @!P1 ST.E.64 desc[UR50][R12.64], R8 ;  /* 0x000000080c009985 */ /* 0x0001e2000c101b32 */
[----:B------:R-:W-:Y:S02]  /*265d0*/  ISETP.GE.AND P1, PT, R24, UR4, PT ;  /* 0x0000000418007c0c */ /* 0x000fe4000bf26270 */
[----:B------:R-:W-:Y:S01]  /*265e0*/  SHF.R.S32.HI R4, RZ, 0x1f, R25 ;  /* 0x0000001fff047819 */ /* 0x000fe20000011419 */
[----:B------:R1:W-:Y:S01]  /*265f0*/  @!P5 ST.E.64 desc[UR50][R2.64], R54 ;  /* 0x000000360200d985 */ /* 0x0003e2000c101b32 */
[----:B------:R-:W-:-:S04]  /*26600*/  @!P0 LEA R26, P5, R30, R14, 0x2 ;  /* 0x0000000e1e1a8211 */ /* 0x000fc800078a10ff */
[----:B------:R-:W-:Y:S02]  /*26610*/  @!P0 LEA.HI.X R27, R30, R0, R27, 0x2, P5 ;  /* 0x000000001e1b8211 */ /* 0x000fe400028f141b */
[----:B------:R-:W-:Y:S02]  /*26620*/  ISETP.GE.AND P5, PT, R25, UR4, PT ;  /* 0x0000000419007c0c */ /* 0x000fe4000bfa6270 */
[----:B0-----:R-:W-:Y:S02]  /*26630*/  SHF.R.S32.HI R9, RZ, 0x1f, R24 ;  /* 0x0000001fff097819 */ /* 0x001fe40000011418 */
[C---:B------:R-:W-:Y:S01]  /*26640*/  @!P1 LEA R8, P4, R24.reuse, R14, 0x2 ;  /* 0x0000000e18089211 */ /* 0x040fe200078810ff */
[----:B-1----:R-:W-:Y:S02]  /*26650*/  @!P3 IMAD.MOV.U32 R2, RZ, RZ, R60 ;  /* 0x000000ffff02b224 */ /* 0x002fe400078e003c */
[----:B------:R-:W-:Y:S01]  /*26660*/  @!P3 IMAD.MOV.U32 R3, RZ, RZ, R58 ;  /* 0x000000ffff03b224 */ /* 0x000fe200078e003a */
[----:B------:R-:W-:Y:S01]  /*26670*/  @!P1 LEA.HI.X R9, R24, R0, R9, 0x2, P4 ;  /* 0x0000000018099211 */ /* 0x000fe200020f1409 */
[----:B------:R-:W-:-:S04]  /*26680*/  @!P0 IMAD.MOV.U32 R58, RZ, RZ, R61 ;  /* 0x000000ffff3a8224 */ /* 0x000fc800078e003d */
[C---:B------:R-:W-:Y:S01]  /*26690*/  @!P5 LEA R12, P4, R25.reuse, R14, 0x2 ;  /* 0x0000000e190cd211 */ /* 0x040fe200078810ff */
[----:B------:R0:W-:Y:S01]  /*266a0*/  @!P3 ST.E.64 desc[UR50][R20.64], R2 ;  /* 0x000000021400b985 */ /* 0x0001e2000c101b32 */
[----:B------:R-:W-:Y:S02]  /*266b0*/  ISETP.GE.AND P3, PT, R228, UR4, PT ;  /* 0x00000004e4007c0c */ /* 0x000fe4000bf66270 */
[----:B------:R-:W-:Y:S01]  /*266c0*/  @!P5 LEA.HI.X R13, R25, R0, R4, 0x2, P4 ;  /* 0x00000000190dd211 */ /* 0x000fe200020f1404 */
[----:B------:R-:W-:Y:S01]  /*266d0*/  @!P0 ST.E.64 desc[UR50][R26.64], R58 ;  /* 0x0000003a1a008985 */ /* 0x000fe2000c101b32 */
[----:B------:R-:W-:Y:S02]  /*266e0*/  ISETP.GE.AND P0, PT, R39, UR4, PT ;  /* 0x0000000427007c0c */ /* 0x000fe4000bf06270 */
[----:B------:R-:W-:Y:S01]  /*266f0*/  ISETP.GE.AND P4, PT, R38, UR4, PT ;  /* 0x0000000426007c0c */ /* 0x000fe2000bf86270 */
[----:B0-----:R-:W-:Y:S02]  /*26700*/  @!P2 IMAD.MOV.U32 R2, RZ, RZ, R70 ;  /* 0x000000ffff02a224 */ /* 0x001fe400078e0046 */
[----:B------:R-:W-:-:S02]  /*26710*/  @!P2 IMAD.MOV.U32 R3, RZ, RZ, R68 ;  /* 0x000000ffff03a224 */ /* 0x000fc400078e0044 */
[----:B------:R-:W-:-:S06]  /*26720*/  @!P1 IMAD.MOV.U32 R68, RZ, RZ, R71 ;  /* 0x000000ffff449224 */ /* 0x000fcc00078e0047 */
[----:B------:R-:W-:Y:S01]  /*26730*/  @!P0 IMAD.MOV.U32 R77, RZ, RZ, R76 ;  /* 0x000000ffff4d8224 */ /* 0x000fe200078e004c */
[----:B------:R0:W-:Y:S01]  /*26740*/  @!P2 ST.E.64 desc[UR50][R10.64], R2 ;  /* 0x000000020a00a985 */ /* 0x0001e2000c101b32 */
[C---:B------:R-:W-:Y:S01]  /*26750*/  @!P3 LEA R20, P2, R228.reuse, R14, 0x2 ;  /* 0x0000000ee414b211 */ /* 0x040fe200078410ff */
[----:B------:R-:W-:Y:S02]  /*26760*/  @!P0 IMAD.MOV.U32 R76, RZ, RZ, R92 ;  /* 0x000000ffff4c8224 */ /* 0x000fe400078e005c */
[----:B------:R1:W-:Y:S01]  /*26770*/  @!P1 ST.E.64 desc[UR50][R8.64], R68 ;  /* 0x0000004408009985 */ /* 0x0003e2000c101b32 */
[----:B------:R-:W-:Y:S02]  /*26780*/  ISETP.GE.AND P1, PT, R35, UR4, PT ;  /* 0x0000000423007c0c */ /* 0x000fe4000bf26270 */
[----:B------:R-:W-:Y:S01]  /*26790*/  @!P3 LEA.HI.X R21, R228, R0, R15, 0x2, P2 ;  /* 0x00000000e415b211 */ /* 0x000fe200010f140f */
[----:B0-----:R-:W-:Y:S01]  /*267a0*/  @!P5 IMAD.MOV.U32 R2, RZ, RZ, R74 ;  /* 0x000000ffff02d224 */ /* 0x001fe200078e004a */
[----:B------:R-:W-:Y:S01]  /*267b0*/  @!P0 LEA R10, P2, R39, R14, 0x2 ;  /* 0x0000000e270a8211 */ /* 0x000fe200078410ff */
[----:B------:R-:W-:-:S02]  /*267c0*/  @!P5 IMAD.MOV.U32 R3, RZ, RZ, R72 ;  /* 0x000000ffff03d224 */ /* 0x000fc400078e0048 */
[----:B------:R-:W-:Y:S01]  /*267d0*/  @!P3 IMAD.MOV.U32 R72, RZ, RZ, R75 ;  /* 0x000000ffff48b224 */ /* 0x000fe200078e004b */
[----:B------:R-:W-:-:S05]  /*267e0*/  @!P0 LEA.HI.X R11, R39, R0, R40, 0x2, P2 ;  /* 0x00000000270b8211 */ /* 0x000fca00010f1428 */
[----:B------:R-:W-:Y:S01]  /*267f0*/  @!P1 IMAD.MOV.U32 R90, RZ, RZ, R93 ;  /* 0x000000ffff5a9224 */ /* 0x000fe200078e005d */
[----:B------:R0:W-:Y:S01]  /*26800*/  @!P5 ST.E.64 desc[UR50][R12.64], R2 ;  /* 0x000000020c00d985 */ /* 0x0001e2000c101b32 */
[----:B------:R-:W-:Y:S02]  /*26810*/  ISETP.GE.AND P5, PT, R36, UR4, PT ;  /* 0x0000000424007c0c */ /* 0x000fe4000bfa6270 */
[C---:B-1----:R-:W-:Y:S01]  /*26820*/  @!P1 LEA R8, P2, R35.reuse, R14, 0x2 ;  /* 0x0000000e23089211 */ /* 0x042fe200078410ff */
[----:B------:R1:W-:Y:S01]  /*26830*/  @!P3 ST.E.64 desc[UR50][R20.64], R72 ;  /* 0x000000481400b985 */ /* 0x0003e2000c101b32 */
[----:B------:R-:W-:Y:S02]  /*26840*/  ISETP.GE.AND P3, PT, R32, UR4, PT ;  /* 0x0000000420007c0c */ /* 0x000fe4000bf66270 */
[----:B------:R-:W-:Y:S01]  /*26850*/  @!P1 LEA.HI.X R9, R35, R0, R37, 0x2, P2 ;  /* 0x0000000023099211 */ /* 0x000fe200010f1425 */
[C---:B------:R-:W-:Y:S01]  /*26860*/  VIADD R37, R216.reuse, 0x68 ;  /* 0x00000068d8257836 */ /* 0x040fe20000000000 */
[C---:B------:R-:W-:Y:S01]  /*26870*/  IADD3 R39, R216.reuse, 0x60, RZ ;  /* 0x00000060d8277810 */ /* 0x040fe20007ffe0ff */
[----:B------:R-:W-:Y:S01]  /*26880*/  VIADD R35, R216, 0x70 ;  /* 0x00000070d8237836 */ /* 0x000fe20000000000 */
[----:B------:R2:W-:Y:S02]  /*26890*/  @!P0 ST.E.64 desc[UR50][R10.64], R76 ;  /* 0x0000004c0a008985 */ /* 0x0005e4000c101b32 */
[----:B------:R-:W-:Y:S01]  /*268a0*/  SHF.R.S32.HI R39, RZ, 0x1f, R39 ;  /* 0x0000001fff277819 */ /* 0x000fe20000011427 */
[----:B0-----:R-:W-:Y:S01]  /*268b0*/  @!P4 IMAD.MOV.U32 R2, RZ, RZ, R96 ;  /* 0x000000ffff02c224 */ /* 0x001fe200078e0060 */
[-C--:B------:R-:W-:Y:S01]  /*268c0*/  @!P4 LEA R12, P0, R38, R14.reuse, 0x2 ;  /* 0x0000000e260cc211 */ /* 0x080fe200078010ff */
[----:B------:R2:W-:Y:S01]  /*268d0*/  @!P1 ST.E.64 desc[UR50][R8.64], R90 ;  /* 0x0000005a08009985 */ /* 0x0005e2000c101b32 */
[----:B------:R-:W-:Y:S01]  /*268e0*/  SHF.R.S32.HI R37, RZ, 0x1f, R37 ;  /* 0x0000001fff257819 */ /* 0x000fe20000011425 */
[----:B------:R-:W-:Y:S01]  /*268f0*/  @!P4 IMAD.MOV.U32 R3, RZ, RZ, R94 ;  /* 0x000000ffff03c224 */ /* 0x000fe200078e005e */
[-C--:B-1----:R-:W-:Y:S01]  /*26900*/  @!P5 LEA R20, P1, R36, R14.reuse, 0x2 ;  /* 0x0000000e2414d211 */ /* 0x082fe200078210ff */
[----:B------:R-:W-:Y:S01]  /*26910*/  @!P5 IMAD.MOV.U32 R94, RZ, RZ, R97 ;  /* 0x000000ffff5ed224 */ /* 0x000fe200078e0061 */
[----:B------:R-:W-:-:S02]  /*26920*/  @!P3 LEA R24, P2, R32, R14, 0x2 ;  /* 0x0000000e2018b211 */ /* 0x000fc400078410ff */
[----:B------:R-:W-:Y:S02]  /*26930*/  SHF.R.S32.HI R35, RZ, 0x1f, R35 ;  /* 0x0000001fff237819 */ /* 0x000fe40000011423 */
[-C--:B------:R-:W-:Y:S02]  /*26940*/  @!P4 LEA.HI.X R13, R38, R0.reuse, R39, 0x2, P0 ;  /* 0x00000000260dc211 */ /* 0x080fe400000f1427 */
[-C--:B------:R-:W-:Y:S02]  /*26950*/  @!P5 LEA.HI.X R21, R36, R0.reuse, R37, 0x2, P1 ;  /* 0x000000002415d211 */ /* 0x080fe400008f1425 */
[----:B------:R-:W-:Y:S01]  /*26960*/  @!P3 LEA.HI.X R25, R32, R0, R35, 0x2, P2 ;  /* 0x000000002019b211 */ /* 0x000fe200010f1423 */
[----:B------:R2:W-:Y:S01]  /*26970*/  @!P4 ST.E.64 desc[UR50][R12.64], R2 ;  /* 0x000000020c00c985 */ /* 0x0005e2000c101b32 */
[----:B------:R-:W-:-:S03]  /*26980*/  VIADD R32, R216, 0x78 ;  /* 0x00000078d8207836 */ /* 0x000fc60000000000 */
[----:B------:R2:W-:Y:S02]  /*26990*/  @!P5 ST.E.64 desc[UR50][R20.64], R94 ;  /* 0x0000005e1400d985 */ /* 0x0005e4000c101b32 */
[----:B------:R-:W-:Y:S02]  /*269a0*/  ISETP.GE.AND P0, PT, R32, UR4, PT ;  /* 0x0000000420007c0c */ /* 0x000fe4000bf06270 */
[----:B------:R2:W-:Y:S11]  /*269b0*/  @!P3 ST.E.64 desc[UR50][R24.64], R64 ;  /* 0x000000401800b985 */ /* 0x0005f6000c101b32 */
[----:B------:R-:W-:Y:S05]  /*269c0*/  @P0 BRA `(.L_x_2887) ;  /* 0x0000000c002c0947 */ /* 0x000fea0003800000 */
[----:B------:R-:W-:Y:S01]  /*269d0*/  VIADD R35, R216, 0x78 ;  /* 0x00000078d8237836 */ /* 0x000fe20000000000 */
[----:B------:R-:W-:-:S04]  /*269e0*/  LEA R14, P0, R32, R14, 0x2 ;  /* 0x0000000e200e7211 */ /* 0x000fc800078010ff */
[----:B------:R-:W-:-:S04]  /*269f0*/  SHF.R.S32.HI R35, RZ, 0x1f, R35 ;  /* 0x0000001fff237819 */ /* 0x000fc80000011423 */
[----:B------:R-:W-:-:S05]  /*26a00*/  LEA.HI.X R15, R32, R0, R35, 0x2, P0 ;  /* 0x00000000200f7211 */ /* 0x000fca00000f1423 */
[----:B------:R0:W-:Y:S01]  /*26a10*/  ST.E.64 desc[UR50][R14.64], R66 ;  /* 0x000000420e007985 */ /* 0x0001e2000c101b32 */
[----:B------:R-:W-:Y:S05]  /*26a20*/  BRA `(.L_x_2887) ;  /* 0x0000000c00147947 */ /* 0x000fea0003800000 */
.L_x_2873:
[----:B------:R-:W-:Y:S01]  /*26a30*/  ULDC.64 UR6, c[0x0][0xc08] ;  /* 0x0003020000067ab9 */ /* 0x000fe20000000a00 */
[----:B------:R-:W-:Y:S01]  /*26a40*/  ULDC.64 UR4, c[0x0][0xc00] ;  /* 0x0003000000047ab9 */ /* 0x000fe20000000a00 */
[----:B------:R-:W-:Y:S01]  /*26a50*/  ISETP.NE.U32.AND P1, PT, RZ, UR6, PT ;  /* 0x00000006ff007c0c */ /* 0x000fe2000bf25070 */
[----:B------:R-:W3:Y:S01]  /*26a60*/  S2R R10, SR_TID.X ;  /* 0x00000000000a7919 */ /* 0x000ee20000002100 */
[----:B------:R-:W-:Y:S02]  /*26a70*/  ISETP.NE.U32.AND P0, PT, RZ, UR4, PT ;  /* 0x00000004ff007c0c */ /* 0x000fe4000bf05070 */
[----:B------:R-:W-:Y:S02]  /*26a80*/  ISETP.NE.AND.EX P1, PT, RZ, UR7, PT, P1 ;  /* 0x00000007ff007c0c */ /* 0x000fe4000bf25310 */
[----:B------:R-:W-:Y:S02]  /*26a90*/  IADD3 R2, P2, R225, UR4, RZ ;  /* 0x00000004e1027c10 */ /* 0x000fe4000ff5e0ff */
[----:B------:R-:W-:-:S02]  /*26aa0*/  ISETP.NE.AND.EX P0, PT, RZ, UR5, PT, P0 ;  /* 0x00000005ff007c0c */ /* 0x000fc4000bf05300 */
[----:B------:R-:W-:Y:S01]  /*26ab0*/  IADD3.X R3, R226, UR5, RZ, P2, !PT ;  /* 0x00000005e2037c10 */ /* 0x000fe200097fe4ff */
[----:B------:R-:W-:Y:S01]  /*26ac0*/  ULDC UR4, c[0x0][0xa88] ;  /* 0x0002a20000047ab9 */ /* 0x000fe20000000800 */
[----:B------:R-:W-:Y:S01]  /*26ad0*/  MOV R21, RZ ;  /* 0x000000ff00157202 */ /* 0x000fe20000000f00 */
[----:B--2---:R-:W-:-:S04]  /*26ae0*/  IMAD.U32 R4, RZ, RZ, UR4 ;  /* 0x00000004ff047e24 */ /* 0x004fc8000f8e00ff */
[----:B------:R-:W-:-:S04]  /*26af0*/  @P1 IADD3 R8, P2, R225, UR6, RZ ;  /* 0x00000006e1081c10 */ /* 0x000fc8000ff5e0ff */
[----:B------:R-:W-:Y:S01]  /*26b00*/  @P1 IADD3.X R9, R226, UR7, RZ, P2, !PT ;  /* 0x00000007e2091c10 */ /* 0x000fe200097fe4ff */
[----:B------:R2:W5:Y:S04]  /*26b10*/  @P0 LDG.E R21, desc[UR50][R2.64] ;  /* 0x0000003202150981 */ /* 0x000568000c1e1900 */
[----:B------:R2:W5:Y:S01]  /*26b20*/  @P1 LDG.E R4, desc[UR50][R8.64] ;  /* 0x0000003208041981 */ /* 0x000562000c1e1900 */
[----:B-1----:R-:W-:Y:S01]  /*26b30*/  ISETP.GT.AND P2, PT, R224, 0x1, PT ;  /* 0x00000001e000780c */ /* 0x002fe20003f44270 */
[----:B---3--:R-:W-:-:S05]  /*26b40*/  VIADD R26, R10, 0xffffff80 ;  /* 0xffffff800a1a7836 */ /* 0x008fca0000000000 */
[----:B------:R-:W-:Y:S01]  /*26b50*/  ISETP.GT.AND P3, PT, R26, 0x7f, PT ;  /* 0x0000007f1a00780c */ /* 0x000fe20003f64270 */
[----:B--2---:R-:W-:-:S12]  /*26b60*/  @P1 BRA `(.L_x_2892) ;  /* 0x0000000000101947 */ /* 0x004fd80003800000 */
[----:B------:R-:W-:Y:S05]  /*26b70*/  @!P0 BRA `(.L_x_2892) ;  /* 0x00000000000c8947 */ /* 0x000fea0003800000 */
[----:B------:R-:W2:Y:S04]  /*26b80*/  LDG.E R9, desc[UR50][R2.64] ;  /* 0x0000003202097981 */ /* 0x000ea8000c1e1900 */
[----:B-----5:R-:W2:Y:S02]  /*26b90*/  LDG.E R4, desc[UR50][R2.64+0x4] ;  /* 0x0000043202047981 */ /* 0x020ea4000c1e1900 */
[----:B--2---:R-:W-:-:S07]  /*26ba0*/  IMAD.IADD R4, R4, 0x1, -R9 ;  /* 0x0000000104047824 */ /* 0x004fce00078e0a09 */
.L_x_2892:
[----:B------:R-:W-:Y:S01]  /*26bb0*/  BSSY B1, `(.L_x_2893) ;  /* 0x0000036000017945 */ /* 0x000fe20003800000 */
[----:B------:R-:W-:Y:S02]  /*26bc0*/  SEL R27, R220, RZ, !P0 ;  /* 0x000000ffdc1b7207 */ /* 0x000fe40004000000 */
[----:B------:R-:W-:Y:S02]  /*26bd0*/  SEL R227, R227, RZ, !P0 ;  /* 0x000000ffe3e37207 */ /* 0x000fe40004000000 */
[----:B-----5:R-:W-:Y:S01]  /*26be0*/  SHF.R.S32.HI R20, RZ, 0x1f, R21 ;  /* 0x0000001fff147819 */ /* 0x020fe20000011415 */
[----:B------:R-:W-:Y:S06]  /*26bf0*/  @P3 BRA `(.L_x_2894) ;  /* 0x0000000000c43947 */ /* 0x000fec0003800000 */
[----:B------:R-:W1:Y:S01]  /*26c00*/  LDC R31, c[0x0][0xbe8] ;  /* 0x0002fa00ff1f7b82 */ /* 0x000e620000000800 */
[----:B------:R-:W-:Y:S01]  /*26c10*/  IADD3 R29, R214, -0x80, R10 ;  /* 0xffffff80d61d7810 */ /* 0x000fe20007ffe00a */
[----:B-1----:R-:W-:-:S05]  /*26c20*/  IMAD R0, R4, R31, RZ ;  /* 0x0000001f04007224 */ /* 0x002fca00078e02ff */
[----:B------:R-:W-:-:S13]  /*26c30*/  ISETP.GE.AND P0, PT, R29, R0, PT ;  /* 0x000000001d00720c */ /* 0x000fda0003f06270 */
[----:B------:R-:W-:Y:S05]  /*26c40*/  @P0 BRA `(.L_x_2894) ;  /* 0x0000000000b00947 */ /* 0x000fea0003800000 */
[----:B------:R-:W2:Y:S01]  /*26c50*/  LDL.LU R28, [R1] ;  /* 0x00000000011c7983 */ /* 0x000ea20000300800 */
[----:B------:R-:W-:Y:S01]  /*26c60*/  IMAD.MOV.U32 R0, RZ, RZ, 0x9b8 ;  /* 0x000009b8ff007424 */ /* 0x000fe200078e00ff */
[----:B------:R-:W-:Y:S01]  /*26c70*/  ISETP.GT.AND P3, PT, R224, 0x1, PT ;  /* 0x00000001e000780c */ /* 0x000fe20003f64270 */
[----:B------:R-:W1:Y:S01]  /*26c80*/  LDC.64 R32, c[0x0][0xba8] ;  /* 0x0002ea00ff207b82 */ /* 0x000e620000000a00 */
[----:B------:R-:W-:Y:S01]  /*26c90*/  ISETP.NE.AND P0, PT, R31, 0x1, PT ;  /* 0x000000011f00780c */ /* 0x000fe20003f05270 */
[----:B------:R-:W-:Y:S01]  /*26ca0*/  IMAD.MOV.U32 R25, RZ, RZ, R29 ;  /* 0x000000ffff197224 */ /* 0x000fe200078e001d */
[----:B------:R-:W-:-:S05]  /*26cb0*/  SEL R24, R0, 0x978, P3 ;  /* 0x0000097800187807 */ /* 0x000fca0001800000 */
[----:B------:R-:W3:Y:S08]  /*26cc0*/  LDC.64 R10, c[0x0][R24+0x220] ;  /* 0x00008800180a7b82 */ /* 0x000ef00000000a00 */
[----:B------:R-:W4:Y:S08]  /*26cd0*/  LDC.64 R2, c[0x0][R24+0x218] ;  /* 0x0000860018027b82 */ /* 0x000f300000000a00 */
[----:B------:R-:W5:Y:S08]  /*26ce0*/  LDC.64 R12, c[0x0][R24+0x228] ;  /* 0x00008a00180c7b82 */ /* 0x000f700000000a00 */
[----:B------:R-:W0:Y:S08]  /*26cf0*/  LDC.64 R8, c[0x0][R24+0x210] ;  /* 0x0000840018087b82 */ /* 0x000e300000000a00 */
[----:B------:R-:W4:Y:S08]  /*26d00*/  @P0 LDC R0, c[0x0][0xbec] ;  /* 0x0002fb00ff000b82 */ /* 0x000f300000000800 */
[----:B------:R-:W5:Y:S01]  /*26d10*/  @P0 LDC R37, c[0x0][0xbf0] ;  /* 0x0002fc00ff250b82 */ /* 0x000f620000000800 */
[----:B---3--:R-:W-:-:S07]  /*26d20*/  IMAD R11, R11, R27, RZ ;  /* 0x0000001b0b0b7224 */ /* 0x008fce00078e02ff */
[----:B-1----:R-:W1:Y:S01]  /*26d30*/  @!P3 LDC R32, c[0x0][0xb50] ;  /* 0x0002d400ff20bb82 */ /* 0x002e620000000800 */
[----:B------:R-:W-:Y:S02]  /*26d40*/  IMAD R11, R10, R227, R11 ;  /* 0x000000e30a0b7224 */ /* 0x000fe400078e020b */
[----:B----4-:R-:W-:-:S05]  /*26d50*/  @P0 IMAD.HI.U32 R0, R29, R0, RZ ;  /* 0x000000001d000227 */ /* 0x010fca00078e00ff */
[----:B------:R-:W3:Y:S01]  /*26d60*/  @!P3 LDC R33, c[0x0][0xb54] ;  /* 0x0002d500ff21bb82 */ /* 0x000ee20000000800 */
[-C--:B------:R-:W-:Y:S02]  /*26d70*/  IMAD R35, R3, R191.reuse, RZ ;  /* 0x000000bf03237224 */ /* 0x080fe400078e02ff */
[----:B------:R-:W-:Y:S01]  /*26d80*/  IMAD.WIDE.U32 R14, R2, R191, RZ ;  /* 0x000000bf020e7225 */ /* 0x000fe200078e00ff */
[----:B-----5:R-:W-:-:S03]  /*26d90*/  @P0 SHF.R.U32.HI R25, RZ, R37, R0 ;  /* 0x00000025ff190219 */ /* 0x020fc60000011600 */
[----:B------:R-:W-:Y:S01]  /*26da0*/  IMAD.WIDE.U32 R2, R10, R27, RZ ;  /* 0x0000001b0a027225 */ /* 0x000fe200078e00ff */
[----:B------:R-:W-:-:S03]  /*26db0*/  IADD3 R0, -R25, RZ, RZ ;  /* 0x000000ff19007210 */ /* 0x000fc60007ffe1ff */
[----:B------:R-:W-:Y:S01]  /*26dc0*/  IMAD.IADD R15, R35, 0x1, R15 ;  /* 0x00000001230f7824 */ /* 0x000fe200078e020f */
[----:B------:R-:W-:Y:S01]  /*26dd0*/  IADD3 R14, P0, P1, R2, R14, R21 ;  /* 0x0000000e020e7210 */ /* 0x000fe2000791e015 */
[----:B------:R-:W-:Y:S02]  /*26de0*/  IMAD.IADD R10, R3, 0x1, R11 ;  /* 0x00000001030a7824 */ /* 0x000fe400078e020b */
[----:B------:R-:W-:-:S03]  /*26df0*/  IMAD R11, R31, R0, R29 ;  /* 0x000000001f0b7224 */ /* 0x000fc600078e021d */
[----:B------:R-:W-:Y:S02]  /*26e00*/  IADD3.X R0, R10, R15, R20, P0, P1 ;  /* 0x0000000f0a007210 */ /* 0x000fe400007e2414 */
[----:B--2---:R-:W-:-:S05]  /*26e10*/  SEL R37, R28, RZ, P3 ;  /* 0x000000ff1c257207 */ /* 0x004fca0001800000 */
[----:B------:R-:W-:-:S04]  /*26e20*/  IMAD.WIDE.U32 R2, R12, R37, RZ ;  /* 0x000000250c027225 */ /* 0x000fc800078e00ff */
[----:B------:R-:W-:Y:S01]  /*26e30*/  IMAD R13, R13, R37, RZ ;  /* 0x000000250d0d7224 */ /* 0x000fe200078e02ff */
[----:B------:R-:W-:Y:S02]  /*26e40*/  IADD3 R2, P0, P1, R25, R14, R2 ;  /* 0x0000000e19027210 */ /* 0x000fe4000791e002 */
[----:B------:R-:W-:Y:S01]  /*26e50*/  SHF.R.S32.HI R25, RZ, 0x1f, R25 ;  /* 0x0000001fff197819 */ /* 0x000fe20000011419 */
[----:B------:R-:W-:Y:S01]  /*26e60*/  IMAD.IADD R3, R13, 0x1, R3 ;  /* 0x000000010d037824 */ /* 0x000fe200078e0203 */
[----:B------:R-:W-:-:S04]  /*26e70*/  SHF.R.S32.HI R13, RZ, 0x1f, R11 ;  /* 0x0000001fff0d7819 */ /* 0x000fc8000001140b */
[----:B------:R-:W-:Y:S01]  /*26e80*/  IADD3.X R3, R25, R0, R3, P0, P1 ;  /* 0x0000000019037210 */ /* 0x000fe200007e2403 */
[----:B0-----:R-:W-:-:S04]  /*26e90*/  IMAD R0, R9, R11, RZ ;  /* 0x0000000b09007224 */ /* 0x001fc800078e02ff */
[C---:B------:R-:W-:Y:S02]  /*26ea0*/  IMAD R13, R8.reuse, R13, R0 ;  /* 0x0000000d080d7224 */ /* 0x040fe400078e0200 */
[----:B------:R-:W-:-:S04]  /*26eb0*/  IMAD.WIDE.U32 R2, R8, R11, R2 ;  /* 0x0000000b08027225 */ /* 0x000fc800078e0002 */
[----:B------:R-:W-:Y:S01]  /*26ec0*/  IMAD.IADD R0, R3, 0x1, R13 ;  /* 0x0000000103007824 */ /* 0x000fe200078e020d */
[----:B-1----:R-:W-:Y:S01]  /*26ed0*/  LEA R8, P0, R2, R32, 0x2 ;  /* 0x0000002002087211 */ /* 0x002fe200078010ff */
[----:B------:R-:W-:-:S03]  /*26ee0*/  IMAD.MOV.U32 R3, RZ, RZ, -0x800000 ;  /* 0xff800000ff037424 */ /* 0x000fc600078e00ff */
[----:B---3--:R-:W-:-:S05]  /*26ef0*/  LEA.HI.X R9, R2, R33, R0, 0x2, P0 ;  /* 0x0000002102097211 */ /* 0x008fca00000f1400 */
[----:B------:R1:W-:Y:S04]  /*26f00*/  STG.E desc[UR50][R8.64], R3 ;  /* 0x0000000308007986 */ /* 0x0003e8000c101932 */
.L_x_2894:
[----:B------:R-:W-:Y:S05]  /*26f10*/  BSYNC B1 ;  /* 0x0000000000017941 */ /* 0x000fea0003800000 */
.L_x_2893:
[----:B------:R-:W-:Y:S05]  /*26f20*/  @P2 BRA `(.L_x_2887) ;  /* 0x0000000400d42947 */ /* 0x000fea0003800000 */
[----:B------:R-:W2:Y:S01]  /*26f30*/  LDC R25, c[0x0][0xbe8] ;  /* 0x0002fa00ff197b82 */ /* 0x000ea20000000800 */
        /* <DEDUP_REMOVED lines=8> */
[----:B------:R-:W-:Y:S01]  /*26fc0*/  ULDC.64 UR4, c[0x0][0xae8] ;  /* 0x0002ba0000047ab9 */ /* 0x000fe20000000a00 */
[C---:B------:R-:W-:Y:S02]  /*26fd0*/  IMAD.SHL.U32 R21, R223.reuse, 0x8, RZ ;  /* 0x00000008df157824 */ /* 0x040fe400078e00ff */
[----:B------:R-:W-:Y:S02]  /*26fe0*/  IMAD R11, R223, 0x20, R24 ;  /* 0x00000020df0b7824 */ /* 0x000fe400078e0218 */
[----:B------:R-:W-:-:S03]  /*26ff0*/  IMAD.IADD R3, R3, 0x1, R9 ;  /* 0x0000000103037824 */ /* 0x000fc600078e0209 */
[----:B------:R-:W-:Y:S01]  /*27000*/  IADD3 R13, R214, R11, RZ ;  /* 0x0000000bd60d7210 */ /* 0x000fe20007ffe0ff */
[----:B------:R-:W-:Y:S01]  /*27010*/  IMAD.WIDE.U32 R2, R191, UR4, R2 ;  /* 0x00000004bf027c25 */ /* 0x000fe2000f8e0002 */
[----:B--2---:R-:W-:-:S03]  /*27020*/  ISETP.NE.AND P0, PT, R25, 0x1, PT ;  /* 0x000000011900780c */ /* 0x004fc60003f05270 */
[----:B------:R-:W-:Y:S02]  /*27030*/  IMAD.MOV.U32 R9, RZ, RZ, R13 ;  /* 0x000000ffff097224 */ /* 0x000fe400078e000d */
[----:B------:R-:W-:Y:S01]  /*27040*/  IMAD R3, R191, UR5, R3 ;  /* 0x00000005bf037c24 */ /* 0x000fe2000f8e0203 */
[----:B------:R-:W-:Y:S01]  /*27050*/  ULDC.64 UR4, c[0x0][0xae0] ;  /* 0x0002b80000047ab9 */ /* 0x000fe20000000a00 */
[----:B------:R-:W-:-:S06]  /*27060*/  IMAD.WIDE.U32 R2, R27, UR6, R2 ;  /* 0x000000061b027c25 */ /* 0x000fcc000f8e0002 */
[----:B------:R-:W1:Y:S08]  /*27070*/  @P0 LDC R8, c[0x0][0xbec] ;  /* 0x0002fb00ff080b82 */ /* 0x000e700000000800 */
[----:B------:R-:W2:Y:S01]  /*27080*/  @P0 LDC R15, c[0x0][0xbf0] ;  /* 0x0002fc00ff0f0b82 */ /* 0x000ea20000000800 */
[----:B-1----:R-:W-:-:S04]  /*27090*/  @P0 IMAD.HI.U32 R0, R13, R8, RZ ;  /* 0x000000080d000227 */ /* 0x002fc800078e00ff */
[----:B------:R-:W-:Y:S01]  /*270a0*/  IMAD R8, R227, UR6, RZ ;  /* 0x00000006e3087c24 */ /* 0x000fe2000f8e02ff */
[----:B--2---:R-:W-:-:S03]  /*270b0*/  @P0 SHF.R.U32.HI R9, RZ, R15, R0 ;  /* 0x0000000fff090219 */ /* 0x004fc60000011600 */
[----:B------:R-:W-:Y:S02]  /*270c0*/  IMAD R11, R27, UR7, R8 ;  /* 0x000000071b0b7c24 */ /* 0x000fe4000f8e0208 */
[----:B------:R-:W-:Y:S01]  /*270d0*/  VIADD R27, R21, 0x40 ;  /* 0x00000040151b7836 */ /* 0x000fe20000000000 */
[--C-:B------:R-:W-:Y:S01]  /*270e0*/  SHF.R.S32.HI R0, RZ, 0x1f, R9.reuse ;  /* 0x0000001fff007819 */ /* 0x100fe20000011409 */
[----:B------:R-:W-:Y:S02]  /*270f0*/  IMAD.MOV R8, RZ, RZ, -R9 ;  /* 0x000000ffff087224 */ /* 0x000fe400078e0a09 */
[----:B------:R-:W-:Y:S01]  /*27100*/  IMAD.IADD R3, R3, 0x1, R11 ;  /* 0x0000000103037824 */ /* 0x000fe200078e020b */
[----:B------:R-:W-:Y:S01]  /*27110*/  SHF.R.S32.HI R10, RZ, 0x1f, R27 ;  /* 0x0000001fff0a7819 */ /* 0x000fe2000001141b */
[----:B------:R-:W-:Y:S02]  /*27120*/  IMAD R0, R0, UR4, RZ ;  /* 0x0000000400007c24 */ /* 0x000fe4000f8e02ff */
[----:B------:R-:W-:-:S02]  /*27130*/  IMAD R11, R25, R8, R13 ;  /* 0x00000008190b7224 */ /* 0x000fc400078e020d */
[C---:B------:R-:W-:Y:S02]  /*27140*/  IMAD R13, R9.reuse, UR5, R0 ;  /* 0x00000005090d7c24 */ /* 0x040fe4000f8e0200 */
        /* <DEDUP_REMOVED lines=8> */
[C---:B------:R-:W-:Y:S01]  /*271d0*/  LEA R2, P0, R8.reuse, UR4, 0x1 ;  /* 0x0000000408027c11 */ /* 0x040fe2000f8008ff */
[----:B------:R-:W-:Y:S01]  /*271e0*/  UMOV UR4, 0xffffffff ;  /* 0xffffffff00047882 */ /* 0x000fe20000000000 */
[----:B------:R-:W-:Y:S02]  /*271f0*/  IADD3 R3, R9, R3, RZ ;  /* 0x0000000309037210 */ /* 0x000fe40007ffe0ff */
[----:B------:R-:W-:Y:S02]  /*27200*/  SHF.R.S32.HI R9, RZ, 0x1f, R21 ;  /* 0x0000001fff097819 */ /* 0x000fe40000011415 */
[----:B------:R-:W-:Y:S01]  /*27210*/  LEA.HI.X R3, R8, UR5, R3, 0x1, P0 ;  /* 0x0000000508037c11 */ /* 0x000fe200080f0c03 */
[----:B------:R-:W-:Y:S06]  /*27220*/  BRA.DIV UR4, `(.L_x_2895) ;  /* 0x000000c204f47947 */ /* 0x000fec000b800000 */
[----:B------:R1:W2:Y:S04]  /*27230*/  SHFL.IDX PT, R0, R3, RZ, 0x181f ;  /* 0x00181fff03007589 */ /* 0x0002a800000e0000 */
[----:B------:R1:W3:Y:S02]  /*27240*/  SHFL.IDX PT, R14, R2, RZ, 0x181f ;  /* 0x00181fff020e7589 */ /* 0x0002e400000e0000 */
.L_x_3184:
[----:B------:R-:W-:Y:S01]  /*27250*/  IMAD R25, R4, R25, RZ ;  /* 0x0000001904197224 */ /* 0x000fe200078e02ff */
[----:B------:R-:W-:Y:S01]  /*27260*/  BSSY B1, `(.L_x_2896) ;  /* 0x000000d000017945 */ /* 0x000fe20003800000 */
[----:B------:R-:W-:-:S05]  /*27270*/  IMAD.IADD R214, R24, 0x1, R214 ;  /* 0x0000000118d67824 */ /* 0x000fca00078e02d6 */
[----:B------:R-:W-:-:S13]  /*27280*/  ISETP.GE.AND P0, PT, R214, R25, PT ;  /* 0x00000019d600720c */ /* 0x000fda0003f06270 */
[----:B------:R-:W-:Y:S05]  /*27290*/  @P0 BRA `(.L_x_2897) ;  /* 0x0000000000240947 */ /* 0x000fea0003800000 */
[----:B------:R-:W-:Y:S02]  /*272a0*/  ULDC UR4, c[0x0][0xac8] ;  /* 0x0002b20000047ab9 */ /* 0x000fe40000000800 */
[----:B------:R-:W-:Y:S02]  /*272b0*/  ISETP.GE.AND P2, PT, R21, UR4, PT ;  /* 0x0000000415007c0c */ /* 0x000fe4000bf46270 */
[----:B------:R-:W-:-:S11]  /*272c0*/  ISETP.GE.AND P3, PT, R27, UR4, PT ;  /* 0x000000041b007c0c */ /* 0x000fd6000bf66270 */
[-C--:B---3--:R-:W-:Y:S02]  /*272d0*/  @!P2 LEA R12, P0, R21, R14.reuse, 0x1 ;  /* 0x0000000e150ca211 */ /* 0x088fe400078008ff */
[----:B------:R-:W-:Y:S02]  /*272e0*/  @!P3 LEA R14, P1, R27, R14, 0x1 ;  /* 0x0000000e1b0eb211 */ /* 0x000fe400078208ff */
[-C--:B--2---:R-:W-:Y:S02]  /*272f0*/  @!P2 LEA.HI.X R13, R21, R0.reuse, R9, 0x1, P0 ;  /* 0x00000000150da211 */ /* 0x084fe400000f0c09 */
[----:B------:R-:W-:-:S03]  /*27300*/  @!P3 LEA.HI.X R15, R27, R0, R10, 0x1, P1 ;  /* 0x000000001b0fb211 */ /* 0x000fc600008f0c0a */
[----:B------:R4:W-:Y:S04]  /*27310*/  @!P2 ST.E.128 desc[UR50][R12.64], RZ ;  /* 0x000000ff0c00a985 */ /* 0x0009e8000c101d32 */
[----:B------:R4:W-:Y:S02]  /*27320*/  @!P3 ST.E.128 desc[UR50][R14.64], RZ ;  /* 0x000000ff0e00b985 */ /* 0x0009e4000c101d32 */
.L_x_2897:
[----:B------:R-:W-:Y:S05]  /*27330*/  BSYNC B1 ;  /* 0x0000000000017941 */ /* 0x000fea0003800000 */
.L_x_2896:
[----:B------:R-:W-:-:S03]  /*27340*/  UMOV UR4, 0xffffffff ;  /* 0xffffffff00047882 */ /* 0x000fc60000000000 */
[----:B------:R-:W-:Y:S05]  /*27350*/  BRA.DIV UR4, `(.L_x_2898) ;  /* 0x000000c204dc7947 */ /* 0x000fea000b800000 */
[----:B--2---:R2:W0:Y:S04]  /*27360*/  SHFL.IDX PT, R0, R3, 0x1, 0x181f ;  /* 0x00381f0003007f89 */ /* 0x00442800000e0000 */
[----:B---34-:R2:W3:Y:S02]  /*27370*/  SHFL.IDX PT, R14, R2, 0x1, 0x181f ;  /* 0x00381f00020e7f89 */ /* 0x0184e400000e0000 */
.L_x_3188:
[----:B------:R-:W-:Y:S01]  /*27380*/  VIADD R4, R214, 0x20 ;  /* 0x00000020d6047836 */ /* 0x000fe20000000000 */
[----:B------:R-:W-:Y:S04]  /*27390*/  BSSY B1, `(.L_x_2899) ;  /* 0x000000c000017945 */ /* 0x000fe80003800000 */
[----:B------:R-:W-:-:S13]  /*273a0*/  ISETP.GE.AND P0, PT, R4, R25, PT ;  /* 0x000000190400720c */ /* 0x000fda0003f06270 */
[----:B------:R-:W-:Y:S05]  /*273b0*/  @P0 BRA `(.L_x_2900) ;  /* 0x0000000000240947 */ /* 0x000fea0003800000 */
[----:B------:R-:W-:Y:S02]  /*273c0*/  ULDC UR4, c[0x0][0xac8] ;  /* 0x0002b20000047ab9 */ /* 0x000fe40000000800 */
[----:B------:R-:W-:Y:S02]  /*273d0*/  ISETP.GE.AND P2, PT, R21, UR4, PT ;  /* 0x0000000415007c0c */ /* 0x000fe4000bf46270 */
[----:B------:R-:W-:-:S11]  /*273e0*/  ISETP.GE.AND P3, PT, R27, UR4, PT ;  /* 0x000000041b007c0c */ /* 0x000fd6000bf66270 */
[-C--:B---3--:R-:W-:Y:S02]  /*273f0*/  @!P2 LEA R12, P0, R21, R14.reuse, 0x1 ;  /* 0x0000000e150ca211 */ /* 0x088fe400078008ff */
[----:B------:R-:W-:Y:S02]  /*27400*/  @!P3 LEA R14, P1, R27, R14, 0x1 ;  /* 0x0000000e1b0eb211 */ /* 0x000fe400078208ff */
[-C--:B0-----:R-:W-:Y:S02]  /*27410*/  @!P2 LEA.HI.X R13, R21, R0.reuse, R9, 0x1, P0 ;  /* 0x00000000150da211 */ /* 0x081fe400000f0c09 */
[----:B------:R-:W-:-:S03]  /*27420*/  @!P3 LEA.HI.X R15, R27, R0, R10, 0x1, P1 ;  /* 0x000000001b0fb211 */ /* 0x000fc600008f0c0a */
[----:B------:R4:W-:Y:S04]  /*27430*/  @!P2 ST.E.128 desc[UR50][R12.64], RZ ;  /* 0x000000ff0c00a985 */ /* 0x0009e8000c101d32 */
[----:B------:R4:W-:Y:S02]  /*27440*/  @!P3 ST.E.128 desc[UR50][R14.64], RZ ;  /* 0x000000ff0e00b985 */ /* 0x0009e4000c101d32 */
.L_x_2900:
[----:B------:R-:W-:Y:S05]  /*27450*/  BSYNC B1 ;  /* 0x0000000000017941 */ /* 0x000fea0003800000 */
.L_x_2899:
[----:B------:R-:W-:-:S03]  /*27460*/  UMOV UR4, 0xffffffff ;  /* 0xffffffff00047882 */ /* 0x000fc60000000000 */
[----:B------:R-:W-:Y:S05]  /*27470*/  BRA.DIV UR4, `(.L_x_2901) ;  /* 0x000000c204dc7947 */ /* 0x000fea000b800000 */
[----:B0-----:R0:W0:Y:S04]  /*27480*/  SHFL.IDX PT, R0, R3, 0x2, 0x181f ;  /* 0x00581f0003007f89 */ /* 0x00102800000e0000 */
[----:B---34-:R3:W4:Y:S02]  /*27490*/  SHFL.IDX PT, R14, R2, 0x2, 0x181f ;  /* 0x00581f00020e7f89 */ /* 0x01872400000e0000 */
.L_x_3192:
        /* <DEDUP_REMOVED lines=13> */
.L_x_2903:
[----:B------:R-:W-:Y:S05]  /*27570*/  BSYNC B1 ;  /* 0x0000000000017941 */ /* 0x000fea0003800000 */
.L_x_2902:
[----:B------:R-:W-:-:S03]  /*27580*/  UMOV UR4, 0xffffffff ;  /* 0xffffffff00047882 */ /* 0x000fc60000000000 */
[----:B------:R-:W-:Y:S05]  /*27590*/  BRA.DIV UR4, `(.L_x_2904) ;  /* 0x000000c204dc7947 */ /* 0x000fea000b800000 */
[----:B0-----:R0:W0:Y:S04]  /*275a0*/  SHFL.IDX PT, R0, R3, 0x3, 0x181f ;  /* 0x00781f0003007f89 */ /* 0x00102800000e0000 */
[----:B----4-:R4:W0:Y:S02]  /*275b0*/  SHFL.IDX PT, R14, R2, 0x3, 0x181f ;  /* 0x00781f00020e7f89 */ /* 0x01082400000e0000 */
.L_x_3196:
[----:B-1234-:R-:W-:-:S05]  /*275c0*/  VIADD R2, R214, 0x60 ;  /* 0x00000060d6027836 */ /* 0x01efca0000000000 */
        /* <DEDUP_REMOVED lines=11> */
.L_x_2887:
[----:B------:R-:W-:Y:S05]  /*27680*/  BSYNC B0 ;  /* 0x0000000000007941 */ /* 0x000fea0003800000 */
.L_x_2872:
[----:B------:R-:W-:Y:S02]  /*27690*/  ULDC UR4, c[0x0][0xc3c] ;  /* 0x00030f0000047ab9 */ /* 0x000fe40000000800 */
[----:B------:R-:W-:-:S13]  /*276a0*/  ISETP.GE.AND P0, PT, R7, UR4, PT ;  /* 0x0000000407007c0c */ /* 0x000fda000bf06270 */
[----:B------:R-:W-:Y:S05]  /*276b0*/  @!P0 BRA `(.L_x_2905) ;  /* 0xfffffd9c009c8947 */ /* 0x000fea000383ffff */
[----:B------:R-:W-:Y:S05]  /*276c0*/  BRA `(.L_x_2680) ;  /* 0x0000008800dc7947 */ /* 0x000fea0003800000 */
.L_x_2678:
        /* <DEDUP_REMOVED lines=58> */
.L_x_2909:
        /* <DEDUP_REMOVED lines=37> */
.L_x_2907:
        /* <DEDUP_REMOVED lines=13> */
.L_x_2910:
        /* <DEDUP_REMOVED lines=11> */
[----:B0-----:R-:W-:-:S02]  /*27e40*/  IADD3 R2, R6, 0xffffffe, RZ ;  /* 0x0ffffffe06027810 */ /* 0x001fc40007ffe0ff */
[----:B------:R-:W-:-:S05]  /*27e50*/  IABS R6, R5 ;  /* 0x0000000500067213 */ /* 0x000fca0000000000 */
        /* <DEDUP_REMOVED lines=17> */
[----:B------:R-:W-:Y:S01]  /*27f70*/  @P0 IADD3 R2, R2, 0x1, RZ ;  /* 0x0000000102020810 */ /* 0x000fe20007ffe0ff */
[----:B0-----:R-:W-:-:S04]  /*27f80*/  IMAD.MOV R11, RZ, RZ, -R3 ;  /* 0x000000ffff0b7224 */ /* 0x001fc800078e0a03 */
[----:B------:R-:W-:Y:S01]  /*27f90*/  IMAD.MOV.U32 R8, RZ, RZ, R2 ;  /* 0x000000ffff087224 */ /* 0x000fe200078e0002 */
[----:B------:R-:W-:Y:S01]  /*27fa0*/  IABS R2, R9 ;  /* 0x0000000900027213 */ /* 0x000fe20000000000 */
[----:B------:R-:W-:Y:S02]  /*27fb0*/  IMAD R11, R11, R4, RZ ;  /* 0x000000040b0b7224 */ /* 0x000fe400078e02ff */
[----:B------:R-:W-:Y:S01]  /*27fc0*/  @!P2 IMAD.MOV R8, RZ, RZ, -R8 ;  /* 0x000000ffff08a224 */ /* 0x000fe200078e0a08 */
[----:B------:R-:W-:Y:S01]  /*27fd0*/  @!P1 LOP3.LUT R8, RZ, R0, RZ, 0x33, !PT ;  /* 0x00000000ff089212 */ /* 0x000fe200078e33ff */
[----:B------:R-:W-:Y:S02]  /*27fe0*/  IMAD.MOV R10, RZ, RZ, -R2 ;  /* 0x000000ffff0a7224 */ /* 0x000fe400078e0a02 */
[----:B------:R-:W-:Y:S01]  /*27ff0*/  IMAD.MOV.U32 R2, RZ, RZ, RZ ;  /* 0x000000ffff027224 */ /* 0x000fe200078e00ff */
[----:B------:R-:W-:-:S03]  /*28000*/  IABS R6, R8 ;  /* 0x0000000800067213 */ /* 0x000fc60000000000 */
[----:B------:R-:W-:-:S04]  /*28010*/  IMAD.HI.U32 R2, R3, R11, R2 ;  /* 0x0000000b03027227 */ /* 0x000fc800078e0002 */
[----:B------:R-:W-:Y:S01]  /*28020*/  IMAD.MOV.U32 R3, RZ, RZ, R6 ;  /* 0x000000ffff037224 */ /* 0x000fe200078e0006 */
[----:B------:R-:W-:-:S03]  /*28030*/  MOV R6, R10 ;  /* 0x0000000a00067202 */ /* 0x000fc60000000f00 */
        /* <DEDUP_REMOVED lines=14> */
[C---:B------:R-:W-:Y:S01]  /*28120*/  IMAD R18, R9.reuse, R18, R8 ;  /* 0x0000001209127224 */ /* 0x040fe200078e0208 */
[----:B------:R-:W-:Y:S01]  /*28130*/  LEA R9, R9, R2, 0x18 ;  /* 0x0000000209097211 */ /* 0x000fe200078ec0ff */
[----:B------:R-:W-:-:S04]  /*28140*/  IMAD R2, R0, R3, R5 ;  /* 0x0000000300027224 */ /* 0x000fc800078e0205 */
[----:B------:R-:W-:Y:S01]  /*28150*/  IMAD R18, R18, 0x10000, R9 ;  /* 0x0001000012127824 */ /* 0x000fe200078e0209 */
[----:B------:R-:W-:Y:S06]  /*28160*/  BRA `(.L_x_2912) ;  /* 0x0000000000f47947 */ /* 0x000fec0003800000 */
.L_x_2911:
        /* <DEDUP_REMOVED lines=19> */
[----:B------:R-:W-:Y:S01]  /*282a0*/  @!P1 IMAD.IADD R3, R3, 0x1, -R10 ;  /* 0x0000000103039824 */ /* 0x000fe200078e0a0a */
[----:B------:R-:W-:Y:S02]  /*282b0*/  @!P1 IADD3 R2, R2, 0x1, RZ ;  /* 0x0000000102029810 */ /* 0x000fe40007ffe0ff */
        /* <DEDUP_REMOVED lines=20> */
[----:B0-----:R-:W-:-:S05]  /*28400*/  IMAD.MOV R9, RZ, RZ, -R3 ;  /* 0x000000ffff097224 */ /* 0x001fca00078e0a03 */
[----:B------:R-:W-:Y:S02]  /*28410*/  MOV R5, R9 ;  /* 0x0000000900057202 */ /* 0x000fe40000000f00 */
        /* <DEDUP_REMOVED lines=15> */
[----:B------:R-:W-:Y:S02]  /*28510*/  @!P2 IADD3 R2, -R2, RZ, RZ ;  /* 0x000000ff0202a210 */ /* 0x000fe40007ffe1ff */
[----:B------:R-:W-:-:S05]  /*28520*/  @!P1 LOP3.LUT R2, RZ, R11, RZ, 0x33, !PT ;  /* 0x0000000bff029212 */ /* 0x000fca00078e33ff */
[----:B------:R-:W-:-:S07]  /*28530*/  IMAD R18, R2, R18, R3 ;  /* 0x0000001202127224 */ /* 0x000fce00078e0203 */
.L_x_2912:
[----:B------:R-:W-:-:S05]  /*28540*/  LOP3.LUT R17, RZ, R2, RZ, 0x33, !PT ;  /* 0x00000002ff117212 */ /* 0x000fca00078e33ff */
[----:B------:R-:W-:Y:S01]  /*28550*/  IMAD.IADD R17, R0, 0x1, R17 ;  /* 0x0000000100117824 */ /* 0x000fe200078e0211 */
[----:B------:R-:W-:Y:S06]  /*28560*/  BRA `(.L_x_2913) ;  /* 0x00000000000c7947 */ /* 0x000fec0003800000 */
.L_x_2908:
[----:B------:R-:W-:Y:S02]  /*28570*/  IMAD.MOV.U32 R17, RZ, RZ, RZ ;  /* 0x000000ffff117224 */ /* 0x000fe400078e00ff */
[----:B------:R-:W-:Y:S02]  /*28580*/  IMAD.U32 R16, RZ, RZ, UR6 ;  /* 0x00000006ff107e24 */ /* 0x000fe4000f8e00ff */
[----:B------:R-:W-:-:S07]  /*28590*/  IMAD.MOV.U32 R18, RZ, RZ, RZ ;  /* 0x000000ffff127224 */ /* 0x000fce00078e00ff */
.L_x_2913:
[----:B------:R-:W-:-:S13]  /*285a0*/  ISETP.NE.AND P0, PT, R7, RZ, PT ;  /* 0x000000ff0700720c */ /* 0x000fda0003f05270 */
[----:B------:R-:W0:Y:S01]  /*285b0*/  @!P0 S2R R3, SR_CgaCtaId ;  /* 0x0000000000038919 */ /* 0x000e220000008800 */
[----:B------:R-:W-:-:S04]  /*285c0*/  @!P0 MOV R0, 0x400 ;  /* 0x0000040000008802 */ /* 0x000fc80000000f00 */
[----:B0-----:R-:W-:-:S05]  /*285d0*/  @!P0 LEA R0, R3, R0, 0x18 ;  /* 0x0000000003008211 */ /* 0x001fca00078ec0ff */
[----:B------:R2:W-:Y:S01]  /*285e0*/  @!P0 STS.128 [R0+0x298d0], R16 ;  /* 0x0298d01000008388 */ /* 0x0005e20000000c00 */
[----:B------:R-:W-:Y:S06]  /*285f0*/  BAR.ARV 0x5, 0x180 ;  /* 0x0146000000007b1d */ /* 0x000fec0000002000 */
.L_x_2906:
[----:B------:R3:W-:Y:S01]  /*28600*/  STL [R1+0x3c], RZ ;  /* 0x00003cff01007387 */ /* 0x0007e20000100800 */
[----:B------:R-:W-:Y:S01]  /*28610*/  ULDC UR4, c[0x0][0xc3c] ;  /* 0x00030f0000047ab9 */ /* 0x000fe20000000800 */
[----:B------:R-:W-:Y:S01]  /*28620*/  MOV R35, 0x1 ;  /* 0x0000000100237802 */ /* 0x000fe20000000f00 */
[----:B------:R-:W-:Y:S01]  /*28630*/  IMAD.MOV.U32 R28, RZ, RZ, RZ ;  /* 0x000000ffff1c7224 */ /* 0x000fe200078e00ff */
[----:B-1----:R-:W-:-:S13]  /*28640*/  ISETP.GE.AND P0, PT, R19, UR4, PT ;  /* 0x0000000413007c0c */ /* 0x002fda000bf06270 */
[----:B---3--:R-:W-:Y:S05]  /*28650*/  @P0 BRA `(.L_x_2914) ;  /* 0x0000007400fc0947 */ /* 0x008fea0003800000 */
[----:B------:R-:W1:Y:S01]  /*28660*/  S2R R12, SR_TID.X ;  /* 0x00000000000c7919 */ /* 0x000e620000002100 */
[----:B------:R-:W3:Y:S01]  /*28670*/  S2UR UR4, SR_CgaCtaId ;  /* 0x00000000000479c3 */ /* 0x000ee20000008800 */
[----:B------:R-:W-:Y:S01]  /*28680*/  MOV R23, 0x400 ;  /* 0x0000040000177802 */ /* 0x000fe20000000f00 */
[----:B------:R-:W-:Y:S01]  /*28690*/  BSSY B7, `(.L_x_2914) ;  /* 0x000077b000077945 */ /* 0x000fe20003800000 */
[----:B------:R-:W-:Y:S01]  /*286a0*/  IMAD.MOV.U32 R36, RZ, RZ, 0x1 ;  /* 0x00000001ff247424 */ /* 0x000fe200078e00ff */
[----:B------:R-:W-:Y:S02]  /*286b0*/  CS2R R28, SRZ ;  /* 0x00000000001c7805 */ /* 0x000fe4000001ff00 */
[----:B------:R-:W-:Y:S01]  /*286c0*/  MOV R35, 0x1 ;  /* 0x0000000100237802 */ /* 0x000fe20000000f00 */
[----:B------:R-:W-:Y:S01]  /*286d0*/  ULDC.64 UR40, c[0x0][0x198] ;  /* 0x0000660000287ab9 */ /* 0x000fe20000000a00 */
[----:B------:R-:W-:Y:S02]  /*286e0*/  ULOP3.LUT UR39, UR36, 0x2, URZ, 0xfc, !UPT ;  /* 0x0000000224277892 */ /* 0x000fe4000f8efc3f */
[----:B------:R-:W-:Y:S01]  /*286f0*/  ULOP3.LUT UR37, UR36, 0x1, URZ, 0xfc, !UPT ;  /* 0x0000000124257892 */ /* 0x000fe2000f8efc3f */
[----:B------:R-:W-:Y:S01]  /*28700*/  ULDC UR38, c[0x0][0xc] ;  /* 0x0000030000267ab9 */ /* 0x000fe20000000800 */
[C---:B-1----:R-:W-:Y:S01]  /*28710*/  LOP3.LUT R10, R12.reuse, 0x7f, RZ, 0xc0, !PT ;  /* 0x0000007f0c0a7812 */ /* 0x042fe200078ec0ff */
[C---:B0-----:R-:W-:Y:S01]  /*28720*/  IMAD.SHL.U32 R2, R12.reuse, 0x10, RZ ;  /* 0x000000100c027824 */ /* 0x041fe200078e00ff */
[----:B------:R-:W-:Y:S01]  /*28730*/  SHF.R.U32.HI R5, RZ, 0x1, R12 ;  /* 0x00000001ff057819 */ /* 0x000fe2000001160c */
[C---:B------:R-:W-:Y:S01]  /*28740*/  IMAD.SHL.U32 R3, R12.reuse, 0x80, RZ ;  /* 0x000000800c037824 */ /* 0x040fe200078e00ff */
[----:B------:R-:W-:Y:S01]  /*28750*/  SHF.R.U32.HI R7, RZ, 0x5, R10 ;  /* 0x00000005ff077819 */ /* 0x000fe2000001160a */
[----:B------:R-:W-:Y:S01]  /*28760*/  IMAD.SHL.U32 R11, R12, 0x2, RZ ;  /* 0x000000020c0b7824 */ /* 0x000fe200078e00ff */
[----:B--2---:R-:W-:Y:S01]  /*28770*/  LOP3.LUT R0, R2, 0x1b0, RZ, 0xc0, !PT ;  /* 0x000001b002007812 */ /* 0x004fe200078ec0ff */
[----:B------:R-:W-:Y:S01]  /*28780*/  IMAD.SHL.U32 R37, R12, 0x4, RZ ;  /* 0x000000040c257824 */ /* 0x000fe200078e00ff */
[----:B------:R-:W-:Y:S01]  /*28790*/  LOP3.LUT R4, R3, 0x380, RZ, 0xc0, !PT ;  /* 0x0000038003047812 */ /* 0x000fe200078ec0ff */
[----:B------:R-:W-:Y:S01]  /*287a0*/  IMAD.SHL.U32 R9, R7, 0x200, RZ ;  /* 0x0000020007097824 */ /* 0x000fe200078e00ff */
[----:B------:R-:W-:-:S02]  /*287b0*/  LOP3.LUT R11, R0, 0x30, R11, 0x78, !PT ;  /* 0x00000030000b7812 */ /* 0x000fc400078e780b */
[----:B------:R-:W-:Y:S02]  /*287c0*/  SHF.L.U32 R0, R12, 0x5, RZ ;  /* 0x000000050c007819 */ /* 0x000fe400000006ff */
[----:B------:R-:W-:Y:S02]  /*287d0*/  LOP3.LUT R6, R9, 0x40, R2, 0xf8, !PT ;  /* 0x0000004009067812 */ /* 0x000fe400078ef802 */
[----:B------:R-:W-:Y:S02]  /*287e0*/  LOP3.LUT R5, R4, 0x30, R5, 0xf8, !PT ;  /* 0x0000003004057812 */ /* 0x000fe400078ef805 */
[----:B------:R-:W-:Y:S02]  /*287f0*/  LOP3.LUT R4, R0, 0x80, RZ, 0xc0, !PT ;  /* 0x0000008000047812 */ /* 0x000fe400078ec0ff */
[----:B------:R-:W-:Y:S02]  /*28800*/  LOP3.LUT R8, R6, R11, RZ, 0xfc, !PT ;  /* 0x0000000b06087212 */ /* 0x000fe400078efcff */
[----:B------:R-:W-:-:S02]  /*28810*/  LOP3.LUT R6, R4, 0x10, R12, 0xf8, !PT ;  /* 0x0000001004067812 */ /* 0x000fc400078ef80c */
[----:B------:R-:W-:Y:S01]  /*28820*/  LOP3.LUT R9, R9, 0x60, R0, 0xf8, !PT ;  /* 0x0000006009097812 */ /* 0x000fe200078ef800 */
[----:B------:R-:W-:Y:S01]  /*28830*/  STL [R1+0x14], R8 ;  /* 0x0000140801007387 */ /* 0x000fe20000100800 */
[----:B------:R-:W-:Y:S02]  /*28840*/  LOP3.LUT R4, R5, 0x70, R2, 0x78, !PT ;  /* 0x0000007005047812 */ /* 0x000fe400078e7802 */
[----:B------:R-:W-:Y:S02]  /*28850*/  LOP3.LUT R6, R6, 0x10, R37, 0x78, !PT ;  /* 0x0000001006067812 */ /* 0x000fe400078e7825 */
[----:B------:R-:W-:Y:S02]  /*28860*/  LOP3.LUT R9, R9, 0x100, R0, 0xf8, !PT ;  /* 0x0000010009097812 */ /* 0x000fe400078ef800 */
[----:B------:R-:W-:Y:S02]  /*28870*/  LOP3.LUT R4, R4, 0xc00, R3, 0xf8, !PT ;  /* 0x00000c0004047812 */ /* 0x000fe400078ef803 */
[----:B------:R-:W-:Y:S01]  /*28880*/  LOP3.LUT R3, R9, R6, RZ, 0xfc, !PT ;  /* 0x0000000609037212 */ /* 0x000fe200078efcff */
[----:B------:R-:W-:Y:S01]  /*28890*/  IMAD.SHL.U32 R6, R7, 0x400, RZ ;  /* 0x0000040007067824 */ /* 0x000fe200078e00ff */
[----:B------:R-:W-:Y:S01]  /*288a0*/  R2P PR, R12, 0x14 ;  /* 0x000000140c007804 */ /* 0x000fe20000000000 */
[----:B------:R3:W-:Y:S01]  /*288b0*/  STL [R1+0x20], R4 ;  /* 0x0000200401007387 */ /* 0x0007e20000100800 */
[----:B------:R-:W-:-:S02]  /*288c0*/  LOP3.LUT R11, R0, 0x380, RZ, 0xc0, !PT ;  /* 0x00000380000b7812 */ /* 0x000fc400078ec0ff */
[----:B------:R-:W-:Y:S01]  /*288d0*/  SHF.R.U32.HI R5, RZ, 0x2, R10 ;  /* 0x00000002ff057819 */ /* 0x000fe2000001160a */
[----:B------:R0:W-:Y:S01]  /*288e0*/  STL [R1+0x1c], R3 ;  /* 0x00001c0301007387 */ /* 0x0001e20000100800 */
[----:B------:R-:W-:Y:S02]  /*288f0*/  LOP3.LUT R11, R11, 0x30, R2, 0xf8, !PT ;  /* 0x000000300b0b7812 */ /* 0x000fe400078ef802 */
[----:B------:R-:W-:Y:S02]  /*28900*/  LOP3.LUT R2, R2, 0x30, RZ, 0xc0, !PT ;  /* 0x0000003002027812 */ /* 0x000fe400078ec0ff */
[----:B------:R-:W-:Y:S01]  /*28910*/  LOP3.LUT R0, R5, 0x60, R0, 0xf8, !PT ;  /* 0x0000006005007812 */ /* 0x000fe200078ef800 */
[----:B---3--:R-:W-:Y:S01]  /*28920*/  IMAD.U32 R4, RZ, RZ, UR4 ;  /* 0x00000004ff047e24 */ /* 0x008fe2000f8e00ff */
[----:B------:R-:W-:Y:S01]  /*28930*/  LOP3.LUT R37, R11, 0x70, R37, 0x78, !PT ;  /* 0x000000700b257812 */ /* 0x000fe200078e7825 */
[----:B0-----:R-:W-:-:S03]  /*28940*/  IMAD.MOV.U32 R3, RZ, RZ, 0x40 ;  /* 0x00000040ff037424 */ /* 0x001fc600078e00ff */
[----:B------:R-:W-:Y:S02]  /*28950*/  LEA R23, R4, R23, 0x18 ;  /* 0x0000001704177211 */ /* 0x000fe400078ec0ff */
[C---:B------:R-:W-:Y:S02]  /*28960*/  SEL R6, R3.reuse, 0xffffffc0, !P2 ;  /* 0xffffffc003067807 */ /* 0x040fe40005000000 */
[----:B------:R-:W-:-:S03]  /*28970*/  SEL R3, R3, 0xffffffc0, !P4 ;  /* 0xffffffc003037807 */ /* 0x000fc60006000000 */
[----:B------:R-:W-:Y:S04]  /*28980*/  STL [R1+0x24], R6 ;  /* 0x0000240601007387 */ /* 0x000fe80000100800 */
[----:B------:R0:W-:Y:S04]  /*28990*/  STL [R1+0x10], R4 ;  /* 0x0000100401007387 */ /* 0x0001e80000100800 */
[----:B------:R1:W-:Y:S04]  /*289a0*/  STL [R1], R3 ;  /* 0x0000000301007387 */ /* 0x0003e80000100800 */
[----:B------:R2:W-:Y:S01]  /*289b0*/  STL [R1+0x3c], RZ ;  /* 0x00003cff01007387 */ /* 0x0005e20000100800 */
[----:B0-----:R-:W-:-:S02]  /*289c0*/  LOP3.LUT R4, R2, 0x40, RZ, 0xfc, !PT ;  /* 0x0000004002047812 */ /* 0x001fc400078efcff */
[----:B-1----:R-:W-:Y:S02]  /*289d0*/  LOP3.LUT R3, R2, 0x80, RZ, 0xfc, !PT ;  /* 0x0000008002037812 */ /* 0x002fe400078efcff */
[----:B------:R-:W-:Y:S01]  /*289e0*/  LOP3.LUT R2, R0, 0x80, RZ, 0xfc, !PT ;  /* 0x0000008000027812 */ /* 0x000fe200078efcff */
[----:B------:R-:W-:-:S05]  /*289f0*/  IMAD.IADD R0, R23, 0x1, R8 ;  /* 0x0000000117007824 */ /* 0x000fca00078e0208 */
[----:B------:R2:W-:Y:S02]  /*28a00*/  STL [R1+0x28], R0 ;  /* 0x0000280001007387 */ /* 0x0005e40000100800 */
.L_x_3034:
[----:B------:R-:W0:Y:S02]  /*28a10*/  LDC.64 R24, c[0x0][0xc88] ;  /* 0x00032200ff187b82 */ /* 0x000e240000000a00 */
[----:B0-----:R-:W-:-:S06]  /*28a20*/  IMAD.WIDE R24, R19, 0x4, R24 ;  /* 0x0000000413187825 */ /* 0x001fcc00078e0218 */
[----:B--2---:R-:W2:Y:S01]  /*28a30*/  LDG.E R24, desc[UR50][R24.64] ;  /* 0x0000003218187981 */ /* 0x004ea2000c1e1900 */
[----:B------:R-:W-:Y:S05]  /*28a40*/  YIELD ;  /* 0x0000000000007946 */ /* 0x000fea0003800000 */
[----:B------:R-:W-:Y:S01]  /*28a50*/  ULDC.64 UR4, c[0x0][0xa28] ;  /* 0x00028a0000047ab9 */ /* 0x000fe20000000a00 */
[----:B------:R-:W-:Y:S01]  /*28a60*/  IMAD.MOV.U32 R9, RZ, RZ, RZ ;  /* 0x000000ffff097224 */ /* 0x000fe200078e00ff */
[----:B------:R-:W-:Y:S01]  /*28a70*/  ISETP.NE.U32.AND P0, PT, RZ, UR4, PT ;  /* 0x00000004ff007c0c */ /* 0x000fe2000bf05070 */
[----:B------:R-:W-:Y:S01]  /*28a80*/  ULDC.64 UR6, c[0x0][0xa10] ;  /* 0x0002840000067ab9 */ /* 0x000fe20000000a00 */
[----:B------:R-:W-:Y:S01]  /*28a90*/  IMAD.MOV.U32 R31, RZ, RZ, RZ ;  /* 0x000000ffff1f7224 */ /* 0x000fe200078e00ff */
[----:B------:R-:W-:Y:S01]  /*28aa0*/  ULDC.64 UR8, c[0x0][0xa18] ;  /* 0x0002860000087ab9 */ /* 0x000fe20000000a00 */
[----:B------:R-:W-:-:S02]  /*28ab0*/  ISETP.NE.AND.EX P0, PT, RZ, UR5, PT, P0 ;  /* 0x00000005ff007c0c */ /* 0x000fc4000bf05300 */
[----:B-12---:R-:W-:-:S11]  /*28ac0*/  SHF.R.S32.HI R0, RZ, 0x1f, R24 ;  /* 0x0000001fff007819 */ /* 0x006fd60000011418 */
[C---:B------:R-:W-:Y:S01]  /*28ad0*/  @P0 LEA R2, P1, R24.reuse, UR4, 0x2 ;  /* 0x0000000418020c11 */ /* 0x040fe2000f8210ff */
[C---:B------:R-:W-:Y:S01]  /*28ae0*/  IMAD.SHL.U32 R25, R24.reuse, 0x4, RZ ;  /* 0x0000000418197824 */ /* 0x040fe200078e00ff */
[C-C-:B------:R-:W-:Y:S01]  /*28af0*/  SHF.L.U64.HI R26, R24.reuse, 0x2, R0.reuse ;  /* 0x00000002181a7819 */ /* 0x140fe20000010200 */
[----:B------:R0:W-:Y:S01]  /*28b00*/  STL [R1+0x38], R0 ;  /* 0x0000380001007387 */ /* 0x0001e20000100800 */
[----:B------:R-:W-:Y:S01]  /*28b10*/  @P0 LEA.HI.X R3, R24, UR5, R0, 0x2, P1 ;  /* 0x0000000518030c11 */ /* 0x000fe200088f1400 */
[----:B------:R-:W-:-:S04]  /*28b20*/  ULDC.64 UR4, c[0x0][0xa00] ;  /* 0x0002800000047ab9 */ /* 0x000fc80000000a00 */
[----:B------:R1:W2:Y:S01]  /*28b30*/  @P0 LDG.E R9, desc[UR50][R2.64] ;  /* 0x0000003202090981 */ /* 0x0002a2000c1e1900 */
[----:B------:R-:W-:Y:S02]  /*28b40*/  ISETP.NE.U32.AND P0, PT, RZ, UR4, PT ;  /* 0x00000004ff007c0c */ /* 0x000fe4000bf05070 */
[----:B------:R-:W-:Y:S01]  /*28b50*/  ISETP.NE.U32.AND P1, PT, RZ, UR6, PT ;  /* 0x00000006ff007c0c */ /* 0x000fe2000bf25070 */
[----:B0-----:R-:W-:Y:S01]  /*28b60*/  IMAD.MOV.U32 R0, RZ, RZ, RZ ;  /* 0x000000ffff007224 */ /* 0x001fe200078e00ff */
[----:B------:R-:W-:Y:S02]  /*28b70*/  ISETP.NE.AND.EX P0, PT, RZ, UR5, PT, P0 ;  /* 0x00000005ff007c0c */ /* 0x000fe4000bf05300 */
[----:B------:R-:W-:Y:S02]  /*28b80*/  ISETP.NE.AND.EX P1, PT, RZ, UR7, PT, P1 ;  /* 0x00000007ff007c0c */ /* 0x000fe4000bf25310 */
[C---:B------:R-:W-:Y:S02]  /*28b90*/  IADD3 R4, P4, R25.reuse, UR6, RZ ;  /* 0x0000000619047c10 */ /* 0x040fe4000ff9e0ff */
[----:B-1----:R-:W-:-:S02]  /*28ba0*/  IADD3 R2, P3, R25, UR4, RZ ;  /* 0x0000000419027c10 */ /* 0x002fc4000ff7e0ff */
[C---:B------:R-:W-:Y:S02]  /*28bb0*/  IADD3.X R5, R26.reuse, UR7, RZ, P4, !PT ;  /* 0x000000071a057c10 */ /* 0x040fe4000a7fe4ff */
[----:B------:R-:W-:Y:S02]  /*28bc0*/  IADD3.X R3, R26, UR5, RZ, P3, !PT ;  /* 0x000000051a037c10 */ /* 0x000fe40009ffe4ff */
[----:B------:R-:W-:-:S03]  /*28bd0*/  ISETP.NE.U32.AND P2, PT, RZ, UR8, PT ;  /* 0x00000008ff007c0c */ /* 0x000fc6000bf45070 */
[----:B------:R-:W5:Y:S01]  /*28be0*/  @P0 LDG.E R31, desc[UR50][R2.64] ;  /* 0x00000032021f0981 */ /* 0x000f62000c1e1900 */
[----:B------:R-:W-:-:S03]  /*28bf0*/  ISETP.NE.AND.EX P2, PT, RZ, UR9, PT, P2 ;  /* 0x00000009ff007c0c */ /* 0x000fc6000bf45320 */
[----:B------:R-:W5:Y:S01]  /*28c00*/  @P1 LDG.E R0, desc[UR50][R4.64] ;  /* 0x0000003204001981 */ /* 0x000f62000c1e1900 */
[----:B------:R-:W-:Y:S02]  /*28c10*/  ULDC UR4, c[0x0][0x288] ;  /* 0x0000a20000047ab9 */ /* 0x000fe40000000800 */
[----:B------:R-:W-:Y:S01]  /*28c20*/  MOV R32, UR4 ;  /* 0x0000000400207c02 */ /* 0x000fe20008000f00 */
[----:B------:R-:W-:Y:S02]  /*28c30*/  ULDC.64 UR4, c[0x0][0x418] ;  /* 0x0001060000047ab9 */ /* 0x000fe40000000a00 */
[----:B------:R-:W-:-:S03]  /*28c40*/  UISETP.NE.U32.AND UP0, UPT, UR4, URZ, UPT ;  /* 0x0000003f0400728c */ /* 0x000fc6000bf05070 */
[----:B------:R-:W-:Y:S01]  /*28c50*/  ULDC UR4, c[0x0][0x424] ;  /* 0x0001090000047ab9 */ /* 0x000fe20000000800 */
[----:B------:R-:W-:Y:S01]  /*28c60*/  UISETP.NE.AND.EX UP0, UPT, UR5, URZ, UPT, UP0 ;  /* 0x0000003f0500728c */ /* 0x000fe2000bf05300 */
[----:B------:R-:W-:Y:S02]  /*28c70*/  @P2 IADD3 R6, P3, R25, UR8, RZ ;  /* 0x0000000819062c10 */ /* 0x000fe4000ff7e0ff */
[----:B------:R-:W-:Y:S01]  /*28c80*/  ULDC UR5, c[0x0][0x2f0] ;  /* 0x0000bc0000057ab9 */ /* 0x000fe20000000800 */
[----:B------:R-:W-:Y:S01]  /*28c90*/  USEL UR4, UR4, 0x1, UP0 ;  /* 0x0000000104047887 */ /* 0x000fe20008000000 */
[----:B------:R-:W-:-:S03]  /*28ca0*/  @P2 IADD3.X R7, R26, UR9, RZ, P3, !PT ;  /* 0x000000091a072c10 */ /* 0x000fc60009ffe4ff */
[----:B------:R-:W-:Y:S02]  /*28cb0*/  UIMAD UR4, UR4, UR5, URZ ;  /* 0x00000005040472a4 */ /* 0x000fe4000f8e023f */
[----:B------:R0:W5:Y:S01]  /*28cc0*/  @P2 LDG.E R32, desc[UR50][R6.64] ;  /* 0x0000003206202981 */ /* 0x000162000c1e1900 */
        /* <DEDUP_REMOVED lines=9> */
.L_x_2915:
[----:B------:R-:W-:Y:S01]  /*28d60*/  ULDC.64 UR4, c[0x0][0xa20] ;  /* 0x0002880000047ab9 */ /* 0x000fe20000000a00 */
[C---:B------:R-:W-:Y:S01]  /*28d70*/  LOP3.LUT R7, R18.reuse, 0xff000000, RZ, 0xc0, !PT ;  /* 0xff00000012077812 */ /* 0x040fe200078ec0ff */
[----:B------:R-:W-:Y:S01]  /*28d80*/  IMAD.MOV.U32 R34, RZ, RZ, R24 ;  /* 0x000000ffff227224 */ /* 0x000fe200078e0018 */
[----:B------:R-:W-:Y:S02]  /*28d90*/  ISETP.NE.U32.AND P0, PT, RZ, UR4, PT ;  /* 0x00000004ff007c0c */ /* 0x000fe4000bf05070 */
[----:B------:R-:W-:Y:S02]  /*28da0*/  SHF.R.U32.HI R7, RZ, 0x8, R7 ;  /* 0x00000008ff077819 */ /* 0x000fe40000011607 */
[----:B------:R-:W-:Y:S02]  /*28db0*/  ISETP.NE.AND.EX P0, PT, RZ, UR5, PT, P0 ;  /* 0x00000005ff007c0c */ /* 0x000fe4000bf05300 */
[C---:B------:R-:W-:Y:S02]  /*28dc0*/  LOP3.LUT R2, R18.reuse, 0xff0000, RZ, 0xc0, !PT ;  /* 0x00ff000012027812 */ /* 0x040fe400078ec0ff */
[----:B------:R-:W-:-:S02]  /*28dd0*/  LOP3.LUT R18, R18, 0xffff, RZ, 0xc0, !PT ;  /* 0x0000ffff12127812 */ /* 0x000fc400078ec0ff */
[----:B------:R-:W-:-:S07]  /*28de0*/  LEA.HI R7, R2, R7, RZ, 0x10 ;  /* 0x0000000702077211 */ /* 0x000fce00078f80ff */
[----:B------:R-:W-:Y:S05]  /*28df0*/  @!P0 BRA `(.L_x_2916) ;  /* 0x0000000000108947 */ /* 0x000fea0003800000 */
[----:B------:R-:W-:-:S04]  /*28e00*/  IADD3 R2, P0, R25, UR4, RZ ;  /* 0x0000000419027c10 */ /* 0x000fc8000ff1e0ff */
[----:B------:R-:W-:-:S05]  /*28e10*/  IADD3.X R3, R26, UR5, RZ, P0, !PT ;  /* 0x000000051a037c10 */ /* 0x000fca00087fe4ff */
[----:B------:R1:W5:Y:S01]  /*28e20*/  LDG.E R8, desc[UR50][R2.64] ;  /* 0x0000003202087981 */ /* 0x000362000c1e1900 */
[----:B------:R-:W-:Y:S05]  /*28e30*/  BRA `(.L_x_2917) ;  /* 0x0000000000247947 */ /* 0x000fea0003800000 */
.L_x_2916:
        /* <DEDUP_REMOVED lines=9> */
.L_x_2917:
[----:B-1----:R-:W2:Y:S01]  /*28ed0*/  @P1 LDG.E R2, desc[UR50][R4.64] ;  /* 0x0000003204021981 */ /* 0x002ea2000c1e1900 */
[----:B------:R-:W1:Y:S03]  /*28ee0*/  LDC R3, c[0x0][0x448] ;  /* 0x00011200ff037b82 */ /* 0x000e660000000800 */
[----:B------:R3:W2:Y:S01]  /*28ef0*/  @P1 LDG.E R4, desc[UR50][R4.64+0x4] ;  /* 0x0000043204041981 */ /* 0x0006a2000c1e1900 */
[----:B------:R-:W-:Y:S01]  /*28f00*/  BSSY B0, `(.L_x_2918) ;  /* 0x0000037000007945 */ /* 0x000fe20003800000 */
[----:B------:R-:W-:Y:S02]  /*28f10*/  LOP3.LUT R30, R7, 0xff, RZ, 0xc0, !PT ;  /* 0x000000ff071e7812 */ /* 0x000fe400078ec0ff */
[----:B-1----:R-:W-:-:S13]  /*28f20*/  ISETP.NE.AND P0, PT, R3, 0x1, PT ;  /* 0x000000010300780c */ /* 0x002fda0003f05270 */
[----:B------:R-:W1:Y:S08]  /*28f30*/  @P0 LDC R3, c[0x0][0x44c] ;  /* 0x00011300ff030b82 */ /* 0x000e700000000800 */
[----:B---3--:R-:W3:Y:S01]  /*28f40*/  @P0 LDC R5, c[0x0][0x450] ;  /* 0x00011400ff050b82 */ /* 0x008ee20000000800 */
[----:B--2---:R-:W-:Y:S01]  /*28f50*/  @P1 IADD3 R6, -R2, R4, RZ ;  /* 0x0000000402061210 */ /* 0x004fe20007ffe1ff */
[----:B------:R-:W-:Y:S01]  /*28f60*/  IMAD.SHL.U32 R2, R17, 0x80, RZ ;  /* 0x0000008011027824 */ /* 0x000fe200078e00ff */
[----:B------:R-:W-:-:S03]  /*28f70*/  SHF.R.U32.HI R4, RZ, 0x10, R7 ;  /* 0x00000010ff047819 */ /* 0x000fc60000011607 */
[----:B------:R-:W-:-:S04]  /*28f80*/  VIADD R2, R2, 0x7f ;  /* 0x0000007f02027836 */ /* 0x000fc80000000000 */
[----:B-1----:R-:W-:-:S05]  /*28f90*/  @P0 IMAD.HI.U32 R3, R2, R3, RZ ;  /* 0x0000000302030227 */ /* 0x002fca00078e00ff */
[----:B---3--:R-:W-:Y:S01]  /*28fa0*/  @P0 SHF.R.U32.HI R2, RZ, R5, R3 ;  /* 0x00000005ff020219 */ /* 0x008fe20000011603 */
[----:B-----5:R-:W-:-:S04]  /*28fb0*/  IMAD.IADD R5, R8, 0x1, -R9 ;  /* 0x0000000108057824 */ /* 0x020fc800078e0a09 */
[----:B------:R-:W-:-:S04]  /*28fc0*/  IMAD.IADD R27, R5, 0x1, R6 ;  /* 0x00000001051b7824 */ /* 0x000fc800078e0206 */
[C---:B------:R-:W-:Y:S01]  /*28fd0*/  VIADD R3, R27.reuse, 0x9f ;  /* 0x0000009f1b037836 */ /* 0x040fe20000000000 */
[----:B------:R-:W-:-:S03]  /*28fe0*/  IADD3 R20, R27, 0xa0, -R32 ;  /* 0x000000a01b147810 */ /* 0x000fc60007ffe820 */
[----:B------:R-:W-:Y:S01]  /*28ff0*/  IMAD.HI R3, R3, 0x66666667, RZ ;  /* 0x6666666703037827 */ /* 0x000fe200078e02ff */
[----:B------:R-:W-:-:S04]  /*29000*/  IADD3 R2, R20, R2, RZ ;  /* 0x0000000214027210 */ /* 0x000fc80007ffe0ff */
[----:B------:R-:W-:Y:S01]  /*29010*/  SHF.R.U32.HI R21, RZ, 0x1f, R3 ;  /* 0x0000001fff157819 */ /* 0x000fe20000011603 */
[----:B------:R-:W-:-:S03]  /*29020*/  IMAD.HI R2, R2, 0x66666667, RZ ;  /* 0x6666666702027827 */ /* 0x000fc600078e02ff */
[----:B------:R-:W-:Y:S02]  /*29030*/  LEA.HI.SX32 R21, R3, R21, 0x1a ;  /* 0x0000001503157211 */ /* 0x000fe400078fd2ff */
[----:B------:R-:W-:-:S04]  /*29040*/  SHF.R.U32.HI R8, RZ, 0x1f, R2 ;  /* 0x0000001fff087819 */ /* 0x000fc80000011602 */
[----:B------:R-:W-:Y:S01]  /*29050*/  LEA.HI.SX32 R8, R2, R8, 0x1a ;  /* 0x0000000802087211 */ /* 0x000fe200078fd2ff */
[----:B------:R-:W-:-:S03]  /*29060*/  IMAD.MOV.U32 R2, RZ, RZ, RZ ;  /* 0x000000ffff027224 */ /* 0x000fc600078e00ff */
[----:B------:R-:W-:-:S04]  /*29070*/  VIMNMX R8, R21, R8, PT ;  /* 0x0000000815087248 */ /* 0x000fc80003fe0100 */
[----:B------:R-:W-:-:S13]  /*29080*/  ISETP.GE.AND P0, PT, R8, 0x1, PT ;  /* 0x000000010800780c */ /* 0x000fda0003f06270 */
[----:B------:R-:W-:Y:S05]  /*29090*/  @!P0 BRA `(.L_x_2919) ;  /* 0x0000000000748947 */ /* 0x000fea0003800000 */
[----:B------:R-:W-:Y:S01]  /*290a0*/  ISETP.NE.AND P0, PT, R4, RZ, PT ;  /* 0x000000ff0400720c */ /* 0x000fe20003f05270 */
[----:B------:R-:W-:-:S03]  /*290b0*/  ULDC UR4, c[0x0][0x9f0] ;  /* 0x00027c0000047ab9 */ /* 0x000fc60000000800 */
[----:B------:R-:W-:-:S04]  /*290c0*/  SEL R7, R4, UR4, P0 ;  /* 0x0000000404077c07 */ /* 0x000fc80008000000 */
[----:B0-----:R-:W-:Y:S02]  /*290d0*/  IABS R9, R7 ;  /* 0x0000000700097213 */ /* 0x001fe40000000000 */
        /* <DEDUP_REMOVED lines=13> */
[----:B------:R-:W-:-:S05]  /*291b0*/  IMAD.MOV R2, RZ, RZ, -R2 ;  /* 0x000000ffff027224 */ /* 0x000fca00078e0a02 */
[----:B------:R-:W-:Y:S01]  /*291c0*/  MOV R10, R2 ;  /* 0x00000002000a7202 */ /* 0x000fe20000000f00 */
        /* <DEDUP_REMOVED lines=10> */
.L_x_2919:
[----:B------:R-:W-:Y:S05]  /*29270*/  BSYNC B0 ;  /* 0x0000000000007941 */ /* 0x000fea0003800000 */
.L_x_2918:
        /* <DEDUP_REMOVED lines=12> */
[----:B------:R-:W-:Y:S02]  /*29340*/  @P0 SHF.R.U32.HI R6, RZ, 0x1f, R2 ;  /* 0x0000001fff060819 */ /* 0x000fe40000011602 */
[-C--:B------:R-:W-:Y:S02]  /*29350*/  MOV R5, R3.reuse ;  /* 0x0000000300057202 */ /* 0x080fe40000000f00 */
[----:B------:R-:W-:Y:S02]  /*29360*/  @P0 LEA.HI.SX32 R5, R2, R6, 0x1a ;  /* 0x0000000602050211 */ /* 0x000fe400078fd2ff */
[----:B------:R-:W-:Y:S02]  /*29370*/  PLOP3.LUT P0, PT, PT, PT, PT, 0x80, 0x0 ;  /* 0x000000000000781c */ /* 0x000fe40003f0f070 */
[----:B------:R-:W-:-:S13]  /*29380*/  ISETP.GT.AND P2, PT, R5, R3, PT ;  /* 0x000000030500720c */ /* 0x000fda0003f44270 */
[----:B------:R-:W-:Y:S05]  /*29390*/  @!P2 BRA `(.L_x_2921) ;  /* 0x000000100008a947 */ /* 0x000fea0003800000 */
[----:B------:R-:W-:Y:S01]  /*293a0*/  UMOV UR4, 0xffffffff ;  /* 0xffffffff00047882 */ /* 0x000fe20000000000 */
[----:B------:R-:W-:Y:S02]  /*293b0*/  SEL R2, R34, RZ, !P1 ;  /* 0x000000ff22027207 */ /* 0x000fe40004800000 */
[----:B------:R-:W-:Y:S05]  /*293c0*/  BRA.DIV UR4, `(.L_x_2922) ;  /* 0x000000a604987947 */ /* 0x000fea000b800000 */
[----:B------:R-:W1:Y:S02]  /*293d0*/  S2R R6, SR_TID.X ;  /* 0x0000000000067919 */ /* 0x000e640000002100 */
[----:B-1----:R-:W-:-:S04]  /*293e0*/  SHF.R.U32.HI R6, RZ, 0x5, R6 ;  /* 0x00000005ff067819 */ /* 0x002fc80000011606 */
[----:B------:R-:W-:-:S05]  /*293f0*/  LOP3.LUT R6, R6, 0x3, RZ, 0xc0, !PT ;  /* 0x0000000306067812 */ /* 0x000fca00078ec0ff */
[----:B------:R1:W2:Y:S02]  /*29400*/  SHFL.IDX PT, R14, R6, RZ, 0x1f ;  /* 0x00001fff060e7589 */ /* 0x0002a400000e0000 */
.L_x_3199:
[----:B--2---:R-:W-:Y:S02]  /*29410*/  ISETP.NE.AND P0, PT, R14, RZ, PT ;  /* 0x000000ff0e00720c */ /* 0x004fe40003f05270 */
[----:B------:R-:W-:-:S11]  /*29420*/  PLOP3.LUT P6, PT, PT, PT, PT, 0x8, 0x0 ;  /* 0x000000000000781c */ /* 0x000fd60003fce170 */
[----:B------:R-:W-:Y:S05]  /*29430*/  @P0 BRA `(.L_x_2923) ;  /* 0x00000000000c0947 */ /* 0x000fea0003800000 */
[----:B------:R-:W-:-:S03]  /*29440*/  UMOV UR4, 0xffffffff ;  /* 0xffffffff00047882 */ /* 0x000fc60000000000 */
[----:B------:R-:W-:Y:S05]  /*29450*/  BRA.DIV UR4, `(.L_x_2924) ;  /* 0x000000a604a87947 */ /* 0x000fea000b800000 */
[----:B------:R-:W-:-:S13]  /*29460*/  ELECT P6, URZ, PT ;  /* 0x00000000003f782f */ /* 0x000fda00038c0000 */
.L_x_2923:
[----:B-1----:R-:W2:Y:S01]  /*29470*/  LDL R6, [R1+0x3c] ;  /* 0x00003c0001067983 */ /* 0x002ea20000100800 */
[----:B------:R-:W-:Y:S01]  /*29480*/  BSSY B1, `(.L_x_2925) ;  /* 0x0000008000017945 */ /* 0x000fe20003800000 */
[----:B--2---:R-:W-:-:S05]  /*29490*/  VIADD R6, R6, 0x1 ;  /* 0x0000000106067836 */ /* 0x004fca0000000000 */
[----:B------:R-:W-:-:S04]  /*294a0*/  LEA.HI R7, R6, R6, RZ, 0x1 ;  /* 0x0000000606077211 */ /* 0x000fc800078f08ff */
[----:B------:R-:W-:-:S05]  /*294b0*/  LOP3.LUT R7, R7, 0xfffffffe, RZ, 0xc0, !PT ;  /* 0xfffffffe07077812 */ /* 0x000fca00078ec0ff */
[----:B------:R-:W-:-:S05]  /*294c0*/  IMAD.IADD R6, R6, 0x1, -R7 ;  /* 0x0000000106067824 */ /* 0x000fca00078e0a07 */
[----:B------:R-:W-:-:S04]  /*294d0*/  SHF.L.U32 R6, R6, 0x1f, RZ ;  /* 0x0000001f06067819 */ /* 0x000fc800000006ff */
[----:B------:R-:W1:Y:S02]  /*294e0*/  SYNCS.PHASECHK.TRANS64.TRYWAIT P0, [R23+URZ+0x29820], R6 ;  /* 0x02982006170075a7 */ /* 0x000e64000800017f */
[----:B-1----:R-:W-:Y:S05]  /*294f0*/  @!P0 BRA `(.L_x_2926) ;  /* 0x000000a400a08947 */ /* 0x002fea0003800000 */
.L_x_3202:
[----:B------:R-:W-:Y:S05]  /*29500*/  BSYNC B1 ;  /* 0x0000000000017941 */ /* 0x000fea0003800000 */
.L_x_2925:
[----:B------:R-:W-:Y:S04]  /*29510*/  BSSY B1, `(.L_x_2927) ;  /* 0x000006c000017945 */ /* 0x000fe80003800000 */
[----:B------:R-:W-:Y:S05]  /*29520*/  @!P6 BRA `(.L_x_2928) ;  /* 0x0000000400a8e947 */ /* 0x000fea0003800000 */
[----:B0-----:R-:W-:Y:S01]  /*29530*/  IMAD R9, R29, 0x8, R23 ;  /* 0x000000081d097824 */ /* 0x001fe200078e0217 */
[----:B------:R-:W-:Y:S01]  /*29540*/  SHF.L.U32 R11, R36, 0x1f, RZ ;  /* 0x0000001f240b7819 */ /* 0x000fe200000006ff */
[----:B------:R-:W0:Y:S01]  /*29550*/  S2R R7, SR_TID.X ;  /* 0x0000000000077919 */ /* 0x000e220000002100 */
[----:B------:R-:W-:Y:S02]  /*29560*/  BSSY B2, `(.L_x_2929) ;  /* 0x0000005000027945 */ /* 0x000fe40003800000 */
[----:B------:R-:W2:Y:S01]  /*29570*/  SYNCS.PHASECHK.TRANS64.TRYWAIT P0, [R9+URZ+0x298a0], R11 ;  /* 0x0298a00b090075a7 */ /* 0x000ea2000800017f */
[----:B0-----:R-:W-:-:S04]  /*29580*/  LOP3.LUT R7, R7, 0x7f, RZ, 0xc0, !PT ;  /* 0x0000007f07077812 */ /* 0x001fc800078ec0ff */
[----:B------:R-:W-:Y:S01]  /*29590*/  ISETP.NE.AND P1, PT, R7, RZ, PT ;  /* 0x000000ff0700720c */ /* 0x000fe20003f25270 */
[----:B--2---:R-:W-:-:S12]  /*295a0*/  @!P0 BRA `(.L_x_2930) ;  /* 0x000000a400888947 */ /* 0x004fd80003800000 */
.L_x_3203:
[----:B------:R-:W-:Y:S05]  /*295b0*/  BSYNC B2 ;  /* 0x0000000000027941 */ /* 0x000fea0003800000 */
.L_x_2929:
[----:B------:R-:W-:Y:S04]  /*295c0*/  BSSY B2, `(.L_x_2931) ;  /* 0x0000009000027945 */ /* 0x000fe80003800000 */
[----:B------:R-:W-:Y:S05]  /*295d0*/  @P1 BRA `(.L_x_2932) ;  /* 0x00000000001c1947 */ /* 0x000fea0003800000 */
[----:B-1----:R-:W1:Y:S02]  /*295e0*/  S2R R6, SR_TID.X ;  /* 0x0000000000067919 */ /* 0x002e640000002100 */
[----:B-1----:R-:W-:Y:S01]  /*295f0*/  LOP3.LUT R7, R6, 0x1f, RZ, 0xc0, !PT ;  /* 0x0000001f06077812 */ /* 0x002fe200078ec0ff */
[----:B------:R-:W-:-:S03]  /*29600*/  IMAD.MOV.U32 R6, RZ, RZ, 0x7800 ;  /* 0x00007800ff067424 */ /* 0x000fc600078e00ff */
[----:B------:R-:W-:Y:S01]  /*29610*/  ISETP.NE.AND P0, PT, R7, RZ, PT ;  /* 0x000000ff0700720c */ /* 0x000fe20003f05270 */
[----:B------:R2:W-:-:S12]  /*29620*/  SYNCS.ARRIVE.TRANS64 RZ, [R9+URZ+0x29890], R6 ;  /* 0x0298900609ff79a7 */ /* 0x0005d8000800003f */
[----:B--2---:R-:W-:Y:S05]  /*29630*/  @!P0 BRA `(.L_x_2932) ;  /* 0x0000000000048947 */ /* 0x004fea0003800000 */
[----:B------:R-:W-:Y:S01]  /*29640*/  BPT.TRAP 0x1 ;  /* 0x000000040000795c */ /* 0x000fe20000300000 */
.L_x_2932:
[----:B------:R-:W-:Y:S05]  /*29650*/  BSYNC B2 ;  /* 0x0000000000027941 */ /* 0x000fea0003800000 */
.L_x_2931:
[----:B------:R-:W-:Y:S01]  /*29660*/  IMAD.MOV.U32 R12, RZ, RZ, RZ ;  /* 0x000000ffff0c7224 */ /* 0x000fe200078e00ff */
[----:B------:R-:W-:Y:S01]  /*29670*/  UIADD3 UR4, UP0, UR40, 0x570, URZ ;  /* 0x0000057028047890 */ /* 0x000fe2000ff1e03f */
[----:B------:R-:W-:Y:S01]  /*29680*/  IMAD R7, R5, 0xa0, R0 ;  /* 0x000000a005077824 */ /* 0x000fe200078e0200 */
[----:B------:R-:W-:Y:S01]  /*29690*/  PLOP3.LUT P0, PT, PT, PT, PT, 0x80, 0x0 ;  /* 0x000000000000781c */ /* 0x000fe20003f0f070 */
[----:B------:R-:W-:Y:S01]  /*296a0*/  IMAD R8, R29, 0x7800, R23 ;  /* 0x000078001d087824 */ /* 0x000fe200078e0217 */
[----:B------:R-:W-:Y:S01]  /*296b0*/  R2UR UR10, R12 ;  /* 0x000000000c0a72ca */ /* 0x000fe200000e0000 */
[----:B-1----:R-:W-:Y:S01]  /*296c0*/  VIADD R6, R9, 0x29890 ;  /* 0x0002989009067836 */ /* 0x002fe20000000000 */
[----:B------:R-:W-:Y:S01]  /*296d0*/  IADD3 R7, R7, -0xa0, RZ ;  /* 0xffffff6007077810 */ /* 0x000fe20007ffe0ff */
[----:B------:R-:W-:Y:S01]  /*296e0*/  VIADD R10, R8, 0x1a400 ;  /* 0x0001a400080a7836 */ /* 0x000fe20000000000 */
[----:B------:R-:W-:Y:S01]  /*296f0*/  UIADD3.X UR5, URZ, UR41, URZ, UP0, !UPT ;  /* 0x000000293f057290 */ /* 0x000fe200087fe43f */
[----:B------:R-:W-:Y:S01]  /*29700*/  UMOV UR6, 0x0 ;  /* 0x0000000000067882 */ /* 0x000fe20000000000 */
[----:B------:R-:W-:-:S10]  /*29710*/  UMOV UR7, 0x12f00000 ;  /* 0x12f0000000077882 */ /* 0x000fd40000000000 */
.L_x_2933:
        /* <DEDUP_REMOVED lines=10> */
[----:B------:R-:W-:Y:S01]  /*297c0*/  PLOP3.LUT P0, PT, PT, PT, PT, 0x80, 0x0 ;  /* 0x000000000000781c */ /* 0x000fe20003f0f070 */
[----:B------:R-:W-:Y:S01]  /*297d0*/  VIADD R10, R8, 0x1cc00 ;  /* 0x0001cc00080a7836 */ /* 0x000fe20000000000 */
[----:B------:R-:W-:Y:S01]  /*297e0*/  UMOV UR6, 0x0 ;  /* 0x0000000000067882 */ /* 0x000fe20000000000 */
[----:B------:R-:W-:Y:S01]  /*297f0*/  UMOV UR7, 0x12f00000 ;  /* 0x12f0000000077882 */ /* 0x000fe20000000000 */
[----:B------:R-:W-:-:S09]  /*29800*/  UMOV UR10, 0x40 ;  /* 0x00000040000a7882 */ /* 0x000fd20000000000 */
.L_x_2934:
        /* <DEDUP_REMOVED lines=15> */
.L_x_2935:
        /* <DEDUP_REMOVED lines=10> */
[----:B------:R-:W1:Y:S01]  /*299a0*/  SYNCS.PHASECHK.TRANS64.TRYWAIT P0, [R9+URZ+0x298c0], R11 ;  /* 0x0298c00b090075a7 */ /* 0x000e62000800017f */
[----:B------:R-:W-:Y:S04]  /*299b0*/  BSSY B2, `(.L_x_2936) ;  /* 0x0000002000027945 */ /* 0x000fe80003800000 */
[----:B-1----:R-:W-:Y:S05]  /*299c0*/  @!P0 BRA `(.L_x_2937) ;  /* 0x000000a000948947 */ /* 0x002fea0003800000 */
.L_x_3204:
[----:B------:R-:W-:Y:S05]  /*299d0*/  BSYNC B2 ;  /* 0x0000000000027941 */ /* 0x000fea0003800000 */
.L_x_2936:
        /* <DEDUP_REMOVED lines=11> */
.L_x_2939:
[----:B------:R-:W-:Y:S05]  /*29a90*/  BSYNC B2 ;  /* 0x0000000000027941 */ /* 0x000fea0003800000 */
.L_x_2938:
        /* <DEDUP_REMOVED lines=9> */
.L_x_2940:
        /* <DEDUP_REMOVED lines=9> */
[----:B--2---:R-:W-:Y:S05]  /*29bc0*/  @P0 BRA.U.ANY `(.L_x_2940) ;  /* 0xfffffffd00d80947 */ /* 0x004fea000393ffff */
.L_x_2928:
[----:B------:R-:W-:Y:S05]  /*29bd0*/  BSYNC B1 ;  /* 0x0000000000017941 */ /* 0x000fea0003800000 */
.L_x_2927:
        /* <DEDUP_REMOVED lines=9> */
.L_x_2955:
[----:B------:R-:W-:Y:S05]  /*29c70*/  YIELD ;  /* 0x0000000000007946 */ /* 0x000fea0003800000 */
[----:B------:R-:W-:Y:S04]  /*29c80*/  BSSY B1, `(.L_x_2941) ;  /* 0x000006b000017945 */ /* 0x000fe80003800000 */
[----:B------:R-:W-:Y:S05]  /*29c90*/  @!P6 BRA `(.L_x_2942) ;  /* 0x0000000400a4e947 */ /* 0x000fea0003800000 */
[----:B0-----:R-:W-:Y:S01]  /*29ca0*/  LEA R9, R29, R23, 0x3 ;  /* 0x000000171d097211 */ /* 0x001fe200078e18ff */
[----:B------:R-:W0:Y:S01]  /*29cb0*/  S2R R5, SR_TID.X ;  /* 0x0000000000057919 */ /* 0x000e220000002100 */
[----:B------:R-:W-:Y:S01]  /*29cc0*/  SHF.L.U32 R8, R36, 0x1f, RZ ;  /* 0x0000001f24087819 */ /* 0x000fe200000006ff */
[----:B------:R-:W-:Y:S03]  /*29cd0*/  BSSY B2, `(.L_x_2943) ;  /* 0x0000005000027945 */ /* 0x000fe60003800000 */
[----:B------:R-:W2:Y:S01]  /*29ce0*/  SYNCS.PHASECHK.TRANS64.TRYWAIT P1, [R9+URZ+0x298a0], R8 ;  /* 0x0298a008090075a7 */ /* 0x000ea2000802017f */
[----:B0-----:R-:W-:-:S04]  /*29cf0*/  LOP3.LUT R5, R5, 0x7f, RZ, 0xc0, !PT ;  /* 0x0000007f05057812 */ /* 0x001fc800078ec0ff */
[----:B------:R-:W-:Y:S01]  /*29d00*/  ISETP.NE.AND P2, PT, R5, RZ, PT ;  /* 0x000000ff0500720c */ /* 0x000fe20003f45270 */
[----:B--2---:R-:W-:-:S12]  /*29d10*/  @!P1 BRA `(.L_x_2944) ;  /* 0x0000009c00d49947 */ /* 0x004fd80003800000 */
.L_x_3205:
[----:B------:R-:W-:Y:S05]  /*29d20*/  BSYNC B2 ;  /* 0x0000000000027941 */ /* 0x000fea0003800000 */
.L_x_2943:
[----:B------:R-:W-:Y:S04]  /*29d30*/  BSSY B2, `(.L_x_2945) ;  /* 0x0000009000027945 */ /* 0x000fe80003800000 */
[----:B------:R-:W-:Y:S05]  /*29d40*/  @P2 BRA `(.L_x_2946) ;  /* 0x00000000001c2947 */ /* 0x000fea0003800000 */
[----:B------:R-:W1:Y:S02]  /*29d50*/  S2R R5, SR_TID.X ;  /* 0x0000000000057919 */ /* 0x000e640000002100 */
[----:B-1----:R-:W-:Y:S01]  /*29d60*/  LOP3.LUT R6, R5, 0x1f, RZ, 0xc0, !PT ;  /* 0x0000001f05067812 */ /* 0x002fe200078ec0ff */
[----:B------:R-:W-:-:S03]  /*29d70*/  IMAD.MOV.U32 R5, RZ, RZ, 0x7800 ;  /* 0x00007800ff057424 */ /* 0x000fc600078e00ff */
[----:B------:R-:W-:Y:S01]  /*29d80*/  ISETP.NE.AND P1, PT, R6, RZ, PT ;  /* 0x000000ff0600720c */ /* 0x000fe20003f25270 */
[----:B------:R2:W-:-:S12]  /*29d90*/  SYNCS.ARRIVE.TRANS64 RZ, [R9+URZ+0x29890], R5 ;  /* 0x0298900509ff79a7 */ /* 0x0005d8000800003f */
[----:B--2---:R-:W-:Y:S05]  /*29da0*/  @!P1 BRA `(.L_x_2946) ;  /* 0x0000000000049947 */ /* 0x004fea0003800000 */
[----:B------:R-:W-:Y:S01]  /*29db0*/  BPT.TRAP 0x1 ;  /* 0x000000040000795c */ /* 0x000fe20000300000 */
.L_x_2946:
[----:B------:R-:W-:Y:S05]  /*29dc0*/  BSYNC B2 ;  /* 0x0000000000027941 */ /* 0x000fea0003800000 */
.L_x_2945:
[----:B------:R-:W-:Y:S01]  /*29dd0*/  IMAD.MOV.U32 R12, RZ, RZ, RZ ;  /* 0x000000ffff0c7224 */ /* 0x000fe200078e00ff */
[----:B------:R-:W-:Y:S01]  /*29de0*/  UIADD3 UR4, UP0, UR40, 0x570, URZ ;  /* 0x0000057028047890 */ /* 0x000fe2000ff1e03f */
[----:B------:R-:W-:Y:S01]  /*29df0*/  IMAD R7, R29, 0x7800, R23 ;  /* 0x000078001d077824 */ /* 0x000fe200078e0217 */
[----:B------:R-:W-:Y:S01]  /*29e00*/  PLOP3.LUT P1, PT, PT, PT, PT, 0x80, 0x0 ;  /* 0x000000000000781c */ /* 0x000fe20003f2f070 */
[----:B-1----:R-:W-:Y:S01]  /*29e10*/  IMAD R6, R10, 0xa0, R0 ;  /* 0x000000a00a067824 */ /* 0x002fe200078e0200 */
[----:B------:R-:W-:Y:S01]  /*29e20*/  R2UR UR10, R12 ;  /* 0x000000000c0a72ca */ /* 0x000fe200000e0000 */
[----:B------:R-:W-:Y:S01]  /*29e30*/  VIADD R5, R9, 0x29890 ;  /* 0x0002989009057836 */ /* 0x000fe20000000000 */
[----:B------:R-:W-:Y:S01]  /*29e40*/  UIADD3.X UR5, URZ, UR41, URZ, UP0, !UPT ;  /* 0x000000293f057290 */ /* 0x000fe200087fe43f */
[----:B------:R-:W-:Y:S01]  /*29e50*/  VIADD R11, R7, 0x1a400 ;  /* 0x0001a400070b7836 */ /* 0x000fe20000000000 */
[----:B------:R-:W-:Y:S01]  /*29e60*/  UMOV UR6, 0x0 ;  /* 0x0000000000067882 */ /* 0x000fe20000000000 */
[----:B------:R-:W-:-:S10]  /*29e70*/  UMOV UR7, 0x12f00000 ;  /* 0x12f0000000077882 */ /* 0x000fd40000000000 */
.L_x_2947:
        /* <DEDUP_REMOVED lines=15> */
.L_x_2948:
        /* <DEDUP_REMOVED lines=11> */
[----:B------:R-:W-:Y:S01]  /*2a020*/  UMOV UR6, 0x0 ;  /* 0x0000000000067882 */ /* 0x000fe20000000000 */
[----:B------:R-:W-:Y:S01]  /*2a030*/  IADD3 R7, R7, 0x1f400, RZ ;  /* 0x0001f40007077810 */ /* 0x000fe20007ffe0ff */
[----:B------:R-:W-:Y:S01]  /*2a040*/  UMOV UR7, 0x12f00000 ;  /* 0x12f0000000077882 */ /* 0x000fe20000000000 */
[----:B------:R-:W-:-:S09]  /*2a050*/  UMOV UR10, 0x80 ;  /* 0x00000080000a7882 */ /* 0x000fd20000000000 */
.L_x_2949:
        /* <DEDUP_REMOVED lines=13> */
.L_x_3206:
[----:B------:R-:W-:Y:S05]  /*2a130*/  BSYNC B2 ;  /* 0x0000000000027941 */ /* 0x000fea0003800000 */
.L_x_2950:
        /* <DEDUP_REMOVED lines=11> */
.L_x_2953:
[----:B------:R-:W-:Y:S05]  /*2a1f0*/  BSYNC B2 ;  /* 0x0000000000027941 */ /* 0x000fea0003800000 */
.L_x_2952:
        /* <DEDUP_REMOVED lines=9> */
.L_x_2954:
        /* <DEDUP_REMOVED lines=10> */
.L_x_2942:
[----:B------:R-:W-:Y:S05]  /*2a330*/  BSYNC B1 ;  /* 0x0000000000017941 */ /* 0x000fea0003800000 */
.L_x_2941:
[C---:B------:R-:W-:Y:S01]  /*2a340*/  ISETP.GT.AND P2, PT, R10.reuse, R3, PT ;  /* 0x000000030a00720c */ /* 0x040fe20003f44270 */
[----:B------:R-:W-:Y:S01]  /*2a350*/  VIADD R10, R10, 0xffffffff ;  /* 0xffffffff0a0a7836 */ /* 0x000fe20000000000 */
[----:B------:R-:W-:-:S04]  /*2a360*/  IADD3 R29, R29, 0x1, RZ ;  /* 0x000000011d1d7810 */ /* 0x000fc80007ffe0ff */
[----:B------:R-:W-:-:S04]  /*2a370*/  ISETP.NE.AND P1, PT, R29, 0x2, PT ;  /* 0x000000021d00780c */ /* 0x000fc80003f25270 */
[----:B------:R-:W-:Y:S02]  /*2a380*/  SEL R5, RZ, 0x1, P1 ;  /* 0x00000001ff057807 */ /* 0x000fe40000800000 */
[----:B------:R-:W-:Y:S02]  /*2a390*/  SEL R29, R29, RZ, P1 ;  /* 0x000000ff1d1d7207 */ /* 0x000fe40000800000 */
[----:B------:R-:W-:Y:S01]  /*2a3a0*/  LOP3.LUT R36, R36, R5, RZ, 0x3c, !PT ;  /* 0x0000000524247212 */ /* 0x000fe200078e3cff */
[----:B------:R-:W-:Y:S06]  /*2a3b0*/  @P2 BRA `(.L_x_2955) ;  /* 0xfffffff8002c2947 */ /* 0x000fec000383ffff */
.L_x_2921:
[----:B------:R-:W-:Y:S05]  /*2a3c0*/  BSYNC B0 ;  /* 0x0000000000007941 */ /* 0x000fea0003800000 */
.L_x_2920:
[----:B------:R-:W2:Y:S01]  /*2a3d0*/  LDC R0, c[0x0][0x448] ;  /* 0x00011200ff007b82 */ /* 0x000ea20000000800 */
[----:B------:R-:W-:Y:S01]  /*2a3e0*/  LEA R2, R17, 0x7f, 0x7 ;  /* 0x0000007f11027811 */ /* 0x000fe200078e38ff */
[----:B------:R-:W-:Y:S06]  /*2a3f0*/  @!P0 WARPSYNC.ALL ;  /* 0x0000000000008948 */ /* 0x000fec0003800000 */
[----:B------:R-:W-:Y:S01]  /*2a400*/  @!P0 BAR.SYNC.DEFER_BLOCKING 0xc, 0x180 ;  /* 0x0306000000008b1d */ /* 0x000fe20000010000 */
[----:B------:R-:W-:-:S05]  /*2a410*/  ISETP.NE.AND P2, PT, R4, RZ, PT ;  /* 0x000000ff0400720c */ /* 0x000fca0003f45270 */
[----:B------:R-:W-:Y:S08]  /*2a420*/  BSSY B0, `(.L_x_2956) ;  /* 0x0000029000007945 */ /* 0x000ff00003800000 */
[----:B------:R-:W3:Y:S01]  /*2a430*/  @!P2 LDC R4, c[0x0][0x9f0] ;  /* 0x00027c00ff04ab82 */ /* 0x000ee20000000800 */
[----:B--2---:R-:W-:-:S13]  /*2a440*/  ISETP.NE.AND P1, PT, R0, 0x1, PT ;  /* 0x000000010000780c */ /* 0x004fda0003f25270 */
[----:B------:R-:W2:Y:S08]  /*2a450*/  @P1 LDC R0, c[0x0][0x44c] ;  /* 0x00011300ff001b82 */ /* 0x000eb00000000800 */
[----:B------:R-:W4:Y:S01]  /*2a460*/  @P1 LDC R3, c[0x0][0x450] ;  /* 0x00011400ff031b82 */ /* 0x000f220000000800 */
[----:B--2---:R-:W-:-:S05]  /*2a470*/  @P1 IMAD.HI.U32 R0, R2, R0, RZ ;  /* 0x0000000002001227 */ /* 0x004fca00078e00ff */
[----:B----4-:R-:W-:-:S05]  /*2a480*/  @P1 SHF.R.U32.HI R2, RZ, R3, R0 ;  /* 0x00000003ff021219 */ /* 0x010fca0000011600 */
[----:B------:R-:W-:-:S04]  /*2a490*/  IMAD.IADD R0, R20, 0x1, R2 ;  /* 0x0000000114007824 */ /* 0x000fc800078e0202 */
[----:B------:R-:W-:-:S05]  /*2a4a0*/  IMAD.HI R0, R0, 0x66666667, RZ ;  /* 0x6666666700007827 */ /* 0x000fca00078e02ff */
[----:B------:R-:W-:-:S04]  /*2a4b0*/  SHF.R.U32.HI R2, RZ, 0x1f, R0 ;  /* 0x0000001fff027819 */ /* 0x000fc80000011600 */
[----:B------:R-:W-:Y:S01]  /*2a4c0*/  LEA.HI.SX32 R2, R0, R2, 0x1a ;  /* 0x0000000200027211 */ /* 0x000fe200078fd2ff */
[----:B------:R-:W-:-:S03]  /*2a4d0*/  IMAD.MOV.U32 R0, RZ, RZ, RZ ;  /* 0x000000ffff007224 */ /* 0x000fc600078e00ff */
[----:B------:R-:W-:-:S04]  /*2a4e0*/  VIMNMX R21, R21, R2, PT ;  /* 0x0000000215157248 */ /* 0x000fc80003fe0100 */
[----:B------:R-:W-:-:S13]  /*2a4f0*/  ISETP.GE.AND P1, PT, R21, 0x1, PT ;  /* 0x000000011500780c */ /* 0x000fda0003f26270 */
[----:B---3--:R-:W-:Y:S05]  /*2a500*/  @!P1 BRA `(.L_x_2957) ;  /* 0x0000000000689947 */ /* 0x008fea0003800000 */
[-C--:B------:R-:W-:Y:S02]  /*2a510*/  IABS R0, R4.reuse ;  /* 0x0000000400007213 */ /* 0x080fe40000000000 */
[----:B-1----:R-:W-:Y:S02]  /*2a520*/  IABS R6, R4 ;  /* 0x0000000400067213 */ /* 0x002fe40000000000 */
[----:B------:R-:W1:Y:S03]  /*2a530*/  I2F.RP R2, R0 ;  /* 0x0000000000027306 */ /* 0x000e660000209400 */
[----:B------:R-:W-:-:S05]  /*2a540*/  IMAD.MOV R6, RZ, RZ, -R6 ;  /* 0x000000ffff067224 */ /* 0x000fca00078e0a06 */
[----:B-1----:R-:W1:Y:S02]  /*2a550*/  MUFU.RCP R2, R2 ;  /* 0x0000000200027308 */ /* 0x002e640000001000 */
[----:B-1----:R-:W-:-:S06]  /*2a560*/  VIADD R2, R2, 0xffffffe ;  /* 0x0ffffffe02027836 */ /* 0x002fcc0000000000 */
[----:B------:R-:W1:Y:S02]  /*2a570*/  F2I.FTZ.U32.TRUNC.NTZ R3, R2 ;  /* 0x0000000200037305 */ /* 0x000e64000021f000 */
[----:B-1----:R-:W-:-:S04]  /*2a580*/  IMAD.MOV R2, RZ, RZ, -R3 ;  /* 0x000000ffff027224 */ /* 0x002fc800078e0a03 */
[----:B------:R-:W-:Y:S01]  /*2a590*/  IMAD R5, R2, R0, RZ ;  /* 0x0000000002057224 */ /* 0x000fe200078e02ff */
[----:B------:R-:W-:-:S05]  /*2a5a0*/  MOV R2, RZ ;  /* 0x000000ff00027202 */ /* 0x000fca0000000f00 */
        /* <DEDUP_REMOVED lines=16> */
.L_x_2957:
[----:B------:R-:W-:Y:S05]  /*2a6b0*/  BSYNC B0 ;  /* 0x0000000000007941 */ /* 0x000fea0003800000 */
.L_x_2956:
[----:B------:R-:W-:-:S05]  /*2a6c0*/  IMAD R2, R30, R0, RZ ;  /* 0x000000001e027224 */ /* 0x000fca00078e02ff */
[----:B------:R2:W-:Y:S01]  /*2a6d0*/  STL [R1+0xc], R2 ;  /* 0x00000c0201007387 */ /* 0x0005e20000100800 */
[----:B------:R-:W-:-:S04]  /*2a6e0*/  VIADDMNMX R30, R2, R0, R21, PT ;  /* 0x00000000021e7246 */ /* 0x000fc80003800115 */
[----:B------:R-:W-:-:S13]  /*2a6f0*/  ISETP.GT.AND P0, PT, R30, R2, PT ;  /* 0x000000021e00720c */ /* 0x000fda0003f04270 */
[----:B--2---:R-:W-:Y:S05]  /*2a700*/  @P0 BRA `(.L_x_2958) ;  /* 0x0000000000440947 */ /* 0x004fea0003800000 */
[----:B------:R-:W2:Y:S02]  /*2a710*/  S2R R2, SR_TID.X ;  /* 0x0000000000027919 */ /* 0x000ea40000002100 */
[----:B--2---:R-:W-:-:S04]  /*2a720*/  LOP3.LUT R2, R2, 0x7f, RZ, 0xc0, !PT ;  /* 0x0000007f02027812 */ /* 0x004fc800078ec0ff */
[----:B------:R-:W-:-:S13]  /*2a730*/  ISETP.NE.AND P0, PT, R2, RZ, PT ;  /* 0x000000ff0200720c */ /* 0x000fda0003f05270 */
[----:B------:R-:W-:Y:S05]  /*2a740*/  @P0 BRA `(.L_x_2959) ;  /* 0x0000004400a40947 */ /* 0x000fea0003800000 */
[----:B------:R-:W2:Y:S01]  /*2a750*/  S2R R5, SR_LANEID ;  /* 0x0000000000057919 */ /* 0x000ea20000000000 */
[----:B------:R-:W-:Y:S01]  /*2a760*/  VOTEU.ANY UR4, UPT, PT ;  /* 0x0000000000047886 */ /* 0x000fe200038e0100 */
[----:B------:R-:W3:Y:S01]  /*2a770*/  LDC.64 R2, c[0x0][0xc60] ;  /* 0x00031800ff027b82 */ /* 0x000ee20000000a00 */
[----:B------:R-:W2:Y:S02]  /*2a780*/  FLO.U32 R0, UR4 ;  /* 0x0000000400007d00 */ /* 0x000ea400080e0000 */
[----:B--2---:R-:W-:-:S06]  /*2a790*/  ISETP.EQ.U32.AND P0, PT, R0, R5, PT ;  /* 0x000000050000720c */ /* 0x004fcc0003f02070 */
[----:B------:R-:W3:Y:S07]  /*2a7a0*/  POPC R5, UR4 ;  /* 0x0000000400057d09 */ /* 0x000eee0008000000 */
[----:B---3--:R-:W2:Y:S01]  /*2a7b0*/  @P0 ATOMG.E.ADD.STRONG.GPU PT, R3, desc[UR50][R2.64], R5 ;  /* 0x00000005020309a8 */ /* 0x008ea200081ee1f2 */
[----:B------:R-:W3:Y:S02]  /*2a7c0*/  S2R R4, SR_LTMASK ;  /* 0x0000000000047919 */ /* 0x000ee40000003900 */
[----:B---3--:R-:W-:-:S04]  /*2a7d0*/  LOP3.LUT R4, R4, UR4, RZ, 0xc0, !PT ;  /* 0x0000000404047c12 */ /* 0x008fc8000f8ec0ff */
[----:B------:R-:W3:Y:S01]  /*2a7e0*/  POPC R7, R4 ;  /* 0x0000000400077309 */ /* 0x000ee20000000000 */
[----:B--2---:R-:W3:Y:S02]  /*2a7f0*/  SHFL.IDX PT, R0, R3, R0, 0x1f ;  /* 0x00001f0003007589 */ /* 0x004ee400000e0000 */
[----:B---3--:R-:W-:Y:S01]  /*2a800*/  IADD3 R16, R0, UR38, R7 ;  /* 0x0000002600107c10 */ /* 0x008fe2000fffe007 */
[----:B------:R-:W-:Y:S06]  /*2a810*/  BRA `(.L_x_2959) ;  /* 0x0000004400707947 */ /* 0x000fec0003800000 */
.L_x_2958:
        /* <DEDUP_REMOVED lines=12> */
[----:B-1----:R-:W-:Y:S02]  /*2a8e0*/  IMAD.U32 R6, RZ, RZ, UR8 ;  /* 0x00000008ff067e24 */ /* 0x002fe4000f8e00ff */
[----:B------:R-:W-:-:S02]  /*2a8f0*/  IMAD.U32 R7, RZ, RZ, UR9 ;  /* 0x00000009ff077e24 */ /* 0x000fc4000f8e00ff */
[----:B------:R-:W-:Y:S02]  /*2a900*/  IMAD.U32 R11, RZ, RZ, UR5 ;  /* 0x00000005ff0b7e24 */ /* 0x000fe4000f8e00ff */
[----:B------:R-:W-:Y:S02]  /*2a910*/  IMAD.MOV.U32 R8, RZ, RZ, 0x70 ;  /* 0x00000070ff087424 */ /* 0x000fe400078e00ff */
[----:B------:R-:W-:Y:S02]  /*2a920*/  IMAD.MOV.U32 R12, RZ, RZ, 0x1 ;  /* 0x00000001ff0c7424 */ /* 0x000fe400078e00ff */
[----:B------:R-:W-:-:S07]  /*2a930*/  IMAD.MOV.U32 R13, RZ, RZ, RZ ;  /* 0x000000ffff0d7224 */ /* 0x000fce00078e00ff */
[----:B------:R-:W-:-:S07]  /*2a940*/  LEPC R20, `(.L_x_2961) ;  /* 0x000000001014794e */ /* 0x000fce0000000000 */
[----:B0-2---:R-:W-:Y:S05]  /*2a950*/  CALL.ABS.NOINC R2 ;  /* 0x0000000002007343 */ /* 0x005fea0003c00000 */
.L_x_2961:
[----:B------:R-:W-:Y:S05]  /*2a960*/  BSYNC B6 ;  /* 0x0000000000067941 */ /* 0x000fea0003800000 */
.L_x_2960:
        /* <DEDUP_REMOVED lines=10> */
[----:B------:R-:W-:Y:S01]  /*2aa10*/  MOV R4, UR6 ;  /* 0x0000000600047c02 */ /* 0x000fe20008000f00 */
[----:B------:R-:W-:Y:S01]  /*2aa20*/  IMAD.U32 R5, RZ, RZ, UR7 ;  /* 0x00000007ff057e24 */ /* 0x000fe2000f8e00ff */
[----:B------:R-:W2:Y:S01]  /*2aa30*/  LDC.64 R2, c[0x4][R2] ;  /* 0x0100000002027b82 */ /* 0x000ea20000000a00 */
[----:B-1----:R-:W-:Y:S01]  /*2aa40*/  IMAD.U32 R6, RZ, RZ, UR8 ;  /* 0x00000008ff067e24 */ /* 0x002fe2000f8e00ff */
[----:B------:R-:W-:Y:S01]  /*2aa50*/  MOV R8, 0x70 ;  /* 0x0000007000087802 */ /* 0x000fe20000000f00 */
[----:B------:R-:W-:Y:S02]  /*2aa60*/  IMAD.U32 R7, RZ, RZ, UR9 ;  /* 0x00000009ff077e24 */ /* 0x000fe4000f8e00ff */
[----:B------:R-:W-:-:S02]  /*2aa70*/  IMAD.U32 R10, RZ, RZ, UR4 ;  /* 0x00000004ff0a7e24 */ /* 0x000fc4000f8e00ff */
[----:B------:R-:W-:Y:S02]  /*2aa80*/  IMAD.U32 R11, RZ, RZ, UR5 ;  /* 0x00000005ff0b7e24 */ /* 0x000fe4000f8e00ff */
[----:B------:R-:W-:Y:S02]  /*2aa90*/  IMAD.MOV.U32 R12, RZ, RZ, 0x1 ;  /* 0x00000001ff0c7424 */ /* 0x000fe400078e00ff */
[----:B------:R-:W-:-:S07]  /*2aaa0*/  IMAD.MOV.U32 R13, RZ, RZ, RZ ;  /* 0x000000ffff0d7224 */ /* 0x000fce00078e00ff */
[----:B------:R-:W-:-:S07]  /*2aab0*/  LEPC R20, `(.L_x_2963) ;  /* 0x000000001014794e */ /* 0x000fce0000000000 */
[----:B0-2---:R-:W-:Y:S05]  /*2aac0*/  CALL.ABS.NOINC R2 ;  /* 0x0000000002007343 */ /* 0x005fea0003c00000 */
.L_x_2963:
[----:B------:R-:W-:Y:S05]  /*2aad0*/  BSYNC B6 ;  /* 0x0000000000067941 */ /* 0x000fea0003800000 */
.L_x_2962:
        /* <DEDUP_REMOVED lines=9> */
[----:B-1----:R-:W-:Y:S01]  /*2ab70*/  MOV R6, UR8 ;  /* 0x0000000800067c02 */ /* 0x002fe20008000f00 */
[----:B------:R-:W1:Y:S01]  /*2ab80*/  LDC.64 R2, c[0x4][R2] ;  /* 0x0100000002027b82 */ /* 0x000e620000000a00 */
        /* <DEDUP_REMOVED lines=9> */
.L_x_2965:
[----:B------:R-:W-:Y:S05]  /*2ac20*/  BSYNC B6 ;  /* 0x0000000000067941 */ /* 0x000fea0003800000 */
.L_x_2964:
        /* <DEDUP_REMOVED lines=19> */
.L_x_2967:
[----:B------:R-:W-:Y:S05]  /*2ad60*/  BSYNC B6 ;  /* 0x0000000000067941 */ /* 0x000fea0003800000 */
.L_x_2966:
        /* <DEDUP_REMOVED lines=12> */
[----:B------:R-:W-:Y:S01]  /*2ae30*/  LOP3.LUT R22, R22, 0xffffffbf, RZ, 0xc0, !PT ;  /* 0xffffffbf16167812 */ /* 0x000fe200078ec0ff */
[----:B------:R3:W2:Y:S01]  /*2ae40*/  @P0 LDG.E R34, desc[UR50][R2.64] ;  /* 0x0000003202220981 */ /* 0x0006a2000c1e1900 */
[----:B------:R-:W-:Y:S01]  /*2ae50*/  ULDC UR5, c[0x0][0x320] ;  /* 0x0000c80000057ab9 */ /* 0x000fe20000000800 */
[----:B----4-:R-:W-:-:S08]  /*2ae60*/  LOP3.LUT R21, R20, 0x7f, RZ, 0xc0, !PT ;  /* 0x0000007f14157812 */ /* 0x010fd000078ec0ff */
[----:B---3--:R-:W3:Y:S01]  /*2ae70*/  @P2 LDC R3, c[0x0][0x434] ;  /* 0x00010d00ff032b82 */ /* 0x008ee20000000800 */
[----:B------:R-:W-:Y:S01]  /*2ae80*/  IMAD.SHL.U32 R20, R20, 0x20, RZ ;  /* 0x0000002014147824 */ /* 0x000fe200078e00ff */
[----:B------:R-:W-:-:S06]  /*2ae90*/  SHF.R.U32.HI R21, RZ, 0x2, R21 ;  /* 0x00000002ff157819 */ /* 0x000fcc0000011615 */
[----:B------:R-:W4:Y:S01]  /*2aea0*/  @P2 LDC R2, c[0x0][0x438] ;  /* 0x00010e00ff022b82 */ /* 0x000f220000000800 */
[----:B------:R-:W-:-:S04]  /*2aeb0*/  LOP3.LUT R20, R21, 0x60, R20, 0xf8, !PT ;  /* 0x0000006015147812 */ /* 0x000fc800078ef814 */
[----:B0-----:R-:W-:-:S04]  /*2aec0*/  IADD3 R9, R20, R8, RZ ;  /* 0x0000000814097210 */ /* 0x001fc80007ffe0ff */
[----:B------:R-:W-:Y:S01]  /*2aed0*/  ISETP.GE.AND P1, PT, R9, R27, PT ;  /* 0x0000001b0900720c */ /* 0x000fe20003f26270 */
[----:B------:R-:W0:Y:S01]  /*2aee0*/  S2R R20, SR_TID.X ;  /* 0x0000000000147919 */ /* 0x000e220000002100 */
[----:B------:R-:W1:Y:S11]  /*2aef0*/  S2R R21, SR_TID.X ;  /* 0x0000000000157919 */ /* 0x000e760000002100 */
[----:B------:R-:W4:Y:S01]  /*2af00*/  @!P1 LDC.64 R4, c[0x0][0x418] ;  /* 0x00010600ff049b82 */ /* 0x000f220000000a00 */
[----:B0-----:R-:W-:-:S04]  /*2af10*/  LOP3.LUT R20, R20, 0x7f, RZ, 0xc0, !PT ;  /* 0x0000007f14147812 */ /* 0x001fc800078ec0ff */
[----:B------:R-:W-:Y:S01]  /*2af20*/  SHF.R.U32.HI R10, RZ, 0x2, R20 ;  /* 0x00000002ff0a7819 */ /* 0x000fe20000011614 */
[----:B-1----:R-:W-:-:S05]  /*2af30*/  IMAD.SHL.U32 R20, R21, 0x20, RZ ;  /* 0x0000002015147824 */ /* 0x002fca00078e00ff */
[----:B------:R-:W-:-:S04]  /*2af40*/  LOP3.LUT R20, R10, 0x60, R20, 0xf8, !PT ;  /* 0x000000600a147812 */ /* 0x000fc800078ef814 */
[----:B------:R-:W-:-:S04]  /*2af50*/  LOP3.LUT R20, R20, 0x80, RZ, 0xfc, !PT ;  /* 0x0000008014147812 */ /* 0x000fc800078efcff */
[----:B------:R-:W-:Y:S01]  /*2af60*/  IADD3 R8, R20, R8, RZ ;  /* 0x0000000814087210 */ /* 0x000fe20007ffe0ff */
[----:B------:R-:W-:Y:S01]  /*2af70*/  UMOV UR6, 0xffffffff ;  /* 0xffffffff00067882 */ /* 0x000fe20000000000 */
[----:B--2---:R-:W-:-:S04]  /*2af80*/  IMAD.IADD R9, R9, 0x1, R33 ;  /* 0x0000000109097824 */ /* 0x004fc800078e0221 */
[----:B---3--:R-:W-:-:S04]  /*2af90*/  @P2 IMAD.HI.U32 R3, R9, R3, RZ ;  /* 0x0000000309032227 */ /* 0x008fc800078e00ff */
[----:B------:R-:W-:Y:S01]  /*2afa0*/  IMAD.MOV.U32 R0, RZ, RZ, R9 ;  /* 0x000000ffff007224 */ /* 0x000fe200078e0009 */
[----:B----4-:R-:W-:Y:S02]  /*2afb0*/  @P2 SHF.R.U32.HI R0, RZ, R2, R3 ;  /* 0x00000002ff002219 */ /* 0x010fe40000011603 */
[----:B------:R-:W0:Y:S02]  /*2afc0*/  @!P1 LDC.64 R2, c[0x0][0x428] ;  /* 0x00010a00ff029b82 */ /* 0x000e240000000a00 */
[--C-:B------:R-:W-:Y:S01]  /*2afd0*/  @!P1 SHF.R.S32.HI R7, RZ, 0x1f, R0.reuse ;  /* 0x0000001fff079819 */ /* 0x100fe20000011400 */
[----:B------:R-:W-:Y:S01]  /*2afe0*/  @!P1 IMAD.MOV.U32 R6, RZ, RZ, R0 ;  /* 0x000000ffff069224 */ /* 0x000fe200078e0000 */
[----:B------:R-:W-:-:S03]  /*2aff0*/  SHF.R.S32.HI R14, RZ, 0x1f, R34 ;  /* 0x0000001fff0e7819 */ /* 0x000fc60000011422 */
        /* <DEDUP_REMOVED lines=11> */
[----:B0-----:R-:W-:-:S04]  /*2b0b0*/  @P2 IMAD.HI.U32 R3, R2, R3, RZ ;  /* 0x0000000302032227 */ /* 0x001fc800078e00ff */
[----:B------:R-:W-:Y:S01]  /*2b0c0*/  IMAD.MOV.U32 R6, RZ, RZ, R2 ;  /* 0x000000ffff067224 */ /* 0x000fe200078e0002 */
        /* <DEDUP_REMOVED lines=13> */
[----:B-1----:R-:W-:Y:S02]  /*2b1a0*/  @!P0 LEA R4, P2, R6, R4, 0x2 ;  /* 0x0000000406048211 */ /* 0x002fe400078410ff */
[----:B------:R-:W-:Y:S01]  /*2b1b0*/  MOV R8, UR39 ;  /* 0x0000002700087c02 */ /* 0x000fe20008000f00 */
[----:B------:R-:W-:-:S03]  /*2b1c0*/  @!P0 IMAD.IADD R0, R0, 0x1, R7 ;  /* 0x0000000100008824 */ /* 0x000fc600078e0207 */
[----:B------:R-:W-:Y:S02]  /*2b1d0*/  ISETP.NE.AND P3, PT, R8, 0x3, PT ;  /* 0x000000030800780c */ /* 0x000fe40003f65270 */
[----:B------:R-:W-:Y:S02]  /*2b1e0*/  @!P0 LEA.HI.X R5, R6, R5, R0, 0x2, P2 ;  /* 0x0000000506058211 */ /* 0x000fe400010f1400 */
[----:B------:R-:W-:-:S06]  /*2b1f0*/  CS2R R6, SRZ ;  /* 0x0000000000067805 */ /* 0x000fcc000001ff00 */
[----:B------:R1:W5:Y:S01]  /*2b200*/  @!P1 LDG.E R6, desc[UR50][R12.64] ;  /* 0x000000320c069981 */ /* 0x000362000c1e1900 */
[C---:B0-----:R-:W-:Y:S02]  /*2b210*/  IMAD.SHL.U32 R33, R14.reuse, 0x10, RZ ;  /* 0x000000100e217824 */ /* 0x041fe400078e00ff */
        /* <DEDUP_REMOVED lines=21> */
[----:B------:R-:W-:Y:S01]  /*2b370*/  @P0 LOP3.LUT R22, R22, 0x1, RZ, 0xfc, !PT ;  /* 0x0000000116160812 */ /* 0x000fe200078efcff */
[----:B-1----:R-:W-:Y:S06]  /*2b380*/  BRA.DIV UR6, `(.L_x_2968) ;  /* 0x0000008a06607947 */ /* 0x002fec000b800000 */
.L_x_3209:
[----:B------:R-:W-:Y:S01]  /*2b390*/  ISETP.GT.U32.AND P0, PT, R20, 0x9f, PT ;  /* 0x0000009f1400780c */ /* 0x000fe20003f04070 */
[----:B------:R-:W-:Y:S01]  /*2b3a0*/  VIADD R5, R30, 0xffffffff ;  /* 0xffffffff1e057836 */ /* 0x000fe20000000000 */
[----:B------:R-:W-:-:S11]  /*2b3b0*/  LOP3.LUT R22, R22, 0xffffffdf, RZ, 0xc0, !PT ;  /* 0xffffffdf16167812 */ /* 0x000fd600078ec0ff */
[----:B------:R-:W-:Y:S01]  /*2b3c0*/  @P0 LOP3.LUT R22, R22, 0x20, RZ, 0xfc, !PT ;  /* 0x0000002016160812 */ /* 0x000fe200078efcff */
[----:B------:R-:W-:Y:S06]  /*2b3d0*/  @!P3 BRA `(.L_x_2969) ;  /* 0x000000000004b947 */ /* 0x000fec0003800000 */
[----:B------:R-:W-:Y:S01]  /*2b3e0*/  BPT.TRAP 0x1 ;  /* 0x000000040000795c */ /* 0x000fe20000300000 */
.L_x_2969:
[----:B------:R-:W-:Y:S01]  /*2b3f0*/  IMAD R0, R28, 0x8, R23 ;  /* 0x000000081c007824 */ /* 0x000fe200078e0217 */
[----:B------:R-:W-:Y:S01]  /*2b400*/  SHF.L.U32 R2, R35, 0x1f, RZ ;  /* 0x0000001f23027819 */ /* 0x000fe200000006ff */
[----:B------:R-:W-:Y:S01]  /*2b410*/  BSSY B0, `(.L_x_2970) ;  /* 0x0000005000007945 */ /* 0x000fe20003800000 */
[----:B------:R-:W-:Y:S02]  /*2b420*/  SHF.R.S32.HI R33, RZ, 0x1f, R9 ;  /* 0x0000001fff217819 */ /* 0x000fe40000011409 */
[----:B------:R-:W0:Y:S01]  /*2b430*/  SYNCS.PHASECHK.TRANS64.TRYWAIT P0, [R0+URZ+0x29880], R2 ;  /* 0x02988002000075a7 */ /* 0x000e22000800017f */
[----:B------:R1:W-:Y:S02]  /*2b440*/  STL [R1+0x34], R2 ;  /* 0x0000340201007387 */ /* 0x0003e40000100800 */
[----:B01----:R-:W-:Y:S05]  /*2b450*/  @!P0 BRA `(.L_x_2971) ;  /* 0x00000088005c8947 */ /* 0x003fea0003800000 */
.L_x_3210:
[----:B------:R-:W-:Y:S05]  /*2b460*/  BSYNC B0 ;  /* 0x0000000000007941 */ /* 0x000fea0003800000 */
.L_x_2970:
[----:B------:R-:W-:Y:S01]  /*2b470*/  ULDC.64 UR4, c[0x0][0x328] ;  /* 0x0000ca0000047ab9 */ /* 0x000fe20000000a00 */
[----:B-----5:R-:W-:Y:S01]  /*2b480*/  SHF.R.S32.HI R8, RZ, 0x1f, R6 ;  /* 0x0000001fff087819 */ /* 0x020fe20000011406 */
[----:B0-----:R-:W-:Y:S01]  /*2b490*/  IMAD R2, R33, UR4, RZ ;  /* 0x0000000421027c24 */ /* 0x001fe2000f8e02ff */
[----:B------:R-:W0:Y:S01]  /*2b4a0*/  S2R R14, SR_TID.X ;  /* 0x00000000000e7919 */ /* 0x000e220000002100 */
[----:B------:R-:W-:Y:S01]  /*2b4b0*/  ULDC.64 UR6, c[0x0][0x338] ;  /* 0x0000ce0000067ab9 */ /* 0x000fe20000000a00 */
[----:B------:R-:W-:Y:S01]  /*2b4c0*/  IMAD R11, R5, -0xa0, R27 ;  /* 0xffffff60050b7824 */ /* 0x000fe200078e021b */
[----:B------:R-:W-:Y:S01]  /*2b4d0*/  SHF.R.S32.HI R27, RZ, 0x1f, R10 ;  /* 0x0000001fff1b7819 */ /* 0x000fe2000001140a */
[C---:B------:R-:W-:Y:S01]  /*2b4e0*/  IMAD R4, R9.reuse, UR5, R2 ;  /* 0x0000000509047c24 */ /* 0x040fe2000f8e0202 */
[----:B------:R1:W-:Y:S01]  /*2b4f0*/  STL [R1+0x2c], R8 ;  /* 0x00002c0801007387 */ /* 0x0003e20000100800 */
[----:B------:R-:W-:Y:S01]  /*2b500*/  IMAD.WIDE.U32 R2, R9, UR4, RZ ;  /* 0x0000000409027c25 */ /* 0x000fe2000f8e00ff */
[----:B------:R-:W-:-:S03]  /*2b510*/  LOP3.LUT P1, RZ, R22, 0x1, RZ, 0xc0, !PT ;  /* 0x0000000116ff7812 */ /* 0x000fc6000782c0ff */
[----:B------:R-:W-:Y:S02]  /*2b520*/  IMAD.IADD R3, R3, 0x1, R4 ;  /* 0x0000000103037824 */ /* 0x000fe400078e0204 */
[----:B------:R-:W-:Y:S02]  /*2b530*/  IMAD R4, R8, UR6, RZ ;  /* 0x0000000608047c24 */ /* 0x000fe4000f8e02ff */
[----:B------:R-:W-:Y:S01]  /*2b540*/  IMAD.WIDE.U32 R2, R6, UR6, R2 ;  /* 0x0000000606027c25 */ /* 0x000fe2000f8e0002 */
[----:B-1----:R-:W-:-:S03]  /*2b550*/  SHF.R.S32.HI R8, RZ, 0x1f, R7 ;  /* 0x0000001fff087819 */ /* 0x002fc60000011407 */
[----:B------:R-:W-:Y:S02]  /*2b560*/  IMAD R4, R6, UR7, R4 ;  /* 0x0000000706047c24 */ /* 0x000fe4000f8e0204 */
[----:B------:R-:W-:Y:S01]  /*2b570*/  IMAD.MOV.U32 R12, RZ, RZ, R2 ;  /* 0x000000ffff0c7224 */ /* 0x000fe200078e0002 */
[----:B------:R1:W-:Y:S01]  /*2b580*/  STL [R1+0x30], R8 ;  /* 0x0000300801007387 */ /* 0x0003e20000100800 */
[----:B------:R-:W-:Y:S01]  /*2b590*/  IMAD R2, R27, UR4, RZ ;  /* 0x000000041b027c24 */ /* 0x000fe2000f8e02ff */
[----:B------:R-:W-:-:S03]  /*2b5a0*/  IADD3 R13, R3, R4, RZ ;  /* 0x00000004030d7210 */ /* 0x000fc60007ffe0ff */
        /* <DEDUP_REMOVED lines=12> */
[----:B------:R-:W-:Y:S02]  /*2b670*/  IMAD.IADD R5, R3, 0x1, R4 ;  /* 0x0000000103057824 */ /* 0x000fe400078e0204 */
[----:B------:R-:W-:Y:S01]  /*2b680*/  IMAD.MOV.U32 R4, RZ, RZ, R2 ;  /* 0x000000ffff047224 */ /* 0x000fe200078e0002 */
[----:B------:R-:W-:Y:S01]  /*2b690*/  IADD3 R2, P0, R12, UR6, RZ ;  /* 0x000000060c027c10 */ /* 0x000fe2000ff1e0ff */
[C---:B-1----:R-:W-:Y:S02]  /*2b6a0*/  IMAD R8, R18.reuse, UR5, RZ ;  /* 0x0000000512087c24 */ /* 0x042fe4000f8e02ff */
[----:B------:R-:W-:Y:S01]  /*2b6b0*/  IMAD.WIDE.U32 R4, R18, UR4, R4 ;  /* 0x0000000412047c25 */ /* 0x000fe2000f8e0004 */
[----:B------:R-:W-:Y:S02]  /*2b6c0*/  UMOV UR4, 0xffffffff ;  /* 0xffffffff00047882 */ /* 0x000fe40000000000 */
[----:B------:R-:W-:Y:S01]  /*2b6d0*/  IADD3.X R3, R13, UR7, R8, P0, !PT ;  /* 0x000000070d037c10 */ /* 0x000fe200087fe408 */
[----:B------:R-:W-:Y:S01]  /*2b6e0*/  IMAD.SHL.U32 R14, R14, 0x400, RZ ;  /* 0x000004000e0e7824 */ /* 0x000fe200078e00ff */
[----:B------:R-:W-:-:S04]  /*2b6f0*/  IADD3 R26, P0, R4, UR6, RZ ;  /* 0x00000006041a7c10 */ /* 0x000fc8000ff1e0ff */
[----:B------:R-:W-:Y:S01]  /*2b700*/  IADD3.X R25, R8, UR7, R5, P0, !PT ;  /* 0x0000000708197c10 */ /* 0x000fe200087fe405 */
[----:B------:R-:W-:Y:S01]  /*2b710*/  IMAD R5, R28, 0x5000, R14 ;  /* 0x000050001c057824 */ /* 0x000fe200078e020e */
[----:B------:R-:W-:-:S04]  /*2b720*/  IADD3 R8, -R15, R11, RZ ;  /* 0x0000000b0f087210 */ /* 0x000fc80007ffe1ff */
[----:B------:R-:W-:Y:S01]  /*2b730*/  ISETP.GE.AND P5, PT, R8, 0x1, PT ;  /* 0x000000010800780c */ /* 0x000fe20003fa6270 */
[----:B------:R-:W-:-:S12]  /*2b740*/  BRA.DIV UR4, `(.L_x_2972) ;  /* 0x0000008604b87947 */ /* 0x000fd8000b800000 */
[----:B------:R-:W2:Y:S01]  /*2b750*/  LDL R14, [R1] ;  /* 0x00000000010e7983 */ /* 0x000ea20000100800 */
[----:B------:R-:W0:Y:S03]  /*2b760*/  S2R R11, SR_TID.X ;  /* 0x00000000000b7919 */ /* 0x000e260000002100 */
[----:B------:R-:W1:Y:S04]  /*2b770*/  SHFL.IDX PT, R12, R2, RZ, 0x1c1f ;  /* 0x001c1fff020c7589 */ /* 0x000e6800000e0000 */
[----:B------:R-:W3:Y:S01]  /*2b780*/  SHFL.IDX PT, R4, R3, RZ, 0x1c1f ;  /* 0x001c1fff03047589 */ /* 0x000ee200000e0000 */
[----:B------:R-:W-:Y:S01]  /*2b790*/  LOP3.LUT P6, RZ, R22, 0x2, RZ, 0xc0, !PT ;  /* 0x0000000216ff7812 */ /* 0x000fe200078cc0ff */
[----:B0-----:R-:W-:-:S05]  /*2b7a0*/  IMAD.SHL.U32 R11, R11, 0x10, RZ ;  /* 0x000000100b0b7824 */ /* 0x001fca00078e00ff */
[----:B------:R-:W-:-:S04]  /*2b7b0*/  LOP3.LUT R11, R11, 0x30, RZ, 0xc0, !PT ;  /* 0x000000300b0b7812 */ /* 0x000fc800078ec0ff */
[----:B-1----:R-:W-:-:S05]  /*2b7c0*/  IADD3 R12, P0, R11, R12, RZ ;  /* 0x0000000c0b0c7210 */ /* 0x002fca0007f1e0ff */
[----:B---3--:R-:W-:Y:S01]  /*2b7d0*/  IMAD.X R13, RZ, RZ, R4, P0 ;  /* 0x000000ffff0d7224 */ /* 0x008fe200000e0604 */
[----:B------:R-:W-:Y:S02]  /*2b7e0*/  ISETP.LT.OR P0, PT, R8, 0x1, P6 ;  /* 0x000000010800780c */ /* 0x000fe40003701670 */
[----:B------:R-:W-:-:S11]  /*2b7f0*/  IADD3 R4, R23, R5, R37 ;  /* 0x0000000517047210 */ /* 0x000fd60007ffe025 */
[----:B------:R-:W-:Y:S01]  /*2b800*/  @!PT LDS RZ, [RZ] ;  /* 0x00000000fffff984 */ /* 0x000fe20000000800 */
[----:B------:R-:W-:Y:S01]  /*2b810*/  LDGSTS.E.BYPASS.LTC128B.128 [R4+0xa400], desc[UR50][R12.64], !P0 ;  /* 0x0a4000000c047fae */ /* 0x000fe2000c101d72 */
[----:B------:R-:W-:-:S03]  /*2b820*/  ISETP.LT.OR P0, PT, R8, 0x1, P1 ;  /* 0x000000010800780c */ /* 0x000fc60000f01670 */
[----:B------:R-:W-:Y:S01]  /*2b830*/  SHFL.IDX PT, R21, R3, 0x1, 0x1c1f ;  /* 0x003c1f0003157f89 */ /* 0x000fe200000e0000 */
[----:B------:R-:W-:Y:S02]  /*2b840*/  LOP3.LUT R22, R22, 0xffffff7f, RZ, 0xc0, !PT ;  /* 0xffffff7f16167812 */ /* 0x000fe400078ec0ff */
[C---:B------:R-:W-:Y:S02]  /*2b850*/  ISETP.GE.AND P4, PT, R8.reuse, 0x21, PT ;  /* 0x000000210800780c */ /* 0x040fe40003f86270 */
[C---:B------:R-:W-:Y:S02]  /*2b860*/  ISETP.GE.AND P3, PT, R8.reuse, 0x41, PT ;  /* 0x000000410800780c */ /* 0x040fe40003f66270 */
[----:B------:R-:W-:Y:S01]  /*2b870*/  ISETP.GE.AND P2, PT, R8, 0x61, PT ;  /* 0x000000610800780c */ /* 0x000fe20003f46270 */
[----:B--2---:R-:W-:-:S05]  /*2b880*/  IMAD.IADD R5, R14, 0x1, R4 ;  /* 0x000000010e057824 */ /* 0x004fca00078e0204 */
        /* <DEDUP_REMOVED lines=18> */
[----:B-1----:R-:W-:-:S04]  /*2b9b0*/  IADD3 R2, P0, R11, R2, RZ ;  /* 0x000000020b027210 */ /* 0x002fc80007f1e0ff */
[----:B--2---:R-:W-:Y:S02]  /*2b9c0*/  IADD3.X R3, RZ, R3, RZ, P0, !PT ;  /* 0x00000003ff037210 */ /* 0x004fe400007fe4ff */
[----:B------:R-:W-:-:S13]  /*2b9d0*/  ISETP.LT.OR P0, PT, R8, 0x61, P6 ;  /* 0x000000610800780c */ /* 0x000fda0003701670 */
[----:B------:R-:W-:Y:S01]  /*2b9e0*/  LDGSTS.E.BYPASS.LTC128B.128 [R4+0xd400], desc[UR50][R2.64], !P0 ;  /* 0x0d40000002047fae */ /* 0x000fe2000c101d72 */
[----:B------:R-:W-:-:S13]  /*2b9f0*/  ISETP.LT.OR P0, PT, R8, 0x61, P1 ;  /* 0x000000610800780c */ /* 0x000fda0000f01670 */
[----:B------:R0:W-:Y:S01]  /*2ba00*/  LDGSTS.E.BYPASS.LTC128B.128 [R5+0xd400], desc[UR50][R2.64+0x40], !P0 ;  /* 0x0d40004002057fae */ /* 0x0001e2000c101d72 */
[----:B------:R-:W-:-:S03]  /*2ba10*/  ISETP.GE.AND P0, PT, R8, 0x81, PT ;  /* 0x000000810800780c */ /* 0x000fc60003f06270 */
[----:B0-----:R0:W1:Y:S04]  /*2ba20*/  SHFL.IDX PT, R3, R25, RZ, 0x1c1f ;  /* 0x001c1fff19037589 */ /* 0x00106800000e0000 */
[----:B------:R0:W2:Y:S06]  /*2ba30*/  SHFL.IDX PT, R2, R26, RZ, 0x1c1f ;  /* 0x001c1fff1a027589 */ /* 0x0000ac00000e0000 */
[----:B------:R-:W-:-:S07]  /*2ba40*/  @P0 LOP3.LUT R22, R22, 0x80, RZ, 0xfc, !PT ;  /* 0x0000008016160812 */ /* 0x000fce00078efcff */
.L_x_3222:
[----:B------:R-:W3:Y:S01]  /*2ba50*/  S2R R11, SR_TID.X ;  /* 0x00000000000b7919 */ /* 0x000ee20000002100 */
[----:B------:R-:W-:Y:S01]  /*2ba60*/  LOP3.LUT P6, RZ, R22, 0x2, RZ, 0xc0, !PT ;  /* 0x0000000216ff7812 */ /* 0x000fe200078cc0ff */
[----:B---3--:R-:W-:-:S05]  /*2ba70*/  IMAD.SHL.U32 R11, R11, 0x10, RZ ;  /* 0x000000100b0b7824 */ /* 0x008fca00078e00ff */
[----:B------:R-:W-:-:S04]  /*2ba80*/  LOP3.LUT R11, R11, 0x30, RZ, 0xc0, !PT ;  /* 0x000000300b0b7812 */ /* 0x000fc800078ec0ff */
[----:B--2---:R-:W-:-:S05]  /*2ba90*/  IADD3 R2, P0, R11, R2, RZ ;  /* 0x000000020b027210 */ /* 0x004fca0007f1e0ff */
[----:B-1----:R-:W-:Y:S01]  /*2baa0*/  IMAD.X R3, RZ, RZ, R3, P0 ;  /* 0x000000ffff037224 */ /* 0x002fe200000e0603 */
        /* <DEDUP_REMOVED lines=9> */
.L_x_2973:
[----:B------:R-:W-:Y:S02]  /*2bb40*/  PLOP3.LUT P1, PT, P1, P0, PT, 0xa2, 0x0 ;  /* 0x000000000000781c */ /* 0x000fe40000f21472 */
[----:B------:R-:W-:-:S08]  /*2bb50*/  @P0 R2UR P1, UR4, R0 ;  /* 0x00000000000402ca */ /* 0x000fd00000020000 */
[----:B------:R-:W-:-:S05]  /*2bb60*/  @P0 PLOP3.LUT P0, PT, P1, PT, PT, 0x80, 0x0 ;  /* 0x000000000000081c */ /* 0x000fca0000f0f070 */
[----:B------:R-:W-:Y:S01]  /*2bb70*/  @!P1 SYNCS.ARRIVE.TRANS64.RED.A0T1 RZ, [UR4+0x29870], RZ ;  /* 0x029870ffffff99a7 */ /* 0x000fe20008200404 */
[----:B------:R-:W-:Y:S07]  /*2bb80*/  @!P1 ARRIVES.LDGSTSBAR.64.TRANSCNT [UR4+0x29870] ;  /* 0x02987000ff0099b0 */ /* 0x000fee0008000a84 */
[----:B------:R-:W-:Y:S05]  /*2bb90*/  @P0 BRA.U.ANY `(.L_x_2973) ;  /* 0xfffffffd00e80947 */ /* 0x000fea000393ffff */
[----:B------:R-:W-:Y:S01]  /*2bba0*/  NOP ;  /* 0x0000000000007918 */ /* 0x000fe20000000000 */
[----:B-1----:R-:W-:-:S05]  /*2bbb0*/  IMAD.U32 R2, RZ, RZ, UR39 ;  /* 0x00000027ff027e24 */ /* 0x002fca000f8e00ff */
[----:B------:R-:W-:-:S13]  /*2bbc0*/  ISETP.NE.AND P6, PT, R2, 0x3, PT ;  /* 0x000000030200780c */ /* 0x000fda0003fc5270 */
[----:B------:R-:W-:Y:S05]  /*2bbd0*/  @!P6 BRA `(.L_x_2974) ;  /* 0x000000000004e947 */ /* 0x000fea0003800000 */
[----:B------:R-:W-:Y:S01]  /*2bbe0*/  BPT.TRAP 0x1 ;  /* 0x000000040000795c */ /* 0x000fe20000300000 */
.L_x_2974:
[----:B------:R1:W-:Y:S01]  /*2bbf0*/  SYNCS.ARRIVE.TRANS64.A1T0 RZ, [R0+URZ+0x29870], RZ ;  /* 0x029870ff00ff79a7 */ /* 0x0003e2000810003f */
[----:B------:R-:W-:Y:S05]  /*2bc00*/  @!P6 BRA `(.L_x_2975) ;  /* 0x000000000004e947 */ /* 0x000fea0003800000 */
[----:B------:R-:W-:Y:S01]  /*2bc10*/  BPT.TRAP 0x1 ;  /* 0x000000040000795c */ /* 0x000fe20000300000 */
.L_x_2975:
[----:B------:R-:W2:Y:S01]  /*2bc20*/  LDL R2, [R1+0x34] ;  /* 0x0000340001027983 */ /* 0x000ea20000100800 */
[----:B------:R-:W-:Y:S01]  /*2bc30*/  BSSY B0, `(.L_x_2976) ;  /* 0x0000003000007945 */ /* 0x000fe20003800000 */
[----:B--2---:R-:W2:Y:S03]  /*2bc40*/  SYNCS.PHASECHK.TRANS64.TRYWAIT P0, [R0+URZ+0x29840], R2 ;  /* 0x02984002000075a7 */ /* 0x004ea6000800017f */
[----:B--2---:R-:W-:Y:S05]  /*2bc50*/  @!P0 BRA `(.L_x_2977) ;  /* 0x00000088005c8947 */ /* 0x004fea0003800000 */
.L_x_3223:
[----:B------:R-:W-:Y:S05]  /*2bc60*/  BSYNC B0 ;  /* 0x0000000000007941 */ /* 0x000fea0003800000 */
.L_x_2976:
[----:B------:R-:W3:Y:S01]  /*2bc70*/  LDL.LU R4, [R1+0x2c] ;  /* 0x00002c0001047983 */ /* 0x000ee20000300800 */
[----:B------:R-:W-:Y:S01]  /*2bc80*/  ULDC.64 UR4, c[0x0][0x300] ;  /* 0x0000c00000047ab9 */ /* 0x000fe20000000a00 */
[----:B------:R-:W-:Y:S02]  /*2bc90*/  ULDC.64 UR6, c[0x0][0x310] ;  /* 0x0000c40000067ab9 */ /* 0x000fe40000000a00 */
[----:B------:R-:W4:Y:S04]  /*2bca0*/  LDL.LU R8, [R1+0x30] ;  /* 0x0000300001087983 */ /* 0x000f280000300800 */
[----:B------:R-:W5:Y:S01]  /*2bcb0*/  LDL R11, [R1+0x14] ;  /* 0x00001400010b7983 */ /* 0x000f620000100800 */
[----:B------:R-:W-:Y:S02]  /*2bcc0*/  IMAD R33, R33, UR4, RZ ;  /* 0x0000000421217c24 */ /* 0x000fe4000f8e02ff */
[----:B--2---:R-:W-:-:S04]  /*2bcd0*/  IMAD.WIDE.U32 R2, R9, UR4, RZ ;  /* 0x0000000409027c25 */ /* 0x004fc8000f8e00ff */
[----:B------:R-:W-:-:S04]  /*2bce0*/  IMAD R33, R9, UR5, R33 ;  /* 0x0000000509217c24 */ /* 0x000fc8000f8e0221 */
[----:B------:R-:W-:Y:S02]  /*2bcf0*/  IMAD.IADD R3, R3, 0x1, R33 ;  /* 0x0000000103037824 */ /* 0x000fe400078e0221 */
[----:B------:R-:W-:-:S04]  /*2bd00*/  IMAD.WIDE.U32 R2, R6, UR6, R2 ;  /* 0x0000000606027c25 */ /* 0x000fc8000f8e0002 */
[----:B---3--:R-:W-:-:S04]  /*2bd10*/  IMAD R4, R4, UR6, RZ ;  /* 0x0000000604047c24 */ /* 0x008fc8000f8e02ff */
[----:B------:R-:W-:Y:S02]  /*2bd20*/  IMAD R4, R6, UR7, R4 ;  /* 0x0000000706047c24 */ /* 0x000fe4000f8e0204 */
[----:B------:R-:W-:Y:S02]  /*2bd30*/  IMAD R6, R27, UR4, RZ ;  /* 0x000000041b067c24 */ /* 0x000fe4000f8e02ff */
[----:B------:R-:W-:Y:S01]  /*2bd40*/  IMAD.IADD R5, R3, 0x1, R4 ;  /* 0x0000000103057824 */ /* 0x000fe200078e0204 */
[----:B------:R-:W-:Y:S01]  /*2bd50*/  MOV R4, R2 ;  /* 0x0000000200047202 */ /* 0x000fe20000000f00 */
[C---:B------:R-:W-:Y:S02]  /*2bd60*/  IMAD R6, R10.reuse, UR5, R6 ;  /* 0x000000050a067c24 */ /* 0x040fe4000f8e0206 */
[----:B------:R-:W-:Y:S01]  /*2bd70*/  IMAD.WIDE.U32 R2, R10, UR4, RZ ;  /* 0x000000040a027c25 */ /* 0x000fe2000f8e00ff */
[----:B------:R-:W-:-:S03]  /*2bd80*/  ULDC.64 UR4, c[0x0][0x308] ;  /* 0x0000c20000047ab9 */ /* 0x000fc60000000a00 */
[----:B------:R-:W-:Y:S02]  /*2bd90*/  IMAD.IADD R3, R3, 0x1, R6 ;  /* 0x0000000103037824 */ /* 0x000fe400078e0206 */
[----:B----4-:R-:W-:Y:S02]  /*2bda0*/  IMAD R8, R8, UR6, RZ ;  /* 0x0000000608087c24 */ /* 0x010fe4000f8e02ff */
        /* <DEDUP_REMOVED lines=12> */
[----:B-----5:R-:W-:Y:S01]  /*2be70*/  IMAD R4, R28, 0x7800, R11 ;  /* 0x000078001c047824 */ /* 0x020fe200078e020b */
[----:B------:R-:W-:Y:S07]  /*2be80*/  BRA.DIV UR4, `(.L_x_2978) ;  /* 0x0000008604e87947 */ /* 0x000fee000b800000 */
[----:B------:R-:W2:Y:S01]  /*2be90*/  S2R R3, SR_TID.X ;  /* 0x0000000000037919 */ /* 0x000ea20000002100 */
[C---:B------:R-:W-:Y:S01]  /*2bea0*/  LOP3.LUT P6, RZ, R22.reuse, 0x8, RZ, 0xc0, !PT ;  /* 0x0000000816ff7812 */ /* 0x040fe200078cc0ff */
[C-C-:B------:R-:W-:Y:S01]  /*2beb0*/  @P5 IMAD.IADD R9, R23.reuse, 0x1, R4.reuse ;  /* 0x0000000117095824 */ /* 0x140fe200078e0204 */
[----:B------:R-:W-:Y:S01]  /*2bec0*/  LOP3.LUT P1, RZ, R22, 0x4, RZ, 0xc0, !PT ;  /* 0x0000000416ff7812 */ /* 0x000fe2000782c0ff */
[----:B------:R-:W-:Y:S01]  /*2bed0*/  SHFL.IDX PT, R2, R6, RZ, 0x1c1f ;  /* 0x001c1fff06027589 */ /* 0x000fe200000e0000 */
[----:B------:R-:W-:-:S03]  /*2bee0*/  @P4 IMAD.IADD R21, R23, 0x1, R4 ;  /* 0x0000000117154824 */ /* 0x000fc600078e0204 */
[----:B------:R-:W-:Y:S01]  /*2bef0*/  SHFL.IDX PT, R7, R7, RZ, 0x1c1f ;  /* 0x001c1fff07077589 */ /* 0x000fe200000e0000 */
[----:B--2---:R-:W-:-:S03]  /*2bf00*/  IMAD.SHL.U32 R10, R3, 0x10, RZ ;  /* 0x00000010030a7824 */ /* 0x004fc600078e00ff */
[----:B------:R-:W2:Y:S02]  /*2bf10*/  SHFL.IDX PT, R3, R5, RZ, 0x1c1f ;  /* 0x001c1fff05037589 */ /* 0x000ea400000e0000 */
[----:B------:R-:W-:-:S04]  /*2bf20*/  LOP3.LUT R10, R10, 0x30, RZ, 0xc0, !PT ;  /* 0x000000300a0a7812 */ /* 0x000fc800078ec0ff */
[----:B--2---:R-:W-:-:S05]  /*2bf30*/  @P5 IADD3 R3, P0, R10, R3, RZ ;  /* 0x000000030a035210 */ /* 0x004fca0007f1e0ff */
        /* <DEDUP_REMOVED lines=11> */
[----:B------:R-:W3:Y:S01]  /*2bff0*/  SHFL.IDX PT, R2, R6, 0x1, 0x1c1f ;  /* 0x003c1f0006027f89 */ /* 0x000ee200000e0000 */
[----:B--2---:R-:W-:-:S04]  /*2c000*/  @P4 IADD3 R3, P0, R10, R3, RZ ;  /* 0x000000030a034210 */ /* 0x004fc80007f1e0ff */
[----:B---3--:R-:W-:-:S04]  /*2c010*/  @P4 IADD3.X R2, RZ, R2, RZ, P0, !PT ;  /* 0x00000002ff024210 */ /* 0x008fc800007fe4ff */
        /* <DEDUP_REMOVED lines=8> */
[----:B------:R-:W3:Y:S04]  /*2c0a0*/  SHFL.IDX PT, R2, R6, 0x2, 0x1c1f ;  /* 0x005c1f0006027f89 */ /* 0x000ee800000e0000 */
[----:B------:R-:W-:Y:S01]  /*2c0b0*/  SHFL.IDX PT, R6, R6, 0x3, 0x1c1f ;  /* 0x007c1f0006067f89 */ /* 0x000fe200000e0000 */
[----:B--2---:R-:W-:-:S05]  /*2c0c0*/  @P3 IADD3 R3, P0, R10, R3, RZ ;  /* 0x000000030a033210 */ /* 0x004fca0007f1e0ff */
[----:B---3--:R-:W-:-:S05]  /*2c0d0*/  @P3 IMAD.X R2, RZ, RZ, R2, P0 ;  /* 0x000000ffff023224 */ /* 0x008fca00000e0602 */
        /* <DEDUP_REMOVED lines=12> */
[----:B--2---:R2:W3:Y:S02]  /*2c1a0*/  SHFL.IDX PT, R2, R8, RZ, 0x1c1f ;  /* 0x001c1fff08027589 */ /* 0x0044e400000e0000 */
.L_x_3235:
[----:B------:R-:W-:Y:S01]  /*2c1b0*/  LOP3.LUT P0, RZ, R22, 0x80, RZ, 0xc0, !PT ;  /* 0x0000008016ff7812 */ /* 0x000fe2000780c0ff */
[----:B------:R-:W-:-:S12]  /*2c1c0*/  BSSY B0, `(.L_x_2979) ;  /* 0x0000011000007945 */ /* 0x000fd80003800000 */
[----:B------:R-:W-:Y:S05]  /*2c1d0*/  @!P0 BRA `(.L_x_2980) ;  /* 0x00000000003c8947 */ /* 0x000fea0003800000 */
[----:B------:R-:W4:Y:S01]  /*2c1e0*/  S2R R3, SR_TID.X ;  /* 0x0000000000037919 */ /* 0x000f220000002100 */
[C---:B------:R-:W-:Y:S01]  /*2c1f0*/  LOP3.LUT P3, RZ, R22.reuse, 0x10, RZ, 0xc0, !PT ;  /* 0x0000001016ff7812 */ /* 0x040fe2000786c0ff */
[----:B------:R-:W-:Y:S01]  /*2c200*/  IMAD.IADD R4, R23, 0x1, R4 ;  /* 0x0000000117047824 */ /* 0x000fe200078e0204 */
[C---:B------:R-:W-:Y:S02]  /*2c210*/  LOP3.LUT P2, RZ, R22.reuse, 0x8, RZ, 0xc0, !PT ;  /* 0x0000000816ff7812 */ /* 0x040fe4000784c0ff */
[----:B------:R-:W-:Y:S02]  /*2c220*/  LOP3.LUT P1, RZ, R22, 0x4, RZ, 0xc0, !PT ;  /* 0x0000000416ff7812 */ /* 0x000fe4000782c0ff */
[----:B----4-:R-:W-:-:S04]  /*2c230*/  SHF.L.U32 R3, R3, 0x4, RZ ;  /* 0x0000000403037819 */ /* 0x010fc800000006ff */
[----:B------:R-:W-:-:S04]  /*2c240*/  LOP3.LUT R3, R3, 0x30, RZ, 0xc0, !PT ;  /* 0x0000003003037812 */ /* 0x000fc800078ec0ff */
[----:B---3--:R-:W-:-:S05]  /*2c250*/  IADD3 R2, P0, R3, R2, RZ ;  /* 0x0000000203027210 */ /* 0x008fca0007f1e0ff */
[----:B------:R-:W-:-:S05]  /*2c260*/  IMAD.X R3, RZ, RZ, R7, P0 ;  /* 0x000000ffff037224 */ /* 0x000fca00000e0607 */
[----:B------:R-:W-:Y:S01]  /*2c270*/  @!PT LDS RZ, [RZ] ;  /* 0x00000000fffff984 */ /* 0x000fe20000000800 */
[----:B------:R-:W-:Y:S01]  /*2c280*/  @!PT LDS RZ, [RZ] ;  /* 0x00000000fffff984 */ /* 0x000fe20000000800 */
[----:B------:R-:W-:Y:S01]  /*2c290*/  @!PT LDS RZ, [RZ] ;  /* 0x00000000fffff984 */ /* 0x000fe20000000800 */
[----:B------:R4:W-:Y:S04]  /*2c2a0*/  LDGSTS.E.BYPASS.LTC128B.128 [R4+0x1c400], desc[UR50][R2.64], !P3 ;  /* 0x1c40000002047fae */ /* 0x0009e8000d901d72 */
[----:B------:R4:W-:Y:S04]  /*2c2b0*/  LDGSTS.E.BYPASS.LTC128B.128 [R4+0x1ec00], desc[UR50][R2.64+0x40], !P2 ;  /* 0x1ec0004002047fae */ /* 0x0009e8000d101d72 */
[----:B------:R4:W-:Y:S02]  /*2c2c0*/  LDGSTS.E.BYPASS.LTC128B.128 [R4+0x21400], desc[UR50][R2.64+0x80], !P1 ;  /* 0x2140008002047fae */ /* 0x0009e4000c901d72 */
.L_x_2980:
[----:B------:R-:W-:Y:S05]  /*2c2d0*/  BSYNC B0 ;  /* 0x0000000000007941 */ /* 0x000fea0003800000 */
.L_x_2979:
[----:B------:R-:W-:Y:S01]  /*2c2e0*/  NOP ;  /* 0x0000000000007918 */ /* 0x000fe20000000000 */
[----:B------:R-:W-:-:S13]  /*2c2f0*/  PLOP3.LUT P0, PT, PT, PT, PT, 0x80, 0x0 ;  /* 0x000000000000781c */ /* 0x000fda0003f0f070 */
.L_x_2981:
[----:B------:R-:W-:Y:S02]  /*2c300*/  PLOP3.LUT P1, PT, P1, P0, PT, 0xa2, 0x0 ;  /* 0x000000000000781c */ /* 0x000fe40000f21472 */
[----:B------:R-:W-:-:S08]  /*2c310*/  @P0 R2UR P1, UR4, R0 ;  /* 0x00000000000402ca */ /* 0x000fd00000020000 */
[----:B------:R-:W-:-:S05]  /*2c320*/  @P0 PLOP3.LUT P0, PT, P1, PT, PT, 0x80, 0x0 ;  /* 0x000000000000081c */ /* 0x000fca0000f0f070 */
[----:B------:R-:W-:Y:S01]  /*2c330*/  @!P1 SYNCS.ARRIVE.TRANS64.RED.A0T1 RZ, [UR4+0x29830], RZ ;  /* 0x029830ffffff99a7 */ /* 0x000fe20008200404 */
[----:B------:R-:W-:Y:S07]  /*2c340*/  @!P1 ARRIVES.LDGSTSBAR.64.TRANSCNT [UR4+0x29830] ;  /* 0x02983000ff0099b0 */ /* 0x000fee0008000a84 */
[----:B------:R-:W-:Y:S05]  /*2c350*/  @P0 BRA.U.ANY `(.L_x_2981) ;  /* 0xfffffffd00e80947 */ /* 0x000fea000393ffff */
[----:B------:R-:W-:Y:S01]  /*2c360*/  NOP ;  /* 0x0000000000007918 */ /* 0x000fe20000000000 */
[----:B---34-:R-:W-:-:S05]  /*2c370*/  IMAD.U32 R2, RZ, RZ, UR39 ;  /* 0x00000027ff027e24 */ /* 0x018fca000f8e00ff */
[----:B------:R-:W-:-:S13]  /*2c380*/  ISETP.NE.AND P2, PT, R2, 0x3, PT ;  /* 0x000000030200780c */ /* 0x000fda0003f45270 */
[----:B------:R-:W-:Y:S05]  /*2c390*/  @!P2 BRA `(.L_x_2982) ;  /* 0x000000000004a947 */ /* 0x000fea0003800000 */
[----:B------:R-:W-:Y:S01]  /*2c3a0*/  BPT.TRAP 0x1 ;  /* 0x000000040000795c */ /* 0x000fe20000300000 */
.L_x_2982:
[----:B------:R3:W5:Y:S01]  /*2c3b0*/  LDL.LU R2, [R1+0x38] ;  /* 0x0000380001027983 */ /* 0x0007620000300800 */
[----:B------:R3:W-:Y:S02]  /*2c3c0*/  SYNCS.ARRIVE.TRANS64.A1T0 RZ, [R0+URZ+0x29830], RZ ;  /* 0x029830ff00ff79a7 */ /* 0x0007e4000810003f */
[----:B------:R-:W-:Y:S05]  /*2c3d0*/  WARPSYNC.ALL ;  /* 0x0000000000007948 */ /* 0x000fea0003800000 */
[----:B------:R-:W-:Y:S01]  /*2c3e0*/  ULDC.64 UR4, c[0x0][0xa00] ;  /* 0x0002800000047ab9 */ /* 0x000fe20000000a00 */
[----:B------:R-:W-:Y:S01]  /*2c3f0*/  SHF.R.S32.HI R27, RZ, 0x1f, R31 ;  /* 0x0000001fff1b7819 */ /* 0x000fe2000001141f */
[----:B-1-3--:R-:W-:Y:S01]  /*2c400*/  VIADD R0, R23, 0x14400 ;  /* 0x0001440017007836 */ /* 0x00afe20000000000 */
[----:B------:R-:W-:Y:S01]  /*2c410*/  BAR.SYNC.DEFER_BLOCKING 0x8, 0x180 ;  /* 0x0206000000007b1d */ /* 0x000fe20000010000 */
[----:B------:R-:W-:-:S04]  /*2c420*/  ISETP.NE.U32.AND P0, PT, RZ, UR4, PT ;  /* 0x00000004ff007c0c */ /* 0x000fc8000bf05070 */
[----:B------:R-:W-:Y:S01]  /*2c430*/  ISETP.NE.AND.EX P0, PT, RZ, UR5, PT, P0 ;  /* 0x00000005ff007c0c */ /* 0x000fe2000bf05300 */
[----:B------:R-:W-:Y:S01]  /*2c440*/  ULDC.64 UR4, c[0x0][0x298] ;  /* 0x0000a60000047ab9 */ /* 0x000fe20000000a00 */
[----:B------:R-:W-:Y:S01]  /*2c450*/  BSSY B6, `(.L_x_2983) ;  /* 0x0000019000067945 */ /* 0x000fe20003800000 */
[----:B------:R-:W-:Y:S01]  /*2c460*/  IMAD R27, R27, UR4, RZ ;  /* 0x000000041b1b7c24 */ /* 0x000fe2000f8e02ff */
[----:B0-----:R-:W-:Y:S01]  /*2c470*/  SEL R26, R24, RZ, !P0 ;  /* 0x000000ff181a7207 */ /* 0x001fe20004000000 */
        /* <DEDUP_REMOVED lines=10> */
[----:B------:R-:W-:Y:S01]  /*2c520*/  MOV R4, UR4 ;  /* 0x0000000400047c02 */ /* 0x000fe20008000f00 */
[----:B------:R-:W-:Y:S01]  /*2c530*/  IMAD.U32 R5, RZ, RZ, UR5 ;  /* 0x00000005ff057e24 */ /* 0x000fe2000f8e00ff */
[----:B------:R-:W0:Y:S01]  /*2c540*/  LDC.64 R2, c[0x4][R2] ;  /* 0x0100000002027b82 */ /* 0x000e220000000a00 */
[----:B------:R-:W-:Y:S01]  /*2c550*/  IMAD.U32 R6, RZ, RZ, UR6 ;  /* 0x00000006ff067e24 */ /* 0x000fe2000f8e00ff */
[----:B--2---:R-:W-:Y:S01]  /*2c560*/  MOV R8, 0x70 ;  /* 0x0000007000087802 */ /* 0x004fe20000000f00 */
[----:B------:R-:W-:Y:S02]  /*2c570*/  IMAD.U32 R7, RZ, RZ, UR7 ;  /* 0x00000007ff077e24 */ /* 0x000fe4000f8e00ff */
[----:B------:R-:W-:-:S02]  /*2c580*/  IMAD.U32 R10, RZ, RZ, UR8 ;  /* 0x00000008ff0a7e24 */ /* 0x000fc4000f8e00ff */
[----:B------:R-:W-:Y:S02]  /*2c590*/  IMAD.U32 R11, RZ, RZ, UR9 ;  /* 0x00000009ff0b7e24 */ /* 0x000fe4000f8e00ff */
[----:B------:R-:W-:Y:S02]  /*2c5a0*/  IMAD.MOV.U32 R12, RZ, RZ, 0x1 ;  /* 0x00000001ff0c7424 */ /* 0x000fe400078e00ff */
[----:B------:R-:W-:-:S07]  /*2c5b0*/  IMAD.MOV.U32 R13, RZ, RZ, RZ ;  /* 0x000000ffff0d7224 */ /* 0x000fce00078e00ff */
[----:B------:R-:W-:-:S07]  /*2c5c0*/  LEPC R20, `(.L_x_2984) ;  /* 0x000000001014794e */ /* 0x000fce0000000000 */
[----:B0-----:R-:W-:Y:S05]  /*2c5d0*/  CALL.ABS.NOINC R2 ;  /* 0x0000000002007343 */ /* 0x001fea0003c00000 */
.L_x_2984:
[----:B------:R-:W-:Y:S05]  /*2c5e0*/  BSYNC B6 ;  /* 0x0000000000067941 */ /* 0x000fea0003800000 */
.L_x_2983:
[----:B--2---:R0:W5:Y:S01]  /*2c5f0*/  LDL R8, [R1+0x28] ;  /* 0x0000280001087983 */ /* 0x0041620000100800 */
[----:B------:R-:W1:Y:S01]  /*2c600*/  LDC R7, c[0x0][0x448] ;  /* 0x00011200ff077b82 */ /* 0x000e620000000800 */
[----:B------:R-:W-:Y:S01]  /*2c610*/  IMAD.MOV.U32 R2, RZ, RZ, R24 ;  /* 0x000000ffff027224 */ /* 0x000fe200078e0018 */
[----:B------:R-:W-:Y:S01]  /*2c620*/  ULDC.64 UR4, c[0x0][0x2d8] ;  /* 0x0000b60000047ab9 */ /* 0x000fe20000000a00 */
[----:B------:R-:W2:Y:S01]  /*2c630*/  S2R R20, SR_TID.X ;  /* 0x0000000000147919 */ /* 0x000ea20000002100 */
[----:B------:R-:W-:Y:S02]  /*2c640*/  IMAD.MOV.U32 R3, RZ, RZ, R27 ;  /* 0x000000ffff037224 */ /* 0x000fe400078e001b */
        /* <DEDUP_REMOVED lines=8> */
[----:B-1----:R-:W-:Y:S01]  /*2c6d0*/  ISETP.NE.AND P0, PT, R7, 0x1, PT ;  /* 0x000000010700780c */ /* 0x002fe20003f05270 */
[----:B------:R-:W-:Y:S01]  /*2c6e0*/  IMAD.IADD R3, R3, 0x1, R0 ;  /* 0x0000000103037824 */ /* 0x000fe200078e0200 */
[----:B--2---:R-:W-:-:S11]  /*2c6f0*/  LOP3.LUT R21, R20, 0x7f, RZ, 0xc0, !PT ;  /* 0x0000007f14157812 */ /* 0x004fd600078ec0ff */
[----:B------:R-:W1:Y:S01]  /*2c700*/  @P0 LDC R6, c[0x0][0x44c] ;  /* 0x00011300ff060b82 */ /* 0x000e620000000800 */
[----:B------:R-:W-:Y:S02]  /*2c710*/  SHF.L.U32 R20, R20, 0x5, RZ ;  /* 0x0000000514147819 */ /* 0x000fe400000006ff */
[----:B------:R-:W-:-:S04]  /*2c720*/  SHF.R.U32.HI R21, RZ, 0x2, R21 ;  /* 0x00000002ff157819 */ /* 0x000fc80000011615 */
[----:B------:R-:W-:Y:S01]  /*2c730*/  LOP3.LUT R20, R21, 0x60, R20, 0xf8, !PT ;  /* 0x0000006015147812 */ /* 0x000fe200078ef814 */
[----:B------:R-:W2:Y:S04]  /*2c740*/  @P0 LDC R0, c[0x0][0x450] ;  /* 0x00011400ff000b82 */ /* 0x000ea80000000800 */
[----:B------:R-:W-:-:S04]  /*2c750*/  IMAD R5, R17, 0x80, R20 ;  /* 0x0000008011057824 */ /* 0x000fc800078e0214 */
[----:B------:R-:W-:Y:S02]  /*2c760*/  IMAD.MOV.U32 R4, RZ, RZ, R5 ;  /* 0x000000ffff047224 */ /* 0x000fe400078e0005 */
[----:B-1----:R-:W-:-:S05]  /*2c770*/  @P0 IMAD.HI.U32 R6, R5, R6, RZ ;  /* 0x0000000605060227 */ /* 0x002fca00078e00ff */
        /* <DEDUP_REMOVED lines=29> */
[----:B0-----:R-:W-:Y:S10]  /*2c950*/  BRA.DIV UR5, `(.L_x_2985) ;  /* 0x0000008605207947 */ /* 0x001ff4000b800000 */
[----:B------:R-:W0:Y:S01]  /*2c960*/  SHFL.IDX PT, R3, R4, RZ, 0x1c1f ;  /* 0x001c1fff04037589 */ /* 0x000e2200000e0000 */
[----:B------:R-:W-:Y:S02]  /*2c970*/  IMAD R5, R32, R7, RZ ;  /* 0x0000000720057224 */ /* 0x000fe400078e02ff */
[----:B------:R-:W-:Y:S01]  /*2c980*/  IMAD R17, R17, 0x80, R9 ;  /* 0x0000008011117824 */ /* 0x000fe200078e0209 */
        /* <DEDUP_REMOVED lines=28> */
[----:B0-----:R-:W-:-:S04]  /*2cb50*/  @!P0 IADD3 R3, P4, R20, R3, RZ ;  /* 0x0000000314038210 */ /* 0x001fc80007f9e0ff */
[----:B-1----:R-:W-:-:S04]  /*2cb60*/  @!P0 IADD3.X R2, RZ, R2, RZ, P4, !PT ;  /* 0x00000002ff028210 */ /* 0x002fc800027fe4ff */
[----:B------:R-:W-:-:S04]  /*2cb70*/  @!P0 LOP3.LUT R3, R3, R2, RZ, 0x3c, !PT ;  /* 0x0000000203038212 */ /* 0x000fc800078e3cff */
[----:B------:R-:W-:-:S04]  /*2cb80*/  @!P0 LOP3.LUT R2, R3, R2, RZ, 0x3c, !PT ;  /* 0x0000000203028212 */ /* 0x000fc800078e3cff */
[----:B------:R-:W-:-:S05]  /*2cb90*/  @!P0 LOP3.LUT R3, R3, R2, RZ, 0x3c, !PT ;  /* 0x0000000203038212 */ /* 0x000fca00078e3cff */
[----:B------:R-:W-:Y:S04]  /*2cba0*/  @!P0 LDGSTS.E.BYPASS.LTC128B.128 [R8+0x15400], desc[UR50][R2.64], !P3 ;  /* 0x1540000002088fae */ /* 0x000fe8000d901d72 */
[----:B------:R-:W-:Y:S04]  /*2cbb0*/  @!P0 LDGSTS.E.BYPASS.LTC128B.128 [R8+0x17400], desc[UR50][R2.64+0x40], !P2 ;  /* 0x1740004002088fae */ /* 0x000fe8000d101d72 */
[----:B------:R0:W-:Y:S04]  /*2cbc0*/  @!P0 LDGSTS.E.BYPASS.LTC128B.128 [R8+0x19400], desc[UR50][R2.64+0x80], !P1 ;  /* 0x1940008002088fae */ /* 0x0001e8000c901d72 */
[----:B0-2---:R0:W1:Y:S02]  /*2cbd0*/  SHFL.IDX PT, R2, R4, 0x3, 0x1c1f ;  /* 0x007c1f0004027f89 */ /* 0x00506400000e0000 */
.L_x_3244:
        /* <DEDUP_REMOVED lines=12> */
.L_x_2987:
[----:B------:R-:W-:Y:S05]  /*2cca0*/  BSYNC B0 ;  /* 0x0000000000007941 */ /* 0x000fea0003800000 */
.L_x_2986:
[----:B------:R-:W-:Y:S01]  /*2ccb0*/  NOP ;  /* 0x0000000000007918 */ /* 0x000fe20000000000 */
[----:B------:R-:W-:-:S13]  /*2ccc0*/  PLOP3.LUT P0, PT, PT, PT, PT, 0x80, 0x0 ;  /* 0x000000000000781c */ /* 0x000fda0003f0f070 */
.L_x_2988:
[----:B------:R-:W-:Y:S02]  /*2ccd0*/  PLOP3.LUT P1, PT, P1, P0, PT, 0xa2, 0x0 ;  /* 0x000000000000781c */ /* 0x000fe40000f21472 */
[----:B------:R-:W-:-:S08]  /*2cce0*/  @P0 R2UR P1, UR4, R23 ;  /* 0x00000000170402ca */ /* 0x000fd00000020000 */
[----:B------:R-:W-:-:S05]  /*2ccf0*/  @P0 PLOP3.LUT P0, PT, P1, PT, PT, 0x80, 0x0 ;  /* 0x000000000000081c */ /* 0x000fca0000f0f070 */
[----:B------:R-:W-:Y:S01]  /*2cd00*/  @!P1 SYNCS.ARRIVE.TRANS64.RED.A0T1 RZ, [UR4+0x29800], RZ ;  /* 0x029800ffffff99a7 */ /* 0x000fe20008200404 */
[----:B------:R-:W-:Y:S07]  /*2cd10*/  @!P1 ARRIVES.LDGSTSBAR.64.TRANSCNT [UR4+0x29800] ;  /* 0x02980000ff0099b0 */ /* 0x000fee0008000a84 */
[----:B------:R-:W-:Y:S05]  /*2cd20*/  @P0 BRA.U.ANY `(.L_x_2988) ;  /* 0xfffffffd00e80947 */ /* 0x000fea000393ffff */
[----:B-12---:R-:W2:Y:S01]  /*2cd30*/  LDL.LU R2, [R1+0x3c] ;  /* 0x00003c0001027983 */ /* 0x006ea20000300800 */
        /* <DEDUP_REMOVED lines=11> */
[----:B-12---:R-:W-:Y:S05]  /*2cdf0*/  @!P0 BRA `(.L_x_2990) ;  /* 0x0000008400548947 */ /* 0x006fea0003800000 */
.L_x_3245:
[----:B------:R-:W-:Y:S05]  /*2ce00*/  BSYNC B0 ;  /* 0x0000000000007941 */ /* 0x000fea0003800000 */
.L_x_2989:
[----:B------:R-:W2:Y:S02]  /*2ce10*/  LDL R2, [R1+0xc] ;  /* 0x00000c0001027983 */ /* 0x000ea40000100800 */
[----:B--2---:R-:W-:-:S13]  /*2ce20*/  ISETP.GE.AND P0, PT, R33, R2, PT ;  /* 0x000000022100720c */ /* 0x004fda0003f06270 */
[----:B------:R-:W-:Y:S05]  /*2ce30*/  @!P0 BRA `(.L_x_2991) ;  /* 0x0000001400e48947 */ /* 0x000fea0003800000 */
[----:B------:R-:W-:Y:S01]  /*2ce40*/  MOV R17, R28 ;  /* 0x0000001c00117202 */ /* 0x000fe20000000f00 */
[----:B------:R-:W-:-:S07]  /*2ce50*/  IMAD.MOV.U32 R21, RZ, RZ, R35 ;  /* 0x000000ffff157224 */ /* 0x000fce00078e0023 */
.L_x_3011:
[----:B-12---:R-:W2:Y:S01]  /*2ce60*/  LDL R0, [R1+0x4] ;  /* 0x0000040001007983 */ /* 0x006ea20000100800 */
[----:B0-----:R-:W0:Y:S03]  /*2ce70*/  LDC R4, c[0x0][0x430] ;  /* 0x00010c00ff047b82 */ /* 0x001e260000000800 */
[----:B------:R-:W3:Y:S01]  /*2ce80*/  LDL R10, [R1+0x8] ;  /* 0x00000800010a7983 */ /* 0x000ee20000100800 */
[----:B------:R-:W1:Y:S03]  /*2ce90*/  S2R R2, SR_TID.X ;  /* 0x0000000000027919 */ /* 0x000e660000002100 */
[----:B------:R-:W4:Y:S01]  /*2cea0*/  LDL R9, [R1+0xc] ;  /* 0x00000c0001097983 */ /* 0x000f220000100800 */
[----:B0-----:R-:W-:Y:S01]  /*2ceb0*/  ISETP.NE.AND P0, PT, R4, 0x1, PT ;  /* 0x000000010400780c */ /* 0x001fe20003f05270 */
[----:B------:R-:W0:-:S12]  /*2cec0*/  S2R R7, SR_TID.X ;  /* 0x0000000000077919 */ /* 0x000e180000002100 */
[----:B------:R-:W2:Y:S01]  /*2ced0*/  @P0 LDC R6, c[0x0][0x434] ;  /* 0x00010d00ff060b82 */ /* 0x000ea20000000800 */
[C---:B-1----:R-:W-:Y:S01]  /*2cee0*/  LOP3.LUT R3, R2.reuse, 0x7f, RZ, 0xc0, !PT ;  /* 0x0000007f02037812 */ /* 0x042fe200078ec0ff */
[----:B------:R-:W-:-:S03]  /*2cef0*/  IMAD.SHL.U32 R5, R2, 0x20, RZ ;  /* 0x0000002002057824 */ /* 0x000fc600078e00ff */
[----:B------:R-:W-:-:S04]  /*2cf00*/  SHF.R.U32.HI R3, RZ, 0x2, R3 ;  /* 0x00000002ff037819 */ /* 0x000fc80000011603 */
[----:B------:R-:W-:Y:S02]  /*2cf10*/  LOP3.LUT R5, R3, 0x60, R5, 0xf8, !PT ;  /* 0x0000006003057812 */ /* 0x000fe400078ef805 */
[----:B------:R-:W1:Y:S01]  /*2cf20*/  @P0 LDC R3, c[0x0][0x438] ;  /* 0x00010e00ff030b82 */ /* 0x000e620000000800 */
[----:B------:R-:W-:-:S04]  /*2cf30*/  LOP3.LUT R2, R2, 0x7f, RZ, 0xc0, !PT ;  /* 0x0000007f02027812 */ /* 0x000fc800078ec0ff */
[----:B------:R-:W-:Y:S01]  /*2cf40*/  SHF.R.U32.HI R8, RZ, 0x2, R2 ;  /* 0x00000002ff087819 */ /* 0x000fe20000011602 */
[----:B0-----:R-:W-:-:S05]  /*2cf50*/  IMAD.SHL.U32 R7, R7, 0x20, RZ ;  /* 0x0000002007077824 */ /* 0x001fca00078e00ff */
[----:B------:R-:W-:-:S04]  /*2cf60*/  LOP3.LUT R7, R8, 0x60, R7, 0xf8, !PT ;  /* 0x0000006008077812 */ /* 0x000fc800078ef807 */
[----:B------:R-:W-:Y:S01]  /*2cf70*/  LOP3.LUT R7, R7, 0x80, RZ, 0xfc, !PT ;  /* 0x0000008007077812 */ /* 0x000fe200078efcff */
[----:B------:R-:W-:Y:S05]  /*2cf80*/  YIELD ;  /* 0x0000000000007946 */ /* 0x000fea0003800000 */
[----:B------:R-:W-:Y:S01]  /*2cf90*/  ULDC.64 UR4, c[0x0][0x428] ;  /* 0x00010a0000047ab9 */ /* 0x000fe20000000a00 */
[----:B------:R-:W-:Y:S01]  /*2cfa0*/  ULDC.64 UR6, c[0x0][0x418] ;  /* 0x0001060000067ab9 */ /* 0x000fe20000000a00 */
[----:B------:R-:W-:Y:S01]  /*2cfb0*/  ISETP.GT.U32.AND P1, PT, R7, 0x9f, PT ;  /* 0x0000009f0700780c */ /* 0x000fe20003f24070 */
[----:B--2---:R-:W-:-:S04]  /*2cfc0*/  IMAD R0, R33, 0xa0, R0 ;  /* 0x000000a021007824 */ /* 0x004fc800078e0200 */
[----:B------:R-:W-:-:S04]  /*2cfd0*/  IMAD.IADD R5, R5, 0x1, R0 ;  /* 0x0000000105057824 */ /* 0x000fc800078e0200 */
[----:B------:R-:W-:-:S04]  /*2cfe0*/  @P0 IMAD.HI.U32 R6, R5, R6, RZ ;  /* 0x0000000605060227 */ /* 0x000fc800078e00ff */
[----:B------:R-:W-:Y:S01]  /*2cff0*/  IMAD.MOV.U32 R2, RZ, RZ, R5 ;  /* 0x000000ffff027224 */ /* 0x000fe200078e0005 */
[----:B-1----:R-:W-:Y:S02]  /*2d000*/  @P0 SHF.R.U32.HI R2, RZ, R3, R6 ;  /* 0x00000003ff020219 */ /* 0x002fe40000011606 */
[----:B------:R-:W0:Y:S08]  /*2d010*/  @P0 LDC R6, c[0x0][0x434] ;  /* 0x00010d00ff060b82 */ /* 0x000e300000000800 */
[----:B------:R-:W1:Y:S01]  /*2d020*/  @P0 LDC R3, c[0x0][0x438] ;  /* 0x00010e00ff030b82 */ /* 0x000e620000000800 */
[----:B------:R-:W-:-:S05]  /*2d030*/  IADD3 R0, R7, R0, RZ ;  /* 0x0000000007007210 */ /* 0x000fca0007ffe0ff */
[----:B------:R-:W-:Y:S02]  /*2d040*/  IMAD.MOV.U32 R8, RZ, RZ, R0 ;  /* 0x000000ffff087224 */ /* 0x000fe400078e0000 */
[----:B0-----:R-:W-:-:S05]  /*2d050*/  @P0 IMAD.HI.U32 R6, R0, R6, RZ ;  /* 0x0000000600060227 */ /* 0x001fca00078e00ff */
[----:B-1----:R-:W-:Y:S01]  /*2d060*/  @P0 SHF.R.U32.HI R8, RZ, R3, R6 ;  /* 0x00000003ff080219 */ /* 0x002fe20000011606 */
[----:B------:R-:W-:-:S04]  /*2d070*/  IMAD.MOV R6, RZ, RZ, -R2 ;  /* 0x000000ffff067224 */ /* 0x000fc800078e0a02 */
        /* <DEDUP_REMOVED lines=13> */
[----:B------:R-:W-:-:S05]  /*2d150*/  @!P1 IMAD.WIDE.U32 R2, R34, UR4, R2 ;  /* 0x0000000422029c25 */ /* 0x000fca000f8e0002 */
[----:B------:R-:W-:Y:S02]  /*2d160*/  @!P1 IADD3 R0, R0, R3, RZ ;  /* 0x0000000300009210 */ /* 0x000fe40007ffe0ff */
[C---:B------:R-:W-:Y:S01]  /*2d170*/  @!P1 LEA R10, P0, R2.reuse, UR6, 0x2 ;  /* 0x00000006020a9c11 */ /* 0x040fe2000f8010ff */
[----:B------:R-:W-:Y:S02]  /*2d180*/  IMAD.MOV.U32 R8, RZ, RZ, RZ ;  /* 0x000000ffff087224 */ /* 0x000fe400078e00ff */
[----:B------:R-:W-:Y:S01]  /*2d190*/  IMAD.U32 R12, RZ, RZ, UR39 ;  /* 0x00000027ff0c7e24 */ /* 0x000fe2000f8e00ff */
[----:B------:R-:W-:Y:S01]  /*2d1a0*/  @!P1 LEA.HI.X R11, R2, UR7, R0, 0x2, P0 ;  /* 0x00000007020b9c11 */ /* 0x000fe200080f1400 */
[----:B------:R-:W-:-:S04]  /*2d1b0*/  VIADD R28, R17, 0x1 ;  /* 0x00000001111c7836 */ /* 0x000fc80000000000 */
[----:B------:R0:W5:Y:S01]  /*2d1c0*/  @!P1 LDG.E R8, desc[UR50][R10.64] ;  /* 0x000000320a089981 */ /* 0x000162000c1e1900 */
[----:B------:R-:W-:Y:S02]  /*2d1d0*/  ISETP.NE.AND P1, PT, R12, 0x3, PT ;  /* 0x000000030c00780c */ /* 0x000fe40003f25270 */
[----:B------:R-:W-:Y:S01]  /*2d1e0*/  ISETP.NE.AND P0, PT, R28, 0x2, PT ;  /* 0x000000021c00780c */ /* 0x000fe20003f05270 */
[----:B------:R-:W-:-:S03]  /*2d1f0*/  IMAD.MOV.U32 R0, RZ, RZ, R33 ;  /* 0x000000ffff007224 */ /* 0x000fc600078e0021 */
        /* <DEDUP_REMOVED lines=8> */
.L_x_2992:
[----:B------:R-:W-:Y:S01]  /*2d280*/  LEA R0, R28, R23, 0x3 ;  /* 0x000000171c007211 */ /* 0x000fe200078e18ff */
[----:B------:R-:W-:Y:S01]  /*2d290*/  BSSY B0, `(.L_x_2993) ;  /* 0x0000005000007945 */ /* 0x000fe20003800000 */
[----:B------:R-:W-:Y:S02]  /*2d2a0*/  SHF.L.U32 R32, R35, 0x1f, RZ ;  /* 0x0000001f23207819 */ /* 0x000fe400000006ff */
[----:B------:R-:W-:Y:S02]  /*2d2b0*/  SHF.R.S32.HI R26, RZ, 0x1f, R5 ;  /* 0x0000001fff1a7819 */ /* 0x000fe40000011405 */
[----:B------:R-:W0:Y:S02]  /*2d2c0*/  SYNCS.PHASECHK.TRANS64.TRYWAIT P0, [R0+URZ+0x29880], R32 ;  /* 0x02988020000075a7 */ /* 0x000e24000800017f */
[----:B0-----:R-:W-:Y:S05]  /*2d2d0*/  @!P0 BRA `(.L_x_2994) ;  /* 0x0000008000308947 */ /* 0x001fea0003800000 */
.L_x_3246:
[----:B------:R-:W-:Y:S05]  /*2d2e0*/  BSYNC B0 ;  /* 0x0000000000007941 */ /* 0x000fea0003800000 */
.L_x_2993:
[----:B------:R-:W-:Y:S01]  /*2d2f0*/  ULDC.64 UR4, c[0x0][0x328] ;  /* 0x0000ca0000047ab9 */ /* 0x000fe20000000a00 */
[----:B------:R-:W1:Y:S01]  /*2d300*/  S2R R9, SR_TID.X ;  /* 0x0000000000097919 */ /* 0x000e620000002100 */
        /* <DEDUP_REMOVED lines=10> */
[C---:B------:R-:W-:Y:S02]  /*2d3b0*/  IMAD R10, R6.reuse, UR7, R10 ;  /* 0x00000007060a7c24 */ /* 0x040fe4000f8e020a */
[----:B------:R-:W-:-:S04]  /*2d3c0*/  IMAD.WIDE.U32 R2, R6, UR6, R2 ;  /* 0x0000000606027c25 */ /* 0x000fc8000f8e0002 */
        /* <DEDUP_REMOVED lines=9> */
[----:B------:R-:W-:Y:S01]  /*2d460*/  IMAD.WIDE.U32 R2, R8, UR6, R2 ;  /* 0x0000000608027c25 */ /* 0x000fe2000f8e0002 */
[----:B------:R-:W-:-:S03]  /*2d470*/  SHF.R.U32.HI R9, RZ, 0x5, R9 ;  /* 0x00000005ff097819 */ /* 0x000fc60000011609 */
[----:B------:R-:W-:Y:S01]  /*2d480*/  IMAD R7, R8, UR7, R7 ;  /* 0x0000000708077c24 */ /* 0x000fe2000f8e0207 */
[----:B------:R-:W-:Y:S01]  /*2d490*/  ULDC.64 UR6, c[0x0][0x318] ;  /* 0x0000c60000067ab9 */ /* 0x000fe20000000a00 */
[----:B------:R-:W-:Y:S01]  /*2d4a0*/  IMAD.WIDE.U32 R10, R18, UR4, R10 ;  /* 0x00000004120a7c25 */ /* 0x000fe2000f8e000a */
[----:B------:R-:W-:-:S03]  /*2d4b0*/  SHF.L.U32 R9, R9, 0xa, RZ ;  /* 0x0000000a09097819 */ /* 0x000fc600000006ff */
[----:B------:R-:W-:Y:S01]  /*2d4c0*/  IMAD.IADD R3, R3, 0x1, R7 ;  /* 0x0000000103037824 */ /* 0x000fe200078e0207 */
[----:B------:R-:W-:Y:S01]  /*2d4d0*/  IADD3 R7, P0, R10, UR6, RZ ;  /* 0x000000060a077c10 */ /* 0x000fe2000ff1e0ff */
[C---:B------:R-:W-:Y:S02]  /*2d4e0*/  IMAD R24, R18.reuse, UR5, RZ ;  /* 0x0000000512187c24 */ /* 0x040fe4000f8e02ff */
[----:B------:R-:W-:Y:S01]  /*2d4f0*/  IMAD.WIDE.U32 R2, R18, UR4, R2 ;  /* 0x0000000412027c25 */ /* 0x000fe2000f8e0002 */
[----:B------:R-:W-:Y:S02]  /*2d500*/  UMOV UR4, 0xffffffff ;  /* 0xffffffff00047882 */ /* 0x000fe40000000000 */
[----:B------:R-:W-:Y:S01]  /*2d510*/  IADD3.X R20, R24, UR7, R11, P0, !PT ;  /* 0x0000000718147c10 */ /* 0x000fe200087fe40b */
[----:B------:R-:W-:Y:S01]  /*2d520*/  IMAD R9, R28, 0x5000, R9 ;  /* 0x000050001c097824 */ /* 0x000fe200078e0209 */
[----:B------:R-:W-:-:S04]  /*2d530*/  IADD3 R25, P0, R2, UR6, RZ ;  /* 0x0000000602197c10 */ /* 0x000fc8000ff1e0ff */
[----:B------:R-:W-:Y:S01]  /*2d540*/  IADD3.X R24, R24, UR7, R3, P0, !PT ;  /* 0x0000000718187c10 */ /* 0x000fe200087fe403 */
[----:B------:R-:W-:Y:S08]  /*2d550*/  BRA.DIV UR4, `(.L_x_2995) ;  /* 0x0000007e04a47947 */ /* 0x000ff0000b800000 */
[----:B------:R-:W2:Y:S01]  /*2d560*/  LDL R12, [R1] ;  /* 0x00000000010c7983 */ /* 0x000ea20000100800 */
[----:B------:R-:W1:Y:S03]  /*2d570*/  S2R R3, SR_TID.X ;  /* 0x0000000000037919 */ /* 0x000e660000002100 */
[----:B------:R-:W3:Y:S01]  /*2d580*/  SHFL.IDX PT, R2, R7, RZ, 0x1c1f ;  /* 0x001c1fff07027589 */ /* 0x000ee200000e0000 */
[----:B------:R-:W-:Y:S01]  /*2d590*/  IADD3 R9, R23, R9, R37 ;  /* 0x0000000917097210 */ /* 0x000fe20007ffe025 */
[----:B-1----:R-:W-:Y:S02]  /*2d5a0*/  IMAD.SHL.U32 R11, R3, 0x10, RZ ;  /* 0x00000010030b7824 */ /* 0x002fe400078e00ff */
[----:B------:R-:W1:Y:S03]  /*2d5b0*/  SHFL.IDX PT, R3, R20, RZ, 0x1c1f ;  /* 0x001c1fff14037589 */ /* 0x000e6600000e0000 */
[----:B------:R-:W-:-:S04]  /*2d5c0*/  LOP3.LUT R11, R11, 0x30, RZ, 0xc0, !PT ;  /* 0x000000300b0b7812 */ /* 0x000fc800078ec0ff */
[----:B---3--:R-:W-:-:S05]  /*2d5d0*/  IADD3 R2, P0, R11, R2, RZ ;  /* 0x000000020b027210 */ /* 0x008fca0007f1e0ff */
[----:B-1----:R-:W-:-:S05]  /*2d5e0*/  IMAD.X R3, RZ, RZ, R3, P0 ;  /* 0x000000ffff037224 */ /* 0x002fca00000e0603 */
[----:B------:R-:W-:Y:S01]  /*2d5f0*/  @!PT LDS RZ, [RZ] ;  /* 0x00000000fffff984 */ /* 0x000fe20000000800 */
[----:B------:R-:W-:Y:S04]  /*2d600*/  LDGSTS.E.BYPASS.LTC128B.128 [R9+0xa400], desc[UR50][R2.64], !P3 ;  /* 0x0a40000002097fae */ /* 0x000fe8000d901d72 */
[----:B------:R-:W-:Y:S01]  /*2d610*/  SHFL.IDX PT, R24, R24, RZ, 0x1c1f ;  /* 0x001c1fff18187589 */ /* 0x000fe200000e0000 */
[----:B--2---:R-:W-:-:S05]  /*2d620*/  IMAD.IADD R10, R12, 0x1, R9 ;  /* 0x000000010c0a7824 */ /* 0x004fca00078e0209 */
        /* <DEDUP_REMOVED lines=15> */
[----:B-1----:R-:W-:-:S04]  /*2d720*/  IADD3 R2, P0, R11, R2, RZ ;  /* 0x000000020b027210 */ /* 0x002fc80007f1e0ff */
[----:B------:R-:W-:-:S05]  /*2d730*/  IADD3.X R3, RZ, R20, RZ, P0, !PT ;  /* 0x00000014ff037210 */ /* 0x000fca00007fe4ff */
[----:B------:R-:W-:Y:S04]  /*2d740*/  LDGSTS.E.BYPASS.LTC128B.128 [R9+0xd400], desc[UR50][R2.64], !P3 ;  /* 0x0d40000002097fae */ /* 0x000fe8000d901d72 */
[----:B------:R1:W-:Y:S04]  /*2d750*/  LDGSTS.E.BYPASS.LTC128B.128 [R10+0xd400], desc[UR50][R2.64+0x40], !P1 ;  /* 0x0d400040020a7fae */ /* 0x0003e8000c901d72 */
[----:B-1----:R1:W2:Y:S02]  /*2d760*/  SHFL.IDX PT, R2, R25, RZ, 0x1c1f ;  /* 0x001c1fff19027589 */ /* 0x0022a400000e0000 */
.L_x_3258:
        /* <DEDUP_REMOVED lines=12> */
.L_x_2996:
        /* <DEDUP_REMOVED lines=11> */
.L_x_2997:
[----:B------:R2:W-:Y:S01]  /*2d8e0*/  SYNCS.ARRIVE.TRANS64.A1T0 RZ, [R0+URZ+0x29870], RZ ;  /* 0x029870ff00ff79a7 */ /* 0x0005e2000810003f */
[----:B------:R-:W-:Y:S05]  /*2d8f0*/  @!P3 BRA `(.L_x_2998) ;  /* 0x000000000004b947 */ /* 0x000fea0003800000 */
[----:B------:R-:W-:Y:S01]  /*2d900*/  BPT.TRAP 0x1 ;  /* 0x000000040000795c */ /* 0x000fe20000300000 */
.L_x_2998:
[----:B------:R-:W3:Y:S01]  /*2d910*/  SYNCS.PHASECHK.TRANS64.TRYWAIT P0, [R0+URZ+0x29840], R32 ;  /* 0x02984020000075a7 */ /* 0x000ee2000800017f */
[----:B------:R-:W-:Y:S04]  /*2d920*/  BSSY B0, `(.L_x_2999) ;  /* 0x0000002000007945 */ /* 0x000fe80003800000 */
[----:B---3--:R-:W-:Y:S05]  /*2d930*/  @!P0 BRA `(.L_x_3000) ;  /* 0x0000008000608947 */ /* 0x008fea0003800000 */
.L_x_3259:
[----:B------:R-:W-:Y:S05]  /*2d940*/  BSYNC B0 ;  /* 0x0000000000007941 */ /* 0x000fea0003800000 */
.L_x_2999:
[----:B------:R-:W4:Y:S01]  /*2d950*/  LDL R10, [R1+0x14] ;  /* 0x00001400010a7983 */ /* 0x000f220000100800 */
[----:B------:R-:W-:Y:S01]  /*2d960*/  ULDC.64 UR4, c[0x0][0x300] ;  /* 0x0000c00000047ab9 */ /* 0x000fe20000000a00 */
[----:B------:R-:W-:Y:S01]  /*2d970*/  ULDC.64 UR6, c[0x0][0x310] ;  /* 0x0000c40000067ab9 */ /* 0x000fe20000000a00 */
[----:B------:R-:W-:Y:S01]  /*2d980*/  IMAD R7, R26, UR4, RZ ;  /* 0x000000041a077c24 */ /* 0x000fe2000f8e02ff */
[----:B------:R-:W5:Y:S01]  /*2d990*/  S2R R9, SR_TID.X ;  /* 0x0000000000097919 */ /* 0x000f620000002100 */
[C---:B------:R-:W-:Y:S01]  /*2d9a0*/  IMAD.WIDE.U32 R2, R5.reuse, UR4, RZ ;  /* 0x0000000405027c25 */ /* 0x040fe2000f8e00ff */
[C---:B------:R-:W-:Y:S02]  /*2d9b0*/  LOP3.LUT P4, RZ, R22.reuse, 0x10, RZ, 0xc0, !PT ;  /* 0x0000001016ff7812 */ /* 0x040fe4000788c0ff */
[C---:B------:R-:W-:Y:S01]  /*2d9c0*/  LOP3.LUT P3, RZ, R22.reuse, 0x8, RZ, 0xc0, !PT ;  /* 0x0000000816ff7812 */ /* 0x040fe2000786c0ff */
[----:B------:R-:W-:Y:S01]  /*2d9d0*/  IMAD R7, R5, UR5, R7 ;  /* 0x0000000505077c24 */ /* 0x000fe2000f8e0207 */
[----:B------:R-:W-:Y:S01]  /*2d9e0*/  LOP3.LUT P1, RZ, R22, 0x4, RZ, 0xc0, !PT ;  /* 0x0000000416ff7812 */ /* 0x000fe2000782c0ff */
[----:B------:R-:W-:-:S02]  /*2d9f0*/  IMAD R31, R31, UR6, RZ ;  /* 0x000000061f1f7c24 */ /* 0x000fc4000f8e02ff */
[----:B------:R-:W-:Y:S02]  /*2da00*/  IMAD.IADD R3, R3, 0x1, R7 ;  /* 0x0000000103037824 */ /* 0x000fe400078e0207 */
[----:B------:R-:W-:Y:S02]  /*2da10*/  IMAD R5, R27, UR4, RZ ;  /* 0x000000041b057c24 */ /* 0x000fe4000f8e02ff */
[----:B------:R-:W-:-:S04]  /*2da20*/  IMAD.WIDE.U32 R2, R6, UR6, R2 ;  /* 0x0000000606027c25 */ /* 0x000fc8000f8e0002 */
[----:B------:R-:W-:Y:S02]  /*2da30*/  IMAD R6, R6, UR7, R31 ;  /* 0x0000000706067c24 */ /* 0x000fe4000f8e021f */
[C---:B------:R-:W-:Y:S02]  /*2da40*/  IMAD R5, R4.reuse, UR5, R5 ;  /* 0x0000000504057c24 */ /* 0x040fe4000f8e0205 */
[----:B------:R-:W-:Y:S01]  /*2da50*/  IMAD.IADD R7, R3, 0x1, R6 ;  /* 0x0000000103077824 */ /* 0x000fe200078e0206 */
[----:B------:R-:W-:Y:S01]  /*2da60*/  MOV R6, R2 ;  /* 0x0000000200067202 */ /* 0x000fe20000000f00 */
        /* <DEDUP_REMOVED lines=16> */
[----:B----4-:R-:W-:Y:S02]  /*2db70*/  IMAD R7, R28, 0x7800, R10 ;  /* 0x000078001c077824 */ /* 0x010fe400078e020a */
[----:B-----5:R-:W-:-:S05]  /*2db80*/  IMAD.SHL.U32 R10, R9, 0x10, RZ ;  /* 0x00000010090a7824 */ /* 0x020fca00078e00ff */
[----:B------:R-:W-:Y:S01]  /*2db90*/  LOP3.LUT R10, R10, 0x30, RZ, 0xc0, !PT ;  /* 0x000000300a0a7812 */ /* 0x000fe200078ec0ff */
[----:B------:R-:W-:Y:S06]  /*2dba0*/  BRA.DIV UR4, `(.L_x_3001) ;  /* 0x0000007e04d87947 */ /* 0x000fec000b800000 */
        /* <DEDUP_REMOVED lines=12> */
[----:B----4-:R-:W-:-:S04]  /*2dc70*/  IADD3 R2, P0, R10, R2, RZ ;  /* 0x000000020a027210 */ /* 0x010fc80007f1e0ff */
[----:B-----5:R-:W-:-:S05]  /*2dc80*/  IADD3.X R3, RZ, R3, RZ, P0, !PT ;  /* 0x00000003ff037210 */ /* 0x020fca00007fe4ff */
        /* <DEDUP_REMOVED lines=17> */
.L_x_3271:
        /* <DEDUP_REMOVED lines=10> */
.L_x_3002:
        /* <DEDUP_REMOVED lines=11> */
.L_x_3003:
[----:B------:R2:W-:Y:S02]  /*2def0*/  SYNCS.ARRIVE.TRANS64.A1T0 RZ, [R0+URZ+0x29830], RZ ;  /* 0x029830ff00ff79a7 */ /* 0x0005e4000810003f */
[----:B--23--:R-:W-:-:S05]  /*2df00*/  IMAD.U32 R0, RZ, RZ, UR37 ;  /* 0x00000025ff007e24 */ /* 0x00cfca000f8e00ff */
[----:B------:R-:W-:-:S13]  /*2df10*/  ISETP.NE.AND P1, PT, R0, 0x3, PT ;  /* 0x000000030000780c */ /* 0x000fda0003f25270 */
[----:B------:R-:W-:Y:S05]  /*2df20*/  @!P1 BRA `(.L_x_3004) ;  /* 0x0000000000049947 */ /* 0x000fea0003800000 */
[----:B------:R-:W-:Y:S01]  /*2df30*/  BPT.TRAP 0x1 ;  /* 0x000000040000795c */ /* 0x000fe20000300000 */
.L_x_3004:
[----:B------:R-:W-:Y:S01]  /*2df40*/  LOP3.LUT R0, R21, 0x1, RZ, 0x3c, !PT ;  /* 0x0000000115007812 */ /* 0x000fe200078e3cff */
[----:B------:R-:W-:Y:S01]  /*2df50*/  BSSY B0, `(.L_x_3005) ;  /* 0x0000005000007945 */ /* 0x000fe20003800000 */
[----:B------:R-:W-:Y:S02]  /*2df60*/  LEA R3, R17, R23, 0x3 ;  /* 0x0000001711037211 */ /* 0x000fe400078e18ff */
[----:B------:R-:W-:-:S04]  /*2df70*/  SHF.L.U32 R0, R0, 0x1f, RZ ;  /* 0x0000001f00007819 */ /* 0x000fc800000006ff */
[----:B------:R-:W0:Y:S02]  /*2df80*/  SYNCS.PHASECHK.TRANS64.TRYWAIT P0, [R3+URZ+0x29870], R0 ;  /* 0x02987000030075a7 */ /* 0x000e24000800017f */
[----:B0-----:R-:W-:Y:S05]  /*2df90*/  @!P0 BRA `(.L_x_3006) ;  /* 0x00000080005c8947 */ /* 0x001fea0003800000 */
.L_x_3272:
[----:B------:R-:W-:Y:S05]  /*2dfa0*/  BSYNC B0 ;  /* 0x0000000000007941 */ /* 0x000fea0003800000 */
.L_x_3005:
[----:B------:R-:W-:-:S05]  /*2dfb0*/  IMAD.U32 R2, RZ, RZ, UR39 ;  /* 0x00000027ff027e24 */ /* 0x000fca000f8e00ff */
[----:B------:R-:W-:-:S13]  /*2dfc0*/  ISETP.NE.AND P0, PT, R2, 0x3, PT ;  /* 0x000000030200780c */ /* 0x000fda0003f05270 */
[----:B------:R-:W-:Y:S05]  /*2dfd0*/  @!P0 BRA `(.L_x_3007) ;  /* 0x0000000000048947 */ /* 0x000fea0003800000 */
[----:B------:R-:W-:Y:S01]  /*2dfe0*/  BPT.TRAP 0x1 ;  /* 0x000000040000795c */ /* 0x000fe20000300000 */
.L_x_3007:
[----:B0-----:R-:W-:Y:S01]  /*2dff0*/  SHF.L.U32 R0, R21, 0x1f, RZ ;  /* 0x0000001f15007819 */ /* 0x001fe200000006ff */
[----:B------:R-:W-:-:S03]  /*2e000*/  IMAD R12, R17, 0x5000, RZ ;  /* 0x00005000110c7824 */ /* 0x000fc600078e02ff */
[----:B------:R-:W0:Y:S02]  /*2e010*/  SYNCS.PHASECHK.TRANS64.TRYWAIT P0, [R3+URZ+0x29860], R0 ;  /* 0x02986000030075a7 */ /* 0x000e24000800017f */
[----:B0-----:R-:W-:Y:S05]  /*2e020*/  @!P0 BRA `(.L_x_3008) ;  /* 0x00000080004c8947 */ /* 0x001fea0003800000 */
.L_x_3273:
[----:B------:R-:W0:Y:S04]  /*2e030*/  LDL R4, [R1+0x20] ;  /* 0x0000200001047983 */ /* 0x000e280000100800 */
[----:B------:R-:W2:Y:S04]  /*2e040*/  LDL R2, [R1+0x24] ;  /* 0x0000240001027983 */ /* 0x000ea80000100800 */
[----:B------:R-:W3:Y:S01]  /*2e050*/  LDL R13, [R1+0x1c] ;  /* 0x00001c00010d7983 */ /* 0x000ee20000100800 */
[----:B------:R-:W-:Y:S05]  /*2e060*/  WARPSYNC.ALL ;  /* 0x0000000000007948 */ /* 0x000fea0003800000 */
[----:B------:R-:W-:-:S05]  /*2e070*/  IMAD.U32 R20, RZ, RZ, UR39 ;  /* 0x00000027ff147e24 */ /* 0x000fca000f8e00ff */
[----:B------:R-:W-:Y:S02]  /*2e080*/  ISETP.NE.AND P0, PT, R20, 0x3, PT ;  /* 0x000000031400780c */ /* 0x000fe40003f05270 */
[----:B0-----:R-:W-:-:S05]  /*2e090*/  LOP3.LUT R0, R12, R4, RZ, 0xfc, !PT ;  /* 0x000000040c007212 */ /* 0x001fca00078efcff */
[----:B------:R-:W-:Y:S01]  /*2e0a0*/  IMAD.IADD R0, R23, 0x1, R0 ;  /* 0x0000000117007824 */ /* 0x000fe200078e0200 */
[----:B---3--:R-:W-:-:S03]  /*2e0b0*/  LOP3.LUT R17, R12, R13, RZ, 0xfc, !PT ;  /* 0x0000000d0c117212 */ /* 0x008fc600078efcff */
        /* <DEDUP_REMOVED lines=70> */
.L_x_3009:
[----:B-1----:R1:W-:Y:S01]  /*2e520*/  SYNCS.ARRIVE.TRANS64.A1T0 RZ, [R3+URZ+0x29850], RZ ;  /* 0x029850ff03ff79a7 */ /* 0x0023e2000810003f */
[----:B------:R-:W-:Y:S06]  /*2e530*/  BAR.SYNC.DEFER_BLOCKING 0x2, 0x80 ;  /* 0x0082000000007b1d */ /* 0x000fec0000010000 */
[----:B------:R-:W-:Y:S05]  /*2e540*/  @!P1 BRA `(.L_x_3010) ;  /* 0x0000000000049947 */ /* 0x000fea0003800000 */
[----:B------:R-:W-:Y:S01]  /*2e550*/  BPT.TRAP 0x1 ;  /* 0x000000040000795c */ /* 0x000fe20000300000 */
.L_x_3010:
[----:B------:R-:W2:Y:S01]  /*2e560*/  LDL R0, [R1+0x10] ;  /* 0x0000100001007983 */ /* 0x000ea20000100800 */
[----:B-1----:R-:W-:Y:S01]  /*2e570*/  IADD3 R3, R3, 0x29880, RZ ;  /* 0x0002988003037810 */ /* 0x002fe20007ffe0ff */
[----:B0-----:R-:W-:Y:S02]  /*2e580*/  IMAD.MOV.U32 R17, RZ, RZ, R28 ;  /* 0x000000ffff117224 */ /* 0x001fe400078e001c */
[----:B------:R-:W-:Y:S01]  /*2e590*/  IMAD.MOV.U32 R21, RZ, RZ, R35 ;  /* 0x000000ffff157224 */ /* 0x000fe200078e0023 */
[----:B--2---:R-:W-:-:S04]  /*2e5a0*/  PRMT R3, R0, 0x654, R3 ;  /* 0x0000065400037816 */ /* 0x004fc80000000003 */
[----:B------:R2:W-:Y:S01]  /*2e5b0*/  SYNCS.ARRIVE.TRANS64.RED.A1T0 RZ, [R3+URZ], RZ ;  /* 0x000000ff03ff79a7 */ /* 0x0005e2000810043f */
[----:B------:R-:W-:Y:S05]  /*2e5c0*/  @P2 BRA `(.L_x_3011) ;  /* 0xffffffe800242947 */ /* 0x000fea000383ffff */
.L_x_2991:
[----:B-1----:R-:W1:Y:S01]  /*2e5d0*/  S2R R0, SR_TID.X ;  /* 0x0000000000007919 */ /* 0x002e620000002100 */
[----:B------:R-:W-:Y:S01]  /*2e5e0*/  BSSY B0, `(.L_x_3012) ;  /* 0x0000012000007945 */ /* 0x000fe20003800000 */
[----:B-1----:R-:W-:Y:S01]  /*2e5f0*/  LOP3.LUT R2, R0, 0x7f, RZ, 0xc0, !PT ;  /* 0x0000007f00027812 */ /* 0x002fe200078ec0ff */
[----:B------:R-:W-:-:S03]  /*2e600*/  IMAD.U32 R0, RZ, RZ, UR37 ;  /* 0x00000025ff007e24 */ /* 0x000fc6000f8e00ff */
[----:B------:R-:W-:Y:S02]  /*2e610*/  ISETP.NE.AND P1, PT, R2, RZ, PT ;  /* 0x000000ff0200720c */ /* 0x000fe40003f25270 */
[----:B------:R-:W-:-:S11]  /*2e620*/  ISETP.NE.AND P0, PT, R0, 0x3, PT ;  /* 0x000000030000780c */ /* 0x000fd60003f05270 */
[----:B------:R-:W-:Y:S05]  /*2e630*/  @P1 BRA `(.L_x_3013) ;  /* 0x0000000000301947 */ /* 0x000fea0003800000 */
[----:B------:R-:W1:Y:S01]  /*2e640*/  S2R R5, SR_LANEID ;  /* 0x0000000000057919 */ /* 0x000e620000000000 */
[----:B------:R-:W-:Y:S01]  /*2e650*/  VOTEU.ANY UR4, UPT, PT ;  /* 0x0000000000047886 */ /* 0x000fe200038e0100 */
[----:B--2---:R-:W2:Y:S01]  /*2e660*/  LDC.64 R2, c[0x0][0xc60] ;  /* 0x00031800ff027b82 */ /* 0x004ea20000000a00 */
[----:B------:R-:W1:Y:S02]  /*2e670*/  FLO.U32 R0, UR4 ;  /* 0x0000000400007d00 */ /* 0x000e6400080e0000 */
[----:B-1----:R-:W-:-:S06]  /*2e680*/  ISETP.EQ.U32.AND P1, PT, R0, R5, PT ;  /* 0x000000050000720c */ /* 0x002fcc0003f22070 */
[----:B------:R-:W2:Y:S07]  /*2e690*/  POPC R5, UR4 ;  /* 0x0000000400057d09 */ /* 0x000eae0008000000 */
[----:B--2---:R-:W2:Y:S01]  /*2e6a0*/  @P1 ATOMG.E.ADD.STRONG.GPU PT, R3, desc[UR50][R2.64], R5 ;  /* 0x00000005020319a8 */ /* 0x004ea200081ee1f2 */
[----:B0-----:R-:W0:Y:S02]  /*2e6b0*/  S2R R4, SR_LTMASK ;  /* 0x0000000000047919 */ /* 0x001e240000003900 */
[----:B0-----:R-:W-:-:S04]  /*2e6c0*/  LOP3.LUT R4, R4, UR4, RZ, 0xc0, !PT ;  /* 0x0000000404047c12 */ /* 0x001fc8000f8ec0ff */
[----:B------:R-:W0:Y:S01]  /*2e6d0*/  POPC R7, R4 ;  /* 0x0000000400077309 */ /* 0x000e220000000000 */
[----:B--2---:R-:W0:Y:S02]  /*2e6e0*/  SHFL.IDX PT, R0, R3, R0, 0x1f ;  /* 0x00001f0003007589 */ /* 0x004e2400000e0000 */
[----:B0-----:R-:W-:-:S07]  /*2e6f0*/  IADD3 R16, R0, UR38, R7 ;  /* 0x0000002600107c10 */ /* 0x001fce000fffe007 */
.L_x_3013:
[----:B------:R-:W-:Y:S05]  /*2e700*/  BSYNC B0 ;  /* 0x0000000000007941 */ /* 0x000fea0003800000 */
.L_x_3012:
[----:B------:R-:W-:Y:S05]  /*2e710*/  @!P0 BRA `(.L_x_3014) ;  /* 0x0000000000048947 */ /* 0x000fea0003800000 */
[----:B------:R-:W-:Y:S01]  /*2e720*/  BPT.TRAP 0x1 ;  /* 0x000000040000795c */ /* 0x000fe20000300000 */
.L_x_3014:
[----:B------:R-:W-:Y:S01]  /*2e730*/  LOP3.LUT R0, R35, 0x1, RZ, 0x3c, !PT ;  /* 0x0000000123007812 */ /* 0x000fe200078e3cff */
[----:B------:R-:W-:Y:S01]  /*2e740*/  IMAD R17, R28, 0x8, R23 ;  /* 0x000000081c117824 */ /* 0x000fe200078e0217 */
[----:B------:R-:W-:Y:S02]  /*2e750*/  BSSY B0, `(.L_x_3015) ;  /* 0x0000004000007945 */ /* 0x000fe40003800000 */
[----:B------:R-:W-:-:S04]  /*2e760*/  SHF.L.U32 R0, R0, 0x1f, RZ ;  /* 0x0000001f00007819 */ /* 0x000fc800000006ff */
[----:B------:R-:W1:Y:S02]  /*2e770*/  SYNCS.PHASECHK.TRANS64.TRYWAIT P1, [R17+URZ+0x29870], R0 ;  /* 0x02987000110075a7 */ /* 0x000e64000802017f */
[----:B-1----:R-:W-:Y:S05]  /*2e780*/  @!P1 BRA `(.L_x_3016) ;  /* 0x0000007800889947 */ /* 0x002fea0003800000 */
.L_x_3274:
[----:B------:R-:W-:Y:S05]  /*2e790*/  BSYNC B0 ;  /* 0x0000000000007941 */ /* 0x000fea0003800000 */
.L_x_3015:
[----:B------:R-:W-:-:S05]  /*2e7a0*/  IMAD.U32 R2, RZ, RZ, UR39 ;  /* 0x00000027ff027e24 */ /* 0x000fca000f8e00ff */
[----:B------:R-:W-:-:S13]  /*2e7b0*/  ISETP.NE.AND P1, PT, R2, 0x3, PT ;  /* 0x000000030200780c */ /* 0x000fda0003f25270 */
[----:B------:R-:W-:Y:S05]  /*2e7c0*/  @!P1 BRA `(.L_x_3017) ;  /* 0x0000000000049947 */ /* 0x000fea0003800000 */
[----:B------:R-:W-:Y:S01]  /*2e7d0*/  BPT.TRAP 0x1 ;  /* 0x000000040000795c */ /* 0x000fe20000300000 */
.L_x_3017:
[----:B-1----:R-:W-:-:S04]  /*2e7e0*/  SHF.L.U32 R0, R35, 0x1f, RZ ;  /* 0x0000001f23007819 */ /* 0x002fc800000006ff */
[----:B------:R-:W1:Y:S02]  /*2e7f0*/  SYNCS.PHASECHK.TRANS64.TRYWAIT P1, [R17+URZ+0x29860], R0 ;  /* 0x02986000110075a7 */ /* 0x000e64000802017f */
[----:B-1----:R-:W-:Y:S05]  /*2e800*/  @!P1 BRA `(.L_x_3018) ;  /* 0x00000078007c9947 */ /* 0x002fea0003800000 */
.L_x_3275:
[----:B------:R-:W3:Y:S04]  /*2e810*/  LDL R2, [R1+0x20] ;  /* 0x0000200001027983 */ /* 0x000ee80000100800 */
[----:B--2---:R-:W2:Y:S04]  /*2e820*/  LDL R3, [R1+0x24] ;  /* 0x0000240001037983 */ /* 0x004ea80000100800 */
[----:B------:R-:W4:Y:S01]  /*2e830*/  LDL R12, [R1+0x1c] ;  /* 0x00001c00010c7983 */ /* 0x000f220000100800 */
[----:B-1----:R-:W-:Y:S01]  /*2e840*/  IMAD R0, R28, 0x5000, RZ ;  /* 0x000050001c007824 */ /* 0x002fe200078e02ff */
[----:B------:R-:W-:Y:S05]  /*2e850*/  WARPSYNC.ALL ;  /* 0x0000000000007948 */ /* 0x000fea0003800000 */
[----:B------:R-:W-:-:S05]  /*2e860*/  IMAD.U32 R18, RZ, RZ, UR39 ;  /* 0x00000027ff127e24 */ /* 0x000fca000f8e00ff */
[----:B------:R-:W-:Y:S02]  /*2e870*/  ISETP.NE.AND P1, PT, R18, 0x3, PT ;  /* 0x000000031200780c */ /* 0x000fe40003f25270 */
[----:B---3--:R-:W-:-:S04]  /*2e880*/  LOP3.LUT R2, R0, R2, RZ, 0xfc, !PT ;  /* 0x0000000200027212 */ /* 0x008fc800078efcff */
[----:B------:R-:W-:Y:S02]  /*2e890*/  IADD3 R2, R23, R2, RZ ;  /* 0x0000000217027210 */ /* 0x000fe40007ffe0ff */
[----:B----4-:R-:W-:-:S03]  /*2e8a0*/  LOP3.LUT R0, R0, R12, RZ, 0xfc, !PT ;  /* 0x0000000c00007212 */ /* 0x010fc600078efcff */
[----:B0-----:R-:W0:Y:S01]  /*2e8b0*/  LDSM.16.MT88.4 R4, [R2+0xa400] ;  /* 0x00a400000204783b */ /* 0x001e220000004200 */
[----:B--2---:R-:W-:Y:S02]  /*2e8c0*/  IMAD.IADD R3, R3, 0x1, R2 ;  /* 0x0000000103037824 */ /* 0x004fe400078e0202 */
[----:B------:R-:W-:Y:S01]  /*2e8d0*/  IMAD.IADD R0, R23, 0x1, R0 ;  /* 0x0000000117007824 */ /* 0x000fe200078e0200 */
[C-C-:B0-----:R-:W-:Y:S02]  /*2e8e0*/  PRMT R8, R4.reuse, 0x6420, R5.reuse ;  /* 0x0000642004087816 */ /* 0x141fe40000000005 */
[----:B------:R-:W-:Y:S02]  /*2e8f0*/  PRMT R9, R4, 0x7531, R5 ;  /* 0x0000753104097816 */ /* 0x000fe40000000005 */
[C-C-:B------:R-:W-:Y:S02]  /*2e900*/  PRMT R10, R6.reuse, 0x6420, R7.reuse ;  /* 0x00006420060a7816 */ /* 0x140fe40000000007 */
[----:B------:R-:W-:-:S02]  /*2e910*/  PRMT R11, R6, 0x7531, R7 ;  /* 0x00007531060b7816 */ /* 0x000fc40000000007 */
[----:B------:R-:W0:Y:S04]  /*2e920*/  LDSM.16.MT88.4 R4, [R3+0xa400] ;  /* 0x00a400000304783b */ /* 0x000e280000004200 */
[----:B------:R0:W-:Y:S02]  /*2e930*/  STSM.16.M88.4 [R0+0x400], R8 ;  /* 0x0004000800007844 */ /* 0x0001e40000000200 */
        /* <DEDUP_REMOVED lines=61> */
.L_x_3019:
[----:B0-----:R0:W-:Y:S01]  /*2ed10*/  SYNCS.ARRIVE.TRANS64.A1T0 RZ, [R17+URZ+0x29850], RZ ;  /* 0x029850ff11ff79a7 */ /* 0x0011e2000810003f */
[----:B------:R-:W-:Y:S06]  /*2ed20*/  BAR.SYNC.DEFER_BLOCKING 0x2, 0x80 ;  /* 0x0082000000007b1d */ /* 0x000fec0000010000 */
[----:B------:R-:W-:Y:S05]  /*2ed30*/  @!P0 BRA `(.L_x_3020) ;  /* 0x0000000000048947 */ /* 0x000fea0003800000 */
[----:B------:R-:W-:Y:S01]  /*2ed40*/  BPT.TRAP 0x1 ;  /* 0x000000040000795c */ /* 0x000fe20000300000 */
.L_x_3020:
[----:B-1----:R-:W2:Y:S01]  /*2ed50*/  LDL R0, [R1+0x10] ;  /* 0x0000100001007983 */ /* 0x002ea20000100800 */
[----:B0-----:R-:W-:Y:S02]  /*2ed60*/  VIADD R17, R17, 0x29880 ;  /* 0x0002988011117836 */ /* 0x001fe40000000000 */
[----:B------:R-:W-:-:S05]  /*2ed70*/  VIADD R28, R28, 0x1 ;  /* 0x000000011c1c7836 */ /* 0x000fca0000000000 */
[----:B------:R-:W-:-:S04]  /*2ed80*/  ISETP.NE.AND P0, PT, R28, 0x2, PT ;  /* 0x000000021c00780c */ /* 0x000fc80003f05270 */
[----:B------:R-:W-:Y:S02]  /*2ed90*/  SEL R28, R28, RZ, P0 ;  /* 0x000000ff1c1c7207 */ /* 0x000fe40000000000 */
[----:B--2---:R-:W-:Y:S02]  /*2eda0*/  PRMT R17, R0, 0x654, R17 ;  /* 0x0000065400117816 */ /* 0x004fe40000000011 */
[----:B------:R-:W-:Y:S02]  /*2edb0*/  SEL R0, RZ, 0x1, P0 ;  /* 0x00000001ff007807 */ /* 0x000fe40000000000 */
[----:B------:R0:W-:Y:S02]  /*2edc0*/  SYNCS.ARRIVE.TRANS64.RED.A1T0 RZ, [R17+URZ], RZ ;  /* 0x000000ff11ff79a7 */ /* 0x0001e4000810043f */
[----:B------:R-:W-:-:S07]  /*2edd0*/  LOP3.LUT R35, R35, R0, RZ, 0x3c, !PT ;  /* 0x0000000023237212 */ /* 0x000fce00078e3cff */
.L_x_2959:
[----:B------:R-:W-:-:S13]  /*2ede0*/  LOP3.LUT P0, RZ, R22, 0x100, RZ, 0xc0, !PT ;  /* 0x0000010016ff7812 */ /* 0x000fda000780c0ff */
[----:B------:R-:W-:Y:S05]  /*2edf0*/  @!P0 BRA `(.L_x_3021) ;  /* 0x0000000000288947 */ /* 0x000fea0003800000 */
[----:B------:R-:W-:Y:S05]  /*2ee00*/  WARPSYNC.ALL ;  /* 0x0000000000007948 */ /* 0x000fea0003800000 */
[----:B------:R-:W2:Y:S08]  /*2ee10*/  S2UR UR4, SR_CgaCtaId ;  /* 0x00000000000479c3 */ /* 0x000eb00000008800 */
[----:B------:R-:W-:Y:S01]  /*2ee20*/  BAR.SYNC.DEFER_BLOCKING 0x5, 0x180 ;  /* 0x0146000000007b1d */ /* 0x000fe20000010000 */
[----:B-1----:R-:W-:-:S02]  /*2ee30*/  MOV R23, 0x400 ;  /* 0x0000040000177802 */ /* 0x002fc40000000f00 */
[----:B--2---:R-:W-:-:S04]  /*2ee40*/  MOV R0, UR4 ;  /* 0x0000000400007c02 */ /* 0x004fc80008000f00 */
[----:B------:R-:W-:Y:S01]  /*2ee50*/  LEA R23, R0, R23, 0x18 ;  /* 0x0000001700177211 */ /* 0x000fe200078ec0ff */
[----:B------:R1:W-:Y:S04]  /*2ee60*/  STL [R1+0x10], R0 ;  /* 0x0000100001007387 */ /* 0x0003e80000100800 */
[----:B0-----:R1:W0:Y:S01]  /*2ee70*/  LDS.128 R16, [R23+0x298d0] ;  /* 0x0298d00017107984 */ /* 0x0012220000000c00 */
[----:B------:R-:W-:Y:S06]  /*2ee80*/  BAR.ARV 0x4, 0x180 ;  /* 0x0106000000007b1d */ /* 0x000fec0000002000 */
[----:B------:R-:W-:Y:S05]  /*2ee90*/  BRA `(.L_x_3022) ;  /* 0x0000000c00dc7947 */ /* 0x000fea0003800000 */
.L_x_3021:
[----:B------:R-:W2:Y:S01]  /*2eea0*/  S2R R0, SR_TID.X ;  /* 0x0000000000007919 */ /* 0x000ea20000002100 */
[----:B------:R-:W-:Y:S01]  /*2eeb0*/  UMOV UR4, 0xffffffff ;  /* 0xffffffff00047882 */ /* 0x000fe20000000000 */
[----:B--2---:R-:W-:-:S04]  /*2eec0*/  LOP3.LUT R8, R0, 0x1f, RZ, 0xc0, !PT ;  /* 0x0000001f00087812 */ /* 0x004fc800078ec0ff */
[----:B------:R-:W-:Y:S01]  /*2eed0*/  ISETP.NE.AND P0, PT, R8, 0x1f, PT ;  /* 0x0000001f0800780c */ /* 0x000fe20003f05270 */
[----:B------:R-:W-:-:S12]  /*2eee0*/  BRA.DIV UR4, `(.L_x_3023) ;  /* 0x0000007204d87947 */ /* 0x000fd8000b800000 */
[----:B0-----:R-:W-:Y:S01]  /*2eef0*/  IMAD.IADD R9, R19, 0x1, R8 ;  /* 0x0000000113097824 */ /* 0x001fe200078e0208 */
[----:B------:R-:W-:-:S04]  /*2ef00*/  ULDC UR4, c[0x0][0xc3c] ;  /* 0x00030f0000047ab9 */ /* 0x000fc80000000800 */
[----:B------:R-:W-:-:S13]  /*2ef10*/  ISETP.GE.OR P1, PT, R9, UR4, !P0 ;  /* 0x0000000409007c0c */ /* 0x000fda000c726670 */
[----:B------:R-:W0:Y:S08]  /*2ef20*/  @!P1 LDC.64 R2, c[0x0][0xc80] ;  /* 0x00032000ff029b82 */ /* 0x000e300000000a00 */
[----:B------:R-:W2:Y:S01]  /*2ef30*/  @!P1 LDC.64 R4, c[0x0][0xc78] ;  /* 0x00031e00ff049b82 */ /* 0x000ea20000000a00 */
[----:B0-----:R-:W-:-:S05]  /*2ef40*/  @!P1 IMAD.WIDE R2, R9, 0x4, R2 ;  /* 0x0000000409029825 */ /* 0x001fca00078e0202 */
        /* <DEDUP_REMOVED lines=10> */
[----:B-1----:R0:W-:Y:S02]  /*2eff0*/  SHFL.IDX PT, R6, R16, 0x1, 0x1f ;  /* 0x00201f0010067f89 */ /* 0x0021e400000e0000 */
[----:B0-----:R-:W-:-:S02]  /*2f000*/  IMAD.MOV.U32 R16, RZ, RZ, RZ ;  /* 0x000000ffff107224 */ /* 0x001fc400078e00ff */
[----:B---3--:R-:W-:Y:S02]  /*2f010*/  @!P1 IMAD.MOV.U32 R17, RZ, RZ, R7 ;  /* 0x000000ffff119224 */ /* 0x008fe400078e0007 */
[----:B--2---:R-:W-:Y:S01]  /*2f020*/  @!P1 IMAD.MOV.U32 R5, RZ, RZ, R4 ;  /* 0x000000ffff059224 */ /* 0x004fe200078e0004 */
[----:B------:R-:W-:-:S03]  /*2f030*/  ISETP.NE.AND P1, PT, R8, RZ, PT ;  /* 0x000000ff0800720c */ /* 0x000fc60003f25270 */
[----:B------:R-:W-:-:S05]  /*2f040*/  IMAD R13, R5, R17, RZ ;  /* 0x00000011050d7224 */ /* 0x000fca00078e02ff */
        /* <DEDUP_REMOVED lines=16> */
.L_x_3285:
[----:B------:R-:W-:Y:S02]  /*2f150*/  ULDC UR4, c[0x0][0xc38] ;  /* 0x00030e0000047ab9 */ /* 0x000fe40000000800 */
[----:B------:R-:W-:-:S05]  /*2f160*/  MOV R4, UR4 ;  /* 0x0000000400047c02 */ /* 0x000fca0008000f00 */
[----:B-1----:R-:W-:-:S04]  /*2f170*/  IMAD R3, R14, R4, RZ ;  /* 0x000000040e037224 */ /* 0x002fc800078e02ff */
[----:B------:R-:W-:-:S05]  /*2f180*/  IMAD.IADD R6, R6, 0x1, R3 ;  /* 0x0000000106067824 */ /* 0x000fca00078e0203 */
[----:B------:R-:W-:-:S13]  /*2f190*/  ISETP.GT.AND P6, PT, R6, R0, PT ;  /* 0x000000000600720c */ /* 0x000fda0003fc4270 */
[----:B------:R-:W-:Y:S05]  /*2f1a0*/  @P6 BRA `(.L_x_3024) ;  /* 0x0000000000a46947 */ /* 0x000fea0003800000 */
.L_x_3027:
[----:B0-----:R-:W0:Y:S01]  /*2f1b0*/  LDC R2, c[0x0][0xc3c] ;  /* 0x00030f00ff027b82 */ /* 0x001e220000000800 */
[----:B------:R-:W-:-:S05]  /*2f1c0*/  VIADD R19, R19, 0x1f ;  /* 0x0000001f13137836 */ /* 0x000fca0000000000 */
[----:B0-----:R-:W-:-:S13]  /*2f1d0*/  ISETP.GE.AND P6, PT, R19, R2, PT ;  /* 0x000000021300720c */ /* 0x001fda0003fc6270 */
[----:B------:R-:W-:Y:S05]  /*2f1e0*/  @P6 BRA `(.L_x_3025) ;  /* 0x0000000800bc6947 */ /* 0x000fea0003800000 */
[----:B------:R-:W0:Y:S01]  /*2f1f0*/  S2R R3, SR_TID.X ;  /* 0x0000000000037919 */ /* 0x000e220000002100 */
        /* <DEDUP_REMOVED lines=8> */
[----:B-1----:R-:W-:-:S04]  /*2f280*/  @!P6 IMAD.WIDE R2, R7, 0x4, R4 ;  /* 0x000000040702e825 */ /* 0x002fc800078e0204 */
[----:B------:R-:W-:-:S06]  /*2f290*/  IMAD.MOV.U32 R5, RZ, RZ, RZ ;  /* 0x000000ffff057224 */ /* 0x000fcc00078e00ff */
[----:B------:R-:W2:Y:S01]  /*2f2a0*/  @!P6 LDG.E R5, desc[UR50][R2.64] ;  /* 0x000000320205e981 */ /* 0x000ea2000c1e1900 */
[----:B------:R-:W-:Y:S01]  /*2f2b0*/  UMOV UR4, 0xffffffff ;  /* 0xffffffff00047882 */ /* 0x000fe20000000000 */
[----:B--2---:R-:W-:Y:S02]  /*2f2c0*/  IMAD R13, R5, R17, RZ ;  /* 0x00000011050d7224 */ /* 0x004fe400078e02ff */
[----:B------:R-:W-:Y:S05]  /*2f2d0*/  BRA.DIV UR4, `(.L_x_3026) ;  /* 0x0000007604147947 */ /* 0x000fea000b800000 */
        /* <DEDUP_REMOVED lines=16> */
.L_x_3293:
[----:B------:R-:W-:Y:S02]  /*2f3e0*/  ULDC UR4, c[0x0][0xc38] ;  /* 0x00030e0000047ab9 */ /* 0x000fe40000000800 */
[----:B------:R-:W-:-:S04]  /*2f3f0*/  IMAD.U32 R4, RZ, RZ, UR4 ;  /* 0x00000004ff047e24 */ /* 0x000fc8000f8e00ff */
[----:B-1----:R-:W-:-:S05]  /*2f400*/  IMAD R3, R14, R4, RZ ;  /* 0x000000040e037224 */ /* 0x002fca00078e02ff */
[----:B------:R-:W-:-:S04]  /*2f410*/  IADD3 R6, R3, R6, RZ ;  /* 0x0000000603067210 */ /* 0x000fc80007ffe0ff */
[----:B------:R-:W-:-:S13]  /*2f420*/  ISETP.GT.AND P6, PT, R6, R0, PT ;  /* 0x000000000600720c */ /* 0x000fda0003fc4270 */
[----:B------:R-:W-:Y:S05]  /*2f430*/  @!P6 BRA `(.L_x_3027) ;  /* 0xfffffffc005ce947 */ /* 0x000fea000383ffff */
.L_x_3024:
[----:B------:R-:W-:Y:S01]  /*2f440*/  IMAD.IADD R6, R6, 0x1, -R3 ;  /* 0x0000000106067824 */ /* 0x000fe200078e0a03 */
[----:B------:R-:W-:-:S03]  /*2f450*/  UMOV UR4, 0xffffffff ;  /* 0xffffffff00047882 */ /* 0x000fc60000000000 */
[----:B------:R-:W-:-:S05]  /*2f460*/  IMAD R3, R2, R4, R6 ;  /* 0x0000000402037224 */ /* 0x000fca00078e0206 */
[----:B------:R-:W-:Y:S01]  /*2f470*/  ISETP.GT.AND P6, PT, R3, R0, PT ;  /* 0x000000000300720c */ /* 0x000fe20003fc4270 */
[----:B------:R-:W-:-:S12]  /*2f480*/  BRA.DIV UR4, `(.L_x_3028) ;  /* 0x0000007604607947 */ /* 0x000fd8000b800000 */
[----:B------:R-:W-:-:S04]  /*2f490*/  VOTE.ANY R3, PT, !P6 ;  /* 0x0000000000037806 */ /* 0x000fc800070e0100 */
[----:B------:R-:W1:Y:S02]  /*2f4a0*/  POPC R7, R3 ;  /* 0x0000000300077309 */ /* 0x000e640000000000 */
[----:B-1----:R1:W2:Y:S01]  /*2f4b0*/  SHFL.IDX PT, R17, R17, R7, 0x1f ;  /* 0x00001f0711117589 */ /* 0x0022a200000e0000 */
[----:B------:R-:W-:-:S03]  /*2f4c0*/  IMAD.IADD R19, R7, 0x1, R19 ;  /* 0x0000000107137824 */ /* 0x000fc600078e0213 */
[----:B------:R1:W3:Y:S04]  /*2f4d0*/  SHFL.IDX PT, R5, R5, R7, 0x1f ;  /* 0x00001f0705057589 */ /* 0x0002e800000e0000 */
.L_x_3298:
[----:B------:R-:W-:-:S13]  /*2f4e0*/  ISETP.NE.AND P0, PT, R3, RZ, PT ;  /* 0x000000ff0300720c */ /* 0x000fda0003f05270 */
[----:B------:R-:W-:Y:S05]  /*2f4f0*/  @!P0 BRA `(.L_x_3029) ;  /* 0x0000000000108947 */ /* 0x000fea0003800000 */
[----:B------:R-:W-:Y:S01]  /*2f500*/  UMOV UR4, 0xffffffff ;  /* 0xffffffff00047882 */ /* 0x000fe20000000000 */
[----:B------:R-:W-:Y:S02]  /*2f510*/  VIADD R12, R7, 0xffffffff ;  /* 0xffffffff070c7836 */ /* 0x000fe40000000000 */
[----:B------:R-:W-:Y:S05]  /*2f520*/  BRA.DIV UR4, `(.L_x_3030) ;  /* 0x0000007604987947 */ /* 0x000fea000b800000 */
[----:B------:R4:W0:Y:S02]  /*2f530*/  SHFL.IDX PT, R16, R2, R12, 0x1f ;  /* 0x00001f0c02107589 */ /* 0x00082400000e0000 */
.L_x_3029:
[----:B---3--:R-:W-:Y:S01]  /*2f540*/  ISETP.NE.AND P0, PT, R5, 0x1, PT ;  /* 0x000000010500780c */ /* 0x008fe20003f05270 */
[----:B0-----:R-:W-:-:S04]  /*2f550*/  IMAD R16, R16, R4, R6 ;  /* 0x0000000410107224 */ /* 0x001fc800078e0206 */
[----:B------:R-:W-:-:S08]  /*2f560*/  IMAD.IADD R0, R0, 0x1, -R16 ;  /* 0x0000000100007824 */ /* 0x000fd000078e0a10 */
[----:B------:R-:W-:Y:S05]  /*2f570*/  @!P0 BRA `(.L_x_3031) ;  /* 0x0000000000dc8947 */ /* 0x000fea0003800000 */
[-C--:B--2---:R-:W-:Y:S01]  /*2f580*/  IABS R4, R17.reuse ;  /* 0x0000001100047213 */ /* 0x084fe20000000000 */
[----:B----4-:R-:W-:Y:S01]  /*2f590*/  IMAD.MOV.U32 R2, RZ, RZ, RZ ;  /* 0x000000ffff027224 */ /* 0x010fe200078e00ff */
[----:B------:R-:W-:Y:S02]  /*2f5a0*/  IABS R8, R17 ;  /* 0x0000001100087213 */ /* 0x000fe40000000000 */
[----:B------:R-:W0:Y:S08]  /*2f5b0*/  I2F.RP R6, R4 ;  /* 0x0000000400067306 */ /* 0x000e300000209400 */
[----:B0-----:R-:W1:Y:S02]  /*2f5c0*/  MUFU.RCP R6, R6 ;  /* 0x0000000600067308 */ /* 0x001e640000001000 */
[----:B-1----:R-:W-:Y:S01]  /*2f5d0*/  VIADD R7, R6, 0xffffffe ;  /* 0x0ffffffe06077836 */ /* 0x002fe20000000000 */
[----:B------:R-:W-:-:S05]  /*2f5e0*/  IABS R6, R5 ;  /* 0x0000000500067213 */ /* 0x000fca0000000000 */
[----:B------:R-:W0:Y:S02]  /*2f5f0*/  F2I.FTZ.U32.TRUNC.NTZ R3, R7 ;  /* 0x0000000700037305 */ /* 0x000e24000021f000 */
[----:B0-----:R-:W-:-:S05]  /*2f600*/  IADD3 R9, RZ, -R3, RZ ;  /* 0x80000003ff097210 */ /* 0x001fca0007ffe0ff */
[----:B------:R-:W-:-:S04]  /*2f610*/  IMAD R9, R9, R4, RZ ;  /* 0x0000000409097224 */ /* 0x000fc800078e02ff */
[----:B------:R-:W-:Y:S01]  /*2f620*/  IMAD.HI.U32 R3, R3, R9, R2 ;  /* 0x0000000903037227 */ /* 0x000fe200078e0002 */
[----:B------:R-:W-:-:S03]  /*2f630*/  IABS R2, R0 ;  /* 0x0000000000027213 */ /* 0x000fc60000000000 */
[----:B------:R-:W-:Y:S02]  /*2f640*/  IMAD.MOV R9, RZ, RZ, -R8 ;  /* 0x000000ffff097224 */ /* 0x000fe400078e0a08 */
[----:B------:R-:W0:Y:S01]  /*2f650*/  I2F.RP R8, R6 ;  /* 0x0000000600087306 */ /* 0x000e220000209400 */
[----:B------:R-:W-:-:S04]  /*2f660*/  IMAD.HI.U32 R7, R3, R2, RZ ;  /* 0x0000000203077227 */ /* 0x000fc800078e00ff */
[----:B------:R-:W-:Y:S01]  /*2f670*/  IMAD R9, R7, R9, R2 ;  /* 0x0000000907097224 */ /* 0x000fe200078e0202 */
[----:B------:R-:W-:-:S04]  /*2f680*/  MOV R2, RZ ;  /* 0x000000ff00027202 */ /* 0x000fc80000000f00 */
[----:B------:R-:W-:Y:S01]  /*2f690*/  ISETP.GT.U32.AND P1, PT, R4, R9, PT ;  /* 0x000000090400720c */ /* 0x000fe20003f24070 */
[----:B0-----:R-:W0:-:S12]  /*2f6a0*/  MUFU.RCP R8, R8 ;  /* 0x0000000800087308 */ /* 0x001e180000001000 */
[----:B------:R-:W-:Y:S02]  /*2f6b0*/  @!P1 IMAD.IADD R9, R9, 0x1, -R4 ;  /* 0x0000000109099824 */ /* 0x000fe400078e0a04 */
[----:B------:R-:W-:Y:S01]  /*2f6c0*/  @!P1 VIADD R7, R7, 0x1 ;  /* 0x0000000107079836 */ /* 0x000fe20000000000 */
[----:B------:R-:W-:Y:S02]  /*2f6d0*/  ISETP.NE.AND P1, PT, R17, RZ, PT ;  /* 0x000000ff1100720c */ /* 0x000fe40003f25270 */
[----:B------:R-:W-:Y:S02]  /*2f6e0*/  ISETP.GE.U32.AND P0, PT, R9, R4, PT ;  /* 0x000000040900720c */ /* 0x000fe40003f06070 */
[----:B------:R-:W-:Y:S01]  /*2f6f0*/  IABS R4, R5 ;  /* 0x0000000500047213 */ /* 0x000fe20000000000 */
[----:B0-----:R-:W-:-:S04]  /*2f700*/  VIADD R10, R8, 0xffffffe ;  /* 0x0ffffffe080a7836 */ /* 0x001fc80000000000 */
[----:B------:R-:W-:Y:S01]  /*2f710*/  IMAD.MOV R4, RZ, RZ, -R4 ;  /* 0x000000ffff047224 */ /* 0x000fe200078e0a04 */
[----:B------:R-:W0:Y:S05]  /*2f720*/  F2I.FTZ.U32.TRUNC.NTZ R3, R10 ;  /* 0x0000000a00037305 */ /* 0x000e2a000021f000 */
[----:B------:R-:W-:Y:S02]  /*2f730*/  @P0 VIADD R7, R7, 0x1 ;  /* 0x0000000107070836 */ /* 0x000fe40000000000 */
        /* <DEDUP_REMOVED lines=16> */
[----:B------:R-:W-:Y:S01]  /*2f840*/  ISETP.GE.AND P2, PT, R3, RZ, PT ;  /* 0x000000ff0300720c */ /* 0x000fe20003f46270 */
[----:B------:R-:W-:-:S04]  /*2f850*/  IMAD.MOV R3, RZ, RZ, -R7 ;  /* 0x000000ffff037224 */ /* 0x000fc800078e0a07 */
[----:B------:R-:W-:Y:S02]  /*2f860*/  IMAD R3, R17, R3, R0 ;  /* 0x0000000311037224 */ /* 0x000fe400078e0200 */
[----:B------:R-:W-:-:S06]  /*2f870*/  @P0 VIADD R2, R2, 0x1 ;  /* 0x0000000102020836 */ /* 0x000fcc0000000000 */
[----:B------:R-:W-:Y:S01]  /*2f880*/  @!P2 IMAD.MOV R2, RZ, RZ, -R2 ;  /* 0x000000ffff02a224 */ /* 0x000fe200078e0a02 */
[----:B------:R-:W-:-:S05]  /*2f890*/  @!P1 LOP3.LUT R2, RZ, R5, RZ, 0x33, !PT ;  /* 0x00000005ff029212 */ /* 0x000fca00078e33ff */
[--C-:B------:R-:W-:Y:S02]  /*2f8a0*/  IMAD.MOV R4, RZ, RZ, -R2.reuse ;  /* 0x000000ffff047224 */ /* 0x100fe400078e0a02 */
[C---:B------:R-:W-:Y:S02]  /*2f8b0*/  IMAD R2, R5.reuse, 0x1000000, R2 ;  /* 0x0100000005027824 */ /* 0x040fe400078e0202 */
[----:B------:R-:W-:-:S05]  /*2f8c0*/  IMAD R5, R5, R4, R7 ;  /* 0x0000000405057224 */ /* 0x000fca00078e0207 */
[----:B------:R-:W-:Y:S01]  /*2f8d0*/  LEA R18, R5, R2, 0x10 ;  /* 0x0000000205127211 */ /* 0x000fe200078e80ff */
[----:B------:R-:W-:Y:S06]  /*2f8e0*/  BRA `(.L_x_3032) ;  /* 0x0000000000f07947 */ /* 0x000fec0003800000 */
.L_x_3031:
[----:B----4-:R-:W0:Y:S02]  /*2f8f0*/  LDC.64 R2, c[0x0][0xc90] ;  /* 0x00032400ff027b82 */ /* 0x010e240000000a00 */
[----:B0-----:R-:W-:-:S05]  /*2f900*/  IMAD.WIDE R2, R19, 0x4, R2 ;  /* 0x0000000413027825 */ /* 0x001fca00078e0202 */
[----:B-1----:R0:W2:Y:S02]  /*2f910*/  LDG.E R7, desc[UR50][R2.64] ;  /* 0x0000003202077981 */ /* 0x0020a4000c1e1900 */
[----:B0-----:R-:W-:Y:S02]  /*2f920*/  IMAD.MOV.U32 R2, RZ, RZ, RZ ;  /* 0x000000ffff027224 */ /* 0x001fe400078e00ff */
[----:B--2---:R-:W-:-:S05]  /*2f930*/  IMAD R5, R17, R7, RZ ;  /* 0x0000000711057224 */ /* 0x004fca00078e02ff */
        /* <DEDUP_REMOVED lines=8> */
[----:B------:R-:W-:-:S04]  /*2f9c0*/  IMAD R11, R11, R6, RZ ;  /* 0x000000060b0b7224 */ /* 0x000fc800078e02ff */
[----:B------:R-:W-:Y:S01]  /*2f9d0*/  IMAD.HI.U32 R2, R3, R11, R2 ;  /* 0x0000000b03027227 */ /* 0x000fe200078e0002 */
        /* <DEDUP_REMOVED lines=18> */
[----:B------:R-:W-:Y:S02]  /*2fb00*/  VIADDMNMX R4, R3, R4, R7, PT ;  /* 0x0000000403047246 */ /* 0x000fe40003800107 */
[----:B------:R-:W-:-:S02]  /*2fb10*/  IADD3 R6, R6, 0x1000000, R5 ;  /* 0x0100000006067810 */ /* 0x000fc40007ffe005 */
[----:B------:R-:W-:-:S04]  /*2fb20*/  IABS R7, R4 ;  /* 0x0000000400077213 */ /* 0x000fc80000000000 */
[----:B------:R-:W0:Y:S08]  /*2fb30*/  I2F.RP R8, R7 ;  /* 0x0000000700087306 */ /* 0x000e300000209400 */
[----:B0-----:R-:W0:Y:S02]  /*2fb40*/  MUFU.RCP R8, R8 ;  /* 0x0000000800087308 */ /* 0x001e240000001000 */
[----:B0-----:R-:W-:-:S06]  /*2fb50*/  VIADD R9, R8, 0xffffffe ;  /* 0x0ffffffe08097836 */ /* 0x001fcc0000000000 */
[----:B------:R-:W0:Y:S02]  /*2fb60*/  F2I.FTZ.U32.TRUNC.NTZ R3, R9 ;  /* 0x0000000900037305 */ /* 0x000e24000021f000 */
[----:B0-----:R-:W-:-:S05]  /*2fb70*/  IADD3 R0, RZ, -R3, RZ ;  /* 0x80000003ff007210 */ /* 0x001fca0007ffe0ff */
[----:B------:R-:W-:Y:S01]  /*2fb80*/  IMAD R11, R0, R7, RZ ;  /* 0x00000007000b7224 */ /* 0x000fe200078e02ff */
[----:B------:R-:W-:-:S03]  /*2fb90*/  IABS R0, R5 ;  /* 0x0000000500007213 */ /* 0x000fc60000000000 */
[----:B------:R-:W-:Y:S01]  /*2fba0*/  IMAD.HI.U32 R3, R3, R11, R2 ;  /* 0x0000000b03037227 */ /* 0x000fe200078e0002 */
[----:B------:R-:W-:-:S05]  /*2fbb0*/  IABS R2, R4 ;  /* 0x0000000400027213 */ /* 0x000fca0000000000 */
        /* <DEDUP_REMOVED lines=11> */
[----:B------:R-:W-:Y:S02]  /*2fc70*/  @!P2 IADD3 R3, -R3, RZ, RZ ;  /* 0x000000ff0303a210 */ /* 0x000fe40007ffe1ff */
[----:B------:R-:W-:Y:S01]  /*2fc80*/  @!P1 LOP3.LUT R3, RZ, R4, RZ, 0x33, !PT ;  /* 0x00000004ff039212 */ /* 0x000fe200078e33ff */
[----:B------:R-:W-:-:S04]  /*2fc90*/  IMAD.MOV R4, RZ, RZ, -R4 ;  /* 0x000000ffff047224 */ /* 0x000fc800078e0a04 */
[----:B------:R-:W-:-:S07]  /*2fca0*/  IMAD R18, R3, R4, R6 ;  /* 0x0000000403127224 */ /* 0x000fce00078e0206 */
.L_x_3032:
[----:B------:R-:W-:-:S05]  /*2fcb0*/  LOP3.LUT R0, RZ, R3, RZ, 0x33, !PT ;  /* 0x00000003ff007212 */ /* 0x000fca00078e33ff */
[----:B------:R-:W-:Y:S01]  /*2fcc0*/  IMAD.IADD R17, R17, 0x1, R0 ;  /* 0x0000000111117824 */ /* 0x000fe200078e0200 */
[----:B------:R-:W-:Y:S06]  /*2fcd0*/  BRA `(.L_x_3033) ;  /* 0x00000000001c7947 */ /* 0x000fec0003800000 */
.L_x_3025:
[----:B------:R-:W-:Y:S01]  /*2fce0*/  UMOV UR4, URZ ;  /* 0x0000003f00047c82 */ /* 0x000fe20008000000 */
[----:B------:R-:W-:Y:S01]  /*2fcf0*/  UMOV UR5, URZ ;  /* 0x0000003f00057c82 */ /* 0x000fe20008000000 */
[----:B------:R-:W-:Y:S01]  /*2fd00*/  ULDC UR6, c[0x0][0xc3c] ;  /* 0x00030f0000067ab9 */ /* 0x000fe20000000800 */
[----:B------:R-:W-:Y:S01]  /*2fd10*/  IMAD.MOV.U32 R16, RZ, RZ, R0 ;  /* 0x000000ffff107224 */ /* 0x000fe200078e0000 */
[----:B------:R-:W-:Y:S01]  /*2fd20*/  MOV R19, UR6 ;  /* 0x0000000600137c02 */ /* 0x000fe20008000f00 */
[----:B------:R-:W-:Y:S02]  /*2fd30*/  IMAD.U32 R17, RZ, RZ, UR4 ;  /* 0x00000004ff117e24 */ /* 0x000fe4000f8e00ff */
[----:B------:R-:W-:-:S07]  /*2fd40*/  IMAD.U32 R18, RZ, RZ, UR5 ;  /* 0x00000005ff127e24 */ /* 0x000fce000f8e00ff */
.L_x_3033:
[----:B------:R2:W3:Y:S01]  /*2fd50*/  LDL R2, [R1+0x10] ;  /* 0x0000100001027983 */ /* 0x0004e20000100800 */
[----:B------:R-:W0:Y:S01]  /*2fd60*/  S2R R0, SR_TID.X ;  /* 0x0000000000007919 */ /* 0x000e220000002100 */
[----:B------:R-:W-:Y:S05]  /*2fd70*/  WARPSYNC.ALL ;  /* 0x0000000000007948 */ /* 0x000fea0003800000 */
[----:B0-----:R-:W-:Y:S01]  /*2fd80*/  LOP3.LUT R0, R0, 0x1f, RZ, 0xc0, !PT ;  /* 0x0000001f00007812 */ /* 0x001fe200078ec0ff */
[----:B------:R-:W-:Y:S03]  /*2fd90*/  BAR.SYNC.DEFER_BLOCKING 0x4, 0x180 ;  /* 0x0106000000007b1d */ /* 0x000fe60000010000 */
[----:B------:R-:W-:-:S13]  /*2fda0*/  ISETP.NE.AND P0, PT, R0, RZ, PT ;  /* 0x000000ff0000720c */ /* 0x000fda0003f05270 */
[----:B------:R-:W-:Y:S01]  /*2fdb0*/  @!P0 MOV R0, 0x400 ;  /* 0x0000040000008802 */ /* 0x000fe20000000f00 */
[----:B---3--:R-:W0:Y:S03]  /*2fdc0*/  @!P0 S2R R2, SR_CgaCtaId ;  /* 0x0000000000028919 */ /* 0x008e260000008800 */
[----:B0-----:R-:W-:Y:S01]  /*2fdd0*/  @!P0 LEA R23, R2, R0, 0x18 ;  /* 0x0000000002178211 */ /* 0x001fe200078ec0ff */
[----:B------:R2:W-:Y:S04]  /*2fde0*/  @!P0 STL [R1+0x10], R2 ;  /* 0x0000100201008387 */ /* 0x0005e80000100800 */
[----:B------:R2:W-:Y:S01]  /*2fdf0*/  @!P0 STS.128 [R23+0x298d0], R16 ;  /* 0x0298d01017008388 */ /* 0x0005e20000000c00 */
[----:B------:R-:W-:Y:S06]  /*2fe00*/  BAR.ARV 0x5, 0x180 ;  /* 0x0146000000007b1d */ /* 0x000fec0000002000 */
.L_x_3022:
[----:B------:R-:W-:Y:S02]  /*2fe10*/  ULDC UR4, c[0x0][0xc3c] ;  /* 0x00030f0000047ab9 */ /* 0x000fe40000000800 */
[----:B0-----:R-:W-:-:S13]  /*2fe20*/  ISETP.GE.AND P0, PT, R19, UR4, PT ;  /* 0x0000000413007c0c */ /* 0x001fda000bf06270 */
[----:B------:R-:W-:Y:S05]  /*2fe30*/  @!P0 BRA `(.L_x_3034) ;  /* 0xffffff8800f48947 */ /* 0x000fea000383ffff */
[----:B------:R-:W-:Y:S05]  /*2fe40*/  BSYNC B7 ;  /* 0x0000000000077941 */ /* 0x000fea0003800000 */
.L_x_2914:
[----:B-12---:R-:W2:Y:S01]  /*2fe50*/  LDL.LU R0, [R1+0x3c] ;  /* 0x00003c0001007983 */ /* 0x006ea20000300800 */
[----:B------:R-:W-:Y:S01]  /*2fe60*/  BSSY B0, `(.L_x_3035) ;  /* 0x000000b000007945 */ /* 0x000fe20003800000 */
[----:B------:R-:W1:Y:S01]  /*2fe70*/  S2R R5, SR_CgaCtaId ;  /* 0x0000000000057919 */ /* 0x000e620000008800 */
        /* <DEDUP_REMOVED lines=9> */
.L_x_3301:
[----:B------:R-:W-:Y:S05]  /*2ff10*/  BSYNC B0 ;  /* 0x0000000000007941 */ /* 0x000fea0003800000 */
.L_x_3035:
[----:B------:R-:W-:-:S03]  /*2ff20*/  UMOV UR4, 0xffffffff ;  /* 0xffffffff00047882 */ /* 0x000fc60000000000 */
[----:B------:R-:W-:Y:S05]  /*2ff30*/  BRA.DIV UR4, `(.L_x_3037) ;  /* 0x0000006e04507947 */ /* 0x000fea000b800000 */
[----:B0-----:R-:W0:Y:S02]  /*2ff40*/  S2R R0, SR_TID.X ;  /* 0x0000000000007919 */ /* 0x001e240000002100 */
[----:B0-----:R-:W-:-:S04]  /*2ff50*/  SHF.R.U32.HI R0, RZ, 0x5, R0 ;  /* 0x00000005ff007819 */ /* 0x001fc80000011600 */
[----:B------:R-:W-:-:S05]  /*2ff60*/  LOP3.LUT R0, R0, 0x3, RZ, 0xc0, !PT ;  /* 0x0000000300007812 */ /* 0x000fca00078ec0ff */
[----:B------:R0:W1:Y:S02]  /*2ff70*/  SHFL.IDX PT, R14, R0, RZ, 0x1f ;  /* 0x00001fff000e7589 */ /* 0x00006400000e0000 */
.L_x_3304:
[----:B-1----:R-:W-:-:S13]  /*2ff80*/  ISETP.NE.AND P0, PT, R14, RZ, PT ;  /* 0x000000ff0e00720c */ /* 0x002fda0003f05270 */
[----:B------:R-:W-:Y:S05]  /*2ff90*/  @P0 BRA `(.L_x_2680) ;  /* 0x0000000000a80947 */ /* 0x000fea0003800000 */
[----:B------:R-:W-:-:S03]  /*2ffa0*/  UMOV UR4, 0xffffffff ;  /* 0xffffffff00047882 */ /* 0x000fc60000000000 */
[----:B------:R-:W-:Y:S05]  /*2ffb0*/  BRA.DIV UR4, `(.L_x_3038) ;  /* 0x0000006e04647947 */ /* 0x000fea000b800000 */
[----:B------:R-:W-:-:S13]  /*2ffc0*/  ELECT P6, URZ, PT ;  /* 0x00000000003f782f */ /* 0x000fda00038c0000 */
.L_x_3307:
[----:B------:R-:W-:Y:S05]  /*2ffd0*/  @!P6 BRA `(.L_x_2680) ;  /* 0x000000000098e947 */ /* 0x000fea0003800000 */
[----:B------:R-:W-:-:S06]  /*2ffe0*/  ULOP3.LUT UR4, UR36, 0x2, URZ, 0xfc, !UPT ;  /* 0x0000000224047892 */ /* 0x000fcc000f8efc3f */
[----:B0-----:R-:W-:-:S05]  /*2fff0*/  IMAD.U32 R0, RZ, RZ, UR4 ;  /* 0x00000004ff007e24 */ /* 0x001fca000f8e00ff */
[----:B------:R-:W-:-:S13]  /*30000*/  ISETP.NE.AND P0, PT, R0, 0x3, PT ;  /* 0x000000030000780c */ /* 0x000fda0003f05270 */
[----:B------:R-:W-:Y:S05]  /*30010*/  @!P0 BRA `(.L_x_3039) ;  /* 0x0000000000048947 */ /* 0x000fea0003800000 */
[----:B------:R-:W-:Y:S01]  /*30020*/  BPT.TRAP 0x1 ;  /* 0x000000040000795c */ /* 0x000fe20000300000 */
.L_x_3039:
[C---:B------:R-:W-:Y:S01]  /*30030*/  IMAD R3, R28.reuse, 0x8, R5 ;  /* 0x000000081c037824 */ /* 0x040fe200078e0205 */
[----:B------:R-:W-:Y:S01]  /*30040*/  SHF.L.U32 R2, R35, 0x1f, RZ ;  /* 0x0000001f23027819 */ /* 0x000fe200000006ff */
[----:B------:R-:W-:-:S03]  /*30050*/  VIADD R28, R28, 0x1 ;  /* 0x000000011c1c7836 */ /* 0x000fc60000000000 */
[----:B------:R-:W0:Y:S02]  /*30060*/  SYNCS.PHASECHK.TRANS64.TRYWAIT P1, [R3+URZ+0x29840], R2 ;  /* 0x02984002030075a7 */ /* 0x000e24000802017f */
[----:B------:R-:W-:-:S04]  /*30070*/  ISETP.NE.AND P2, PT, R28, 0x2, PT ;  /* 0x000000021c00780c */ /* 0x000fc80003f45270 */
[----:B------:R-:W-:Y:S01]  /*30080*/  SEL R0, RZ, 0x1, P2 ;  /* 0x00000001ff007807 */ /* 0x000fe20001000000 */
[----:B0-----:R-:W-:Y:S08]  /*30090*/  @!P1 BRA `(.L_x_3040) ;  /* 0x0000006c004c9947 */ /* 0x001ff00003800000 */
.L_x_3308:
[----:B------:R-:W-:Y:S02]  /*300a0*/  SEL R28, R28, RZ, P2 ;  /* 0x000000ff1c1c7207 */ /* 0x000fe40001000000 */
[----:B------:R-:W-:Y:S01]  /*300b0*/  LOP3.LUT R0, R35, R0, RZ, 0x3c, !PT ;  /* 0x0000000023007212 */ /* 0x000fe200078e3cff */
[----:B------:R-:W-:Y:S06]  /*300c0*/  @!P0 BRA `(.L_x_3041) ;  /* 0x0000000000048947 */ /* 0x000fec0003800000 */
[----:B------:R-:W-:Y:S01]  /*300d0*/  BPT.TRAP 0x1 ;  /* 0x000000040000795c */ /* 0x000fe20000300000 */
.L_x_3041:
[----:B------:R-:W-:Y:S02]  /*300e0*/  LEA R5, R28, R5, 0x3 ;  /* 0x000000051c057211 */ /* 0x000fe400078e18ff */
[----:B------:R-:W-:-:S04]  /*300f0*/  SHF.L.U32 R0, R0, 0x1f, RZ ;  /* 0x0000001f00007819 */ /* 0x000fc800000006ff */
[----:B------:R-:W1:Y:S02]  /*30100*/  SYNCS.PHASECHK.TRANS64.TRYWAIT P1, [R5+URZ+0x29840], R0 ;  /* 0x02984000050075a7 */ /* 0x000e64000802017f */
[----:B-1----:R-:W-:Y:S05]  /*30110*/  @!P1 BRA `(.L_x_3042) ;  /* 0x0000006c00409947 */ /* 0x002fea0003800000 */
.L_x_3309:
[----:B------:R-:W-:Y:S05]  /*30120*/  @!P0 BRA `(.L_x_3043) ;  /* 0x0000000000048947 */ /* 0x000fea0003800000 */
[----:B------:R-:W-:Y:S01]  /*30130*/  BPT.TRAP 0x1 ;  /* 0x000000040000795c */ /* 0x000fe20000300000 */
.L_x_3043:
[----:B------:R-:W2:Y:S02]  /*30140*/  SYNCS.PHASECHK.TRANS64.TRYWAIT P1, [R3+URZ+0x29860], R2 ;  /* 0x02986002030075a7 */ /* 0x000ea4000802017f */
[----:B--2---:R-:W-:Y:S05]  /*30150*/  @!P1 BRA `(.L_x_3044) ;  /* 0x0000006c00449947 */ /* 0x004fea0003800000 */
.L_x_3310:
[----:B------:R-:W-:Y:S05]  /*30160*/  @!P0 BRA `(.L_x_3045) ;  /* 0x0000000000048947 */ /* 0x000fea0003800000 */
[----:B------:R-:W-:Y:S01]  /*30170*/  BPT.TRAP 0x1 ;  /* 0x000000040000795c */ /* 0x000fe20000300000 */
.L_x_3045:
[----:B------:R-:W3:Y:S02]  /*30180*/  SYNCS.PHASECHK.TRANS64.TRYWAIT P1, [R5+URZ+0x29860], R0 ;  /* 0x02986000050075a7 */ /* 0x000ee4000802017f */
[----:B---3--:R-:W-:Y:S05]  /*30190*/  @!P1 BRA `(.L_x_3046) ;  /* 0x0000006c00489947 */ /* 0x008fea0003800000 */
.L_x_3311:
[----:B------:R-:W-:Y:S05]  /*301a0*/  @!P0 BRA `(.L_x_3047) ;  /* 0x0000000000048947 */ /* 0x000fea0003800000 */
[----:B------:R-:W-:Y:S01]  /*301b0*/  BPT.TRAP 0x1 ;  /* 0x000000040000795c */ /* 0x000fe20000300000 */
.L_x_3047:
[----:B------:R-:W4:Y:S02]  /*301c0*/  SYNCS.PHASECHK.TRANS64.TRYWAIT P1, [R3+URZ+0x29880], R2 ;  /* 0x02988002030075a7 */ /* 0x000f24000802017f */
[----:B----4-:R-:W-:Y:S05]  /*301d0*/  @!P1 BRA `(.L_x_3048) ;  /* 0x0000006c004c9947 */ /* 0x010fea0003800000 */
.L_x_3312:
[----:B------:R-:W-:Y:S05]  /*301e0*/  @!P0 BRA `(.L_x_3049) ;  /* 0x0000000000048947 */ /* 0x000fea0003800000 */
[----:B------:R-:W-:Y:S01]  /*301f0*/  BPT.TRAP 0x1 ;  /* 0x000000040000795c */ /* 0x000fe20000300000 */
.L_x_3049:
[----:B------:R0:W0:Y:S02]  /*30200*/  SYNCS.PHASECHK.TRANS64.TRYWAIT P0, [R5+URZ+0x29880], R0 ;  /* 0x02988000050075a7 */ /* 0x000024000800017f */
[----:B0-----:R-:W-:Y:S05]  /*30210*/  @!P0 NANOSLEEP.SYNCS 0x989680 ;  /* 0x009896800000895d */ /* 0x001fea0003900000 */
[----:B------:R-:W0:Y:S02]  /*30220*/  @!P0 SYNCS.PHASECHK.TRANS64 P0, [R5+URZ+0x29880], R0 ;  /* 0x02988000050085a7 */ /* 0x000e24000800007f */
[----:B0-----:R-:W-:Y:S05]  /*30230*/  @!P0 BRA `(.L_x_3049) ;  /* 0xfffffffc00f08947 */ /* 0x001fea000383ffff */
.L_x_2680:
[----:B------:R-:W-:Y:S05]  /*30240*/  BSYNC B8 ;  /* 0x0000000000087941 */ /* 0x000fea0003800000 */
.L_x_2677:
[----:B------:R-:W-:Y:S05]  /*30250*/  EXIT ;  /* 0x000000000000794d */ /* 0x000fea0003800000 */
.L_x_2700:
[----:B-1----:R1:W2:Y:S02]  /*30260*/  SYNCS.PHASECHK.TRANS64.TRYWAIT P5, [R95+URZ+0x29890], R96 ;  /* 0x029890605f0075a7 */ /* 0x0022a400080a017f */
[----:B--2---:R-:W-:Y:S05]  /*30270*/  @!P5 NANOSLEEP.SYNCS 0x989680 ;  /* 0x009896800000d95d */ /* 0x004fea0003900000 */
[----:B------:R-:W2:Y:S02]  /*30280*/  @!P5 SYNCS.PHASECHK.TRANS64 P5, [R95+URZ+0x29890], R96 ;  /* 0x029890605f00d5a7 */ /* 0x000ea400080a007f */
[----:B--2---:R-:W-:Y:S05]  /*30290*/  @!P5 BRA `(.L_x_2700) ;  /* 0xfffffffc00f0d947 */ /* 0x004fea000383ffff */
[----:B------:R-:W-:Y:S05]  /*302a0*/  BRA `(.L_x_3050) ;  /* 0xfffffd3400a07947 */ /* 0x000fea000383ffff */
.L_x_2701:
        /* <DEDUP_REMOVED lines=8> */
.L_x_3052:
[----:B------:R-:W-:Y:S05]  /*30330*/  BSYNC B1 ;  /* 0x0000000000017941 */ /* 0x000fea0003800000 */
.L_x_3051:
[----:B------:R-:W-:Y:S01]  /*30340*/  MOV R13, R121 ;  /* 0x00000079000d7202 */ /* 0x000fe20000000f00 */
[----:B------:R-:W-:Y:S02]  /*30350*/  IMAD.MOV.U32 R12, RZ, RZ, RZ ;  /* 0x000000ffff0c7224 */ /* 0x000fe400078e00ff */
[----:B------:R-:W-:Y:S02]  /*30360*/  IMAD.MOV.U32 R11, RZ, RZ, 0x1e1f ;  /* 0x00001e1fff0b7424 */ /* 0x000fe400078e00ff */
[----:B------:R-:W-:Y:S02]  /*30370*/  IMAD.MOV.U32 R15, RZ, RZ, -0x1 ;  /* 0xffffffffff0f7424 */ /* 0x000fe400078e00ff */
[----:B------:R-:W-:-:S07]  /*30380*/  IMAD.MOV.U32 R149, RZ, RZ, R14 ;  /* 0x000000ffff957224 */ /* 0x000fce00078e000e */
[----:B------:R-:W-:Y:S05]  /*30390*/  WARPSYNC.COLLECTIVE R15, `(.L_x_3053) ;  /* 0x000000000f087348 */ /* 0x000fea0003c00000 */
[----:B------:R0:W1:Y:S02]  /*303a0*/  SHFL.IDX P6, R14, R13, R12, R11 ;  /* 0x0000000c0d0e7389 */ /* 0x00006400000c000b */
[----:B01----:R-:W-:Y:S01]  /*303b0*/  ENDCOLLECTIVE ;  /* 0x000000000000791b */ /* 0x003fe20003800000 */
.L_x_3053:
[----:B------:R-:W-:Y:S01]  /*303c0*/  IMAD.MOV.U32 R11, RZ, RZ, R14 ;  /* 0x000000ffff0b7224 */ /* 0x000fe200078e000e */
[----:B------:R-:W-:Y:S06]  /*303d0*/  BRA `(.L_x_3054) ;  /* 0xfffffd3400687947 */ /* 0x000fec000383ffff */
.L_x_2726:
[----:B------:R-:W-:Y:S01]  /*303e0*/  BSSY B1, `(.L_x_3055) ;  /* 0x0000008000017945 */ /* 0x000fe20003800000 */
[----:B0-----:R-:W-:Y:S01]  /*303f0*/  IMAD.MOV.U32 R13, RZ, RZ, R120 ;  /* 0x000000ffff0d7224 */ /* 0x001fe200078e0078 */
[----:B------:R-:W-:Y:S01]  /*30400*/  MOV R12, 0x1 ;  /* 0x00000001000c7802 */ /* 0x000fe20000000f00 */
[----:B----4-:R-:W-:Y:S02]  /*30410*/  IMAD.MOV.U32 R11, RZ, RZ, 0x1e1f ;  /* 0x00001e1fff0b7424 */ /* 0x010fe400078e00ff */
[----:B------:R-:W-:-:S07]  /*30420*/  IMAD.MOV.U32 R15, RZ, RZ, -0x1 ;  /* 0xffffffffff0f7424 */ /* 0x000fce00078e00ff */
[----:B-123--:R-:W-:Y:S05]  /*30430*/  WARPSYNC.COLLECTIVE R15, `(.L_x_3056) ;  /* 0x000000000f087348 */ /* 0x00efea0003c00000 */
[----:B------:R0:W4:Y:S02]  /*30440*/  SHFL.IDX P6, R14, R13, R12, R11 ;  /* 0x0000000c0d0e7389 */ /* 0x00012400000c000b */
[----:B01234-:R-:W-:Y:S01]  /*30450*/  ENDCOLLECTIVE ;  /* 0x000000000000791b */ /* 0x01ffe20003800000 */
.L_x_3056:
[----:B------:R-:W-:Y:S05]  /*30460*/  BSYNC B1 ;  /* 0x0000000000017941 */ /* 0x000fea0003800000 */
.L_x_3055:
        /* <DEDUP_REMOVED lines=8> */
.L_x_3057:
[----:B------:R-:W-:Y:S01]  /*304f0*/  IMAD.MOV.U32 R121, RZ, RZ, R14 ;  /* 0x000000ffff797224 */ /* 0x000fe200078e000e */
[----:B------:R-:W-:Y:S06]  /*30500*/  BRA `(.L_x_3058) ;  /* 0xfffffd60003c7947 */ /* 0x000fec000383ffff */
.L_x_2756:
[----:B--2---:R2:W3:Y:S02]  /*30510*/  SYNCS.PHASECHK.TRANS64.TRYWAIT P5, [R95+URZ+0x29890], R96 ;  /* 0x029890605f0075a7 */ /* 0x0044e400080a017f */
[----:B---3--:R-:W-:Y:S05]  /*30520*/  @!P5 NANOSLEEP.SYNCS 0x989680 ;  /* 0x009896800000d95d */ /* 0x008fea0003900000 */
[----:B------:R-:W3:Y:S02]  /*30530*/  @!P5 SYNCS.PHASECHK.TRANS64 P5, [R95+URZ+0x29890], R96 ;  /* 0x029890605f00d5a7 */ /* 0x000ee400080a007f */
[----:B---3--:R-:W-:Y:S05]  /*30540*/  @!P5 BRA `(.L_x_2756) ;  /* 0xfffffffc00f0d947 */ /* 0x008fea000383ffff */
[----:B------:R-:W-:Y:S05]  /*30550*/  BRA `(.L_x_3059) ;  /* 0xfffffd9000f47947 */ /* 0x000fea000383ffff */
.L_x_2757:
        /* <DEDUP_REMOVED lines=8> */
.L_x_3061:
[----:B------:R-:W-:Y:S05]  /*305e0*/  BSYNC B1 ;  /* 0x0000000000017941 */ /* 0x000fea0003800000 */
.L_x_3060:
        /* <DEDUP_REMOVED lines=8> */
.L_x_3062:
[----:B------:R-:W-:Y:S01]  /*30670*/  MOV R11, R14 ;  /* 0x0000000e000b7202 */ /* 0x000fe20000000f00 */
[----:B------:R-:W-:Y:S06]  /*30680*/  BRA `(.L_x_3063) ;  /* 0xfffffd9000c07947 */ /* 0x000fec000383ffff */
.L_x_2770:
[----:B------:R-:W-:Y:S01]  /*30690*/  BSSY B1, `(.L_x_3064) ;  /* 0x0000008000017945 */ /* 0x000fe20003800000 */
[----:B0-----:R-:W-:Y:S02]  /*306a0*/  IMAD.MOV.U32 R13, RZ, RZ, R120 ;  /* 0x000000ffff0d7224 */ /* 0x001fe400078e0078 */
[----:B------:R-:W-:Y:S02]  /*306b0*/  IMAD.MOV.U32 R12, RZ, RZ, 0x1 ;  /* 0x00000001ff0c7424 */ /* 0x000fe400078e00ff */
[----:B----4-:R-:W-:Y:S02]  /*306c0*/  IMAD.MOV.U32 R11, RZ, RZ, 0x1e1f ;  /* 0x00001e1fff0b7424 */ /* 0x010fe400078e00ff */
[----:B------:R-:W-:-:S07]  /*306d0*/  IMAD.MOV.U32 R15, RZ, RZ, -0x1 ;  /* 0xffffffffff0f7424 */ /* 0x000fce00078e00ff */
[----:B-123--:R-:W-:Y:S05]  /*306e0*/  WARPSYNC.COLLECTIVE R15, `(.L_x_3065) ;  /* 0x000000000f087348 */ /* 0x00efea0003c00000 */
[----:B------:R0:W4:Y:S02]  /*306f0*/  SHFL.IDX P6, R14, R13, R12, R11 ;  /* 0x0000000c0d0e7389 */ /* 0x00012400000c000b */
[----:B01234-:R-:W-:Y:S01]  /*30700*/  ENDCOLLECTIVE ;  /* 0x000000000000791b */ /* 0x01ffe20003800000 */
.L_x_3065:
[----:B------:R-:W-:Y:S05]  /*30710*/  BSYNC B1 ;  /* 0x0000000000017941 */ /* 0x000fea0003800000 */
.L_x_3064:
        /* <DEDUP_REMOVED lines=8> */
.L_x_3066:
[----:B------:R-:W-:Y:S01]  /*307a0*/  IMAD.MOV.U32 R48, RZ, RZ, R14 ;  /* 0x000000ffff307224 */ /* 0x000fe200078e000e */
[----:B------:R-:W-:Y:S06]  /*307b0*/  BRA `(.L_x_3067) ;  /* 0xfffffdc0000c7947 */ /* 0x000fec000383ffff */
.L_x_2783:
[----:B0-----:R0:W1:Y:S02]  /*307c0*/  SYNCS.PHASECHK.TRANS64.TRYWAIT P2, [R95+URZ+0x29890], R96 ;  /* 0x029890605f0075a7 */ /* 0x001064000804017f */
[----:B-1----:R-:W-:Y:S05]  /*307d0*/  @!P2 NANOSLEEP.SYNCS 0x989680 ;  /* 0x009896800000a95d */ /* 0x002fea0003900000 */
[----:B------:R-:W1:Y:S02]  /*307e0*/  @!P2 SYNCS.PHASECHK.TRANS64 P2, [R95+URZ+0x29890], R96 ;  /* 0x029890605f00a5a7 */ /* 0x000e64000804007f */
[----:B-1----:R-:W-:Y:S05]  /*307f0*/  @!P2 BRA `(.L_x_2783) ;  /* 0xfffffffc00f0a947 */ /* 0x002fea000383ffff */
[----:B------:R-:W-:Y:S05]  /*30800*/  BRA `(.L_x_3068) ;  /* 0xfffffdec009c7947 */ /* 0x000fea000383ffff */
.L_x_2784:
[----:B------:R-:W-:Y:S01]  /*30810*/  BSSY B1, `(.L_x_3069) ;  /* 0x0000008000017945 */ /* 0x000fe20003800000 */
[----:B------:R-:W-:Y:S01]  /*30820*/  IMAD.MOV.U32 R13, RZ, RZ, R51 ;  /* 0x000000ffff0d7224 */ /* 0x000fe200078e0033 */
[----:B------:R-:W-:Y:S01]  /*30830*/  MOV R12, RZ ;  /* 0x000000ff000c7202 */ /* 0x000fe20000000f00 */
[----:B------:R-:W-:Y:S02]  /*30840*/  IMAD.MOV.U32 R11, RZ, RZ, 0x1e1f ;  /* 0x00001e1fff0b7424 */ /* 0x000fe400078e00ff */
[----:B------:R-:W-:-:S07]  /*30850*/  IMAD.MOV.U32 R15, RZ, RZ, -0x1 ;  /* 0xffffffffff0f7424 */ /* 0x000fce00078e00ff */
[----:B0-----:R-:W-:Y:S05]  /*30860*/  WARPSYNC.COLLECTIVE R15, `(.L_x_3070) ;  /* 0x000000000f087348 */ /* 0x001fea0003c00000 */
[----:B------:R1:W2:Y:S02]  /*30870*/  SHFL.IDX P6, R14, R13, R12, R11 ;  /* 0x0000000c0d0e7389 */ /* 0x0002a400000c000b */
[----:B012---:R-:W-:Y:S01]  /*30880*/  ENDCOLLECTIVE ;  /* 0x000000000000791b */ /* 0x007fe20003800000 */
.L_x_3070:
[----:B------:R-:W-:Y:S05]  /*30890*/  BSYNC B1 ;  /* 0x0000000000017941 */ /* 0x000fea0003800000 */
.L_x_3069:
        /* <DEDUP_REMOVED lines=8> */
.L_x_3071:
[----:B------:R-:W-:Y:S01]  /*30920*/  IMAD.MOV.U32 R49, RZ, RZ, R14 ;  /* 0x000000ffff317224 */ /* 0x000fe200078e000e */
[----:B------:R-:W-:Y:S06]  /*30930*/  BRA `(.L_x_3072) ;  /* 0xfffffdec00b87947 */ /* 0x000fec000383ffff */
.L_x_2787:
        /* <DEDUP_REMOVED lines=8> */
.L_x_3074:
[----:B------:R-:W-:Y:S05]  /*309c0*/  BSYNC B1 ;  /* 0x0000000000017941 */ /* 0x000fea0003800000 */
.L_x_3073:
        /* <DEDUP_REMOVED lines=8> */
.L_x_3075:
[----:B------:R-:W-:Y:S01]  /*30a50*/  MOV R49, R14 ;  /* 0x0000000e00317202 */ /* 0x000fe20000000f00 */
[----:B------:R-:W-:Y:S06]  /*30a60*/  BRA `(.L_x_3076) ;  /* 0xfffffdf0000c7947 */ /* 0x000fec000383ffff */
.L_x_2791:
[----:B------:R0:W0:Y:S02]  /*30a70*/  SYNCS.PHASECHK.TRANS64.TRYWAIT P1, [R95+URZ+0x298b0], R96 ;  /* 0x0298b0605f0075a7 */ /* 0x000024000802017f */
[----:B0-----:R-:W-:Y:S05]  /*30a80*/  @!P1 NANOSLEEP.SYNCS 0x989680 ;  /* 0x009896800000995d */ /* 0x001fea0003900000 */
[----:B------:R-:W0:Y:S02]  /*30a90*/  @!P1 SYNCS.PHASECHK.TRANS64 P1, [R95+URZ+0x298b0], R96 ;  /* 0x0298b0605f0095a7 */ /* 0x000e24000802007f */
[----:B0-----:R-:W-:Y:S05]  /*30aa0*/  @!P1 BRA `(.L_x_2791) ;  /* 0xfffffffc00f09947 */ /* 0x001fea000383ffff */
[----:B------:R-:W-:Y:S05]  /*30ab0*/  BRA `(.L_x_3077) ;  /* 0xfffffdf000d87947 */ /* 0x000fea000383ffff */
.L_x_2801:
        /* <DEDUP_REMOVED lines=13> */
.L_x_3079:
[----:B------:R-:W-:Y:S05]  /*30b90*/  BSYNC B0 ;  /* 0x0000000000007941 */ /* 0x000fea0003800000 */
.L_x_3078:
[----:B------:R-:W-:Y:S01]  /*30ba0*/  MOV R207, R14 ;  /* 0x0000000e00cf7202 */ /* 0x000fe20000000f00 */
[----:B------:R-:W-:Y:S06]  /*30bb0*/  BRA `(.L_x_3080) ;  /* 0xfffffe0000587947 */ /* 0x000fec000383ffff */
.L_x_2811:
[----:B------:R-:W-:Y:S01]  /*30bc0*/  BSSY B1, `(.L_x_3081) ;  /* 0x0000007000017945 */ /* 0x000fe20003800000 */
[----:B------:R-:W-:Y:S02]  /*30bd0*/  IMAD.MOV.U32 R12, RZ, RZ, RZ ;  /* 0x000000ffff0c7224 */ /* 0x000fe400078e00ff */
[----:B------:R-:W-:Y:S02]  /*30be0*/  IMAD.MOV.U32 R11, RZ, RZ, 0x1e1f ;  /* 0x00001e1fff0b7424 */ /* 0x000fe400078e00ff */
[----:B------:R-:W-:-:S07]  /*30bf0*/  IMAD.MOV.U32 R15, RZ, RZ, -0x1 ;  /* 0xffffffffff0f7424 */ /* 0x000fce00078e00ff */
[----:B------:R-:W-:Y:S05]  /*30c00*/  WARPSYNC.COLLECTIVE R15, `(.L_x_3082) ;  /* 0x000000000f087348 */ /* 0x000fea0003c00000 */
[----:B------:R0:W1:Y:S02]  /*30c10*/  SHFL.IDX P6, R14, R13, R12, R11 ;  /* 0x0000000c0d0e7389 */ /* 0x00006400000c000b */
[----:B01----:R-:W-:Y:S01]  /*30c20*/  ENDCOLLECTIVE ;  /* 0x000000000000791b */ /* 0x003fe20003800000 */
.L_x_3082:
[----:B------:R-:W-:Y:S05]  /*30c30*/  BSYNC B1 ;  /* 0x0000000000017941 */ /* 0x000fea0003800000 */
.L_x_3081:
[----:B------:R-:W-:Y:S01]  /*30c40*/  IMAD.MOV.U32 R13, RZ, RZ, R3 ;  /* 0x000000ffff0d7224 */ /* 0x000fe200078e0003 */
[----:B------:R-:W-:Y:S01]  /*30c50*/  MOV R12, RZ ;  /* 0x000000ff000c7202 */ /* 0x000fe20000000f00 */
[----:B------:R-:W-:Y:S02]  /*30c60*/  IMAD.MOV.U32 R11, RZ, RZ, 0x1e1f ;  /* 0x00001e1fff0b7424 */ /* 0x000fe400078e00ff */
[----:B------:R-:W-:Y:S02]  /*30c70*/  IMAD.MOV.U32 R15, RZ, RZ, -0x1 ;  /* 0xffffffffff0f7424 */ /* 0x000fe400078e00ff */
[----:B------:R-:W-:-:S07]  /*30c80*/  IMAD.MOV.U32 R0, RZ, RZ, R14 ;  /* 0x000000ffff007224 */ /* 0x000fce00078e000e */
[----:B------:R-:W-:Y:S05]  /*30c90*/  WARPSYNC.COLLECTIVE R15, `(.L_x_3083) ;  /* 0x000000000f087348 */ /* 0x000fea0003c00000 */
[----:B------:R0:W1:Y:S02]  /*30ca0*/  SHFL.IDX P6, R14, R13, R12, R11 ;  /* 0x0000000c0d0e7389 */ /* 0x00006400000c000b */
[----:B01----:R-:W-:Y:S01]  /*30cb0*/  ENDCOLLECTIVE ;  /* 0x000000000000791b */ /* 0x003fe20003800000 */
.L_x_3083:
[----:B------:R-:W-:Y:S02]  /*30cc0*/  IMAD.MOV.U32 R13, RZ, RZ, R4 ;  /* 0x000000ffff0d7224 */ /* 0x000fe400078e0004 */
[----:B------:R-:W-:-:S07]  /*30cd0*/  IMAD.MOV.U32 R3, RZ, RZ, R14 ;  /* 0x000000ffff037224 */ /* 0x000fce00078e000e */
[----:B------:R-:W-:Y:S05]  /*30ce0*/  WARPSYNC.COLLECTIVE R15, `(.L_x_3084) ;  /* 0x000000000f087348 */ /* 0x000fea0003c00000 */
[----:B------:R0:W1:Y:S02]  /*30cf0*/  SHFL.IDX P6, R14, R13, R12, R11 ;  /* 0x0000000c0d0e7389 */ /* 0x00006400000c000b */
[----:B01----:R-:W-:Y:S01]  /*30d00*/  ENDCOLLECTIVE ;  /* 0x000000000000791b */ /* 0x003fe20003800000 */
.L_x_3084:
[----:B------:R-:W-:Y:S01]  /*30d10*/  MOV R13, R5 ;  /* 0x00000005000d7202 */ /* 0x000fe20000000f00 */
[----:B------:R-:W-:-:S07]  /*30d20*/  IMAD.MOV.U32 R4, RZ, RZ, R14 ;  /* 0x000000ffff047224 */ /* 0x000fce00078e000e */
[----:B------:R-:W-:Y:S05]  /*30d30*/  WARPSYNC.COLLECTIVE R15, `(.L_x_3085) ;  /* 0x000000000f087348 */ /* 0x000fea0003c00000 */
[----:B------:R0:W1:Y:S02]  /*30d40*/  SHFL.IDX P6, R14, R13, R12, R11 ;  /* 0x0000000c0d0e7389 */ /* 0x00006400000c000b */
[----:B01----:R-:W-:Y:S01]  /*30d50*/  ENDCOLLECTIVE ;  /* 0x000000000000791b */ /* 0x003fe20003800000 */
.L_x_3085:
[----:B------:R-:W-:Y:S05]  /*30d60*/  BRA `(.L_x_3086) ;  /* 0xfffffe0400a87947 */ /* 0x000fea000383ffff */
.L_x_2815:
[----:B--2---:R2:W0:Y:S02]  /*30d70*/  SYNCS.PHASECHK.TRANS64.TRYWAIT P0, [R18+URZ+0x29800], R5 ;  /* 0x02980005120075a7 */ /* 0x004424000800017f */
[----:B0-----:R-:W-:Y:S05]  /*30d80*/  @!P0 NANOSLEEP.SYNCS 0x989680 ;  /* 0x009896800000895d */ /* 0x001fea0003900000 */
[----:B------:R-:W0:Y:S02]  /*30d90*/  @!P0 SYNCS.PHASECHK.TRANS64 P0, [R18+URZ+0x29800], R5 ;  /* 0x02980005120085a7 */ /* 0x000e24000800007f */
[----:B0-----:R-:W-:Y:S05]  /*30da0*/  @!P0 BRA `(.L_x_2815) ;  /* 0xfffffffc00f08947 */ /* 0x001fea000383ffff */
[----:B------:R-:W-:Y:S05]  /*30db0*/  BRA `(.L_x_3087) ;  /* 0xfffffe0800f47947 */ /* 0x000fea000383ffff */
.L_x_2827:
[----:B------:R-:W-:Y:S01]  /*30dc0*/  BSSY B1, `(.L_x_3088) ;  /* 0x0000007000017945 */ /* 0x000fe20003800000 */
[----:B------:R-:W-:Y:S02]  /*30dd0*/  IMAD.MOV.U32 R12, RZ, RZ, RZ ;  /* 0x000000ffff0c7224 */ /* 0x000fe400078e00ff */
[----:B------:R-:W-:Y:S02]  /*30de0*/  IMAD.MOV.U32 R11, RZ, RZ, 0x1e1f ;  /* 0x00001e1fff0b7424 */ /* 0x000fe400078e00ff */
[----:B------:R-:W-:-:S07]  /*30df0*/  IMAD.MOV.U32 R15, RZ, RZ, -0x1 ;  /* 0xffffffffff0f7424 */ /* 0x000fce00078e00ff */
[----:B------:R-:W-:Y:S05]  /*30e00*/  WARPSYNC.COLLECTIVE R15, `(.L_x_3089) ;  /* 0x000000000f087348 */ /* 0x000fea0003c00000 */
[----:B------:R0:W1:Y:S02]  /*30e10*/  SHFL.IDX P6, R14, R13, R12, R11 ;  /* 0x0000000c0d0e7389 */ /* 0x00006400000c000b */
[----:B01----:R-:W-:Y:S01]  /*30e20*/  ENDCOLLECTIVE ;  /* 0x000000000000791b */ /* 0x003fe20003800000 */
.L_x_3089:
[----:B------:R-:W-:Y:S05]  /*30e30*/  BSYNC B1 ;  /* 0x0000000000017941 */ /* 0x000fea0003800000 */
.L_x_3088:
        /* <DEDUP_REMOVED lines=8> */
.L_x_3090:
[----:B------:R-:W-:Y:S02]  /*30ec0*/  IMAD.MOV.U32 R13, RZ, RZ, R37 ;  /* 0x000000ffff0d7224 */ /* 0x000fe400078e0025 */
[----:B------:R-:W-:-:S07]  /*30ed0*/  IMAD.MOV.U32 R21, RZ, RZ, R14 ;  /* 0x000000ffff157224 */ /* 0x000fce00078e000e */
[----:B------:R-:W-:Y:S05]  /*30ee0*/  WARPSYNC.COLLECTIVE R15, `(.L_x_3091) ;  /* 0x000000000f087348 */ /* 0x000fea0003c00000 */
[----:B------:R0:W1:Y:S02]  /*30ef0*/  SHFL.IDX P6, R14, R13, R12, R11 ;  /* 0x0000000c0d0e7389 */ /* 0x00006400000c000b */
[----:B01----:R-:W-:Y:S01]  /*30f00*/  ENDCOLLECTIVE ;  /* 0x000000000000791b */ /* 0x003fe20003800000 */
.L_x_3091:
[----:B------:R-:W-:Y:S01]  /*30f10*/  MOV R13, R39 ;  /* 0x00000027000d7202 */ /* 0x000fe20000000f00 */
[----:B------:R-:W-:-:S07]  /*30f20*/  IMAD.MOV.U32 R37, RZ, RZ, R14 ;  /* 0x000000ffff257224 */ /* 0x000fce00078e000e */
[----:B------:R-:W-:Y:S05]  /*30f30*/  WARPSYNC.COLLECTIVE R15, `(.L_x_3092) ;  /* 0x000000000f087348 */ /* 0x000fea0003c00000 */
[----:B------:R0:W1:Y:S02]  /*30f40*/  SHFL.IDX P6, R14, R13, R12, R11 ;  /* 0x0000000c0d0e7389 */ /* 0x00006400000c000b */
[----:B01----:R-:W-:Y:S01]  /*30f50*/  ENDCOLLECTIVE ;  /* 0x000000000000791b */ /* 0x003fe20003800000 */
.L_x_3092:
[----:B------:R-:W-:Y:S01]  /*30f60*/  IMAD.MOV.U32 R39, RZ, RZ, R14 ;  /* 0x000000ffff277224 */ /* 0x000fe200078e000e */
[----:B------:R-:W-:Y:S06]  /*30f70*/  BRA `(.L_x_3093) ;  /* 0xfffffe3800bc7947 */ /* 0x000fec000383ffff */
.L_x_2831:
[----:B0-----:R0:W1:Y:S02]  /*30f80*/  SYNCS.PHASECHK.TRANS64.TRYWAIT P0, [R18+URZ+0x29800], R21 ;  /* 0x02980015120075a7 */ /* 0x001064000800017f */
[----:B-1----:R-:W-:Y:S05]  /*30f90*/  @!P0 NANOSLEEP.SYNCS 0x989680 ;  /* 0x009896800000895d */ /* 0x002fea0003900000 */
[----:B------:R-:W1:Y:S02]  /*30fa0*/  @!P0 SYNCS.PHASECHK.TRANS64 P0, [R18+URZ+0x29800], R21 ;  /* 0x02980015120085a7 */ /* 0x000e64000800007f */
[----:B-1----:R-:W-:Y:S05]  /*30fb0*/  @!P0 BRA `(.L_x_2831) ;  /* 0xfffffffc00f08947 */ /* 0x002fea000383ffff */
[----:B------:R-:W-:Y:S05]  /*30fc0*/  BRA `(.L_x_3094) ;  /* 0xfffffe3c00b47947 */ /* 0x000fea000383ffff */
.L_x_2839:
[----:B-1----:R1:W2:Y:S02]  /*30fd0*/  SYNCS.PHASECHK.TRANS64.TRYWAIT P1, [R0+URZ+0x29830], R3 ;  /* 0x02983003000075a7 */ /* 0x0022a4000802017f */
[----:B--2---:R-:W-:Y:S05]  /*30fe0*/  @!P1 NANOSLEEP.SYNCS 0x989680 ;  /* 0x009896800000995d */ /* 0x004fea0003900000 */
[----:B------:R-:W2:Y:S02]  /*30ff0*/  @!P1 SYNCS.PHASECHK.TRANS64 P1, [R0+URZ+0x29830], R3 ;  /* 0x02983003000095a7 */ /* 0x000ea4000802007f */
[----:B--2---:R-:W-:Y:S05]  /*31000*/  @!P1 BRA `(.L_x_2839) ;  /* 0xfffffffc00f09947 */ /* 0x004fea000383ffff */
[----:B------:R-:W-:Y:S05]  /*31010*/  BRA `(.L_x_2838) ;  /* 0xfffffe6c00f87947 */ /* 0x000fea000383ffff */
.L_x_2846:
[----:B-1----:R1:W2:Y:S02]  /*31020*/  SYNCS.PHASECHK.TRANS64.TRYWAIT P2, [R11+URZ+0x29830], R4 ;  /* 0x029830040b0075a7 */ /* 0x0022a4000804017f */
[----:B--2---:R-:W-:Y:S05]  /*31030*/  @!P2 NANOSLEEP.SYNCS 0x989680 ;  /* 0x009896800000a95d */ /* 0x004fea0003900000 */
[----:B------:R-:W2:Y:S02]  /*31040*/  @!P2 SYNCS.PHASECHK.TRANS64 P2, [R11+URZ+0x29830], R4 ;  /* 0x029830040b00a5a7 */ /* 0x000ea4000804007f */
[----:B--2---:R-:W-:Y:S05]  /*31050*/  @!P2 BRA `(.L_x_2846) ;  /* 0xfffffffc00f0a947 */ /* 0x004fea000383ffff */
[----:B------:R-:W-:Y:S05]  /*31060*/  BRA `(.L_x_2845) ;  /* 0xfffffea800687947 */ /* 0x000fea000383ffff */
.L_x_2850:
[----:B-1----:R1:W2:Y:S02]  /*31070*/  SYNCS.PHASECHK.TRANS64.TRYWAIT P1, [R8+URZ+0x29850], R4 ;  /* 0x02985004080075a7 */ /* 0x0022a4000802017f */
[----:B--2---:R-:W-:Y:S05]  /*31080*/  @!P1 NANOSLEEP.SYNCS 0x989680 ;  /* 0x009896800000995d */ /* 0x004fea0003900000 */
[----:B------:R-:W2:Y:S02]  /*31090*/  @!P1 SYNCS.PHASECHK.TRANS64 P1, [R8+URZ+0x29850], R4 ;  /* 0x02985004080095a7 */ /* 0x000ea4000802007f */
[----:B--2---:R-:W-:Y:S05]  /*310a0*/  @!P1 BRA `(.L_x_2850) ;  /* 0xfffffffc00f09947 */ /* 0x004fea000383ffff */
[----:B------:R-:W-:Y:S05]  /*310b0*/  BRA `(.L_x_2847) ;  /* 0xfffffeb800a47947 */ /* 0x000fea000383ffff */
.L_x_2859:
[----:B-1----:R1:W2:Y:S02]  /*310c0*/  SYNCS.PHASECHK.TRANS64.TRYWAIT P1, [R4+URZ+0x29830], R11 ;  /* 0x0298300b040075a7 */ /* 0x0022a4000802017f */
[----:B--2---:R-:W-:Y:S05]  /*310d0*/  @!P1 NANOSLEEP.SYNCS 0x989680 ;  /* 0x009896800000995d */ /* 0x004fea0003900000 */
[----:B------:R-:W2:Y:S02]  /*310e0*/  @!P1 SYNCS.PHASECHK.TRANS64 P1, [R4+URZ+0x29830], R11 ;  /* 0x0298300b040095a7 */ /* 0x000ea4000802007f */
[----:B--2---:R-:W-:Y:S05]  /*310f0*/  @!P1 BRA `(.L_x_2859) ;  /* 0xfffffffc00f09947 */ /* 0x004fea000383ffff */
[----:B------:R-:W-:Y:S05]  /*31100*/  BRA `(.L_x_2858) ;  /* 0xfffffee400c07947 */ /* 0x000fea000383ffff */
.L_x_2863:
[----:B-1----:R1:W2:Y:S02]  /*31110*/  SYNCS.PHASECHK.TRANS64.TRYWAIT P1, [R8+URZ+0x29850], R4 ;  /* 0x02985004080075a7 */ /* 0x0022a4000802017f */
[----:B--2---:R-:W-:Y:S05]  /*31120*/  @!P1 NANOSLEEP.SYNCS 0x989680 ;  /* 0x009896800000995d */ /* 0x004fea0003900000 */
[----:B------:R-:W2:Y:S02]  /*31130*/  @!P1 SYNCS.PHASECHK.TRANS64 P1, [R8+URZ+0x29850], R4 ;  /* 0x02985004080095a7 */ /* 0x000ea4000802007f */
[----:B--2---:R-:W-:Y:S05]  /*31140*/  @!P1 BRA `(.L_x_2863) ;  /* 0xfffffffc00f09947 */ /* 0x004fea000383ffff */
[----:B------:R-:W-:Y:S05]  /*31150*/  BRA `(.L_x_2860) ;  /* 0xfffffef400f07947 */ /* 0x000fea000383ffff */
.L_x_2870:
[----:B-1----:R1:W2:Y:S02]  /*31160*/  SYNCS.PHASECHK.TRANS64.TRYWAIT P1, [R20+URZ+0x29850], R5 ;  /* 0x02985005140075a7 */ /* 0x0022a4000802017f */
[----:B--2---:R-:W-:Y:S05]  /*31170*/  @!P1 NANOSLEEP.SYNCS 0x989680 ;  /* 0x009896800000995d */ /* 0x004fea0003900000 */
[----:B------:R-:W2:Y:S02]  /*31180*/  @!P1 SYNCS.PHASECHK.TRANS64 P1, [R20+URZ+0x29850], R5 ;  /* 0x02985005140095a7 */ /* 0x000ea4000802007f */
[----:B--2---:R-:W-:Y:S05]  /*31190*/  @!P1 BRA `(.L_x_2870) ;  /* 0xfffffffc00f09947 */ /* 0x004fea000383ffff */
[----:B------:R-:W-:Y:S05]  /*311a0*/  BRA `(.L_x_2869) ;  /* 0xffffff1800007947 */ /* 0x000fea000383ffff */
.L_x_2874:
[----:B------:R-:W-:Y:S01]  /*311b0*/  SEL R82, R12, R85, P0 ;  /* 0x000000550c527207 */ /* 0x000fe20000000000 */
[----:B------:R-:W-:Y:S01]  /*311c0*/  IMAD.MOV.U32 R11, RZ, RZ, 0x1c1f ;  /* 0x00001c1fff0b7424 */ /* 0x000fe200078e00ff */
[----:B------:R-:W-:Y:S01]  /*311d0*/  SEL R85, R85, R12, P0 ;  /* 0x0000000c55557207 */ /* 0x000fe20000000000 */
[----:B-----5:R-:W-:Y:S01]  /*311e0*/  IMAD.MOV.U32 R12, RZ, RZ, R9 ;  /* 0x000000ffff0c7224 */ /* 0x020fe200078e0009 */
[----:B------:R-:W-:Y:S01]  /*311f0*/  SEL R78, R97, R20, P0 ;  /* 0x00000014614e7207 */ /* 0x000fe20000000000 */
[----:B------:R-:W-:Y:S01]  /*31200*/  IMAD.MOV.U32 R15, RZ, RZ, -0x1 ;  /* 0xffffffffff0f7424 */ /* 0x000fe200078e00ff */
[----:B------:R-:W-:Y:S02]  /*31210*/  SEL R41, R20, R97, P0 ;  /* 0x0000006114297207 */ /* 0x000fe40000000000 */
[----:B------:R-:W-:-:S07]  /*31220*/  SEL R20, R44, R53, P0 ;  /* 0x000000352c147207 */ /* 0x000fce0000000000 */
[----:B-12---:R-:W-:Y:S05]  /*31230*/  WARPSYNC.COLLECTIVE R15, `(.L_x_3095) ;  /* 0x000000000f087348 */ /* 0x006fea0003c00000 */
[----:B------:R0:W3:Y:S02]  /*31240*/  SHFL.IDX P6, R14, R13, R12, R11 ;  /* 0x0000000c0d0e7389 */ /* 0x0000e400000c000b */
[----:B0123--:R-:W-:Y:S01]  /*31250*/  ENDCOLLECTIVE ;  /* 0x000000000000791b */ /* 0x00ffe20003800000 */
.L_x_3095:
[----:B------:R-:W-:Y:S02]  /*31260*/  SEL R51, R53, R44, P0 ;  /* 0x0000002c35337207 */ /* 0x000fe40000000000 */
[----:B------:R-:W-:Y:S02]  /*31270*/  SEL R44, R111, R98, P0 ;  /* 0x000000626f2c7207 */ /* 0x000fe40000000000 */
[----:B------:R-:W-:Y:S02]  /*31280*/  SEL R111, R98, R111, P0 ;  /* 0x0000006f626f7207 */ /* 0x000fe40000000000 */
[----:B------:R-:W-:Y:S02]  /*31290*/  LOP3.LUT R10, R9, 0x2, RZ, 0x3c, !PT ;  /* 0x00000002090a7812 */ /* 0x000fe400078e3cff */
[----:B------:R-:W-:Y:S02]  /*312a0*/  SEL R80, R90, R125, P0 ;  /* 0x0000007d5a507207 */ /* 0x000fe40000000000 */
[----:B------:R-:W-:-:S02]  /*312b0*/  SEL R49, R125, R90, P0 ;  /* 0x0000005a7d317207 */ /* 0x000fc40000000000 */
[----:B------:R-:W-:Y:S02]  /*312c0*/  SEL R90, R123, R60, P0 ;  /* 0x0000003c7b5a7207 */ /* 0x000fe40000000000 */
[----:B------:R-:W-:Y:S02]  /*312d0*/  MOV R13, R2 ;  /* 0x00000002000d7202 */ /* 0x000fe40000000f00 */
        /* <DEDUP_REMOVED lines=9> */
.L_x_3096:
        /* <DEDUP_REMOVED lines=19> */
.L_x_3097:
        /* <DEDUP_REMOVED lines=18> */
.L_x_3098:
        /* <DEDUP_REMOVED lines=18> */
.L_x_3099:
        /* <DEDUP_REMOVED lines=11> */
[----:B------:R-:W-:Y:S01]  /*31790*/  MOV R100, RZ ;  /* 0x000000ff00647202 */ /* 0x000fe20000000f00 */
[----:B------:R-:W-:-:S07]  /*317a0*/  IMAD.MOV.U32 R78, RZ, RZ, R14 ;  /* 0x000000ffff4e7224 */ /* 0x000fce00078e000e */
[----:B------:R-:W-:Y:S05]  /*317b0*/  WARPSYNC.COLLECTIVE R15, `(.L_x_3100) ;  /* 0x000000000f087348 */ /* 0x000fea0003c00000 */
[----:B------:R0:W1:Y:S02]  /*317c0*/  SHFL.IDX P6, R14, R13, R12, R11 ;  /* 0x0000000c0d0e7389 */ /* 0x00006400000c000b */
[----:B01----:R-:W-:Y:S01]  /*317d0*/  ENDCOLLECTIVE ;  /* 0x000000000000791b */ /* 0x003fe20003800000 */
.L_x_3100:
[----:B------:R-:W-:Y:S01]  /*317e0*/  MOV R13, R41 ;  /* 0x00000029000d7202 */ /* 0x000fe20000000f00 */
[----:B------:R-:W-:Y:S02]  /*317f0*/  IMAD.MOV.U32 R12, RZ, RZ, R10 ;  /* 0x000000ffff0c7224 */ /* 0x000fe400078e000a */
[----:B------:R-:W-:-:S07]  /*31800*/  IMAD.MOV.U32 R80, RZ, RZ, R14 ;  /* 0x000000ffff507224 */ /* 0x000fce00078e000e */
[----:B------:R-:W-:Y:S05]  /*31810*/  WARPSYNC.COLLECTIVE R15, `(.L_x_3101) ;  /* 0x000000000f087348 */ /* 0x000fea0003c00000 */
[----:B------:R0:W1:Y:S02]  /*31820*/  SHFL.IDX P6, R14, R13, R12, R11 ;  /* 0x0000000c0d0e7389 */ /* 0x00006400000c000b */
[----:B01----:R-:W-:Y:S01]  /*31830*/  ENDCOLLECTIVE ;  /* 0x000000000000791b */ /* 0x003fe20003800000 */
.L_x_3101:
[----:B------:R-:W-:Y:S02]  /*31840*/  IMAD.MOV.U32 R13, RZ, RZ, R49 ;  /* 0x000000ffff0d7224 */ /* 0x000fe400078e0031 */
[----:B------:R-:W-:-:S07]  /*31850*/  IMAD.MOV.U32 R41, RZ, RZ, R14 ;  /* 0x000000ffff297224 */ /* 0x000fce00078e000e */
[----:B------:R-:W-:Y:S05]  /*31860*/  WARPSYNC.COLLECTIVE R15, `(.L_x_3102) ;  /* 0x000000000f087348 */ /* 0x000fea0003c00000 */
[----:B------:R0:W1:Y:S02]  /*31870*/  SHFL.IDX P6, R14, R13, R12, R11 ;  /* 0x0000000c0d0e7389 */ /* 0x00006400000c000b */
[----:B01----:R-:W-:Y:S01]  /*31880*/  ENDCOLLECTIVE ;  /* 0x000000000000791b */ /* 0x003fe20003800000 */
.L_x_3102:
[----:B------:R-:W-:Y:S02]  /*31890*/  SEL R77, R78, R41, P0 ;  /* 0x000000294e4d7207 */ /* 0x000fe40000000000 */
[----:B------:R-:W-:Y:S01]  /*318a0*/  SEL R78, R41, R78, P0 ;  /* 0x0000004e294e7207 */ /* 0x000fe20000000000 */
[----:B------:R-:W-:Y:S01]  /*318b0*/  IMAD.MOV.U32 R13, RZ, RZ, R0 ;  /* 0x000000ffff0d7224 */ /* 0x000fe200078e0000 */
[----:B------:R-:W-:Y:S01]  /*318c0*/  MOV R12, R9 ;  /* 0x00000009000c7202 */ /* 0x000fe20000000f00 */
[----:B------:R-:W-:-:S07]  /*318d0*/  IMAD.MOV.U32 R49, RZ, RZ, R14 ;  /* 0x000000ffff317224 */ /* 0x000fce00078e000e */
[----:B------:R-:W-:Y:S05]  /*318e0*/  WARPSYNC.COLLECTIVE R15, `(.L_x_3103) ;  /* 0x000000000f087348 */ /* 0x000fea0003c00000 */
[----:B------:R0:W1:Y:S02]  /*318f0*/  SHFL.IDX P6, R14, R13, R12, R11 ;  /* 0x0000000c0d0e7389 */ /* 0x00006400000c000b */
[----:B01----:R-:W-:Y:S01]  /*31900*/  ENDCOLLECTIVE ;  /* 0x000000000000791b */ /* 0x003fe20003800000 */
.L_x_3103:
[----:B------:R-:W-:Y:S02]  /*31910*/  IMAD.MOV.U32 R13, RZ, RZ, R4 ;  /* 0x000000ffff0d7224 */ /* 0x000fe400078e0004 */
[----:B------:R-:W-:-:S07]  /*31920*/  IMAD.MOV.U32 R0, RZ, RZ, R14 ;  /* 0x000000ffff007224 */ /* 0x000fce00078e000e */
[----:B------:R-:W-:Y:S05]  /*31930*/  WARPSYNC.COLLECTIVE R15, `(.L_x_3104) ;  /* 0x000000000f087348 */ /* 0x000fea0003c00000 */
[----:B------:R0:W1:Y:S02]  /*31940*/  SHFL.IDX P6, R14, R13, R12, R11 ;  /* 0x0000000c0d0e7389 */ /* 0x00006400000c000b */
[----:B01----:R-:W-:Y:S01]  /*31950*/  ENDCOLLECTIVE ;  /* 0x000000000000791b */ /* 0x003fe20003800000 */
.L_x_3104:
[----:B------:R-:W-:Y:S02]  /*31960*/  IMAD.MOV.U32 R13, RZ, RZ, R47 ;  /* 0x000000ffff0d7224 */ /* 0x000fe400078e002f */
[----:B------:R-:W-:Y:S02]  /*31970*/  IMAD.MOV.U32 R12, RZ, RZ, R10 ;  /* 0x000000ffff0c7224 */ /* 0x000fe400078e000a */
[----:B------:R-:W-:-:S07]  /*31980*/  IMAD.MOV.U32 R3, RZ, RZ, R14 ;  /* 0x000000ffff037224 */ /* 0x000fce00078e000e */
[----:B------:R-:W-:Y:S05]  /*31990*/  WARPSYNC.COLLECTIVE R15, `(.L_x_3105) ;  /* 0x000000000f087348 */ /* 0x000fea0003c00000 */
[----:B------:R0:W1:Y:S02]  /*319a0*/  SHFL.IDX P6, R14, R13, R12, R11 ;  /* 0x0000000c0d0e7389 */ /* 0x00006400000c000b */
[----:B01----:R-:W-:Y:S01]  /*319b0*/  ENDCOLLECTIVE ;  /* 0x000000000000791b */ /* 0x003fe20003800000 */
.L_x_3105:
[----:B------:R-:W-:Y:S01]  /*319c0*/  IMAD.MOV.U32 R13, RZ, RZ, R79 ;  /* 0x000000ffff0d7224 */ /* 0x000fe200078e004f */
[----:B------:R-:W-:Y:S02]  /*319d0*/  SEL R79, R80, R49, P0 ;  /* 0x00000031504f7207 */ /* 0x000fe40000000000 */
[----:B------:R-:W-:Y:S02]  /*319e0*/  SEL R80, R49, R80, P0 ;  /* 0x0000005031507207 */ /* 0x000fe40000000000 */
[----:B------:R-:W-:-:S07]  /*319f0*/  MOV R47, R14 ;  /* 0x0000000e002f7202 */ /* 0x000fce0000000f00 */
[----:B------:R-:W-:Y:S05]  /*31a00*/  WARPSYNC.COLLECTIVE R15, `(.L_x_3106) ;  /* 0x000000000f087348 */ /* 0x000fea0003c00000 */
[----:B------:R0:W1:Y:S02]  /*31a10*/  SHFL.IDX P6, R14, R13, R12, R11 ;  /* 0x0000000c0d0e7389 */ /* 0x00006400000c000b */
[----:B01----:R-:W-:Y:S01]  /*31a20*/  ENDCOLLECTIVE ;  /* 0x000000000000791b */ /* 0x003fe20003800000 */
.L_x_3106:
        /* <DEDUP_REMOVED lines=8> */
.L_x_3107:
[----:B------:R-:W-:Y:S02]  /*31ab0*/  SEL R2, R3, R4, P0 ;  /* 0x0000000403027207 */ /* 0x000fe40000000000 */
[----:B------:R-:W-:Y:S02]  /*31ac0*/  SEL R3, R4, R3, P0 ;  /* 0x0000000304037207 */ /* 0x000fe40000000000 */
[----:B------:R-:W-:Y:S01]  /*31ad0*/  MOV R13, R40 ;  /* 0x00000028000d7202 */ /* 0x000fe20000000f00 */
[----:B------:R-:W-:-:S07]  /*31ae0*/  IMAD.MOV.U32 R20, RZ, RZ, R14 ;  /* 0x000000ffff147224 */ /* 0x000fce00078e000e */
[----:B------:R-:W-:Y:S05]  /*31af0*/  WARPSYNC.COLLECTIVE R15, `(.L_x_3108) ;  /* 0x000000000f087348 */ /* 0x000fea0003c00000 */
[----:B------:R0:W1:Y:S02]  /*31b00*/  SHFL.IDX P6, R14, R13, R12, R11 ;  /* 0x0000000c0d0e7389 */ /* 0x00006400000c000b */
[----:B01----:R-:W-:Y:S01]  /*31b10*/  ENDCOLLECTIVE ;  /* 0x000000000000791b */ /* 0x003fe20003800000 */
.L_x_3108:
[----:B------:R-:W-:Y:S02]  /*31b20*/  IMAD.MOV.U32 R13, RZ, RZ, R51 ;  /* 0x000000ffff0d7224 */ /* 0x000fe400078e0033 */
[----:B------:R-:W-:Y:S02]  /*31b30*/  IMAD.MOV.U32 R12, RZ, RZ, R10 ;  /* 0x000000ffff0c7224 */ /* 0x000fe400078e000a */
[----:B------:R-:W-:-:S07]  /*31b40*/  IMAD.MOV.U32 R40, RZ, RZ, R14 ;  /* 0x000000ffff287224 */ /* 0x000fce00078e000e */
[----:B------:R-:W-:Y:S05]  /*31b50*/  WARPSYNC.COLLECTIVE R15, `(.L_x_3109) ;  /* 0x000000000f087348 */ /* 0x000fea0003c00000 */
[----:B------:R0:W1:Y:S02]  /*31b60*/  SHFL.IDX P6, R14, R13, R12, R11 ;  /* 0x0000000c0d0e7389 */ /* 0x00006400000c000b */
[----:B01----:R-:W-:Y:S01]  /*31b70*/  ENDCOLLECTIVE ;  /* 0x000000000000791b */ /* 0x003fe20003800000 */
.L_x_3109:
[----:B------:R-:W-:Y:S02]  /*31b80*/  IMAD.MOV.U32 R13, RZ, RZ, R119 ;  /* 0x000000ffff0d7224 */ /* 0x000fe400078e0077 */
[----:B------:R-:W-:-:S07]  /*31b90*/  IMAD.MOV.U32 R51, RZ, RZ, R14 ;  /* 0x000000ffff337224 */ /* 0x000fce00078e000e */
[----:B------:R-:W-:Y:S05]  /*31ba0*/  WARPSYNC.COLLECTIVE R15, `(.L_x_3110) ;  /* 0x000000000f087348 */ /* 0x000fea0003c00000 */
[----:B------:R0:W1:Y:S02]  /*31bb0*/  SHFL.IDX P6, R14, R13, R12, R11 ;  /* 0x0000000c0d0e7389 */ /* 0x00006400000c000b */
[----:B01----:R-:W-:Y:S01]  /*31bc0*/  ENDCOLLECTIVE ;  /* 0x000000000000791b */ /* 0x003fe20003800000 */
.L_x_3110:
        /* <DEDUP_REMOVED lines=8> */
.L_x_3111:
[----:B------:R-:W-:Y:S02]  /*31c50*/  SEL R21, R40, R119, P0 ;  /* 0x0000007728157207 */ /* 0x000fe40000000000 */
[----:B------:R-:W-:Y:S01]  /*31c60*/  SEL R40, R119, R40, P0 ;  /* 0x0000002877287207 */ /* 0x000fe20000000000 */
[----:B------:R-:W-:Y:S02]  /*31c70*/  IMAD.MOV.U32 R13, RZ, RZ, R44 ;  /* 0x000000ffff0d7224 */ /* 0x000fe400078e002c */
[----:B------:R-:W-:-:S07]  /*31c80*/  IMAD.MOV.U32 R42, RZ, RZ, R14 ;  /* 0x000000ffff2a7224 */ /* 0x000fce00078e000e */
[----:B------:R-:W-:Y:S05]  /*31c90*/  WARPSYNC.COLLECTIVE R15, `(.L_x_3112) ;  /* 0x000000000f087348 */ /* 0x000fea0003c00000 */
[----:B------:R0:W1:Y:S02]  /*31ca0*/  SHFL.IDX P6, R14, R13, R12, R11 ;  /* 0x0000000c0d0e7389 */ /* 0x00006400000c000b */
[----:B01----:R-:W-:Y:S01]  /*31cb0*/  ENDCOLLECTIVE ;  /* 0x000000000000791b */ /* 0x003fe20003800000 */
.L_x_3112:
[----:B------:R-:W-:Y:S01]  /*31cc0*/  MOV R13, R121 ;  /* 0x00000079000d7202 */ /* 0x000fe20000000f00 */
[----:B------:R-:W-:Y:S02]  /*31cd0*/  IMAD.MOV.U32 R12, RZ, RZ, R10 ;  /* 0x000000ffff0c7224 */ /* 0x000fe400078e000a */
[----:B------:R-:W-:-:S07]  /*31ce0*/  IMAD.MOV.U32 R44, RZ, RZ, R14 ;  /* 0x000000ffff2c7224 */ /* 0x000fce00078e000e */
[----:B------:R-:W-:Y:S05]  /*31cf0*/  WARPSYNC.COLLECTIVE R15, `(.L_x_3113) ;  /* 0x000000000f087348 */ /* 0x000fea0003c00000 */
[----:B------:R0:W1:Y:S02]  /*31d00*/  SHFL.IDX P6, R14, R13, R12, R11 ;  /* 0x0000000c0d0e7389 */ /* 0x00006400000c000b */
[----:B01----:R-:W-:Y:S01]  /*31d10*/  ENDCOLLECTIVE ;  /* 0x000000000000791b */ /* 0x003fe20003800000 */
.L_x_3113:
[----:B------:R-:W-:Y:S02]  /*31d20*/  IMAD.MOV.U32 R13, RZ, RZ, R111 ;  /* 0x000000ffff0d7224 */ /* 0x000fe400078e006f */
[----:B------:R-:W-:-:S07]  /*31d30*/  IMAD.MOV.U32 R121, RZ, RZ, R14 ;  /* 0x000000ffff797224 */ /* 0x000fce00078e000e */
[----:B------:R-:W-:Y:S05]  /*31d40*/  WARPSYNC.COLLECTIVE R15, `(.L_x_3114) ;  /* 0x000000000f087348 */ /* 0x000fea0003c00000 */
[----:B------:R0:W1:Y:S02]  /*31d50*/  SHFL.IDX P6, R14, R13, R12, R11 ;  /* 0x0000000c0d0e7389 */ /* 0x00006400000c000b */
[----:B01----:R-:W-:Y:S01]  /*31d60*/  ENDCOLLECTIVE ;  /* 0x000000000000791b */ /* 0x003fe20003800000 */
.L_x_3114:
        /* <DEDUP_REMOVED lines=8> */
.L_x_3115:
[----:B------:R-:W-:Y:S02]  /*31df0*/  IMAD.MOV.U32 R13, RZ, RZ, R48 ;  /* 0x000000ffff0d7224 */ /* 0x000fe400078e0030 */
[----:B------:R-:W-:-:S07]  /*31e00*/  IMAD.MOV.U32 R46, RZ, RZ, R14 ;  /* 0x000000ffff2e7224 */ /* 0x000fce00078e000e */
[----:B------:R-:W-:Y:S05]  /*31e10*/  WARPSYNC.COLLECTIVE R15, `(.L_x_3116) ;  /* 0x000000000f087348 */ /* 0x000fea0003c00000 */
[----:B------:R0:W1:Y:S02]  /*31e20*/  SHFL.IDX P6, R14, R13, R12, R11 ;  /* 0x0000000c0d0e7389 */ /* 0x00006400000c000b */
[----:B01----:R-:W-:Y:S01]  /*31e30*/  ENDCOLLECTIVE ;  /* 0x000000000000791b */ /* 0x003fe20003800000 */
.L_x_3116:
[----:B------:R-:W-:Y:S02]  /*31e40*/  IMAD.MOV.U32 R13, RZ, RZ, R113 ;  /* 0x000000ffff0d7224 */ /* 0x000fe400078e0071 */
[----:B------:R-:W-:Y:S02]  /*31e50*/  IMAD.MOV.U32 R12, RZ, RZ, R10 ;  /* 0x000000ffff0c7224 */ /* 0x000fe400078e000a */
[----:B------:R-:W-:-:S07]  /*31e60*/  IMAD.MOV.U32 R48, RZ, RZ, R14 ;  /* 0x000000ffff307224 */ /* 0x000fce00078e000e */
[----:B------:R-:W-:Y:S05]  /*31e70*/  WARPSYNC.COLLECTIVE R15, `(.L_x_3117) ;  /* 0x000000000f087348 */ /* 0x000fea0003c00000 */
[----:B------:R0:W1:Y:S02]  /*31e80*/  SHFL.IDX P6, R14, R13, R12, R11 ;  /* 0x0000000c0d0e7389 */ /* 0x00006400000c000b */
[----:B01----:R-:W-:Y:S01]  /*31e90*/  ENDCOLLECTIVE ;  /* 0x000000000000791b */ /* 0x003fe20003800000 */
.L_x_3117:
[----:B------:R-:W-:Y:S01]  /*31ea0*/  IMAD.MOV.U32 R13, RZ, RZ, R87 ;  /* 0x000000ffff0d7224 */ /* 0x000fe200078e0057 */
[----:B------:R-:W-:-:S07]  /*31eb0*/  MOV R113, R14 ;  /* 0x0000000e00717202 */ /* 0x000fce0000000f00 */
[----:B------:R-:W-:Y:S05]  /*31ec0*/  WARPSYNC.COLLECTIVE R15, `(.L_x_3118) ;  /* 0x000000000f087348 */ /* 0x000fea0003c00000 */
[----:B------:R0:W1:Y:S02]  /*31ed0*/  SHFL.IDX P6, R14, R13, R12, R11 ;  /* 0x0000000c0d0e7389 */ /* 0x00006400000c000b */
[----:B01----:R-:W-:Y:S01]  /*31ee0*/  ENDCOLLECTIVE ;  /* 0x000000000000791b */ /* 0x003fe20003800000 */
.L_x_3118:
[----:B------:R-:W-:Y:S02]  /*31ef0*/  IMAD.MOV.U32 R13, RZ, RZ, R50 ;  /* 0x000000ffff0d7224 */ /* 0x000fe400078e0032 */
[----:B------:R-:W-:Y:S02]  /*31f00*/  IMAD.MOV.U32 R12, RZ, RZ, R9 ;  /* 0x000000ffff0c7224 */ /* 0x000fe400078e0009 */
[----:B------:R-:W-:-:S07]  /*31f10*/  IMAD.MOV.U32 R87, RZ, RZ, R14 ;  /* 0x000000ffff577224 */ /* 0x000fce00078e000e */
[----:B------:R-:W-:Y:S05]  /*31f20*/  WARPSYNC.COLLECTIVE R15, `(.L_x_3119) ;  /* 0x000000000f087348 */ /* 0x000fea0003c00000 */
[----:B------:R0:W1:Y:S02]  /*31f30*/  SHFL.IDX P6, R14, R13, R12, R11 ;  /* 0x0000000c0d0e7389 */ /* 0x00006400000c000b */
[----:B01----:R-:W-:Y:S01]  /*31f40*/  ENDCOLLECTIVE ;  /* 0x000000000000791b */ /* 0x003fe20003800000 */
.L_x_3119:
[----:B------:R-:W-:Y:S02]  /*31f50*/  SEL R47, R48, R87, P0 ;  /* 0x00000057302f7207 */ /* 0x000fe40000000000 */
[----:B------:R-:W-:Y:S02]  /*31f60*/  SEL R48, R87, R48, P0 ;  /* 0x0000003057307207 */ /* 0x000fe40000000000 */
[----:B------:R-:W-:Y:S01]  /*31f70*/  MOV R13, R82 ;  /* 0x00000052000d7202 */ /* 0x000fe20000000f00 */
[----:B------:R-:W-:-:S07]  /*31f80*/  IMAD.MOV.U32 R50, RZ, RZ, R14 ;  /* 0x000000ffff327224 */ /* 0x000fce00078e000e */
[----:B------:R-:W-:Y:S05]  /*31f90*/  WARPSYNC.COLLECTIVE R15, `(.L_x_3120) ;  /* 0x000000000f087348 */ /* 0x000fea0003c00000 */
[----:B------:R0:W1:Y:S02]  /*31fa0*/  SHFL.IDX P6, R14, R13, R12, R11 ;  /* 0x0000000c0d0e7389 */ /* 0x00006400000c000b */
[----:B01----:R-:W-:Y:S01]  /*31fb0*/  ENDCOLLECTIVE ;  /* 0x000000000000791b */ /* 0x003fe20003800000 */
.L_x_3120:
[----:B------:R-:W-:Y:S02]  /*31fc0*/  IMAD.MOV.U32 R13, RZ, RZ, R115 ;  /* 0x000000ffff0d7224 */ /* 0x000fe400078e0073 */
[----:B------:R-:W-:Y:S02]  /*31fd0*/  IMAD.MOV.U32 R12, RZ, RZ, R10 ;  /* 0x000000ffff0c7224 */ /* 0x000fe400078e000a */
[----:B------:R-:W-:-:S07]  /*31fe0*/  IMAD.MOV.U32 R82, RZ, RZ, R14 ;  /* 0x000000ffff527224 */ /* 0x000fce00078e000e */
[----:B------:R-:W-:Y:S05]  /*31ff0*/  WARPSYNC.COLLECTIVE R15, `(.L_x_3121) ;  /* 0x000000000f087348 */ /* 0x000fea0003c00000 */
[----:B------:R0:W1:Y:S02]  /*32000*/  SHFL.IDX P6, R14, R13, R12, R11 ;  /* 0x0000000c0d0e7389 */ /* 0x00006400000c000b */
[----:B01----:R-:W-:Y:S01]  /*32010*/  ENDCOLLECTIVE ;  /* 0x000000000000791b */ /* 0x003fe20003800000 */
.L_x_3121:
[----:B------:R-:W-:Y:S02]  /*32020*/  IMAD.MOV.U32 R13, RZ, RZ, R85 ;  /* 0x000000ffff0d7224 */ /* 0x000fe400078e0055 */
[----:B------:R-:W-:-:S07]  /*32030*/  IMAD.MOV.U32 R115, RZ, RZ, R14 ;  /* 0x000000ffff737224 */ /* 0x000fce00078e000e */
[----:B------:R-:W-:Y:S05]  /*32040*/  WARPSYNC.COLLECTIVE R15, `(.L_x_3122) ;  /* 0x000000000f087348 */ /* 0x000fea0003c00000 */
[----:B------:R0:W1:Y:S02]  /*32050*/  SHFL.IDX P6, R14, R13, R12, R11 ;  /* 0x0000000c0d0e7389 */ /* 0x00006400000c000b */
[----:B01----:R-:W-:Y:S01]  /*32060*/  ENDCOLLECTIVE ;  /* 0x000000000000791b */ /* 0x003fe20003800000 */
.L_x_3122:
        /* <DEDUP_REMOVED lines=8> */
.L_x_3123:
[----:B------:R-:W-:Y:S02]  /*320f0*/  SEL R51, R82, R85, P0 ;  /* 0x0000005552337207 */ /* 0x000fe40000000000 */
[----:B------:R-:W-:Y:S01]  /*32100*/  SEL R82, R85, R82, P0 ;  /* 0x0000005255527207 */ /* 0x000fe20000000000 */
[----:B------:R-:W-:Y:S02]  /*32110*/  IMAD.MOV.U32 R13, RZ, RZ, R86 ;  /* 0x000000ffff0d7224 */ /* 0x000fe400078e0056 */
[----:B------:R-:W-:-:S07]  /*32120*/  IMAD.MOV.U32 R84, RZ, RZ, R14 ;  /* 0x000000ffff547224 */ /* 0x000fce00078e000e */
[----:B------:R-:W-:Y:S05]  /*32130*/  WARPSYNC.COLLECTIVE R15, `(.L_x_3124) ;  /* 0x000000000f087348 */ /* 0x000fea0003c00000 */
[----:B------:R0:W1:Y:S02]  /*32140*/  SHFL.IDX P6, R14, R13, R12, R11 ;  /* 0x0000000c0d0e7389 */ /* 0x00006400000c000b */
[----:B01----:R-:W-:Y:S01]  /*32150*/  ENDCOLLECTIVE ;  /* 0x000000000000791b */ /* 0x003fe20003800000 */
.L_x_3124:
[----:B------:R-:W-:Y:S01]  /*32160*/  MOV R13, R117 ;  /* 0x00000075000d7202 */ /* 0x000fe20000000f00 */
[----:B------:R-:W-:Y:S02]  /*32170*/  IMAD.MOV.U32 R12, RZ, RZ, R10 ;  /* 0x000000ffff0c7224 */ /* 0x000fe400078e000a */
[----:B------:R-:W-:-:S07]  /*32180*/  IMAD.MOV.U32 R86, RZ, RZ, R14 ;  /* 0x000000ffff567224 */ /* 0x000fce00078e000e */
[----:B------:R-:W-:Y:S05]  /*32190*/  WARPSYNC.COLLECTIVE R15, `(.L_x_3125) ;  /* 0x000000000f087348 */ /* 0x000fea0003c00000 */
[----:B------:R0:W1:Y:S02]  /*321a0*/  SHFL.IDX P6, R14, R13, R12, R11 ;  /* 0x0000000c0d0e7389 */ /* 0x00006400000c000b */
[----:B01----:R-:W-:Y:S01]  /*321b0*/  ENDCOLLECTIVE ;  /* 0x000000000000791b */ /* 0x003fe20003800000 */
.L_x_3125:
[----:B------:R-:W-:Y:S02]  /*321c0*/  IMAD.MOV.U32 R13, RZ, RZ, R67 ;  /* 0x000000ffff0d7224 */ /* 0x000fe400078e0043 */
[----:B------:R-:W-:-:S07]  /*321d0*/  IMAD.MOV.U32 R117, RZ, RZ, R14 ;  /* 0x000000ffff757224 */ /* 0x000fce00078e000e */
[----:B------:R-:W-:Y:S05]  /*321e0*/  WARPSYNC.COLLECTIVE R15, `(.L_x_3126) ;  /* 0x000000000f087348 */ /* 0x000fea0003c00000 */
[----:B------:R0:W1:Y:S02]  /*321f0*/  SHFL.IDX P6, R14, R13, R12, R11 ;  /* 0x0000000c0d0e7389 */ /* 0x00006400000c000b */
[----:B01----:R-:W-:Y:S01]  /*32200*/  ENDCOLLECTIVE ;  /* 0x000000000000791b */ /* 0x003fe20003800000 */
.L_x_3126:
[----:B------:R-:W-:Y:S01]  /*32210*/  IMAD.MOV.U32 R13, RZ, RZ, R90 ;  /* 0x000000ffff0d7224 */ /* 0x000fe200078e005a */
[----:B------:R-:W-:Y:S01]  /*32220*/  MOV R12, R9 ;  /* 0x00000009000c7202 */ /* 0x000fe20000000f00 */
[----:B------:R-:W-:-:S07]  /*32230*/  IMAD.MOV.U32 R67, RZ, RZ, R14 ;  /* 0x000000ffff437224 */ /* 0x000fce00078e000e */
[----:B------:R-:W-:Y:S05]  /*32240*/  WARPSYNC.COLLECTIVE R15, `(.L_x_3127) ;  /* 0x000000000f087348 */ /* 0x000fea0003c00000 */
[----:B------:R0:W1:Y:S02]  /*32250*/  SHFL.IDX P6, R14, R13, R12, R11 ;  /* 0x0000000c0d0e7389 */ /* 0x00006400000c000b */
[----:B01----:R-:W-:Y:S01]  /*32260*/  ENDCOLLECTIVE ;  /* 0x000000000000791b */ /* 0x003fe20003800000 */
.L_x_3127:
[----:B------:R-:W-:Y:S02]  /*32270*/  SEL R85, R86, R67, P0 ;  /* 0x0000004356557207 */ /* 0x000fe40000000000 */
[----:B------:R-:W-:Y:S01]  /*32280*/  SEL R86, R67, R86, P0 ;  /* 0x0000005643567207 */ /* 0x000fe20000000000 */
[----:B------:R-:W-:Y:S02]  /*32290*/  IMAD.MOV.U32 R13, RZ, RZ, R54 ;  /* 0x000000ffff0d7224 */ /* 0x000fe400078e0036 */
[----:B------:R-:W-:-:S07]  /*322a0*/  IMAD.MOV.U32 R90, RZ, RZ, R14 ;  /* 0x000000ffff5a7224 */ /* 0x000fce00078e000e */
[----:B------:R-:W-:Y:S05]  /*322b0*/  WARPSYNC.COLLECTIVE R15, `(.L_x_3128) ;  /* 0x000000000f087348 */ /* 0x000fea0003c00000 */
[----:B------:R0:W1:Y:S02]  /*322c0*/  SHFL.IDX P6, R14, R13, R12, R11 ;  /* 0x0000000c0d0e7389 */ /* 0x00006400000c000b */
[----:B01----:R-:W-:Y:S01]  /*322d0*/  ENDCOLLECTIVE ;  /* 0x000000000000791b */ /* 0x003fe20003800000 */
.L_x_3128:
        /* <DEDUP_REMOVED lines=8> */
.L_x_3129:
[----:B------:R-:W-:Y:S01]  /*32360*/  IMAD.MOV.U32 R13, RZ, RZ, R45 ;  /* 0x000000ffff0d7224 */ /* 0x000fe200078e002d */
[----:B------:R-:W-:Y:S02]  /*32370*/  SEL R45, R46, R113, P0 ;  /* 0x000000712e2d7207 */ /* 0x000fe40000000000 */
[----:B------:R-:W-:Y:S02]  /*32380*/  SEL R46, R113, R46, P0 ;  /* 0x0000002e712e7207 */ /* 0x000fe40000000000 */
[----:B------:R-:W-:-:S07]  /*32390*/  MOV R123, R14 ;  /* 0x0000000e007b7202 */ /* 0x000fce0000000f00 */
[----:B------:R-:W-:Y:S05]  /*323a0*/  WARPSYNC.COLLECTIVE R15, `(.L_x_3130) ;  /* 0x000000000f087348 */ /* 0x000fea0003c00000 */
[----:B------:R0:W1:Y:S02]  /*323b0*/  SHFL.IDX P6, R14, R13, R12, R11 ;  /* 0x0000000c0d0e7389 */ /* 0x00006400000c000b */
[----:B01----:R-:W-:Y:S01]  /*323c0*/  ENDCOLLECTIVE ;  /* 0x000000000000791b */ /* 0x003fe20003800000 */
.L_x_3130:
        /* <DEDUP_REMOVED lines=8> */
.L_x_3131:
[----:B------:R-:W-:Y:S01]  /*32450*/  MOV R13, R58 ;  /* 0x0000003a000d7202 */ /* 0x000fe20000000f00 */
[----:B------:R-:W-:-:S07]  /*32460*/  IMAD.MOV.U32 R60, RZ, RZ, R14 ;  /* 0x000000ffff3c7224 */ /* 0x000fce00078e000e */
[----:B------:R-:W-:Y:S05]  /*32470*/  WARPSYNC.COLLECTIVE R15, `(.L_x_3132) ;  /* 0x000000000f087348 */ /* 0x000fea0003c00000 */
[----:B------:R0:W1:Y:S02]  /*32480*/  SHFL.IDX P6, R14, R13, R12, R11 ;  /* 0x0000000c0d0e7389 */ /* 0x00006400000c000b */
[----:B01----:R-:W-:Y:S01]  /*32490*/  ENDCOLLECTIVE ;  /* 0x000000000000791b */ /* 0x003fe20003800000 */
.L_x_3132:
        /* <DEDUP_REMOVED lines=8> */
.L_x_3133:
[----:B------:R-:W-:Y:S02]  /*32520*/  IMAD.MOV.U32 R13, RZ, RZ, R61 ;  /* 0x000000ffff0d7224 */ /* 0x000fe400078e003d */
[----:B------:R-:W-:-:S07]  /*32530*/  IMAD.MOV.U32 R127, RZ, RZ, R14 ;  /* 0x000000ffff7f7224 */ /* 0x000fce00078e000e */
[----:B------:R-:W-:Y:S05]  /*32540*/  WARPSYNC.COLLECTIVE R15, `(.L_x_3134) ;  /* 0x000000000f087348 */ /* 0x000fea0003c00000 */
[----:B------:R0:W1:Y:S02]  /*32550*/  SHFL.IDX P6, R14, R13, R12, R11 ;  /* 0x0000000c0d0e7389 */ /* 0x00006400000c000b */
[----:B01----:R-:W-:Y:S01]  /*32560*/  ENDCOLLECTIVE ;  /* 0x000000000000791b */ /* 0x003fe20003800000 */
.L_x_3134:
[----:B------:R-:W-:Y:S02]  /*32570*/  IMAD.MOV.U32 R13, RZ, RZ, R64 ;  /* 0x000000ffff0d7224 */ /* 0x000fe400078e0040 */
[----:B------:R-:W-:Y:S01]  /*32580*/  IMAD.MOV.U32 R12, RZ, RZ, R9 ;  /* 0x000000ffff0c7224 */ /* 0x000fe200078e0009 */
[----:B------:R-:W-:-:S07]  /*32590*/  MOV R61, R14 ;  /* 0x0000000e003d7202 */ /* 0x000fce0000000f00 */
[----:B------:R-:W-:Y:S05]  /*325a0*/  WARPSYNC.COLLECTIVE R15, `(.L_x_3135) ;  /* 0x000000000f087348 */ /* 0x000fea0003c00000 */
[----:B------:R0:W1:Y:S02]  /*325b0*/  SHFL.IDX P6, R14, R13, R12, R11 ;  /* 0x0000000c0d0e7389 */ /* 0x00006400000c000b */
[----:B01----:R-:W-:Y:S01]  /*325c0*/  ENDCOLLECTIVE ;  /* 0x000000000000791b */ /* 0x003fe20003800000 */
.L_x_3135:
[----:B------:R-:W-:Y:S01]  /*325d0*/  SEL R56, R58, R61, P0 ;  /* 0x0000003d3a387207 */ /* 0x000fe20000000000 */
[----:B------:R-:W-:Y:S01]  /*325e0*/  IMAD.MOV.U32 R13, RZ, RZ, R52 ;  /* 0x000000ffff0d7224 */ /* 0x000fe200078e0034 */
[----:B------:R-:W-:Y:S01]  /*325f0*/  SEL R52, R54, R125, P0 ;  /* 0x0000007d36347207 */ /* 0x000fe20000000000 */
[----:B------:R-:W-:-:S07]  /*32600*/  IMAD.MOV.U32 R64, RZ, RZ, R14 ;  /* 0x000000ffff407224 */ /* 0x000fce00078e000e */
[----:B------:R-:W-:Y:S05]  /*32610*/  WARPSYNC.COLLECTIVE R15, `(.L_x_3136) ;  /* 0x000000000f087348 */ /* 0x000fea0003c00000 */
[----:B------:R0:W1:Y:S02]  /*32620*/  SHFL.IDX P6, R14, R13, R12, R11 ;  /* 0x0000000c0d0e7389 */ /* 0x00006400000c000b */
[----:B01----:R-:W-:Y:S01]  /*32630*/  ENDCOLLECTIVE ;  /* 0x000000000000791b */ /* 0x003fe20003800000 */
.L_x_3136:
[----:B------:R-:W-:Y:S01]  /*32640*/  MOV R13, R55 ;  /* 0x00000037000d7202 */ /* 0x000fe20000000f00 */
[----:B------:R-:W-:Y:S01]  /*32650*/  IMAD.MOV.U32 R12, RZ, RZ, R10 ;  /* 0x000000ffff0c7224 */ /* 0x000fe200078e000a */
[----:B------:R-:W-:Y:S01]  /*32660*/  SEL R55, R127, R60, P0 ;  /* 0x0000003c7f377207 */ /* 0x000fe20000000000 */
[----:B------:R-:W-:-:S07]  /*32670*/  IMAD.MOV.U32 R65, RZ, RZ, R14 ;  /* 0x000000ffff417224 */ /* 0x000fce00078e000e */
[----:B------:R-:W-:Y:S05]  /*32680*/  WARPSYNC.COLLECTIVE R15, `(.L_x_3137) ;  /* 0x000000000f087348 */ /* 0x000fea0003c00000 */
[----:B------:R0:W1:Y:S02]  /*32690*/  SHFL.IDX P6, R14, R13, R12, R11 ;  /* 0x0000000c0d0e7389 */ /* 0x00006400000c000b */
[----:B01----:R-:W-:Y:S01]  /*326a0*/  ENDCOLLECTIVE ;  /* 0x000000000000791b */ /* 0x003fe20003800000 */
.L_x_3137:
[----:B------:R-:W-:Y:S01]  /*326b0*/  IMAD.MOV.U32 R13, RZ, RZ, R53 ;  /* 0x000000ffff0d7224 */ /* 0x000fe200078e0035 */
[----:B------:R-:W-:Y:S02]  /*326c0*/  SEL R53, R125, R54, P0 ;  /* 0x000000367d357207 */ /* 0x000fe40000000000 */
[----:B------:R-:W-:Y:S01]  /*326d0*/  SEL R54, R60, R127, P0 ;  /* 0x0000007f3c367207 */ /* 0x000fe20000000000 */
[----:B------:R-:W-:-:S07]  /*326e0*/  IMAD.MOV.U32 R129, RZ, RZ, R14 ;  /* 0x000000ffff817224 */ /* 0x000fce00078e000e */
[----:B------:R-:W-:Y:S05]  /*326f0*/  WARPSYNC.COLLECTIVE R15, `(.L_x_3138) ;  /* 0x000000000f087348 */ /* 0x000fea0003c00000 */
[----:B------:R0:W1:Y:S02]  /*32700*/  SHFL.IDX P6, R14, R13, R12, R11 ;  /* 0x0000000c0d0e7389 */ /* 0x00006400000c000b */
[----:B01----:R-:W-:Y:S01]  /*32710*/  ENDCOLLECTIVE ;  /* 0x000000000000791b */ /* 0x003fe20003800000 */
.L_x_3138:
[----:B------:R-:W-:Y:S01]  /*32720*/  IMAD.MOV.U32 R13, RZ, RZ, R36 ;  /* 0x000000ffff0d7224 */ /* 0x000fe200078e0024 */
[----:B------:R-:W-:Y:S01]  /*32730*/  MOV R12, R9 ;  /* 0x00000009000c7202 */ /* 0x000fe20000000f00 */
[----:B------:R-:W-:-:S07]  /*32740*/  IMAD.MOV.U32 R68, RZ, RZ, R14 ;  /* 0x000000ffff447224 */ /* 0x000fce00078e000e */
[----:B------:R-:W-:Y:S05]  /*32750*/  WARPSYNC.COLLECTIVE R15, `(.L_x_3139) ;  /* 0x000000000f087348 */ /* 0x000fea0003c00000 */
[----:B------:R0:W1:Y:S02]  /*32760*/  SHFL.IDX P6, R14, R13, R12, R11 ;  /* 0x0000000c0d0e7389 */ /* 0x00006400000c000b */
[----:B01----:R-:W-:Y:S01]  /*32770*/  ENDCOLLECTIVE ;  /* 0x000000000000791b */ /* 0x003fe20003800000 */
.L_x_3139:
[----:B------:R-:W-:Y:S01]  /*32780*/  SEL R60, R65, R68, P0 ;  /* 0x00000044413c7207 */ /* 0x000fe20000000000 */
[----:B------:R-:W-:Y:S02]  /*32790*/  IMAD.MOV.U32 R13, RZ, RZ, R38 ;  /* 0x000000ffff0d7224 */ /* 0x000fe400078e0026 */
[----:B------:R-:W-:-:S07]  /*327a0*/  IMAD.MOV.U32 R69, RZ, RZ, R14 ;  /* 0x000000ffff457224 */ /* 0x000fce00078e000e */
[----:B------:R-:W-:Y:S05]  /*327b0*/  WARPSYNC.COLLECTIVE R15, `(.L_x_3140) ;  /* 0x000000000f087348 */ /* 0x000fea0003c00000 */
[----:B------:R0:W1:Y:S02]  /*327c0*/  SHFL.IDX P6, R14, R13, R12, R11 ;  /* 0x0000000c0d0e7389 */ /* 0x00006400000c000b */
[----:B01----:R-:W-:Y:S01]  /*327d0*/  ENDCOLLECTIVE ;  /* 0x000000000000791b */ /* 0x003fe20003800000 */
.L_x_3140:
        /* <DEDUP_REMOVED lines=9> */
.L_x_3141:
[----:B------:R-:W-:Y:S01]  /*32870*/  IMAD.MOV.U32 R13, RZ, RZ, R59 ;  /* 0x000000ffff0d7224 */ /* 0x000fe200078e003b */
[----:B------:R-:W-:Y:S02]  /*32880*/  SEL R59, R129, R64, P0 ;  /* 0x00000040813b7207 */ /* 0x000fe40000000000 */
[----:B------:R-:W-:-:S07]  /*32890*/  MOV R36, R14 ;  /* 0x0000000e00247202 */ /* 0x000fce0000000f00 */
[----:B------:R-:W-:Y:S05]  /*328a0*/  WARPSYNC.COLLECTIVE R15, `(.L_x_3142) ;  /* 0x000000000f087348 */ /* 0x000fea0003c00000 */
[----:B------:R0:W1:Y:S02]  /*328b0*/  SHFL.IDX P6, R14, R13, R12, R11 ;  /* 0x0000000c0d0e7389 */ /* 0x00006400000c000b */
[----:B01----:R-:W-:Y:S01]  /*328c0*/  ENDCOLLECTIVE ;  /* 0x000000000000791b */ /* 0x003fe20003800000 */
.L_x_3142:
        /* <DEDUP_REMOVED lines=8> */
.L_x_3143:
[----:B------:R-:W-:Y:S02]  /*32950*/  SEL R70, R71, R38, P0 ;  /* 0x0000002647467207 */ /* 0x000fe40000000000 */
[----:B------:R-:W-:Y:S02]  /*32960*/  SEL R71, R38, R71, P0 ;  /* 0x0000004726477207 */ /* 0x000fe40000000000 */
[----:B------:R-:W-:Y:S01]  /*32970*/  MOV R13, R34 ;  /* 0x00000022000d7202 */ /* 0x000fe20000000f00 */
[----:B------:R-:W-:-:S07]  /*32980*/  IMAD.MOV.U32 R73, RZ, RZ, R14 ;  /* 0x000000ffff497224 */ /* 0x000fce00078e000e */
[----:B------:R-:W-:Y:S05]  /*32990*/  WARPSYNC.COLLECTIVE R15, `(.L_x_3144) ;  /* 0x000000000f087348 */ /* 0x000fea0003c00000 */
[----:B------:R0:W1:Y:S02]  /*329a0*/  SHFL.IDX P6, R14, R13, R12, R11 ;  /* 0x0000000c0d0e7389 */ /* 0x00006400000c000b */
[----:B01----:R-:W-:Y:S01]  /*329b0*/  ENDCOLLECTIVE ;  /* 0x000000000000791b */ /* 0x003fe20003800000 */
.L_x_3144:
[----:B------:R-:W-:Y:S02]  /*329c0*/  IMAD.MOV.U32 R13, RZ, RZ, R37 ;  /* 0x000000ffff0d7224 */ /* 0x000fe400078e0025 */
[----:B------:R-:W-:Y:S02]  /*329d0*/  IMAD.MOV.U32 R12, RZ, RZ, R10 ;  /* 0x000000ffff0c7224 */ /* 0x000fe400078e000a */
[----:B------:R-:W-:-:S07]  /*329e0*/  IMAD.MOV.U32 R75, RZ, RZ, R14 ;  /* 0x000000ffff4b7224 */ /* 0x000fce00078e000e */
[----:B------:R-:W-:Y:S05]  /*329f0*/  WARPSYNC.COLLECTIVE R15, `(.L_x_3145) ;  /* 0x000000000f087348 */ /* 0x000fea0003c00000 */
[----:B------:R0:W1:Y:S02]  /*32a00*/  SHFL.IDX P6, R14, R13, R12, R11 ;  /* 0x0000000c0d0e7389 */ /* 0x00006400000c000b */
[----:B01----:R-:W-:Y:S01]  /*32a10*/  ENDCOLLECTIVE ;  /* 0x000000000000791b */ /* 0x003fe20003800000 */
.L_x_3145:
[----:B------:R-:W-:Y:S02]  /*32a20*/  IMAD.MOV.U32 R13, RZ, RZ, R39 ;  /* 0x000000ffff0d7224 */ /* 0x000fe400078e0027 */
[----:B------:R-:W-:-:S07]  /*32a30*/  IMAD.MOV.U32 R32, RZ, RZ, R14 ;  /* 0x000000ffff207224 */ /* 0x000fce00078e000e */
[----:B------:R-:W-:Y:S05]  /*32a40*/  WARPSYNC.COLLECTIVE R15, `(.L_x_3146) ;  /* 0x000000000f087348 */ /* 0x000fea0003c00000 */
[----:B------:R0:W1:Y:S02]  /*32a50*/  SHFL.IDX P6, R14, R13, R12, R11 ;  /* 0x0000000c0d0e7389 */ /* 0x00006400000c000b */
[----:B01----:R-:W-:Y:S01]  /*32a60*/  ENDCOLLECTIVE ;  /* 0x000000000000791b */ /* 0x003fe20003800000 */
.L_x_3146:
        /* <DEDUP_REMOVED lines=8> */
.L_x_3147:
[----:B------:R-:W-:Y:S02]  /*32af0*/  SEL R74, R75, R34, P0 ;  /* 0x000000224b4a7207 */ /* 0x000fe40000000000 */
[----:B------:R-:W-:Y:S01]  /*32b00*/  SEL R75, R34, R75, P0 ;  /* 0x0000004b224b7207 */ /* 0x000fe20000000000 */
[----:B------:R-:W-:Y:S02]  /*32b10*/  IMAD.MOV.U32 R13, RZ, RZ, R30 ;  /* 0x000000ffff0d7224 */ /* 0x000fe400078e001e */
[----:B------:R-:W-:-:S07]  /*32b20*/  IMAD.MOV.U32 R91, RZ, RZ, R14 ;  /* 0x000000ffff5b7224 */ /* 0x000fce00078e000e */
[----:B------:R-:W-:Y:S05]  /*32b30*/  WARPSYNC.COLLECTIVE R15, `(.L_x_3148) ;  /* 0x000000000f087348 */ /* 0x000fea0003c00000 */
[----:B------:R0:W1:Y:S02]  /*32b40*/  SHFL.IDX P6, R14, R13, R12, R11 ;  /* 0x0000000c0d0e7389 */ /* 0x00006400000c000b */
[----:B01----:R-:W-:Y:S01]  /*32b50*/  ENDCOLLECTIVE ;  /* 0x000000000000791b */ /* 0x003fe20003800000 */
.L_x_3148:
[----:B------:R-:W-:Y:S01]  /*32b60*/  MOV R13, R33 ;  /* 0x00000021000d7202 */ /* 0x000fe20000000f00 */
[----:B------:R-:W-:Y:S02]  /*32b70*/  IMAD.MOV.U32 R12, RZ, RZ, R10 ;  /* 0x000000ffff0c7224 */ /* 0x000fe400078e000a */
[----:B------:R-:W-:-:S07]  /*32b80*/  IMAD.MOV.U32 R93, RZ, RZ, R14 ;  /* 0x000000ffff5d7224 */ /* 0x000fce00078e000e */
[----:B------:R-:W-:Y:S05]  /*32b90*/  WARPSYNC.COLLECTIVE R15, `(.L_x_3149) ;  /* 0x000000000f087348 */ /* 0x000fea0003c00000 */
[----:B------:R0:W1:Y:S02]  /*32ba0*/  SHFL.IDX P6, R14, R13, R12, R11 ;  /* 0x0000000c0d0e7389 */ /* 0x00006400000c000b */
[----:B01----:R-:W-:Y:S01]  /*32bb0*/  ENDCOLLECTIVE ;  /* 0x000000000000791b */ /* 0x003fe20003800000 */
.L_x_3149:
[----:B------:R-:W-:Y:S02]  /*32bc0*/  IMAD.MOV.U32 R13, RZ, RZ, R35 ;  /* 0x000000ffff0d7224 */ /* 0x000fe400078e0023 */
[----:B------:R-:W-:-:S07]  /*32bd0*/  IMAD.MOV.U32 R28, RZ, RZ, R14 ;  /* 0x000000ffff1c7224 */ /* 0x000fce00078e000e */
[----:B------:R-:W-:Y:S05]  /*32be0*/  WARPSYNC.COLLECTIVE R15, `(.L_x_3150) ;  /* 0x000000000f087348 */ /* 0x000fea0003c00000 */
[----:B------:R0:W1:Y:S02]  /*32bf0*/  SHFL.IDX P6, R14, R13, R12, R11 ;  /* 0x0000000c0d0e7389 */ /* 0x00006400000c000b */
[----:B01----:R-:W-:Y:S01]  /*32c00*/  ENDCOLLECTIVE ;  /* 0x000000000000791b */ /* 0x003fe20003800000 */
.L_x_3150:
        /* <DEDUP_REMOVED lines=8> */
.L_x_3151:
[----:B------:R-:W-:Y:S02]  /*32c90*/  SEL R92, R93, R30, P0 ;  /* 0x0000001e5d5c7207 */ /* 0x000fe40000000000 */
[----:B------:R-:W-:Y:S01]  /*32ca0*/  SEL R93, R30, R93, P0 ;  /* 0x0000005d1e5d7207 */ /* 0x000fe20000000000 */
[----:B------:R-:W-:Y:S02]  /*32cb0*/  IMAD.MOV.U32 R13, RZ, RZ, R26 ;  /* 0x000000ffff0d7224 */ /* 0x000fe400078e001a */
[----:B------:R-:W-:-:S07]  /*32cc0*/  IMAD.MOV.U32 R95, RZ, RZ, R14 ;  /* 0x000000ffff5f7224 */ /* 0x000fce00078e000e */
[----:B------:R-:W-:Y:S05]  /*32cd0*/  WARPSYNC.COLLECTIVE R15, `(.L_x_3152) ;  /* 0x000000000f087348 */ /* 0x000fea0003c00000 */
[----:B------:R0:W1:Y:S02]  /*32ce0*/  SHFL.IDX P6, R14, R13, R12, R11 ;  /* 0x0000000c0d0e7389 */ /* 0x00006400000c000b */
[----:B01----:R-:W-:Y:S01]  /*32cf0*/  ENDCOLLECTIVE ;  /* 0x000000000000791b */ /* 0x003fe20003800000 */
.L_x_3152:
[----:B------:R-:W-:Y:S02]  /*32d00*/  IMAD.MOV.U32 R13, RZ, RZ, R31 ;  /* 0x000000ffff0d7224 */ /* 0x000fe400078e001f */
[----:B------:R-:W-:Y:S02]  /*32d10*/  IMAD.MOV.U32 R12, RZ, RZ, R10 ;  /* 0x000000ffff0c7224 */ /* 0x000fe400078e000a */
[----:B------:R-:W-:-:S07]  /*32d20*/  IMAD.MOV.U32 R97, RZ, RZ, R14 ;  /* 0x000000ffff617224 */ /* 0x000fce00078e000e */
[----:B------:R-:W-:Y:S05]  /*32d30*/  WARPSYNC.COLLECTIVE R15, `(.L_x_3153) ;  /* 0x000000000f087348 */ /* 0x000fea0003c00000 */
[----:B------:R0:W1:Y:S02]  /*32d40*/  SHFL.IDX P6, R14, R13, R12, R11 ;  /* 0x0000000c0d0e7389 */ /* 0x00006400000c000b */
[----:B01----:R-:W-:Y:S01]  /*32d50*/  ENDCOLLECTIVE ;  /* 0x000000000000791b */ /* 0x003fe20003800000 */
.L_x_3153:
[----:B------:R-:W-:Y:S01]  /*32d60*/  IMAD.MOV.U32 R13, RZ, RZ, R29 ;  /* 0x000000ffff0d7224 */ /* 0x000fe200078e001d */
[----:B------:R-:W-:-:S07]  /*32d70*/  MOV R24, R14 ;  /* 0x0000000e00187202 */ /* 0x000fce0000000f00 */
[----:B------:R-:W-:Y:S05]  /*32d80*/  WARPSYNC.COLLECTIVE R15, `(.L_x_3154) ;  /* 0x000000000f087348 */ /* 0x000fea0003c00000 */
[----:B------:R0:W1:Y:S02]  /*32d90*/  SHFL.IDX P6, R14, R13, R12, R11 ;  /* 0x0000000c0d0e7389 */ /* 0x00006400000c000b */
[----:B01----:R-:W-:Y:S01]  /*32da0*/  ENDCOLLECTIVE ;  /* 0x000000000000791b */ /* 0x003fe20003800000 */
.L_x_3154:
        /* <DEDUP_REMOVED lines=8> */
.L_x_3155:
[----:B------:R-:W-:Y:S02]  /*32e30*/  SEL R96, R97, R26, P0 ;  /* 0x0000001a61607207 */ /* 0x000fe40000000000 */
[----:B------:R-:W-:Y:S02]  /*32e40*/  SEL R97, R26, R97, P0 ;  /* 0x000000611a617207 */ /* 0x000fe40000000000 */
[----:B------:R-:W-:Y:S01]  /*32e50*/  MOV R13, R66 ;  /* 0x00000042000d7202 */ /* 0x000fe20000000f00 */
[----:B------:R-:W-:-:S07]  /*32e60*/  IMAD.MOV.U32 R8, RZ, RZ, R14 ;  /* 0x000000ffff087224 */ /* 0x000fce00078e000e */
[----:B------:R-:W-:Y:S05]  /*32e70*/  WARPSYNC.COLLECTIVE R15, `(.L_x_3156) ;  /* 0x000000000f087348 */ /* 0x000fea0003c00000 */
[----:B------:R0:W1:Y:S02]  /*32e80*/  SHFL.IDX P6, R14, R13, R12, R11 ;  /* 0x0000000c0d0e7389 */ /* 0x00006400000c000b */
[----:B01----:R-:W-:Y:S01]  /*32e90*/  ENDCOLLECTIVE ;  /* 0x000000000000791b */ /* 0x003fe20003800000 */
.L_x_3156:
[----:B------:R-:W-:Y:S02]  /*32ea0*/  IMAD.MOV.U32 R13, RZ, RZ, R27 ;  /* 0x000000ffff0d7224 */ /* 0x000fe400078e001b */
[----:B------:R-:W-:Y:S02]  /*32eb0*/  IMAD.MOV.U32 R12, RZ, RZ, R10 ;  /* 0x000000ffff0c7224 */ /* 0x000fe400078e000a */
[----:B------:R-:W-:-:S07]  /*32ec0*/  IMAD.MOV.U32 R66, RZ, RZ, R14 ;  /* 0x000000ffff427224 */ /* 0x000fce00078e000e */
[----:B------:R-:W-:Y:S05]  /*32ed0*/  WARPSYNC.COLLECTIVE R15, `(.L_x_3157) ;  /* 0x000000000f087348 */ /* 0x000fea0003c00000 */
[----:B------:R0:W1:Y:S02]  /*32ee0*/  SHFL.IDX P6, R14, R13, R12, R11 ;  /* 0x0000000c0d0e7389 */ /* 0x00006400000c000b */
[----:B01----:R-:W-:Y:S01]  /*32ef0*/  ENDCOLLECTIVE ;  /* 0x000000000000791b */ /* 0x003fe20003800000 */
.L_x_3157:
[----:B------:R-:W-:Y:S02]  /*32f00*/  IMAD.MOV.U32 R13, RZ, RZ, R25 ;  /* 0x000000ffff0d7224 */ /* 0x000fe400078e0019 */
[----:B------:R-:W-:-:S07]  /*32f10*/  IMAD.MOV.U32 R27, RZ, RZ, R14 ;  /* 0x000000ffff1b7224 */ /* 0x000fce00078e000e */
[----:B------:R-:W-:Y:S05]  /*32f20*/  WARPSYNC.COLLECTIVE R15, `(.L_x_3158) ;  /* 0x000000000f087348 */ /* 0x000fea0003c00000 */
[----:B------:R0:W1:Y:S02]  /*32f30*/  SHFL.IDX P6, R14, R13, R12, R11 ;  /* 0x0000000c0d0e7389 */ /* 0x00006400000c000b */
[----:B01----:R-:W-:Y:S01]  /*32f40*/  ENDCOLLECTIVE ;  /* 0x000000000000791b */ /* 0x003fe20003800000 */
.L_x_3158:
[----:B------:R-:W-:Y:S05]  /*32f50*/  BRA `(.L_x_3159) ;  /* 0xffffff14002c7947 */ /* 0x000fea000383ffff */
.L_x_2877:
[----:B------:R-:W-:Y:S02]  /*32f60*/  IMAD.MOV.U32 R13, RZ, RZ, R3 ;  /* 0x000000ffff0d7224 */ /* 0x000fe400078e0003 */
[----:B------:R-:W-:Y:S02]  /*32f70*/  IMAD.MOV.U32 R12, RZ, RZ, RZ ;  /* 0x000000ffff0c7224 */ /* 0x000fe400078e00ff */
[----:B------:R-:W-:Y:S02]  /*32f80*/  IMAD.MOV.U32 R11, RZ, RZ, 0x181f ;  /* 0x0000181fff0b7424 */ /* 0x000fe400078e00ff */
[----:B------:R-:W-:-:S07]  /*32f90*/  IMAD.MOV.U32 R15, RZ, RZ, -0x1 ;  /* 0xffffffffff0f7424 */ /* 0x000fce00078e00ff */
[----:B-1---5:R-:W-:Y:S05]  /*32fa0*/  WARPSYNC.COLLECTIVE R15, `(.L_x_3160) ;  /* 0x000000000f087348 */ /* 0x022fea0003c00000 */
[----:B------:R0:W2:Y:S02]  /*32fb0*/  SHFL.IDX P6, R14, R13, R12, R11 ;  /* 0x0000000c0d0e7389 */ /* 0x0000a400000c000b */
[----:B012--5:R-:W-:Y:S01]  /*32fc0*/  ENDCOLLECTIVE ;  /* 0x000000000000791b */ /* 0x027fe20003800000 */
.L_x_3160:
[----:B------:R-:W-:Y:S01]  /*32fd0*/  MOV R13, R2 ;  /* 0x00000002000d7202 */ /* 0x000fe20000000f00 */
[----:B------:R-:W-:-:S07]  /*32fe0*/  IMAD.MOV.U32 R0, RZ, RZ, R14 ;  /* 0x000000ffff007224 */ /* 0x000fce00078e000e */
[----:B------:R-:W-:Y:S05]  /*32ff0*/  WARPSYNC.COLLECTIVE R15, `(.L_x_3161) ;  /* 0x000000000f087348 */ /* 0x000fea0003c00000 */
[----:B------:R0:W1:Y:S02]  /*33000*/  SHFL.IDX P6, R14, R13, R12, R11 ;  /* 0x0000000c0d0e7389 */ /* 0x00006400000c000b */
[----:B01----:R-:W-:Y:S01]  /*33010*/  ENDCOLLECTIVE ;  /* 0x000000000000791b */ /* 0x003fe20003800000 */
.L_x_3161:
[----:B------:R-:W-:Y:S05]  /*33020*/  BRA `(.L_x_3162) ;  /* 0xffffff2000c47947 */ /* 0x000fea000383ffff */
.L_x_2880:
        /* <DEDUP_REMOVED lines=8> */
.L_x_3164:
[----:B------:R-:W-:Y:S05]  /*330b0*/  BSYNC B1 ;  /* 0x0000000000017941 */ /* 0x000fea0003800000 */
.L_x_3163:
        /* <DEDUP_REMOVED lines=8> */
.L_x_3165:
[----:B------:R-:W-:Y:S05]  /*33140*/  BRA `(.L_x_3166) ;  /* 0xffffff2000c47947 */ /* 0x000fea000383ffff */
.L_x_2883:
[----:B------:R-:W-:Y:S01]  /*33150*/  BSSY B1, `(.L_x_3167) ;  /* 0x0000008000017945 */ /* 0x000fe20003800000 */
[----:B------:R-:W-:Y:S01]  /*33160*/  IMAD.MOV.U32 R13, RZ, RZ, R3 ;  /* 0x000000ffff0d7224 */ /* 0x000fe200078e0003 */
[----:B------:R-:W-:Y:S01]  /*33170*/  MOV R11, 0x181f ;  /* 0x0000181f000b7802 */ /* 0x000fe20000000f00 */
[----:B------:R-:W-:Y:S02]  /*33180*/  IMAD.MOV.U32 R12, RZ, RZ, 0x2 ;  /* 0x00000002ff0c7424 */ /* 0x000fe400078e00ff */
[----:B---3--:R-:W-:-:S07]  /*33190*/  IMAD.MOV.U32 R15, RZ, RZ, -0x1 ;  /* 0xffffffffff0f7424 */ /* 0x008fce00078e00ff */
[----:B012-45:R-:W-:Y:S05]  /*331a0*/  WARPSYNC.COLLECTIVE R15, `(.L_x_3168) ;  /* 0x000000000f087348 */ /* 0x037fea0003c00000 */
[----:B--2---:R2:W3:Y:S02]  /*331b0*/  SHFL.IDX P6, R14, R13, R12, R11 ;  /* 0x0000000c0d0e7389 */ /* 0x0044e400000c000b */
[----:B012345:R-:W-:Y:S01]  /*331c0*/  ENDCOLLECTIVE ;  /* 0x000000000000791b */ /* 0x03ffe20003800000 */
.L_x_3168:
[----:B------:R-:W-:Y:S05]  /*331d0*/  BSYNC B1 ;  /* 0x0000000000017941 */ /* 0x000fea0003800000 */
.L_x_3167:
        /* <DEDUP_REMOVED lines=8> */
.L_x_3169:
[----:B------:R-:W-:Y:S05]  /*33260*/  BRA `(.L_x_3170) ;  /* 0xffffff2000c47947 */ /* 0x000fea000383ffff */
.L_x_2886:
[----:B------:R-:W-:Y:S01]  /*33270*/  BSSY B1, `(.L_x_3171) ;  /* 0x0000008000017945 */ /* 0x000fe20003800000 */
[----:B------:R-:W-:Y:S02]  /*33280*/  IMAD.MOV.U32 R13, RZ, RZ, R3 ;  /* 0x000000ffff0d7224 */ /* 0x000fe400078e0003 */
[----:B------:R-:W-:Y:S02]  /*33290*/  IMAD.MOV.U32 R12, RZ, RZ, 0x3 ;  /* 0x00000003ff0c7424 */ /* 0x000fe400078e00ff */
[----:B------:R-:W-:Y:S02]  /*332a0*/  IMAD.MOV.U32 R11, RZ, RZ, 0x181f ;  /* 0x0000181fff0b7424 */ /* 0x000fe400078e00ff */
[----:B---3--:R-:W-:-:S07]  /*332b0*/  IMAD.MOV.U32 R15, RZ, RZ, -0x1 ;  /* 0xffffffffff0f7424 */ /* 0x008fce00078e00ff */
[----:B012-45:R-:W-:Y:S05]  /*332c0*/  WARPSYNC.COLLECTIVE R15, `(.L_x_3172) ;  /* 0x000000000f087348 */ /* 0x037fea0003c00000 */
[----:B--2---:R2:W3:Y:S02]  /*332d0*/  SHFL.IDX P6, R14, R13, R12, R11 ;  /* 0x0000000c0d0e7389 */ /* 0x0044e400000c000b */
[----:B012345:R-:W-:Y:S01]  /*332e0*/  ENDCOLLECTIVE ;  /* 0x000000000000791b */ /* 0x03ffe20003800000 */
.L_x_3172:
[----:B------:R-:W-:Y:S05]  /*332f0*/  BSYNC B1 ;  /* 0x0000000000017941 */ /* 0x000fea0003800000 */
.L_x_3171:
        /* <DEDUP_REMOVED lines=8> */
.L_x_3173:
[----:B------:R-:W-:Y:S05]  /*33380*/  BRA `(.L_x_3174) ;  /* 0xffffff2000c47947 */ /* 0x000fea000383ffff */
.L_x_2888:
[----:B------:R-:W-:Y:S01]  /*33390*/  IMAD.MOV.U32 R13, RZ, RZ, R37 ;  /* 0x000000ffff0d7224 */ /* 0x000fe200078e0025 */
[----:B------:R-:W-:Y:S01]  /*333a0*/  MOV R11, 0x1c1f ;  /* 0x00001c1f000b7802 */ /* 0x000fe20000000f00 */
[----:B------:R-:W-:Y:S01]  /*333b0*/  IMAD.MOV.U32 R12, RZ, RZ, RZ ;  /* 0x000000ffff0c7224 */ /* 0x000fe200078e00ff */
[C---:B------:R-:W-:Y:S01]  /*333c0*/  IADD3 R31, R216.reuse, 0x18, RZ ;  /* 0x00000018d81f7810 */ /* 0x040fe20007ffe0ff */
[----:B------:R-:W-:Y:S02]  /*333d0*/  IMAD.MOV.U32 R15, RZ, RZ, -0x1 ;  /* 0xffffffffff0f7424 */ /* 0x000fe400078e00ff */
[C---:B------:R-:W-:Y:S02]  /*333e0*/  VIADD R33, R216.reuse, 0x10 ;  /* 0x00000010d8217836 */ /* 0x040fe40000000000 */
[----:B------:R-:W-:-:S07]  /*333f0*/  VIADD R28, R216, 0x20 ;  /* 0x00000020d81c7836 */ /* 0x000fce0000000000 */
[----:B------:R-:W-:Y:S05]  /*33400*/  WARPSYNC.COLLECTIVE R15, `(.L_x_3175) ;  /* 0x000000000f087348 */ /* 0x000fea0003c00000 */
[----:B------:R0:W1:Y:S02]  /*33410*/  SHFL.IDX P6, R14, R13, R12, R11 ;  /* 0x0000000c0d0e7389 */ /* 0x00006400000c000b */
[----:B01----:R-:W-:Y:S01]  /*33420*/  ENDCOLLECTIVE ;  /* 0x000000000000791b */ /* 0x003fe20003800000 */
.L_x_3175:
[C---:B------:R-:W-:Y:S02]  /*33430*/  VIADD R30, R216.reuse, 0x28 ;  /* 0x00000028d81e7836 */ /* 0x040fe40000000000 */
[C---:B------:R-:W-:Y:S02]  /*33440*/  VIADD R29, R216.reuse, 0x30 ;  /* 0x00000030d81d7836 */ /* 0x040fe40000000000 */
[C---:B------:R-:W-:Y:S02]  /*33450*/  VIADD R24, R216.reuse, 0x38 ;  /* 0x00000038d8187836 */ /* 0x040fe40000000000 */
[----:B------:R-:W-:Y:S02]  /*33460*/  VIADD R25, R216, 0x40 ;  /* 0x00000040d8197836 */ /* 0x000fe40000000000 */
[----:B------:R-:W-:Y:S02]  /*33470*/  IMAD.MOV.U32 R13, RZ, RZ, R32 ;  /* 0x000000ffff0d7224 */ /* 0x000fe400078e0020 */
[----:B------:R-:W-:-:S07]  /*33480*/  IMAD.MOV.U32 R36, RZ, RZ, R14 ;  /* 0x000000ffff247224 */ /* 0x000fce00078e000e */
[----:B------:R-:W-:Y:S05]  /*33490*/  WARPSYNC.COLLECTIVE R15, `(.L_x_3176) ;  /* 0x000000000f087348 */ /* 0x000fea0003c00000 */
[----:B------:R0:W1:Y:S02]  /*334a0*/  SHFL.IDX P6, R14, R13, R12, R11 ;  /* 0x0000000c0d0e7389 */ /* 0x00006400000c000b */
[----:B01----:R-:W-:Y:S01]  /*334b0*/  ENDCOLLECTIVE ;  /* 0x000000000000791b */ /* 0x003fe20003800000 */
.L_x_3176:
[----:B------:R-:W-:Y:S01]  /*334c0*/  IMAD.MOV.U32 R35, RZ, RZ, R14 ;  /* 0x000000ffff237224 */ /* 0x000fe200078e000e */
[----:B------:R-:W-:Y:S06]  /*334d0*/  BRA `(.L_x_3177) ;  /* 0xffffff24007c7947 */ /* 0x000fec000383ffff */
.L_x_2891:
[----:B------:R-:W-:Y:S01]  /*334e0*/  BSSY B1, `(.L_x_3178) ;  /* 0x0000008000017945 */ /* 0x000fe20003800000 */
[----:B-1----:R-:W-:Y:S01]  /*334f0*/  MOV R13, R37 ;  /* 0x00000025000d7202 */ /* 0x002fe20000000f00 */
[----:B------:R-:W-:Y:S02]  /*33500*/  IMAD.MOV.U32 R12, RZ, RZ, 0x1 ;  /* 0x00000001ff0c7424 */ /* 0x000fe400078e00ff */
[----:B------:R-:W-:Y:S02]  /*33510*/  IMAD.MOV.U32 R11, RZ, RZ, 0x1c1f ;  /* 0x00001c1fff0b7424 */ /* 0x000fe400078e00ff */
[----:B------:R-:W-:-:S07]  /*33520*/  IMAD.MOV.U32 R15, RZ, RZ, -0x1 ;  /* 0xffffffffff0f7424 */ /* 0x000fce00078e00ff */
[----:B0-2---:R-:W-:Y:S05]  /*33530*/  WARPSYNC.COLLECTIVE R15, `(.L_x_3179) ;  /* 0x000000000f087348 */ /* 0x005fea0003c00000 */
[----:B------:R1:W3:Y:S02]  /*33540*/  SHFL.IDX P6, R14, R13, R12, R11 ;  /* 0x0000000c0d0e7389 */ /* 0x0002e400000c000b */
[----:B0123--:R-:W-:Y:S01]  /*33550*/  ENDCOLLECTIVE ;  /* 0x000000000000791b */ /* 0x00ffe20003800000 */
.L_x_3179:
[----:B------:R-:W-:Y:S05]  /*33560*/  BSYNC B1 ;  /* 0x0000000000017941 */ /* 0x000fea0003800000 */
.L_x_3178:
        /* <DEDUP_REMOVED lines=8> */
.L_x_3180:
[----:B------:R-:W-:Y:S05]  /*335f0*/  BRA `(.L_x_3181) ;  /* 0xffffff2c00387947 */ /* 0x000fea000383ffff */
.L_x_2895:
[----:B------:R-:W-:Y:S01]  /*33600*/  IMAD.MOV.U32 R13, RZ, RZ, R3 ;  /* 0x000000ffff0d7224 */ /* 0x000fe200078e0003 */
[----:B------:R-:W-:Y:S01]  /*33610*/  MOV R15, 0xffffffff ;  /* 0xffffffff000f7802 */ /* 0x000fe20000000f00 */
[----:B------:R-:W-:Y:S02]  /*33620*/  IMAD.MOV.U32 R12, RZ, RZ, RZ ;  /* 0x000000ffff0c7224 */ /* 0x000fe400078e00ff */
[----:B------:R-:W-:-:S07]  /*33630*/  IMAD.MOV.U32 R11, RZ, RZ, 0x181f ;  /* 0x0000181fff0b7424 */ /* 0x000fce00078e00ff */
[----:B0-----:R-:W-:Y:S05]  /*33640*/  WARPSYNC.COLLECTIVE R15, `(.L_x_3182) ;  /* 0x000000000f087348 */ /* 0x001fea0003c00000 */
[----:B------:R1:W2:Y:S02]  /*33650*/  SHFL.IDX P6, R14, R13, R12, R11 ;  /* 0x0000000c0d0e7389 */ /* 0x0002a400000c000b */
[----:B012---:R-:W-:Y:S01]  /*33660*/  ENDCOLLECTIVE ;  /* 0x000000000000791b */ /* 0x007fe20003800000 */
.L_x_3182:
[----:B------:R-:W-:Y:S02]  /*33670*/  IMAD.MOV.U32 R13, RZ, RZ, R2 ;  /* 0x000000ffff0d7224 */ /* 0x000fe400078e0002 */
[----:B------:R-:W-:-:S07]  /*33680*/  IMAD.MOV.U32 R0, RZ, RZ, R14 ;  /* 0x000000ffff007224 */ /* 0x000fce00078e000e */
[----:B------:R-:W-:Y:S05]  /*33690*/  WARPSYNC.COLLECTIVE R15, `(.L_x_3183) ;  /* 0x000000000f087348 */ /* 0x000fea0003c00000 */
[----:B------:R0:W1:Y:S02]  /*336a0*/  SHFL.IDX P6, R14, R13, R12, R11 ;  /* 0x0000000c0d0e7389 */ /* 0x00006400000c000b */
[----:B01----:R-:W-:Y:S01]  /*336b0*/  ENDCOLLECTIVE ;  /* 0x000000000000791b */ /* 0x003fe20003800000 */
.L_x_3183:
[----:B------:R-:W-:Y:S05]  /*336c0*/  BRA `(.L_x_3184) ;  /* 0xffffff3800e07947 */ /* 0x000fea000383ffff */
.L_x_2898:
[----:B------:R-:W-:Y:S01]  /*336d0*/  BSSY B1, `(.L_x_3185) ;  /* 0x0000008000017945 */ /* 0x000fe20003800000 */
[----:B----4-:R-:W-:Y:S01]  /*336e0*/  IMAD.MOV.U32 R13, RZ, RZ, R3 ;  /* 0x000000ffff0d7224 */ /* 0x010fe200078e0003 */
[----:B------:R-:W-:Y:S01]  /*336f0*/  MOV R15, 0xffffffff ;  /* 0xffffffff000f7802 */ /* 0x000fe20000000f00 */
[----:B------:R-:W-:Y:S02]  /*33700*/  IMAD.MOV.U32 R12, RZ, RZ, 0x1 ;  /* 0x00000001ff0c7424 */ /* 0x000fe400078e00ff */
[----:B------:R-:W-:-:S07]  /*33710*/  IMAD.MOV.U32 R11, RZ, RZ, 0x181f ;  /* 0x0000181fff0b7424 */ /* 0x000fce00078e00ff */
[----:B0123--:R-:W-:Y:S05]  /*33720*/  WARPSYNC.COLLECTIVE R15, `(.L_x_3186) ;  /* 0x000000000f087348 */ /* 0x00ffea0003c00000 */
[----:B---3--:R3:W4:Y:S02]  /*33730*/  SHFL.IDX P6, R14, R13, R12, R11 ;  /* 0x0000000c0d0e7389 */ /* 0x00872400000c000b */
[----:B01234-:R-:W-:Y:S01]  /*33740*/  ENDCOLLECTIVE ;  /* 0x000000000000791b */ /* 0x01ffe20003800000 */
.L_x_3186:
[----:B------:R-:W-:Y:S05]  /*33750*/  BSYNC B1 ;  /* 0x0000000000017941 */ /* 0x000fea0003800000 */
.L_x_3185:
        /* <DEDUP_REMOVED lines=8> */
.L_x_3187:
[----:B------:R-:W-:Y:S05]  /*337e0*/  BRA `(.L_x_3188) ;  /* 0xffffff3800e47947 */ /* 0x000fea000383ffff */
.L_x_2901:
[----:B------:R-:W-:Y:S01]  /*337f0*/  BSSY B1, `(.L_x_3189) ;  /* 0x0000008000017945 */ /* 0x000fe20003800000 */
[----:B----4-:R-:W-:Y:S01]  /*33800*/  MOV R13, R3 ;  /* 0x00000003000d7202 */ /* 0x010fe20000000f00 */
[----:B------:R-:W-:Y:S02]  /*33810*/  IMAD.MOV.U32 R12, RZ, RZ, 0x2 ;  /* 0x00000002ff0c7424 */ /* 0x000fe400078e00ff */
[----:B------:R-:W-:Y:S02]  /*33820*/  IMAD.MOV.U32 R11, RZ, RZ, 0x181f ;  /* 0x0000181fff0b7424 */ /* 0x000fe400078e00ff */
[----:B------:R-:W-:-:S07]  /*33830*/  IMAD.MOV.U32 R15, RZ, RZ, -0x1 ;  /* 0xffffffffff0f7424 */ /* 0x000fce00078e00ff */
[----:B0123--:R-:W-:Y:S05]  /*33840*/  WARPSYNC.COLLECTIVE R15, `(.L_x_3190) ;  /* 0x000000000f087348 */ /* 0x00ffea0003c00000 */
[----:B---3--:R3:W4:Y:S02]  /*33850*/  SHFL.IDX P6, R14, R13, R12, R11 ;  /* 0x0000000c0d0e7389 */ /* 0x00872400000c000b */
[----:B01234-:R-:W-:Y:S01]  /*33860*/  ENDCOLLECTIVE ;  /* 0x000000000000791b */ /* 0x01ffe20003800000 */
.L_x_3190:
[----:B------:R-:W-:Y:S05]  /*33870*/  BSYNC B1 ;  /* 0x0000000000017941 */ /* 0x000fea0003800000 */
.L_x_3189:
        /* <DEDUP_REMOVED lines=8> */
.L_x_3191:
[----:B------:R-:W-:Y:S05]  /*33900*/  BRA `(.L_x_3192) ;  /* 0xffffff3800e47947 */ /* 0x000fea000383ffff */
.L_x_2904:
[----:B------:R-:W-:Y:S01]  /*33910*/  BSSY B1, `(.L_x_3193) ;  /* 0x0000008000017945 */ /* 0x000fe20003800000 */
[----:B0-----:R-:W-:Y:S01]  /*33920*/  IMAD.MOV.U32 R13, RZ, RZ, R3 ;  /* 0x000000ffff0d7224 */ /* 0x001fe200078e0003 */
[----:B------:R-:W-:Y:S01]  /*33930*/  MOV R15, 0xffffffff ;  /* 0xffffffff000f7802 */ /* 0x000fe20000000f00 */
[----:B------:R-:W-:Y:S02]  /*33940*/  IMAD.MOV.U32 R12, RZ, RZ, 0x3 ;  /* 0x00000003ff0c7424 */ /* 0x000fe400078e00ff */
[----:B------:R-:W-:-:S07]  /*33950*/  IMAD.MOV.U32 R11, RZ, RZ, 0x181f ;  /* 0x0000181fff0b7424 */ /* 0x000fce00078e00ff */
[----:B-1234-:R-:W-:Y:S05]  /*33960*/  WARPSYNC.COLLECTIVE R15, `(.L_x_3194) ;  /* 0x000000000f087348 */ /* 0x01efea0003c00000 */
[----:B----4-:R0:W4:Y:S02]  /*33970*/  SHFL.IDX P6, R14, R13, R12, R11 ;  /* 0x0000000c0d0e7389 */ /* 0x01012400000c000b */
[----:B01234-:R-:W-:Y:S01]  /*33980*/  ENDCOLLECTIVE ;  /* 0x000000000000791b */ /* 0x01ffe20003800000 */
.L_x_3194:
[----:B------:R-:W-:Y:S05]  /*33990*/  BSYNC B1 ;  /* 0x0000000000017941 */ /* 0x000fea0003800000 */
.L_x_3193:
        /* <DEDUP_REMOVED lines=8> */
.L_x_3195:
[----:B------:R-:W-:Y:S05]  /*33a20*/  BRA `(.L_x_3196) ;  /* 0xffffff3800e47947 */ /* 0x000fea000383ffff */
.L_x_2922:
[----:B------:R-:W1:Y:S01]  /*33a30*/  S2R R7, SR_TID.X ;  /* 0x0000000000077919 */ /* 0x000e620000002100 */
[----:B------:R-:W-:Y:S01]  /*33a40*/  BSSY B1, `(.L_x_3197) ;  /* 0x000000a000017945 */ /* 0x000fe20003800000 */
[----:B------:R-:W-:Y:S02]  /*33a50*/  IMAD.MOV.U32 R12, RZ, RZ, RZ ;  /* 0x000000ffff0c7224 */ /* 0x000fe400078e00ff */
[----:B------:R-:W-:Y:S02]  /*33a60*/  IMAD.MOV.U32 R11, RZ, RZ, 0x1f ;  /* 0x0000001fff0b7424 */ /* 0x000fe400078e00ff */
[----:B------:R-:W-:Y:S01]  /*33a70*/  IMAD.MOV.U32 R15, RZ, RZ, -0x1 ;  /* 0xffffffffff0f7424 */ /* 0x000fe200078e00ff */
[----:B-1----:R-:W-:-:S04]  /*33a80*/  SHF.R.U32.HI R7, RZ, 0x5, R7 ;  /* 0x00000005ff077819 */ /* 0x002fc80000011607 */
[----:B------:R-:W-:-:S04]  /*33a90*/  LOP3.LUT R7, R7, 0x3, RZ, 0xc0, !PT ;  /* 0x0000000307077812 */ /* 0x000fc800078ec0ff */
[----:B------:R-:W-:-:S07]  /*33aa0*/  MOV R13, R7 ;  /* 0x00000007000d7202 */ /* 0x000fce0000000f00 */
[----:B0-----:R-:W-:Y:S05]  /*33ab0*/  WARPSYNC.COLLECTIVE R15, `(.L_x_3198) ;  /* 0x000000000f087348 */ /* 0x001fea0003c00000 */
[----:B------:R1:W2:Y:S02]  /*33ac0*/  SHFL.IDX P6, R14, R13, R12, R11 ;  /* 0x0000000c0d0e7389 */ /* 0x0002a400000c000b */
[----:B012---:R-:W-:Y:S01]  /*33ad0*/  ENDCOLLECTIVE ;  /* 0x000000000000791b */ /* 0x007fe20003800000 */
.L_x_3198:
[----:B------:R-:W-:Y:S05]  /*33ae0*/  BSYNC B1 ;  /* 0x0000000000017941 */ /* 0x000fea0003800000 */
.L_x_3197:
[----:B------:R-:W-:Y:S05]  /*33af0*/  BRA `(.L_x_3199) ;  /* 0xffffff5800447947 */ /* 0x000fea000383ffff */
.L_x_2924:
[----:B------:R-:W-:Y:S01]  /*33b00*/  BSSY B1, `(.L_x_3200) ;  /* 0x0000006000017945 */ /* 0x000fe20003800000 */
[----:B------:R-:W-:-:S07]  /*33b10*/  IMAD.MOV.U32 R15, RZ, RZ, -0x1 ;  /* 0xffffffffff0f7424 */ /* 0x000fce00078e00ff */
[----:B01----:R-:W-:Y:S05]  /*33b20*/  WARPSYNC.COLLECTIVE R15, `(.L_x_3201) ;  /* 0x000000000f0c7348 */ /* 0x003fea0003c00000 */
[----:B------:R-:W-:Y:S02]  /*33b30*/  ELECT P6, UR62, PT ;  /* 0x00000000003e782f */ /* 0x000fe400038c0000 */
[----:B------:R-:W-:Y:S01]  /*33b40*/  MOV R14, UR62 ;  /* 0x0000003e000e7c02 */ /* 0x000fe20008000f00 */
[----:B01----:R-:W-:Y:S10]  /*33b50*/  ENDCOLLECTIVE ;  /* 0x000000000000791b */ /* 0x003ff40003800000 */
.L_x_3201:
[----:B------:R-:W-:Y:S05]  /*33b60*/  BSYNC B1 ;  /* 0x0000000000017941 */ /* 0x000fea0003800000 */
.L_x_3200:
[----:B------:R-:W-:Y:S05]  /*33b70*/  BRA `(.L_x_2923) ;  /* 0xffffff58003c7947 */ /* 0x000fea000383ffff */
.L_x_2926:
[----:B-1----:R1:W2:Y:S02]  /*33b80*/  SYNCS.PHASECHK.TRANS64.TRYWAIT P0, [R23+URZ+0x29820], R6 ;  /* 0x02982006170075a7 */ /* 0x0022a4000800017f */
[----:B--2---:R-:W-:Y:S05]  /*33b90*/  @!P0 NANOSLEEP.SYNCS 0x989680 ;  /* 0x009896800000895d */ /* 0x004fea0003900000 */
[----:B------:R-:W2:Y:S02]  /*33ba0*/  @!P0 SYNCS.PHASECHK.TRANS64 P0, [R23+URZ+0x29820], R6 ;  /* 0x02982006170085a7 */ /* 0x000ea4000800007f */
[----:B--2---:R-:W-:Y:S05]  /*33bb0*/  @!P0 BRA `(.L_x_2926) ;  /* 0xfffffffc00f08947 */ /* 0x004fea000383ffff */
[----:B------:R-:W-:Y:S05]  /*33bc0*/  BRA `(.L_x_3202) ;  /* 0xffffff58004c7947 */ /* 0x000fea000383ffff */
.L_x_2930:
[----:B0-----:R0:W2:Y:S02]  /*33bd0*/  SYNCS.PHASECHK.TRANS64.TRYWAIT P0, [R9+URZ+0x298a0], R11 ;  /* 0x0298a00b090075a7 */ /* 0x0010a4000800017f */
[----:B--2---:R-:W-:Y:S05]  /*33be0*/  @!P0 NANOSLEEP.SYNCS 0x989680 ;  /* 0x009896800000895d */ /* 0x004fea0003900000 */
[----:B------:R-:W2:Y:S02]  /*33bf0*/  @!P0 SYNCS.PHASECHK.TRANS64 P0, [R9+URZ+0x298a0], R11 ;  /* 0x0298a00b090085a7 */ /* 0x000ea4000800007f */
[----:B--2---:R-:W-:Y:S05]  /*33c00*/  @!P0 BRA `(.L_x_2930) ;  /* 0xfffffffc00f08947 */ /* 0x004fea000383ffff */
[----:B------:R-:W-:Y:S05]  /*33c10*/  BRA `(.L_x_3203) ;  /* 0xffffff5800647947 */ /* 0x000fea000383ffff */
.L_x_2937:
[----:B-1----:R1:W2:Y:S02]  /*33c20*/  SYNCS.PHASECHK.TRANS64.TRYWAIT P0, [R9+URZ+0x298c0], R11 ;  /* 0x0298c00b090075a7 */ /* 0x0022a4000800017f */
[----:B--2---:R-:W-:Y:S05]  /*33c30*/  @!P0 NANOSLEEP.SYNCS 0x989680 ;  /* 0x009896800000895d */ /* 0x004fea0003900000 */
[----:B------:R-:W2:Y:S02]  /*33c40*/  @!P0 SYNCS.PHASECHK.TRANS64 P0, [R9+URZ+0x298c0], R11 ;  /* 0x0298c00b090085a7 */ /* 0x000ea4000800007f */
[----:B--2---:R-:W-:Y:S05]  /*33c50*/  @!P0 BRA `(.L_x_2937) ;  /* 0xfffffffc00f08947 */ /* 0x004fea000383ffff */
[----:B------:R-:W-:Y:S05]  /*33c60*/  BRA `(.L_x_3204) ;  /* 0xffffff5c00587947 */ /* 0x000fea000383ffff */
.L_x_2944:
[----:B0-----:R0:W2:Y:S02]  /*33c70*/  SYNCS.PHASECHK.TRANS64.TRYWAIT P1, [R9+URZ+0x298a0], R8 ;  /* 0x0298a008090075a7 */ /* 0x0010a4000802017f */
[----:B--2---:R-:W-:Y:S05]  /*33c80*/  @!P1 NANOSLEEP.SYNCS 0x989680 ;  /* 0x009896800000995d */ /* 0x004fea0003900000 */
[----:B------:R-:W2:Y:S02]  /*33c90*/  @!P1 SYNCS.PHASECHK.TRANS64 P1, [R9+URZ+0x298a0], R8 ;  /* 0x0298a008090095a7 */ /* 0x000ea4000802007f */
[----:B--2---:R-:W-:Y:S05]  /*33ca0*/  @!P1 BRA `(.L_x_2944) ;  /* 0xfffffffc00f09947 */ /* 0x004fea000383ffff */
[----:B------:R-:W-:Y:S05]  /*33cb0*/  BRA `(.L_x_3205) ;  /* 0xffffff6000187947 */ /* 0x000fea000383ffff */
.L_x_2951:
[----:B-1----:R1:W2:Y:S02]  /*33cc0*/  SYNCS.PHASECHK.TRANS64.TRYWAIT P1, [R9+URZ+0x298c0], R8 ;  /* 0x0298c008090075a7 */ /* 0x0022a4000802017f */
[----:B--2---:R-:W-:Y:S05]  /*33cd0*/  @!P1 NANOSLEEP.SYNCS 0x989680 ;  /* 0x009896800000995d */ /* 0x004fea0003900000 */
[----:B------:R-:W2:Y:S02]  /*33ce0*/  @!P1 SYNCS.PHASECHK.TRANS64 P1, [R9+URZ+0x298c0], R8 ;  /* 0x0298c008090095a7 */ /* 0x000ea4000802007f */
[----:B--2---:R-:W-:Y:S05]  /*33cf0*/  @!P1 BRA `(.L_x_2951) ;  /* 0xfffffffc00f09947 */ /* 0x004fea000383ffff */
[----:B------:R-:W-:Y:S05]  /*33d00*/  BRA `(.L_x_3206) ;  /* 0xffffff6400087947 */ /* 0x000fea000383ffff */
.L_x_2968:
[----:B------:R-:W-:Y:S01]  /*33d10*/  SHF.R.U32.HI R8, RZ, 0x5, R21 ;  /* 0x00000005ff087819 */ /* 0x000fe20000011615 */
[----:B------:R-:W-:Y:S01]  /*33d20*/  BSSY B0, `(.L_x_3207) ;  /* 0x0000009000007945 */ /* 0x000fe20003800000 */
[----:B------:R-:W-:Y:S01]  /*33d30*/  MOV R12, RZ ;  /* 0x000000ff000c7202 */ /* 0x000fe20000000f00 */
[----:B------:R-:W-:Y:S01]  /*33d40*/  IMAD.MOV.U32 R11, RZ, RZ, 0x1f ;  /* 0x0000001fff0b7424 */ /* 0x000fe200078e00ff */
[----:B------:R-:W-:Y:S01]  /*33d50*/  LOP3.LUT R8, R8, 0x3, RZ, 0xc0, !PT ;  /* 0x0000000308087812 */ /* 0x000fe200078ec0ff */
[----:B------:R-:W-:-:S04]  /*33d60*/  IMAD.MOV.U32 R15, RZ, RZ, -0x1 ;  /* 0xffffffffff0f7424 */ /* 0x000fc800078e00ff */
[----:B------:R-:W-:-:S07]  /*33d70*/  IMAD.MOV.U32 R13, RZ, RZ, R8 ;  /* 0x000000ffff0d7224 */ /* 0x000fce00078e0008 */
[----:B-----5:R-:W-:Y:S05]  /*33d80*/  WARPSYNC.COLLECTIVE R15, `(.L_x_3208) ;  /* 0x000000000f087348 */ /* 0x020fea0003c00000 */
[----:B------:R0:W1:Y:S02]  /*33d90*/  SHFL.IDX P6, R14, R13, R12, R11 ;  /* 0x0000000c0d0e7389 */ /* 0x00006400000c000b */
[----:B01---5:R-:W-:Y:S01]  /*33da0*/  ENDCOLLECTIVE ;  /* 0x000000000000791b */ /* 0x023fe20003800000 */
.L_x_3208:
[----:B------:R-:W-:Y:S05]  /*33db0*/  BSYNC B0 ;  /* 0x0000000000007941 */ /* 0x000fea0003800000 */
.L_x_3207:
[----:B------:R-:W-:Y:S05]  /*33dc0*/  BRA `(.L_x_3209) ;  /* 0xffffff7400707947 */ /* 0x000fea000383ffff */
.L_x_2971:
[----:B0-----:R-:W2:Y:S02]  /*33dd0*/  LDL R2, [R1+0x34] ;  /* 0x0000340001027983 */ /* 0x001ea40000100800 */
[----:B--2---:R0:W1:Y:S02]  /*33de0*/  SYNCS.PHASECHK.TRANS64.TRYWAIT P0, [R0+URZ+0x29880], R2 ;  /* 0x02988002000075a7 */ /* 0x004064000800017f */
[----:B-1----:R-:W-:Y:S05]  /*33df0*/  @!P0 NANOSLEEP.SYNCS 0x989680 ;  /* 0x009896800000895d */ /* 0x002fea0003900000 */
[----:B------:R-:W1:Y:S02]  /*33e00*/  @!P0 SYNCS.PHASECHK.TRANS64 P0, [R0+URZ+0x29880], R2 ;  /* 0x02988002000085a7 */ /* 0x000e64000800007f */
[----:B-1----:R-:W-:Y:S05]  /*33e10*/  @!P0 BRA `(.L_x_2971) ;  /* 0xfffffffc00ec8947 */ /* 0x002fea000383ffff */
[----:B------:R-:W-:Y:S05]  /*33e20*/  BRA `(.L_x_3210) ;  /* 0xffffff74008c7947 */ /* 0x000fea000383ffff */
.L_x_2972:
[----:B------:R-:W-:Y:S01]  /*33e30*/  BSSY B0, `(.L_x_3211) ;  /* 0x0000008000007945 */ /* 0x000fe20003800000 */
[----:B------:R-:W-:Y:S01]  /*33e40*/  IMAD.MOV.U32 R13, RZ, RZ, R3 ;  /* 0x000000ffff0d7224 */ /* 0x000fe200078e0003 */
[----:B------:R-:W-:Y:S01]  /*33e50*/  MOV R15, 0xffffffff ;  /* 0xffffffff000f7802 */ /* 0x000fe20000000f00 */
[----:B------:R-:W-:Y:S02]  /*33e60*/  IMAD.MOV.U32 R12, RZ, RZ, RZ ;  /* 0x000000ffff0c7224 */ /* 0x000fe400078e00ff */
[----:B------:R-:W-:-:S07]  /*33e70*/  IMAD.MOV.U32 R11, RZ, RZ, 0x1c1f ;  /* 0x00001c1fff0b7424 */ /* 0x000fce00078e00ff */
[----:B------:R-:W-:Y:S05]  /*33e80*/  WARPSYNC.COLLECTIVE R15, `(.L_x_3212) ;  /* 0x000000000f087348 */ /* 0x000fea0003c00000 */
[----:B------:R0:W1:Y:S02]  /*33e90*/  SHFL.IDX P6, R14, R13, R12, R11 ;  /* 0x0000000c0d0e7389 */ /* 0x00006400000c000b */
[----:B01----:R-:W-:Y:S01]  /*33ea0*/  ENDCOLLECTIVE ;  /* 0x000000000000791b */ /* 0x003fe20003800000 */
.L_x_3212:
[----:B------:R-:W-:Y:S05]  /*33eb0*/  BSYNC B0 ;  /* 0x0000000000007941 */ /* 0x000fea0003800000 */
.L_x_3211:
[----:B------:R-:W-:Y:S01]  /*33ec0*/  IMAD.MOV.U32 R13, RZ, RZ, R2 ;  /* 0x000000ffff0d7224 */ /* 0x000fe200078e0002 */
[----:B------:R-:W0:Y:S01]  /*33ed0*/  S2R R20, SR_TID.X ;  /* 0x0000000000147919 */ /* 0x000e220000002100 */
[----:B------:R-:W-:Y:S01]  /*33ee0*/  IMAD.MOV.U32 R12, RZ, RZ, RZ ;  /* 0x000000ffff0c7224 */ /* 0x000fe200078e00ff */
[----:B------:R-:W-:Y:S01]  /*33ef0*/  LOP3.LUT P2, RZ, R22, 0x2, RZ, 0xc0, !PT ;  /* 0x0000000216ff7812 */ /* 0x000fe2000784c0ff */
[----:B------:R-:W-:Y:S02]  /*33f00*/  IMAD.MOV.U32 R11, RZ, RZ, 0x1c1f ;  /* 0x00001c1fff0b7424 */ /* 0x000fe400078e00ff */
[----:B------:R-:W-:Y:S02]  /*33f10*/  IMAD.MOV.U32 R15, RZ, RZ, -0x1 ;  /* 0xffffffffff0f7424 */ /* 0x000fe400078e00ff */
[----:B------:R-:W-:-:S08]  /*33f20*/  IMAD.MOV.U32 R4, RZ, RZ, R14 ;  /* 0x000000ffff047224 */ /* 0x000fd000078e000e */
[----:B0-----:R-:W-:Y:S05]  /*33f30*/  WARPSYNC.COLLECTIVE R15, `(.L_x_3213) ;  /* 0x000000000f087348 */ /* 0x001fea0003c00000 */
[----:B------:R1:W2:Y:S02]  /*33f40*/  SHFL.IDX P6, R14, R13, R12, R11 ;  /* 0x0000000c0d0e7389 */ /* 0x0002a400000c000b */
[----:B012---:R-:W-:Y:S01]  /*33f50*/  ENDCOLLECTIVE ;  /* 0x000000000000791b */ /* 0x007fe20003800000 */
.L_x_3213:
[----:B------:R-:W2:Y:S01]  /*33f60*/  LDL R15, [R1] ;  /* 0x00000000010f7983 */ /* 0x000ea20000100800 */
[----:B------:R-:W-:Y:S01]  /*33f70*/  SHF.L.U32 R20, R20, 0x4, RZ ;  /* 0x0000000414147819 */ /* 0x000fe200000006ff */
[----:B------:R-:W-:-:S03]  /*33f80*/  IMAD.MOV.U32 R12, RZ, RZ, R14 ;  /* 0x000000ffff0c7224 */ /* 0x000fc600078e000e */
[----:B------:R-:W-:-:S04]  /*33f90*/  LOP3.LUT R20, R20, 0x30, RZ, 0xc0, !PT ;  /* 0x0000003014147812 */ /* 0x000fc800078ec0ff */
[----:B------:R-:W-:-:S05]  /*33fa0*/  IADD3 R20, P0, R20, R12, RZ ;  /* 0x0000000c14147210 */ /* 0x000fca0007f1e0ff */
[----:B------:R-:W-:Y:S01]  /*33fb0*/  IMAD.X R21, RZ, RZ, R4, P0 ;  /* 0x000000ffff157224 */ /* 0x000fe200000e0604 */
[----:B------:R-:W-:Y:S02]  /*33fc0*/  ISETP.LT.OR P0, PT, R8, 0x1, P2 ;  /* 0x000000010800780c */ /* 0x000fe40001701670 */
[----:B------:R-:W-:Y:S01]  /*33fd0*/  IADD3 R4, R23, R5, R37 ;  /* 0x0000000517047210 */ /* 0x000fe20007ffe025 */
[----:B------:R-:W-:Y:S02]  /*33fe0*/  IMAD.MOV.U32 R13, RZ, RZ, R3 ;  /* 0x000000ffff0d7224 */ /* 0x000fe400078e0003 */
[----:B------:R-:W-:-:S08]  /*33ff0*/  IMAD.MOV.U32 R12, RZ, RZ, 0x1 ;  /* 0x00000001ff0c7424 */ /* 0x000fd000078e00ff */
[----:B------:R-:W-:Y:S01]  /*34000*/  @!PT LDS RZ, [RZ] ;  /* 0x00000000fffff984 */ /* 0x000fe20000000800 */
[----:B------:R-:W-:Y:S01]  /*34010*/  @!PT LDS RZ, [RZ] ;  /* 0x00000000fffff984 */ /* 0x000fe20000000800 */
[----:B------:R-:W-:Y:S01]  /*34020*/  @!PT LDS RZ, [RZ] ;  /* 0x00000000fffff984 */ /* 0x000fe20000000800 */
[----:B------:R0:W-:Y:S01]  /*34030*/  LDGSTS.E.BYPASS.LTC128B.128 [R4+0xa400], desc[UR50][R20.64], !P0 ;  /* 0x0a40000014047fae */ /* 0x0001e2000c101d72 */
[----:B------:R-:W-:Y:S01]  /*34040*/  ISETP.LT.OR P0, PT, R8, 0x1, P1 ;  /* 0x000000010800780c */ /* 0x000fe20000f01670 */
[----:B--2---:R-:W-:Y:S01]  /*34050*/  IMAD.IADD R5, R15, 0x1, R4 ;  /* 0x000000010f057824 */ /* 0x004fe200078e0204 */
[----:B------:R-:W-:-:S11]  /*34060*/  MOV R15, 0xffffffff ;  /* 0xffffffff000f7802 */ /* 0x000fd60000000f00 */
[----:B------:R0:W-:Y:S02]  /*34070*/  LDGSTS.E.BYPASS.LTC128B.128 [R5+0xa400], desc[UR50][R20.64+0x40], !P0 ;  /* 0x0a40004014057fae */ /* 0x0001e4000c101d72 */
[----:B0-----:R-:W-:Y:S05]  /*34080*/  WARPSYNC.COLLECTIVE R15, `(.L_x_3214) ;  /* 0x000000000f087348 */ /* 0x001fea0003c00000 */
[----:B------:R1:W2:Y:S02]  /*34090*/  SHFL.IDX P6, R14, R13, R12, R11 ;  /* 0x0000000c0d0e7389 */ /* 0x0002a400000c000b */
[----:B012---:R-:W-:Y:S01]  /*340a0*/  ENDCOLLECTIVE ;  /* 0x000000000000791b */ /* 0x007fe20003800000 */
.L_x_3214:
[----:B------:R-:W0:Y:S01]  /*340b0*/  S2R R20, SR_TID.X ;  /* 0x0000000000147919 */ /* 0x000e220000002100 */
[----:B------:R-:W-:Y:S02]  /*340c0*/  IMAD.MOV.U32 R13, RZ, RZ, R2 ;  /* 0x000000ffff0d7224 */ /* 0x000fe400078e0002 */
[----:B------:R-:W-:-:S07]  /*340d0*/  IMAD.MOV.U32 R21, RZ, RZ, R14 ;  /* 0x000000ffff157224 */ /* 0x000fce00078e000e */
[----:B0-----:R-:W-:Y:S05]  /*340e0*/  WARPSYNC.COLLECTIVE R15, `(.L_x_3215) ;  /* 0x000000000f087348 */ /* 0x001fea0003c00000 */
[----:B------:R1:W2:Y:S02]  /*340f0*/  SHFL.IDX P6, R14, R13, R12, R11 ;  /* 0x0000000c0d0e7389 */ /* 0x0002a400000c000b */
[----:B012---:R-:W-:Y:S01]  /*34100*/  ENDCOLLECTIVE ;  /* 0x000000000000791b */ /* 0x007fe20003800000 */
.L_x_3215:
[----:B------:R-:W-:-:S05]  /*34110*/  IMAD.SHL.U32 R20, R20, 0x10, RZ ;  /* 0x0000001014147824 */ /* 0x000fca00078e00ff */
[----:B------:R-:W-:Y:S01]  /*34120*/  LOP3.LUT R20, R20, 0x30, RZ, 0xc0, !PT ;  /* 0x0000003014147812 */ /* 0x000fe200078ec0ff */
[----:B------:R-:W-:-:S05]  /*34130*/  IMAD.MOV.U32 R12, RZ, RZ, R14 ;  /* 0x000000ffff0c7224 */ /* 0x000fca00078e000e */
[----:B------:R-:W-:-:S05]  /*34140*/  IADD3 R20, P0, R20, R12, RZ ;  /* 0x0000000c14147210 */ /* 0x000fca0007f1e0ff */
[----:B------:R-:W-:Y:S01]  /*34150*/  IMAD.X R21, RZ, RZ, R21, P0 ;  /* 0x000000ffff157224 */ /* 0x000fe200000e0615 */
[----:B------:R-:W-:Y:S01]  /*34160*/  ISETP.LT.OR P0, PT, R8, 0x21, P2 ;  /* 0x000000210800780c */ /* 0x000fe20001701670 */
[----:B------:R-:W-:Y:S01]  /*34170*/  IMAD.MOV.U32 R12, RZ, RZ, 0x2 ;  /* 0x00000002ff0c7424 */ /* 0x000fe200078e00ff */
[----:B------:R-:W-:-:S11]  /*34180*/  MOV R13, R3 ;  /* 0x00000003000d7202 */ /* 0x000fd60000000f00 */
[----:B------:R-:W-:Y:S05]  /*34190*/  WARPSYNC.COLLECTIVE R15, `(.L_x_3216) ;  /* 0x000000000f087348 */ /* 0x000fea0003c00000 */
[----:B------:R0:W1:Y:S02]  /*341a0*/  SHFL.IDX P6, R14, R13, R12, R11 ;  /* 0x0000000c0d0e7389 */ /* 0x00006400000c000b */
[----:B01----:R-:W-:Y:S01]  /*341b0*/  ENDCOLLECTIVE ;  /* 0x000000000000791b */ /* 0x003fe20003800000 */
.L_x_3216:
[----:B------:R-:W-:Y:S01]  /*341c0*/  @!PT LDS RZ, [RZ] ;  /* 0x00000000fffff984 */ /* 0x000fe20000000800 */
[----:B------:R-:W-:Y:S01]  /*341d0*/  @!PT LDS RZ, [RZ] ;  /* 0x00000000fffff984 */ /* 0x000fe20000000800 */
[----:B------:R-:W-:Y:S01]  /*341e0*/  @!PT LDS RZ, [RZ] ;  /* 0x00000000fffff984 */ /* 0x000fe20000000800 */
[----:B------:R-:W-:Y:S01]  /*341f0*/  LDGSTS.E.BYPASS.LTC128B.128 [R4+0xb400], desc[UR50][R20.64], !P0 ;  /* 0x0b40000014047fae */ /* 0x000fe2000c101d72 */
[----:B------:R-:W-:-:S13]  /*34200*/  ISETP.LT.OR P0, PT, R8, 0x21, P1 ;  /* 0x000000210800780c */ /* 0x000fda0000f01670 */
[----:B------:R0:W-:Y:S01]  /*34210*/  LDGSTS.E.BYPASS.LTC128B.128 [R5+0xb400], desc[UR50][R20.64+0x40], !P0 ;  /* 0x0b40004014057fae */ /* 0x0001e2000c101d72 */
[----:B------:R-:W-:Y:S01]  /*34220*/  IMAD.MOV.U32 R13, RZ, RZ, R2 ;  /* 0x000000ffff0d7224 */ /* 0x000fe200078e0002 */
[----:B0-----:R-:W0:Y:S01]  /*34230*/  S2R R20, SR_TID.X ;  /* 0x0000000000147919 */ /* 0x001e220000002100 */
[----:B------:R-:W-:-:S07]  /*34240*/  IMAD.MOV.U32 R21, RZ, RZ, R14 ;  /* 0x000000ffff157224 */ /* 0x000fce00078e000e */
[----:B0-----:R-:W-:Y:S05]  /*34250*/  WARPSYNC.COLLECTIVE R15, `(.L_x_3217) ;  /* 0x000000000f087348 */ /* 0x001fea0003c00000 */
[----:B------:R1:W2:Y:S02]  /*34260*/  SHFL.IDX P6, R14, R13, R12, R11 ;  /* 0x0000000c0d0e7389 */ /* 0x0002a400000c000b */
[----:B012---:R-:W-:Y:S01]  /*34270*/  ENDCOLLECTIVE ;  /* 0x000000000000791b */ /* 0x007fe20003800000 */
.L_x_3217:
[----:B------:R-:W-:Y:S02]  /*34280*/  IMAD.MOV.U32 R12, RZ, RZ, R14 ;  /* 0x000000ffff0c7224 */ /* 0x000fe400078e000e */
[----:B------:R-:W-:-:S05]  /*34290*/  IMAD.SHL.U32 R20, R20, 0x10, RZ ;  /* 0x0000001014147824 */ /* 0x000fca00078e00ff */
[----:B------:R-:W-:-:S04]  /*342a0*/  LOP3.LUT R20, R20, 0x30, RZ, 0xc0, !PT ;  /* 0x0000003014147812 */ /* 0x000fc800078ec0ff */
[----:B------:R-:W-:-:S04]  /*342b0*/  IADD3 R20, P0, R20, R12, RZ ;  /* 0x0000000c14147210 */ /* 0x000fc80007f1e0ff */
[----:B------:R-:W-:Y:S02]  /*342c0*/  IADD3.X R21, RZ, R21, RZ, P0, !PT ;  /* 0x00000015ff157210 */ /* 0x000fe400007fe4ff */
[----:B------:R-:W-:Y:S01]  /*342d0*/  ISETP.LT.OR P0, PT, R8, 0x41, P2 ;  /* 0x000000410800780c */ /* 0x000fe20001701670 */
[----:B------:R-:W-:Y:S02]  /*342e0*/  IMAD.MOV.U32 R13, RZ, RZ, R3 ;  /* 0x000000ffff0d7224 */ /* 0x000fe400078e0003 */
[----:B------:R-:W-:-:S10]  /*342f0*/  IMAD.MOV.U32 R12, RZ, RZ, 0x3 ;  /* 0x00000003ff0c7424 */ /* 0x000fd400078e00ff */
[----:B------:R-:W-:Y:S05]  /*34300*/  WARPSYNC.COLLECTIVE R15, `(.L_x_3218) ;  /* 0x000000000f087348 */ /* 0x000fea0003c00000 */
[----:B------:R0:W1:Y:S02]  /*34310*/  SHFL.IDX P6, R14, R13, R12, R11 ;  /* 0x0000000c0d0e7389 */ /* 0x00006400000c000b */
[----:B01----:R-:W-:Y:S01]  /*34320*/  ENDCOLLECTIVE ;  /* 0x000000000000791b */ /* 0x003fe20003800000 */
.L_x_3218:
        /* <DEDUP_REMOVED lines=12> */
.L_x_3219:
[----:B------:R-:W-:Y:S02]  /*343f0*/  IMAD.MOV.U32 R13, RZ, RZ, R25 ;  /* 0x000000ffff0d7224 */ /* 0x000fe400078e0019 */
[----:B------:R-:W-:Y:S01]  /*34400*/  IMAD.SHL.U32 R21, R21, 0x10, RZ ;  /* 0x0000001015157824 */ /* 0x000fe200078e00ff */
[----:B------:R-:W-:-:S04]  /*34410*/  MOV R2, R14 ;  /* 0x0000000e00027202 */ /* 0x000fc80000000f00 */
[----:B------:R-:W-:-:S04]  /*34420*/  LOP3.LUT R21, R21, 0x30, RZ, 0xc0, !PT ;  /* 0x0000003015157812 */ /* 0x000fc800078ec0ff */
[----:B------:R-:W-:Y:S01]  /*34430*/  IADD3 R2, P0, R21, R2, RZ ;  /* 0x0000000215027210 */ /* 0x000fe20007f1e0ff */
[----:B------:R-:W-:-:S04]  /*34440*/  IMAD.MOV.U32 R12, RZ, RZ, RZ ;  /* 0x000000ffff0c7224 */ /* 0x000fc800078e00ff */
[----:B------:R-:W-:Y:S01]  /*34450*/  IMAD.X R3, RZ, RZ, R3, P0 ;  /* 0x000000ffff037224 */ /* 0x000fe200000e0603 */
[----:B------:R-:W-:-:S13]  /*34460*/  ISETP.LT.OR P0, PT, R8, 0x61, P2 ;  /* 0x000000610800780c */ /* 0x000fda0001701670 */
[----:B------:R-:W-:Y:S05]  /*34470*/  WARPSYNC.COLLECTIVE R15, `(.L_x_3220) ;  /* 0x000000000f087348 */ /* 0x000fea0003c00000 */
[----:B------:R0:W1:Y:S02]  /*34480*/  SHFL.IDX P6, R14, R13, R12, R11 ;  /* 0x0000000c0d0e7389 */ /* 0x00006400000c000b */
[----:B01----:R-:W-:Y:S01]  /*34490*/  ENDCOLLECTIVE ;  /* 0x000000000000791b */ /* 0x003fe20003800000 */
.L_x_3220:
        /* <DEDUP_REMOVED lines=11> */
.L_x_3221:
[----:B------:R-:W-:Y:S02]  /*34550*/  ISETP.GE.AND P0, PT, R8, 0x81, PT ;  /* 0x000000810800780c */ /* 0x000fe40003f06270 */
[----:B------:R-:W-:Y:S02]  /*34560*/  LOP3.LUT R22, R22, 0xffffff7f, RZ, 0xc0, !PT ;  /* 0xffffff7f16167812 */ /* 0x000fe400078ec0ff */
[C---:B------:R-:W-:Y:S02]  /*34570*/  ISETP.GE.AND P4, PT, R8.reuse, 0x21, PT ;  /* 0x000000210800780c */ /* 0x040fe40003f86270 */
[C---:B------:R-:W-:Y:S02]  /*34580*/  ISETP.GE.AND P3, PT, R8.reuse, 0x41, PT ;  /* 0x000000410800780c */ /* 0x040fe40003f66270 */
[----:B------:R-:W-:-:S05]  /*34590*/  ISETP.GE.AND P2, PT, R8, 0x61, PT ;  /* 0x000000610800780c */ /* 0x000fca0003f46270 */
[----:B------:R-:W-:Y:S02]  /*345a0*/  @P0 LOP3.LUT R22, R22, 0x80, RZ, 0xfc, !PT ;  /* 0x0000008016160812 */ /* 0x000fe400078efcff */
[----:B------:R-:W-:Y:S01]  /*345b0*/  MOV R2, R14 ;  /* 0x0000000e00027202 */ /* 0x000fe20000000f00 */
[----:B------:R-:W-:Y:S06]  /*345c0*/  BRA `(.L_x_3222) ;  /* 0xffffff7400207947 */ /* 0x000fec000383ffff */
.L_x_2977:
[----:B--2---:R-:W2:Y:S02]  /*345d0*/  LDL R2, [R1+0x34] ;  /* 0x0000340001027983 */ /* 0x004ea40000100800 */
[----:B--2---:R2:W3:Y:S02]  /*345e0*/  SYNCS.PHASECHK.TRANS64.TRYWAIT P0, [R0+URZ+0x29840], R2 ;  /* 0x02984002000075a7 */ /* 0x0044e4000800017f */
[----:B---3--:R-:W-:Y:S05]  /*345f0*/  @!P0 NANOSLEEP.SYNCS 0x989680 ;  /* 0x009896800000895d */ /* 0x008fea0003900000 */
[----:B------:R-:W3:Y:S02]  /*34600*/  @!P0 SYNCS.PHASECHK.TRANS64 P0, [R0+URZ+0x29840], R2 ;  /* 0x02984002000085a7 */ /* 0x000ee4000800007f */
[----:B---3--:R-:W-:Y:S05]  /*34610*/  @!P0 BRA `(.L_x_2977) ;  /* 0xfffffffc00ec8947 */ /* 0x008fea000383ffff */
[----:B------:R-:W-:Y:S05]  /*34620*/  BRA `(.L_x_3223) ;  /* 0xffffff74008c7947 */ /* 0x000fea000383ffff */
.L_x_2978:
[----:B------:R-:W-:Y:S01]  /*34630*/  BSSY B0, `(.L_x_3224) ;  /* 0x0000008000007945 */ /* 0x000fe20003800000 */
[----:B------:R-:W-:Y:S02]  /*34640*/  IMAD.MOV.U32 R13, RZ, RZ, R6 ;  /* 0x000000ffff0d7224 */ /* 0x000fe400078e0006 */
[----:B------:R-:W-:Y:S02]  /*34650*/  IMAD.MOV.U32 R12, RZ, RZ, RZ ;  /* 0x000000ffff0c7224 */ /* 0x000fe400078e00ff */
[----:B------:R-:W-:Y:S02]  /*34660*/  IMAD.MOV.U32 R11, RZ, RZ, 0x1c1f ;  /* 0x00001c1fff0b7424 */ /* 0x000fe400078e00ff */
[----:B------:R-:W-:-:S07]  /*34670*/  IMAD.MOV.U32 R15, RZ, RZ, -0x1 ;  /* 0xffffffffff0f7424 */ /* 0x000fce00078e00ff */
[----:B01----:R-:W-:Y:S05]  /*34680*/  WARPSYNC.COLLECTIVE R15, `(.L_x_3225) ;  /* 0x000000000f087348 */ /* 0x003fea0003c00000 */
[----:B------:R2:W3:Y:S02]  /*34690*/  SHFL.IDX P6, R14, R13, R12, R11 ;  /* 0x0000000c0d0e7389 */ /* 0x0004e400000c000b */
[----:B0123--:R-:W-:Y:S01]  /*346a0*/  ENDCOLLECTIVE ;  /* 0x000000000000791b */ /* 0x00ffe20003800000 */
.L_x_3225:
[----:B------:R-:W-:Y:S05]  /*346b0*/  BSYNC B0 ;  /* 0x0000000000007941 */ /* 0x000fea0003800000 */
.L_x_3224:
        /* <DEDUP_REMOVED lines=11> */
.L_x_3226:
[----:B------:R-:W-:Y:S02]  /*34770*/  IMAD.MOV.U32 R13, RZ, RZ, R6 ;  /* 0x000000ffff0d7224 */ /* 0x000fe400078e0006 */
[----:B------:R-:W-:Y:S02]  /*34780*/  IMAD.MOV.U32 R12, RZ, RZ, 0x1 ;  /* 0x00000001ff0c7424 */ /* 0x000fe400078e00ff */
[----:B------:R-:W-:Y:S02]  /*34790*/  IMAD.SHL.U32 R10, R9, 0x10, RZ ;  /* 0x00000010090a7824 */ /* 0x000fe400078e00ff */
[----:B------:R-:W-:Y:S01]  /*347a0*/  @P5 IMAD.IADD R9, R23, 0x1, R4 ;  /* 0x0000000117095824 */ /* 0x000fe200078e0204 */
[----:B------:R-:W-:Y:S01]  /*347b0*/  LOP3.LUT P6, RZ, R22, 0x8, RZ, 0xc0, !PT ;  /* 0x0000000816ff7812 */ /* 0x000fe200078cc0ff */
[----:B------:R-:W-:Y:S01]  /*347c0*/  IMAD.MOV.U32 R3, RZ, RZ, R14 ;  /* 0x000000ffff037224 */ /* 0x000fe200078e000e */
[----:B------:R-:W-:-:S04]  /*347d0*/  LOP3.LUT R10, R10, 0x30, RZ, 0xc0, !PT ;  /* 0x000000300a0a7812 */ /* 0x000fc800078ec0ff */
[----:B------:R-:W-:-:S04]  /*347e0*/  @P5 IADD3 R3, P0, R10, R3, RZ ;  /* 0x000000030a035210 */ /* 0x000fc80007f1e0ff */
[----:B------:R-:W-:Y:S02]  /*347f0*/  @P5 IADD3.X R2, RZ, R2, RZ, P0, !PT ;  /* 0x00000002ff025210 */ /* 0x000fe400007fe4ff */
[----:B------:R-:W-:Y:S02]  /*34800*/  LOP3.LUT P0, RZ, R22, 0x10, RZ, 0xc0, !PT ;  /* 0x0000001016ff7812 */ /* 0x000fe4000780c0ff */
        /* <DEDUP_REMOVED lines=11> */
.L_x_3227:
        /* <DEDUP_REMOVED lines=11> */
.L_x_3228:
[----:B------:R-:W-:Y:S02]  /*34970*/  IMAD.MOV.U32 R13, RZ, RZ, R6 ;  /* 0x000000ffff0d7224 */ /* 0x000fe400078e0006 */
[----:B------:R-:W-:Y:S01]  /*34980*/  IMAD.MOV.U32 R12, RZ, RZ, 0x2 ;  /* 0x00000002ff0c7424 */ /* 0x000fe200078e00ff */
[----:B------:R-:W-:Y:S02]  /*34990*/  MOV R3, R14 ;  /* 0x0000000e00037202 */ /* 0x000fe40000000f00 */
[----:B------:R-:W-:Y:S02]  /*349a0*/  LOP3.LUT P6, RZ, R22, 0x10, RZ, 0xc0, !PT ;  /* 0x0000001016ff7812 */ /* 0x000fe400078cc0ff */
        /* <DEDUP_REMOVED lines=12> */
.L_x_3229:
        /* <DEDUP_REMOVED lines=12> */
.L_x_3230:
[----:B------:R-:W-:Y:S02]  /*34b30*/  IMAD.MOV.U32 R13, RZ, RZ, R6 ;  /* 0x000000ffff0d7224 */ /* 0x000fe400078e0006 */
[----:B------:R-:W-:Y:S02]  /*34b40*/  IMAD.MOV.U32 R12, RZ, RZ, 0x3 ;  /* 0x00000003ff0c7424 */ /* 0x000fe400078e00ff */
[----:B------:R-:W-:-:S07]  /*34b50*/  IMAD.MOV.U32 R3, RZ, RZ, R14 ;  /* 0x000000ffff037224 */ /* 0x000fce00078e000e */
[----:B------:R-:W-:Y:S05]  /*34b60*/  WARPSYNC.COLLECTIVE R15, `(.L_x_3231) ;  /* 0x000000000f087348 */ /* 0x000fea0003c00000 */
[----:B------:R0:W1:Y:S02]  /*34b70*/  SHFL.IDX P6, R14, R13, R12, R11 ;  /* 0x0000000c0d0e7389 */ /* 0x00006400000c000b */
[----:B01----:R-:W-:Y:S01]  /*34b80*/  ENDCOLLECTIVE ;  /* 0x000000000000791b */ /* 0x003fe20003800000 */
.L_x_3231:
[----:B------:R-:W-:-:S05]  /*34b90*/  @P3 IADD3 R3, P0, R10, R3, RZ ;  /* 0x000000030a033210 */ /* 0x000fca0007f1e0ff */
[----:B------:R-:W-:-:S05]  /*34ba0*/  @P3 IMAD.X R2, RZ, RZ, R2, P0 ;  /* 0x000000ffff023224 */ /* 0x000fca00000e0602 */
[----:B------:R-:W-:Y:S01]  /*34bb0*/  @P3 LOP3.LUT R3, R3, R2, RZ, 0x3c, !PT ;  /* 0x0000000203033212 */ /* 0x000fe200078e3cff */
[----:B------:R-:W-:-:S03]  /*34bc0*/  IMAD.MOV.U32 R13, RZ, RZ, R5 ;  /* 0x000000ffff0d7224 */ /* 0x000fc600078e0005 */
[----:B------:R-:W-:-:S04]  /*34bd0*/  @P3 LOP3.LUT R2, R3, R2, RZ, 0x3c, !PT ;  /* 0x0000000203023212 */ /* 0x000fc800078e3cff */
[----:B------:R-:W-:Y:S02]  /*34be0*/  @P3 LOP3.LUT R3, R3, R2, RZ, 0x3c, !PT ;  /* 0x0000000203033212 */ /* 0x000fe400078e3cff */
[----:B------:R-:W-:-:S07]  /*34bf0*/  MOV R6, R14 ;  /* 0x0000000e00067202 */ /* 0x000fce0000000f00 */
[----:B------:R-:W-:Y:S05]  /*34c00*/  WARPSYNC.COLLECTIVE R15, `(.L_x_3232) ;  /* 0x000000000f087348 */ /* 0x000fea0003c00000 */
[----:B------:R0:W1:Y:S02]  /*34c10*/  SHFL.IDX P6, R14, R13, R12, R11 ;  /* 0x0000000c0d0e7389 */ /* 0x00006400000c000b */
[----:B01----:R-:W-:Y:S01]  /*34c20*/  ENDCOLLECTIVE ;  /* 0x000000000000791b */ /* 0x003fe20003800000 */
.L_x_3232:
[----:B------:R-:W-:Y:S01]  /*34c30*/  @!PT LDS RZ, [RZ] ;  /* 0x00000000fffff984 */ /* 0x000fe20000000800 */
[----:B------:R-:W-:Y:S01]  /*34c40*/  @!PT LDS RZ, [RZ] ;  /* 0x00000000fffff984 */ /* 0x000fe20000000800 */
[----:B------:R-:W-:Y:S01]  /*34c50*/  @!PT LDS RZ, [RZ] ;  /* 0x00000000fffff984 */ /* 0x000fe20000000800 */
[----:B------:R-:W-:Y:S04]  /*34c60*/  @P3 LDGSTS.E.BYPASS.LTC128B.128 [R9+0x1b400], desc[UR50][R2.64], !P4 ;  /* 0x1b40000002093fae */ /* 0x000fe8000e101d72 */
[----:B------:R-:W-:Y:S04]  /*34c70*/  @P3 LDGSTS.E.BYPASS.LTC128B.128 [R9+0x1dc00], desc[UR50][R2.64+0x40], !P5 ;  /* 0x1dc0004002093fae */ /* 0x000fe8000e901d72 */
[----:B------:R0:W-:Y:S01]  /*34c80*/  @P3 LDGSTS.E.BYPASS.LTC128B.128 [R9+0x20400], desc[UR50][R2.64+0x80], !P1 ;  /* 0x2040008002093fae */ /* 0x0001e2000c901d72 */
[----:B------:R-:W-:Y:S01]  /*34c90*/  IMAD.MOV.U32 R13, RZ, RZ, R7 ;  /* 0x000000ffff0d7224 */ /* 0x000fe200078e0007 */
[----:B------:R-:W-:Y:S01]  /*34ca0*/  MOV R12, RZ ;  /* 0x000000ff000c7202 */ /* 0x000fe20000000f00 */
[----:B0-----:R-:W-:-:S07]  /*34cb0*/  IMAD.MOV.U32 R2, RZ, RZ, R14 ;  /* 0x000000ffff027224 */ /* 0x001fce00078e000e */
[----:B------:R-:W-:Y:S05]  /*34cc0*/  WARPSYNC.COLLECTIVE R15, `(.L_x_3233) ;  /* 0x000000000f087348 */ /* 0x000fea0003c00000 */
[----:B------:R0:W1:Y:S02]  /*34cd0*/  SHFL.IDX P6, R14, R13, R12, R11 ;  /* 0x0000000c0d0e7389 */ /* 0x00006400000c000b */
[----:B01----:R-:W-:Y:S01]  /*34ce0*/  ENDCOLLECTIVE ;  /* 0x000000000000791b */ /* 0x003fe20003800000 */
.L_x_3233:
        /* <DEDUP_REMOVED lines=13> */
.L_x_3234:
[----:B------:R-:W-:Y:S01]  /*34dc0*/  IMAD.MOV.U32 R2, RZ, RZ, R14 ;  /* 0x000000ffff027224 */ /* 0x000fe200078e000e */
[----:B------:R-:W-:Y:S06]  /*34dd0*/  BRA `(.L_x_3235) ;  /* 0xffffff7000f47947 */ /* 0x000fec000383ffff */
.L_x_2985:
[----:B------:R-:W-:Y:S01]  /*34de0*/  IMAD.MOV.U32 R13, RZ, RZ, R0 ;  /* 0x000000ffff0d7224 */ /* 0x000fe200078e0000 */
[----:B------:R-:W-:Y:S01]  /*34df0*/  MOV R11, 0x1c1f ;  /* 0x00001c1f000b7802 */ /* 0x000fe20000000f00 */
[----:B------:R-:W-:Y:S02]  /*34e00*/  IMAD.MOV.U32 R12, RZ, RZ, RZ ;  /* 0x000000ffff0c7224 */ /* 0x000fe400078e00ff */
[----:B------:R-:W-:Y:S02]  /*34e10*/  IMAD.MOV.U32 R15, RZ, RZ, -0x1 ;  /* 0xffffffffff0f7424 */ /* 0x000fe400078e00ff */
[----:B------:R-:W-:Y:S02]  /*34e20*/  IMAD R5, R32, R7, RZ ;  /* 0x0000000720057224 */ /* 0x000fe400078e02ff */
[----:B------:R-:W-:-:S07]  /*34e30*/  IMAD R17, R17, 0x80, R9 ;  /* 0x0000008011117824 */ /* 0x000fce00078e0209 */
[----:B-----5:R-:W-:Y:S05]  /*34e40*/  WARPSYNC.COLLECTIVE R15, `(.L_x_3236) ;  /* 0x000000000f087348 */ /* 0x020fea0003c00000 */
[----:B------:R0:W1:Y:S02]  /*34e50*/  SHFL.IDX P6, R14, R13, R12, R11 ;  /* 0x0000000c0d0e7389 */ /* 0x00006400000c000b */
[----:B01---5:R-:W-:Y:S01]  /*34e60*/  ENDCOLLECTIVE ;  /* 0x000000000000791b */ /* 0x023fe20003800000 */
.L_x_3236:
[C---:B------:R-:W-:Y:S01]  /*34e70*/  VIADD R6, R17.reuse, 0x20 ;  /* 0x0000002011067836 */ /* 0x040fe20000000000 */
[----:B------:R-:W-:Y:S01]  /*34e80*/  ISETP.GE.AND P0, PT, R17, R5, PT ;  /* 0x000000051100720c */ /* 0x000fe20003f06270 */
[----:B------:R-:W-:Y:S02]  /*34e90*/  IMAD.MOV.U32 R13, RZ, RZ, R4 ;  /* 0x000000ffff0d7224 */ /* 0x000fe400078e0004 */
[----:B------:R-:W-:-:S10]  /*34ea0*/  IMAD.MOV.U32 R2, RZ, RZ, R14 ;  /* 0x000000ffff027224 */ /* 0x000fd400078e000e */
[----:B------:R-:W-:Y:S05]  /*34eb0*/  WARPSYNC.COLLECTIVE R15, `(.L_x_3237) ;  /* 0x000000000f087348 */ /* 0x000fea0003c00000 */
[----:B------:R0:W1:Y:S02]  /*34ec0*/  SHFL.IDX P6, R14, R13, R12, R11 ;  /* 0x0000000c0d0e7389 */ /* 0x00006400000c000b */
[----:B01----:R-:W-:Y:S01]  /*34ed0*/  ENDCOLLECTIVE ;  /* 0x000000000000791b */ /* 0x003fe20003800000 */
.L_x_3237:
[----:B------:R-:W-:Y:S02]  /*34ee0*/  IMAD.MOV.U32 R13, RZ, RZ, R0 ;  /* 0x000000ffff0d7224 */ /* 0x000fe400078e0000 */
[----:B------:R-:W-:Y:S02]  /*34ef0*/  IMAD.MOV.U32 R12, RZ, RZ, 0x1 ;  /* 0x00000001ff0c7424 */ /* 0x000fe400078e00ff */
[----:B------:R-:W-:-:S07]  /*34f00*/  IMAD.MOV.U32 R3, RZ, RZ, R14 ;  /* 0x000000ffff037224 */ /* 0x000fce00078e000e */
[----:B------:R-:W-:Y:S05]  /*34f10*/  WARPSYNC.COLLECTIVE R15, `(.L_x_3238) ;  /* 0x000000000f087348 */ /* 0x000fea0003c00000 */
[----:B------:R0:W1:Y:S02]  /*34f20*/  SHFL.IDX P6, R14, R13, R12, R11 ;  /* 0x0000000c0d0e7389 */ /* 0x00006400000c000b */
[----:B01----:R-:W-:Y:S01]  /*34f30*/  ENDCOLLECTIVE ;  /* 0x000000000000791b */ /* 0x003fe20003800000 */
.L_x_3238:
        /* <DEDUP_REMOVED lines=17> */
.L_x_3239:
[----:B------:R-:W-:Y:S02]  /*35050*/  IMAD.MOV.U32 R13, RZ, RZ, R0 ;  /* 0x000000ffff0d7224 */ /* 0x000fe400078e0000 */
[----:B------:R-:W-:Y:S01]  /*35060*/  IMAD.MOV.U32 R12, RZ, RZ, 0x2 ;  /* 0x00000002ff0c7424 */ /* 0x000fe200078e00ff */
[----:B------:R-:W-:-:S07]  /*35070*/  MOV R3, R14 ;  /* 0x0000000e00037202 */ /* 0x000fce0000000f00 */
[----:B------:R-:W-:Y:S05]  /*35080*/  WARPSYNC.COLLECTIVE R15, `(.L_x_3240) ;  /* 0x000000000f087348 */ /* 0x000fea0003c00000 */
[----:B------:R0:W1:Y:S02]  /*35090*/  SHFL.IDX P6, R14, R13, R12, R11 ;  /* 0x0000000c0d0e7389 */ /* 0x00006400000c000b */
[----:B01----:R-:W-:Y:S01]  /*350a0*/  ENDCOLLECTIVE ;  /* 0x000000000000791b */ /* 0x003fe20003800000 */
.L_x_3240:
        /* <DEDUP_REMOVED lines=18> */
.L_x_3241:
[----:B------:R-:W-:Y:S02]  /*351d0*/  IMAD.MOV.U32 R13, RZ, RZ, R0 ;  /* 0x000000ffff0d7224 */ /* 0x000fe400078e0000 */
[----:B------:R-:W-:Y:S02]  /*351e0*/  IMAD.MOV.U32 R12, RZ, RZ, 0x3 ;  /* 0x00000003ff0c7424 */ /* 0x000fe400078e00ff */
[----:B------:R-:W-:-:S07]  /*351f0*/  IMAD.MOV.U32 R3, RZ, RZ, R14 ;  /* 0x000000ffff037224 */ /* 0x000fce00078e000e */
[----:B------:R-:W-:Y:S05]  /*35200*/  WARPSYNC.COLLECTIVE R15, `(.L_x_3242) ;  /* 0x000000000f087348 */ /* 0x000fea0003c00000 */
[----:B------:R0:W1:Y:S02]  /*35210*/  SHFL.IDX P6, R14, R13, R12, R11 ;  /* 0x0000000c0d0e7389 */ /* 0x00006400000c000b */
[----:B01----:R-:W-:Y:S01]  /*35220*/  ENDCOLLECTIVE ;  /* 0x000000000000791b */ /* 0x003fe20003800000 */
.L_x_3242:
[----:B------:R-:W-:-:S05]  /*35230*/  @!P0 IADD3 R3, P4, R20, R3, RZ ;  /* 0x0000000314038210 */ /* 0x000fca0007f9e0ff */
[----:B------:R-:W-:-:S05]  /*35240*/  @!P0 IMAD.X R2, RZ, RZ, R2, P4 ;  /* 0x000000ffff028224 */ /* 0x000fca00020e0602 */
[----:B------:R-:W-:Y:S02]  /*35250*/  @!P0 LOP3.LUT R3, R3, R2, RZ, 0x3c, !PT ;  /* 0x0000000203038212 */ /* 0x000fe400078e3cff */
[----:B------:R-:W-:Y:S02]  /*35260*/  MOV R13, R4 ;  /* 0x00000004000d7202 */ /* 0x000fe40000000f00 */
[----:B------:R-:W-:-:S04]  /*35270*/  @!P0 LOP3.LUT R2, R3, R2, RZ, 0x3c, !PT ;  /* 0x0000000203028212 */ /* 0x000fc800078e3cff */
[----:B------:R-:W-:Y:S01]  /*35280*/  @!P0 LOP3.LUT R3, R3, R2, RZ, 0x3c, !PT ;  /* 0x0000000203038212 */ /* 0x000fe200078e3cff */
[----:B------:R-:W-:-:S07]  /*35290*/  IMAD.MOV.U32 R0, RZ, RZ, R14 ;  /* 0x000000ffff007224 */ /* 0x000fce00078e000e */
[----:B------:R-:W-:Y:S05]  /*352a0*/  WARPSYNC.COLLECTIVE R15, `(.L_x_3243) ;  /* 0x000000000f087348 */ /* 0x000fea0003c00000 */
[----:B------:R0:W1:Y:S02]  /*352b0*/  SHFL.IDX P6, R14, R13, R12, R11 ;  /* 0x0000000c0d0e7389 */ /* 0x00006400000c000b */
[----:B01----:R-:W-:Y:S01]  /*352c0*/  ENDCOLLECTIVE ;  /* 0x000000000000791b */ /* 0x003fe20003800000 */
.L_x_3243:
        /* <DEDUP_REMOVED lines=8> */
.L_x_2990:
[----:B-1----:R1:W2:Y:S02]  /*35350*/  SYNCS.PHASECHK.TRANS64.TRYWAIT P0, [R23+URZ+0x29820], R0 ;  /* 0x02982000170075a7 */ /* 0x0022a4000800017f */
[----:B--2---:R-:W-:Y:S05]  /*35360*/  @!P0 NANOSLEEP.SYNCS 0x989680 ;  /* 0x009896800000895d */ /* 0x004fea0003900000 */
[----:B------:R-:W2:Y:S02]  /*35370*/  @!P0 SYNCS.PHASECHK.TRANS64 P0, [R23+URZ+0x29820], R0 ;  /* 0x02982000170085a7 */ /* 0x000ea4000800007f */
[----:B--2---:R-:W-:Y:S05]  /*35380*/  @!P0 BRA `(.L_x_2990) ;  /* 0xfffffffc00f08947 */ /* 0x004fea000383ffff */
[----:B------:R-:W-:Y:S05]  /*35390*/  BRA `(.L_x_3245) ;  /* 0xffffff7800987947 */ /* 0x000fea000383ffff */
.L_x_2994:
[----:B0-----:R0:W1:Y:S02]  /*353a0*/  SYNCS.PHASECHK.TRANS64.TRYWAIT P0, [R0+URZ+0x29880], R32 ;  /* 0x02988020000075a7 */ /* 0x001064000800017f */
[----:B-1----:R-:W-:Y:S05]  /*353b0*/  @!P0 NANOSLEEP.SYNCS 0x989680 ;  /* 0x009896800000895d */ /* 0x002fea0003900000 */
[----:B------:R-:W1:Y:S02]  /*353c0*/  @!P0 SYNCS.PHASECHK.TRANS64 P0, [R0+URZ+0x29880], R32 ;  /* 0x02988020000085a7 */ /* 0x000e64000800007f */
[----:B-1----:R-:W-:Y:S05]  /*353d0*/  @!P0 BRA `(.L_x_2994) ;  /* 0xfffffffc00f08947 */ /* 0x002fea000383ffff */
[----:B------:R-:W-:Y:S05]  /*353e0*/  BRA `(.L_x_3246) ;  /* 0xffffff7c00bc7947 */ /* 0x000fea000383ffff */
.L_x_2995:
        /* <DEDUP_REMOVED lines=8> */
.L_x_3248:
[----:B------:R-:W-:Y:S05]  /*35470*/  BSYNC B0 ;  /* 0x0000000000007941 */ /* 0x000fea0003800000 */
.L_x_3247:
[----:B------:R0:W5:Y:S01]  /*35480*/  LDL R10, [R1] ;  /* 0x00000000010a7983 */ /* 0x0001620000100800 */
[----:B------:R-:W-:Y:S01]  /*35490*/  IMAD.MOV.U32 R13, RZ, RZ, R7 ;  /* 0x000000ffff0d7224 */ /* 0x000fe200078e0007 */
[----:B------:R-:W-:Y:S01]  /*354a0*/  MOV R3, R14 ;  /* 0x0000000e00037202 */ /* 0x000fe20000000f00 */
[----:B------:R-:W-:Y:S01]  /*354b0*/  IMAD.MOV.U32 R12, RZ, RZ, RZ ;  /* 0x000000ffff0c7224 */ /* 0x000fe200078e00ff */
[----:B------:R-:W1:Y:S01]  /*354c0*/  S2R R2, SR_TID.X ;  /* 0x0000000000027919 */ /* 0x000e620000002100 */
[----:B------:R-:W-:Y:S01]  /*354d0*/  IMAD.MOV.U32 R11, RZ, RZ, 0x1c1f ;  /* 0x00001c1fff0b7424 */ /* 0x000fe200078e00ff */
[----:B------:R-:W-:Y:S01]  /*354e0*/  IADD3 R9, R23, R9, R37 ;  /* 0x0000000917097210 */ /* 0x000fe20007ffe025 */
[----:B------:R-:W-:-:S07]  /*354f0*/  IMAD.MOV.U32 R15, RZ, RZ, -0x1 ;  /* 0xffffffffff0f7424 */ /* 0x000fce00078e00ff */
[----:B01---5:R-:W-:Y:S05]  /*35500*/  WARPSYNC.COLLECTIVE R15, `(.L_x_3249) ;  /* 0x000000000f087348 */ /* 0x023fea0003c00000 */
[----:B------:R2:W3:Y:S02]  /*35510*/  SHFL.IDX P6, R14, R13, R12, R11 ;  /* 0x0000000c0d0e7389 */ /* 0x0004e400000c000b */
[----:B0123-5:R-:W-:Y:S01]  /*35520*/  ENDCOLLECTIVE ;  /* 0x000000000000791b */ /* 0x02ffe20003800000 */
.L_x_3249:
[----:B------:R-:W-:Y:S02]  /*35530*/  IMAD.MOV.U32 R13, RZ, RZ, R20 ;  /* 0x000000ffff0d7224 */ /* 0x000fe400078e0014 */
[----:B------:R-:W-:Y:S02]  /*35540*/  IMAD.MOV.U32 R12, RZ, RZ, 0x1 ;  /* 0x00000001ff0c7424 */ /* 0x000fe400078e00ff */
[----:B------:R-:W-:Y:S01]  /*35550*/  IMAD.SHL.U32 R15, R2, 0x10, RZ ;  /* 0x00000010020f7824 */ /* 0x000fe200078e00ff */
[----:B------:R-:W-:-:S04]  /*35560*/  MOV R2, R14 ;  /* 0x0000000e00027202 */ /* 0x000fc80000000f00 */
[----:B------:R-:W-:-:S04]  /*35570*/  LOP3.LUT R15, R15, 0x30, RZ, 0xc0, !PT ;  /* 0x000000300f0f7812 */ /* 0x000fc800078ec0ff */
[----:B------:R-:W-:Y:S01]  /*35580*/  IADD3 R2, P0, R15, R2, RZ ;  /* 0x000000020f027210 */ /* 0x000fe20007f1e0ff */
[----:B------:R-:W-:-:S04]  /*35590*/  IMAD.MOV.U32 R15, RZ, RZ, -0x1 ;  /* 0xffffffffff0f7424 */ /* 0x000fc800078e00ff */
[----:B------:R-:W-:-:S08]  /*355a0*/  IMAD.X R3, RZ, RZ, R3, P0 ;  /* 0x000000ffff037224 */ /* 0x000fd000000e0603 */
[----:B------:R-:W-:Y:S05]  /*355b0*/  WARPSYNC.COLLECTIVE R15, `(.L_x_3250) ;  /* 0x000000000f087348 */ /* 0x000fea0003c00000 */
[----:B------:R0:W1:Y:S02]  /*355c0*/  SHFL.IDX P6, R14, R13, R12, R11 ;  /* 0x0000000c0d0e7389 */ /* 0x00006400000c000b */
[----:B01----:R-:W-:Y:S01]  /*355d0*/  ENDCOLLECTIVE ;  /* 0x000000000000791b */ /* 0x003fe20003800000 */
.L_x_3250:
[----:B------:R-:W-:Y:S01]  /*355e0*/  @!PT LDS RZ, [RZ] ;  /* 0x00000000fffff984 */ /* 0x000fe20000000800 */
[----:B------:R-:W-:Y:S01]  /*355f0*/  @!PT LDS RZ, [RZ] ;  /* 0x00000000fffff984 */ /* 0x000fe20000000800 */
[----:B------:R-:W-:Y:S01]  /*35600*/  @!PT LDS RZ, [RZ] ;  /* 0x00000000fffff984 */ /* 0x000fe20000000800 */
[----:B------:R-:W-:Y:S01]  /*35610*/  LDGSTS.E.BYPASS.LTC128B.128 [R9+0xa400], desc[UR50][R2.64], !P3 ;  /* 0x0a40000002097fae */ /* 0x000fe2000d901d72 */
[----:B------:R-:W-:Y:S02]  /*35620*/  IMAD.MOV.U32 R13, RZ, RZ, R7 ;  /* 0x000000ffff0d7224 */ /* 0x000fe400078e0007 */
[----:B------:R-:W-:-:S05]  /*35630*/  IMAD.IADD R10, R10, 0x1, R9 ;  /* 0x000000010a0a7824 */ /* 0x000fca00078e0209 */
[----:B------:R0:W-:Y:S02]  /*35640*/  LDGSTS.E.BYPASS.LTC128B.128 [R10+0xa400], desc[UR50][R2.64+0x40], !P1 ;  /* 0x0a400040020a7fae */ /* 0x0001e4000c901d72 */
[----:B0-----:R-:W0:Y:S01]  /*35650*/  S2R R2, SR_TID.X ;  /* 0x0000000000027919 */ /* 0x001e220000002100 */
[----:B------:R-:W-:-:S07]  /*35660*/  MOV R3, R14 ;  /* 0x0000000e00037202 */ /* 0x000fce0000000f00 */
[----:B0-----:R-:W-:Y:S05]  /*35670*/  WARPSYNC.COLLECTIVE R15, `(.L_x_3251) ;  /* 0x000000000f087348 */ /* 0x001fea0003c00000 */
[----:B------:R1:W2:Y:S02]  /*35680*/  SHFL.IDX P6, R14, R13, R12, R11 ;  /* 0x0000000c0d0e7389 */ /* 0x0002a400000c000b */
[----:B012---:R-:W-:Y:S01]  /*35690*/  ENDCOLLECTIVE ;  /* 0x000000000000791b */ /* 0x007fe20003800000 */
.L_x_3251:
[----:B------:R-:W-:Y:S01]  /*356a0*/  IMAD.MOV.U32 R13, RZ, RZ, R20 ;  /* 0x000000ffff0d7224 */ /* 0x000fe200078e0014 */
[----:B------:R-:W-:Y:S01]  /*356b0*/  MOV R12, 0x2 ;  /* 0x00000002000c7802 */ /* 0x000fe20000000f00 */
        /* <DEDUP_REMOVED lines=9> */
.L_x_3252:
[----:B------:R-:W-:Y:S01]  /*35750*/  @!PT LDS RZ, [RZ] ;  /* 0x00000000fffff984 */ /* 0x000fe20000000800 */
[----:B------:R-:W-:Y:S01]  /*35760*/  @!PT LDS RZ, [RZ] ;  /* 0x00000000fffff984 */ /* 0x000fe20000000800 */
[----:B------:R-:W-:Y:S01]  /*35770*/  @!PT LDS RZ, [RZ] ;  /* 0x00000000fffff984 */ /* 0x000fe20000000800 */
[----:B------:R-:W-:Y:S04]  /*35780*/  LDGSTS.E.BYPASS.LTC128B.128 [R9+0xb400], desc[UR50][R2.64], !P3 ;  /* 0x0b40000002097fae */ /* 0x000fe8000d901d72 */
[----:B------:R0:W-:Y:S01]  /*35790*/  LDGSTS.E.BYPASS.LTC128B.128 [R10+0xb400], desc[UR50][R2.64+0x40], !P1 ;  /* 0x0b400040020a7fae */ /* 0x0001e2000c901d72 */
[----:B------:R-:W-:Y:S01]  /*357a0*/  IMAD.MOV.U32 R13, RZ, RZ, R7 ;  /* 0x000000ffff0d7224 */ /* 0x000fe200078e0007 */
[----:B0-----:R-:W0:Y:S01]  /*357b0*/  S2R R2, SR_TID.X ;  /* 0x0000000000027919 */ /* 0x001e220000002100 */
[----:B------:R-:W-:-:S07]  /*357c0*/  IMAD.MOV.U32 R3, RZ, RZ, R14 ;  /* 0x000000ffff037224 */ /* 0x000fce00078e000e */
[----:B0-----:R-:W-:Y:S05]  /*357d0*/  WARPSYNC.COLLECTIVE R15, `(.L_x_3253) ;  /* 0x000000000f087348 */ /* 0x001fea0003c00000 */
[----:B------:R1:W2:Y:S02]  /*357e0*/  SHFL.IDX P6, R14, R13, R12, R11 ;  /* 0x0000000c0d0e7389 */ /* 0x0002a400000c000b */
[----:B012---:R-:W-:Y:S01]  /*357f0*/  ENDCOLLECTIVE ;  /* 0x000000000000791b */ /* 0x007fe20003800000 */
.L_x_3253:
[----:B------:R-:W-:Y:S02]  /*35800*/  IMAD.MOV.U32 R13, RZ, RZ, R20 ;  /* 0x000000ffff0d7224 */ /* 0x000fe400078e0014 */
[----:B------:R-:W-:Y:S02]  /*35810*/  IMAD.MOV.U32 R12, RZ, RZ, 0x3 ;  /* 0x00000003ff0c7424 */ /* 0x000fe400078e00ff */
[----:B------:R-:W-:Y:S02]  /*35820*/  IMAD.SHL.U32 R15, R2, 0x10, RZ ;  /* 0x00000010020f7824 */ /* 0x000fe400078e00ff */
[----:B------:R-:W-:-:S03]  /*35830*/  IMAD.MOV.U32 R2, RZ, RZ, R14 ;  /* 0x000000ffff027224 */ /* 0x000fc600078e000e */
[----:B------:R-:W-:-:S04]  /*35840*/  LOP3.LUT R15, R15, 0x30, RZ, 0xc0, !PT ;  /* 0x000000300f0f7812 */ /* 0x000fc800078ec0ff */
[----:B------:R-:W-:Y:S01]  /*35850*/  IADD3 R2, P0, R15, R2, RZ ;  /* 0x000000020f027210 */ /* 0x000fe20007f1e0ff */
[----:B------:R-:W-:-:S03]  /*35860*/  IMAD.MOV.U32 R15, RZ, RZ, -0x1 ;  /* 0xffffffffff0f7424 */ /* 0x000fc600078e00ff */
[----:B------:R-:W-:-:S09]  /*35870*/  IADD3.X R3, RZ, R3, RZ, P0, !PT ;  /* 0x00000003ff037210 */ /* 0x000fd200007fe4ff */
[----:B------:R-:W-:Y:S05]  /*35880*/  WARPSYNC.COLLECTIVE R15, `(.L_x_3254) ;  /* 0x000000000f087348 */ /* 0x000fea0003c00000 */
[----:B------:R0:W1:Y:S02]  /*35890*/  SHFL.IDX P6, R14, R13, R12, R11 ;  /* 0x0000000c0d0e7389 */ /* 0x00006400000c000b */
[----:B01----:R-:W-:Y:S01]  /*358a0*/  ENDCOLLECTIVE ;  /* 0x000000000000791b */ /* 0x003fe20003800000 */
.L_x_3254:
        /* <DEDUP_REMOVED lines=11> */
.L_x_3255:
[----:B------:R-:W-:Y:S02]  /*35960*/  IMAD.MOV.U32 R13, RZ, RZ, R24 ;  /* 0x000000ffff0d7224 */ /* 0x000fe400078e0018 */
[----:B------:R-:W-:Y:S02]  /*35970*/  IMAD.MOV.U32 R12, RZ, RZ, RZ ;  /* 0x000000ffff0c7224 */ /* 0x000fe400078e00ff */
[----:B------:R-:W-:-:S07]  /*35980*/  IMAD.MOV.U32 R2, RZ, RZ, R14 ;  /* 0x000000ffff027224 */ /* 0x000fce00078e000e */
[----:B------:R-:W-:Y:S05]  /*35990*/  WARPSYNC.COLLECTIVE R15, `(.L_x_3256) ;  /* 0x000000000f087348 */ /* 0x000fea0003c00000 */
[----:B------:R0:W1:Y:S02]  /*359a0*/  SHFL.IDX P6, R14, R13, R12, R11 ;  /* 0x0000000c0d0e7389 */ /* 0x00006400000c000b */
[----:B01----:R-:W-:Y:S01]  /*359b0*/  ENDCOLLECTIVE ;  /* 0x000000000000791b */ /* 0x003fe20003800000 */
.L_x_3256:
[----:B------:R-:W-:-:S04]  /*359c0*/  SHF.L.U32 R3, R3, 0x4, RZ ;  /* 0x0000000403037819 */ /* 0x000fc800000006ff */
[----:B------:R-:W-:-:S04]  /*359d0*/  LOP3.LUT R3, R3, 0x30, RZ, 0xc0, !PT ;  /* 0x0000003003037812 */ /* 0x000fc800078ec0ff */
[----:B------:R-:W-:Y:S02]  /*359e0*/  IADD3 R2, P0, R3, R2, RZ ;  /* 0x0000000203027210 */ /* 0x000fe40007f1e0ff */
[----:B------:R-:W-:-:S03]  /*359f0*/  MOV R13, R25 ;  /* 0x00000019000d7202 */ /* 0x000fc60000000f00 */
        /* <DEDUP_REMOVED lines=10> */
.L_x_3257:
[----:B------:R-:W-:Y:S01]  /*35aa0*/  IMAD.MOV.U32 R2, RZ, RZ, R14 ;  /* 0x000000ffff027224 */ /* 0x000fe200078e000e */
[----:B------:R-:W-:Y:S06]  /*35ab0*/  BRA `(.L_x_3258) ;  /* 0xffffff7c002c7947 */ /* 0x000fec000383ffff */
.L_x_3000:
[----:B---3--:R3:W4:Y:S02]  /*35ac0*/  SYNCS.PHASECHK.TRANS64.TRYWAIT P0, [R0+URZ+0x29840], R32 ;  /* 0x02984020000075a7 */ /* 0x008724000800017f */
[----:B----4-:R-:W-:Y:S05]  /*35ad0*/  @!P0 NANOSLEEP.SYNCS 0x989680 ;  /* 0x009896800000895d */ /* 0x010fea0003900000 */
[----:B------:R-:W4:Y:S02]  /*35ae0*/  @!P0 SYNCS.PHASECHK.TRANS64 P0, [R0+URZ+0x29840], R32 ;  /* 0x02984020000085a7 */ /* 0x000f24000800007f */
[----:B----4-:R-:W-:Y:S05]  /*35af0*/  @!P0 BRA `(.L_x_3000) ;  /* 0xfffffffc00f08947 */ /* 0x010fea000383ffff */
[----:B------:R-:W-:Y:S05]  /*35b00*/  BRA `(.L_x_3259) ;  /* 0xffffff7c008c7947 */ /* 0x000fea000383ffff */
.L_x_3001:
        /* <DEDUP_REMOVED lines=8> */
.L_x_3261:
[----:B------:R-:W-:Y:S05]  /*35b90*/  BSYNC B0 ;  /* 0x0000000000007941 */ /* 0x000fea0003800000 */
.L_x_3260:
[----:B------:R-:W-:Y:S01]  /*35ba0*/  IMAD.MOV.U32 R13, RZ, RZ, R4 ;  /* 0x000000ffff0d7224 */ /* 0x000fe200078e0004 */
[----:B------:R-:W-:Y:S01]  /*35bb0*/  MOV R3, R14 ;  /* 0x0000000e00037202 */ /* 0x000fe20000000f00 */
[----:B------:R-:W-:Y:S02]  /*35bc0*/  IMAD.MOV.U32 R12, RZ, RZ, RZ ;  /* 0x000000ffff0c7224 */ /* 0x000fe400078e00ff */
[----:B------:R-:W-:Y:S02]  /*35bd0*/  IMAD.MOV.U32 R11, RZ, RZ, 0x1c1f ;  /* 0x00001c1fff0b7424 */ /* 0x000fe400078e00ff */
[----:B------:R-:W-:Y:S02]  /*35be0*/  IMAD.MOV.U32 R15, RZ, RZ, -0x1 ;  /* 0xffffffffff0f7424 */ /* 0x000fe400078e00ff */
[----:B------:R-:W-:-:S07]  /*35bf0*/  IMAD.IADD R7, R23, 0x1, R7 ;  /* 0x0000000117077824 */ /* 0x000fce00078e0207 */
[----:B------:R-:W-:Y:S05]  /*35c00*/  WARPSYNC.COLLECTIVE R15, `(.L_x_3262) ;  /* 0x000000000f087348 */ /* 0x000fea0003c00000 */
[----:B------:R0:W1:Y:S02]  /*35c10*/  SHFL.IDX P6, R14, R13, R12, R11 ;  /* 0x0000000c0d0e7389 */ /* 0x00006400000c000b */
[----:B01----:R-:W-:Y:S01]  /*35c20*/  ENDCOLLECTIVE ;  /* 0x000000000000791b */ /* 0x003fe20003800000 */
.L_x_3262:
[----:B------:R-:W-:Y:S02]  /*35c30*/  IMAD.MOV.U32 R13, RZ, RZ, R6 ;  /* 0x000000ffff0d7224 */ /* 0x000fe400078e0006 */
[----:B------:R-:W-:Y:S02]  /*35c40*/  IMAD.MOV.U32 R12, RZ, RZ, 0x1 ;  /* 0x00000001ff0c7424 */ /* 0x000fe400078e00ff */
[----:B------:R-:W-:-:S07]  /*35c50*/  IMAD.MOV.U32 R2, RZ, RZ, R14 ;  /* 0x000000ffff027224 */ /* 0x000fce00078e000e */
[----:B------:R-:W-:Y:S05]  /*35c60*/  WARPSYNC.COLLECTIVE R15, `(.L_x_3263) ;  /* 0x000000000f087348 */ /* 0x000fea0003c00000 */
[----:B------:R0:W1:Y:S02]  /*35c70*/  SHFL.IDX P6, R14, R13, R12, R11 ;  /* 0x0000000c0d0e7389 */ /* 0x00006400000c000b */
[----:B01----:R-:W-:Y:S01]  /*35c80*/  ENDCOLLECTIVE ;  /* 0x000000000000791b */ /* 0x003fe20003800000 */
.L_x_3263:
[----:B------:R-:W-:-:S04]  /*35c90*/  IADD3 R2, P0, R10, R2, RZ ;  /* 0x000000020a027210 */ /* 0x000fc80007f1e0ff */
[----:B------:R-:W-:-:S05]  /*35ca0*/  IADD3.X R3, RZ, R3, RZ, P0, !PT ;  /* 0x00000003ff037210 */ /* 0x000fca00007fe4ff */
        /* <DEDUP_REMOVED lines=11> */
.L_x_3264:
[----:B------:R-:W-:Y:S02]  /*35d60*/  IMAD.MOV.U32 R13, RZ, RZ, R6 ;  /* 0x000000ffff0d7224 */ /* 0x000fe400078e0006 */
[----:B------:R-:W-:Y:S01]  /*35d70*/  IMAD.MOV.U32 R12, RZ, RZ, 0x2 ;  /* 0x00000002ff0c7424 */ /* 0x000fe200078e00ff */
[----:B------:R-:W-:-:S07]  /*35d80*/  MOV R2, R14 ;  /* 0x0000000e00027202 */ /* 0x000fce0000000f00 */
[----:B------:R-:W-:Y:S05]  /*35d90*/  WARPSYNC.COLLECTIVE R15, `(.L_x_3265) ;  /* 0x000000000f087348 */ /* 0x000fea0003c00000 */
[----:B------:R0:W1:Y:S02]  /*35da0*/  SHFL.IDX P6, R14, R13, R12, R11 ;  /* 0x0000000c0d0e7389 */ /* 0x00006400000c000b */
[----:B01----:R-:W-:Y:S01]  /*35db0*/  ENDCOLLECTIVE ;  /* 0x000000000000791b */ /* 0x003fe20003800000 */
.L_x_3265:
        /* <DEDUP_REMOVED lines=13> */
.L_x_3266:
[----:B------:R-:W-:Y:S02]  /*35e90*/  IMAD.MOV.U32 R13, RZ, RZ, R6 ;  /* 0x000000ffff0d7224 */ /* 0x000fe400078e0006 */
[----:B------:R-:W-:Y:S01]  /*35ea0*/  IMAD.MOV.U32 R12, RZ, RZ, 0x3 ;  /* 0x00000003ff0c7424 */ /* 0x000fe200078e00ff */
[----:B------:R-:W-:-:S07]  /*35eb0*/  MOV R2, R14 ;  /* 0x0000000e00027202 */ /* 0x000fce0000000f00 */
[----:B------:R-:W-:Y:S05]  /*35ec0*/  WARPSYNC.COLLECTIVE R15, `(.L_x_3267) ;  /* 0x000000000f087348 */ /* 0x000fea0003c00000 */
[----:B------:R0:W1:Y:S02]  /*35ed0*/  SHFL.IDX P6, R14, R13, R12, R11 ;  /* 0x0000000c0d0e7389 */ /* 0x00006400000c000b */
[----:B01----:R-:W-:Y:S01]  /*35ee0*/  ENDCOLLECTIVE ;  /* 0x000000000000791b */ /* 0x003fe20003800000 */
.L_x_3267:
        /* <DEDUP_REMOVED lines=13> */
.L_x_3268:
[----:B------:R-:W-:Y:S02]  /*35fc0*/  IMAD.MOV.U32 R13, RZ, RZ, R8 ;  /* 0x000000ffff0d7224 */ /* 0x000fe400078e0008 */
[----:B------:R-:W-:Y:S01]  /*35fd0*/  IMAD.MOV.U32 R12, RZ, RZ, RZ ;  /* 0x000000ffff0c7224 */ /* 0x000fe200078e00ff */
[----:B------:R-:W-:-:S07]  /*35fe0*/  MOV R2, R14 ;  /* 0x0000000e00027202 */ /* 0x000fce0000000f00 */
[----:B------:R-:W-:Y:S05]  /*35ff0*/  WARPSYNC.COLLECTIVE R15, `(.L_x_3269) ;  /* 0x000000000f087348 */ /* 0x000fea0003c00000 */
[----:B------:R0:W1:Y:S02]  /*36000*/  SHFL.IDX P6, R14, R13, R12, R11 ;  /* 0x0000000c0d0e7389 */ /* 0x00006400000c000b */
[----:B01----:R-:W-:Y:S01]  /*36010*/  ENDCOLLECTIVE ;  /* 0x000000000000791b */ /* 0x003fe20003800000 */
.L_x_3269:
        /* <DEDUP_REMOVED lines=13> */
.L_x_3270:
[----:B------:R-:W-:Y:S01]  /*360f0*/  MOV R2, R14 ;  /* 0x0000000e00027202 */ /* 0x000fe20000000f00 */
[----:B------:R-:W-:Y:S06]  /*36100*/  BRA `(.L_x_3271) ;  /* 0xffffff7c00247947 */ /* 0x000fec000383ffff */
.L_x_3006:
[----:B0-----:R0:W2:Y:S02]  /*36110*/  SYNCS.PHASECHK.TRANS64.TRYWAIT P0, [R3+URZ+0x29870], R0 ;  /* 0x02987000030075a7 */ /* 0x0010a4000800017f */
[----:B--2---:R-:W-:Y:S05]  /*36120*/  @!P0 NANOSLEEP.SYNCS 0x989680 ;  /* 0x009896800000895d */ /* 0x004fea0003900000 */
[----:B------:R-:W2:Y:S02]  /*36130*/  @!P0 SYNCS.PHASECHK.TRANS64 P0, [R3+URZ+0x29870], R0 ;  /* 0x02987000030085a7 */ /* 0x000ea4000800007f */
[----:B--2---:R-:W-:Y:S05]  /*36140*/  @!P0 BRA `(.L_x_3006) ;  /* 0xfffffffc00f08947 */ /* 0x004fea000383ffff */
[----:B------:R-:W-:Y:S05]  /*36150*/  BRA `(.L_x_3272) ;  /* 0xffffff7c00907947 */ /* 0x000fea000383ffff */
.L_x_3008:
[----:B0-----:R0:W2:Y:S02]  /*36160*/  SYNCS.PHASECHK.TRANS64.TRYWAIT P0, [R3+URZ+0x29860], R0 ;  /* 0x02986000030075a7 */ /* 0x0010a4000800017f */
[----:B--2---:R-:W-:Y:S05]  /*36170*/  @!P0 NANOSLEEP.SYNCS 0x989680 ;  /* 0x009896800000895d */ /* 0x004fea0003900000 */
[----:B------:R-:W2:Y:S02]  /*36180*/  @!P0 SYNCS.PHASECHK.TRANS64 P0, [R3+URZ+0x29860], R0 ;  /* 0x02986000030085a7 */ /* 0x000ea4000800007f */
[----:B--2---:R-:W-:Y:S05]  /*36190*/  @!P0 BRA `(.L_x_3008) ;  /* 0xfffffffc00f08947 */ /* 0x004fea000383ffff */
[----:B------:R-:W-:Y:S05]  /*361a0*/  BRA `(.L_x_3273) ;  /* 0xffffff7c00a07947 */ /* 0x000fea000383ffff */
.L_x_3016:
[----:B-1----:R1:W3:Y:S02]  /*361b0*/  SYNCS.PHASECHK.TRANS64.TRYWAIT P1, [R17+URZ+0x29870], R0 ;  /* 0x02987000110075a7 */ /* 0x0022e4000802017f */
[----:B---3--:R-:W-:Y:S05]  /*361c0*/  @!P1 NANOSLEEP.SYNCS 0x989680 ;  /* 0x009896800000995d */ /* 0x008fea0003900000 */
[----:B------:R-:W3:Y:S02]  /*361d0*/  @!P1 SYNCS.PHASECHK.TRANS64 P1, [R17+URZ+0x29870], R0 ;  /* 0x02987000110095a7 */ /* 0x000ee4000802007f */
[----:B---3--:R-:W-:Y:S05]  /*361e0*/  @!P1 BRA `(.L_x_3016) ;  /* 0xfffffffc00f09947 */ /* 0x008fea000383ffff */
[----:B------:R-:W-:Y:S05]  /*361f0*/  BRA `(.L_x_3274) ;  /* 0xffffff8400647947 */ /* 0x000fea000383ffff */
.L_x_3018:
[----:B-1----:R1:W3:Y:S02]  /*36200*/  SYNCS.PHASECHK.TRANS64.TRYWAIT P1, [R17+URZ+0x29860], R0 ;  /* 0x02986000110075a7 */ /* 0x0022e4000802017f */
[----:B---3--:R-:W-:Y:S05]  /*36210*/  @!P1 NANOSLEEP.SYNCS 0x989680 ;  /* 0x009896800000995d */ /* 0x008fea0003900000 */
[----:B------:R-:W3:Y:S02]  /*36220*/  @!P1 SYNCS.PHASECHK.TRANS64 P1, [R17+URZ+0x29860], R0 ;  /* 0x02986000110095a7 */ /* 0x000ee4000802007f */
[----:B---3--:R-:W-:Y:S05]  /*36230*/  @!P1 BRA `(.L_x_3018) ;  /* 0xfffffffc00f09947 */ /* 0x008fea000383ffff */
[----:B------:R-:W-:Y:S05]  /*36240*/  BRA `(.L_x_3275) ;  /* 0xffffff8400707947 */ /* 0x000fea000383ffff */
.L_x_3023:
        /* <DEDUP_REMOVED lines=8> */
.L_x_3277:
[----:B------:R-:W-:Y:S05]  /*362d0*/  BSYNC B0 ;  /* 0x0000000000007941 */ /* 0x000fea0003800000 */
.L_x_3276:
[----:B------:R-:W-:Y:S01]  /*362e0*/  MOV R13, R16 ;  /* 0x00000010000d7202 */ /* 0x000fe20000000f00 */
        /* <DEDUP_REMOVED lines=8> */
.L_x_3278:
        /* <DEDUP_REMOVED lines=15> */
[C---:B------:R-:W-:Y:S02]  /*36460*/  ISETP.GE.U32.AND P5, PT, R8.reuse, 0x10, PT ;  /* 0x000000100800780c */ /* 0x040fe40003fa6070 */
[----:B--2---:R-:W-:Y:S01]  /*36470*/  @!P1 MOV R17, R7 ;  /* 0x0000000700119202 */ /* 0x004fe20000000f00 */
[----:B---3--:R-:W-:Y:S01]  /*36480*/  @!P1 IMAD.MOV.U32 R5, RZ, RZ, R4 ;  /* 0x000000ffff059224 */ /* 0x008fe200078e0004 */
[----:B------:R-:W-:-:S03]  /*36490*/  ISETP.NE.AND P1, PT, R8, RZ, PT ;  /* 0x000000ff0800720c */ /* 0x000fc60003f25270 */
[----:B------:R-:W-:-:S10]  /*364a0*/  IMAD R13, R5, R17, RZ ;  /* 0x00000011050d7224 */ /* 0x000fd400078e02ff */
[----:B------:R-:W-:Y:S05]  /*364b0*/  WARPSYNC.COLLECTIVE R15, `(.L_x_3279) ;  /* 0x000000000f087348 */ /* 0x000fea0003c00000 */
[----:B------:R0:W1:Y:S02]  /*364c0*/  SHFL.UP P6, R14, R13, R12, R11 ;  /* 0x0400000c0d0e7389 */ /* 0x00006400000c000b */
[----:B01----:R-:W-:Y:S01]  /*364d0*/  ENDCOLLECTIVE ;  /* 0x000000000000791b */ /* 0x003fe20003800000 */
.L_x_3279:
[----:B------:R-:W-:Y:S02]  /*364e0*/  MOV R12, 0x2 ;  /* 0x00000002000c7802 */ /* 0x000fe40000000f00 */
[----:B------:R-:W-:-:S05]  /*364f0*/  SEL R4, R14, RZ, P1 ;  /* 0x000000ff0e047207 */ /* 0x000fca0000800000 */
[----:B------:R-:W-:-:S04]  /*36500*/  IMAD.IADD R4, R13, 0x1, R4 ;  /* 0x000000010d047824 */ /* 0x000fc800078e0204 */
[----:B------:R-:W-:-:S07]  /*36510*/  IMAD.MOV.U32 R13, RZ, RZ, R4 ;  /* 0x000000ffff0d7224 */ /* 0x000fce00078e0004 */
[----:B------:R-:W-:Y:S05]  /*36520*/  WARPSYNC.COLLECTIVE R15, `(.L_x_3280) ;  /* 0x000000000f087348 */ /* 0x000fea0003c00000 */
[----:B------:R0:W1:Y:S02]  /*36530*/  SHFL.UP P6, R14, R13, R12, R11 ;  /* 0x0400000c0d0e7389 */ /* 0x00006400000c000b */
[----:B01----:R-:W-:Y:S01]  /*36540*/  ENDCOLLECTIVE ;  /* 0x000000000000791b */ /* 0x003fe20003800000 */
.L_x_3280:
[----:B------:R-:W-:Y:S01]  /*36550*/  IMAD.MOV.U32 R12, RZ, RZ, 0x4 ;  /* 0x00000004ff0c7424 */ /* 0x000fe200078e00ff */
[----:B------:R-:W-:-:S05]  /*36560*/  SEL R3, R14, RZ, P2 ;  /* 0x000000ff0e037207 */ /* 0x000fca0001000000 */
[----:B------:R-:W-:-:S04]  /*36570*/  IMAD.IADD R2, R4, 0x1, R3 ;  /* 0x0000000104027824 */ /* 0x000fc800078e0203 */
[----:B------:R-:W-:-:S07]  /*36580*/  IMAD.MOV.U32 R13, RZ, RZ, R2 ;  /* 0x000000ffff0d7224 */ /* 0x000fce00078e0002 */
[----:B------:R-:W-:Y:S05]  /*36590*/  WARPSYNC.COLLECTIVE R15, `(.L_x_3281) ;  /* 0x000000000f087348 */ /* 0x000fea0003c00000 */
[----:B------:R0:W1:Y:S02]  /*365a0*/  SHFL.UP P6, R14, R13, R12, R11 ;  /* 0x0400000c0d0e7389 */ /* 0x00006400000c000b */
[----:B01----:R-:W-:Y:S01]  /*365b0*/  ENDCOLLECTIVE ;  /* 0x000000000000791b */ /* 0x003fe20003800000 */
.L_x_3281:
[----:B------:R-:W-:Y:S02]  /*365c0*/  MOV R12, 0x8 ;  /* 0x00000008000c7802 */ /* 0x000fe40000000f00 */
[----:B------:R-:W-:-:S05]  /*365d0*/  SEL R3, R14, RZ, P3 ;  /* 0x000000ff0e037207 */ /* 0x000fca0001800000 */
[----:B------:R-:W-:-:S04]  /*365e0*/  IMAD.IADD R3, R2, 0x1, R3 ;  /* 0x0000000102037824 */ /* 0x000fc800078e0203 */
[----:B------:R-:W-:-:S07]  /*365f0*/  IMAD.MOV.U32 R13, RZ, RZ, R3 ;  /* 0x000000ffff0d7224 */ /* 0x000fce00078e0003 */
[----:B------:R-:W-:Y:S05]  /*36600*/  WARPSYNC.COLLECTIVE R15, `(.L_x_3282) ;  /* 0x000000000f087348 */ /* 0x000fea0003c00000 */
[----:B------:R0:W1:Y:S02]  /*36610*/  SHFL.UP P6, R14, R13, R12, R11 ;  /* 0x0400000c0d0e7389 */ /* 0x00006400000c000b */
[----:B01----:R-:W-:Y:S01]  /*36620*/  ENDCOLLECTIVE ;  /* 0x000000000000791b */ /* 0x003fe20003800000 */
.L_x_3282:
[----:B------:R-:W-:Y:S01]  /*36630*/  IMAD.MOV.U32 R12, RZ, RZ, 0x10 ;  /* 0x00000010ff0c7424 */ /* 0x000fe200078e00ff */
[----:B------:R-:W-:-:S05]  /*36640*/  SEL R4, R14, RZ, P4 ;  /* 0x000000ff0e047207 */ /* 0x000fca0002000000 */
[----:B------:R-:W-:-:S04]  /*36650*/  IMAD.IADD R4, R3, 0x1, R4 ;  /* 0x0000000103047824 */ /* 0x000fc800078e0204 */
[----:B------:R-:W-:-:S07]  /*36660*/  IMAD.MOV.U32 R13, RZ, RZ, R4 ;  /* 0x000000ffff0d7224 */ /* 0x000fce00078e0004 */
[----:B------:R-:W-:Y:S05]  /*36670*/  WARPSYNC.COLLECTIVE R15, `(.L_x_3283) ;  /* 0x000000000f087348 */ /* 0x000fea0003c00000 */
[----:B------:R0:W1:Y:S02]  /*36680*/  SHFL.UP P6, R14, R13, R12, R11 ;  /* 0x0400000c0d0e7389 */ /* 0x00006400000c000b */
[----:B01----:R-:W-:Y:S01]  /*36690*/  ENDCOLLECTIVE ;  /* 0x000000000000791b */ /* 0x003fe20003800000 */
.L_x_3283:
[----:B------:R-:W-:Y:S01]  /*366a0*/  MOV R12, 0x1f ;  /* 0x0000001f000c7802 */ /* 0x000fe20000000f00 */
[----:B------:R-:W-:Y:S01]  /*366b0*/  IMAD.MOV.U32 R11, RZ, RZ, 0x1f ;  /* 0x0000001fff0b7424 */ /* 0x000fe200078e00ff */
[----:B------:R-:W-:-:S05]  /*366c0*/  SEL R3, R14, RZ, P5 ;  /* 0x000000ff0e037207 */ /* 0x000fca0002800000 */
[----:B------:R-:W-:-:S04]  /*366d0*/  IMAD.IADD R2, R4, 0x1, R3 ;  /* 0x0000000104027824 */ /* 0x000fc800078e0203 */
[----:B------:R-:W-:-:S07]  /*366e0*/  IMAD.MOV.U32 R13, RZ, RZ, R2 ;  /* 0x000000ffff0d7224 */ /* 0x000fce00078e0002 */
[----:B------:R-:W-:Y:S05]  /*366f0*/  WARPSYNC.COLLECTIVE R15, `(.L_x_3284) ;  /* 0x000000000f087348 */ /* 0x000fea0003c00000 */
[----:B------:R0:W1:Y:S02]  /*36700*/  SHFL.IDX P6, R14, R13, R12, R11 ;  /* 0x0000000c0d0e7389 */ /* 0x00006400000c000b */
[----:B01----:R-:W-:Y:S01]  /*36710*/  ENDCOLLECTIVE ;  /* 0x000000000000791b */ /* 0x003fe20003800000 */
.L_x_3284:
[----:B------:R-:W-:Y:S05]  /*36720*/  BRA `(.L_x_3285) ;  /* 0xffffff8800887947 */ /* 0x000fea000383ffff */
.L_x_3026:
[----:B------:R-:W-:Y:S01]  /*36730*/  BSSY B0, `(.L_x_3286) ;  /* 0x0000007000007945 */ /* 0x000fe20003800000 */
[----:B------:R-:W-:Y:S02]  /*36740*/  IMAD.MOV.U32 R12, RZ, RZ, 0x1 ;  /* 0x00000001ff0c7424 */ /* 0x000fe400078e00ff */
[----:B------:R-:W-:Y:S02]  /*36750*/  IMAD.MOV.U32 R11, RZ, RZ, RZ ;  /* 0x000000ffff0b7224 */ /* 0x000fe400078e00ff */
[----:B------:R-:W-:-:S07]  /*36760*/  IMAD.MOV.U32 R15, RZ, RZ, -0x1 ;  /* 0xffffffffff0f7424 */ /* 0x000fce00078e00ff */
[----:B------:R-:W-:Y:S05]  /*36770*/  WARPSYNC.COLLECTIVE R15, `(.L_x_3287) ;  /* 0x000000000f087348 */ /* 0x000fea0003c00000 */
[----:B------:R0:W1:Y:S02]  /*36780*/  SHFL.UP P6, R14, R13, R12, R11 ;  /* 0x0400000c0d0e7389 */ /* 0x00006400000c000b */
[----:B01----:R-:W-:Y:S01]  /*36790*/  ENDCOLLECTIVE ;  /* 0x000000000000791b */ /* 0x003fe20003800000 */
.L_x_3287:
[----:B------:R-:W-:Y:S05]  /*367a0*/  BSYNC B0 ;  /* 0x0000000000007941 */ /* 0x000fea0003800000 */
.L_x_3286:
[----:B------:R-:W-:Y:S01]  /*367b0*/  SEL R14, R14, RZ, P1 ;  /* 0x000000ff0e0e7207 */ /* 0x000fe20000800000 */
[----:B------:R-:W-:Y:S01]  /*367c0*/  IMAD.MOV.U32 R11, RZ, RZ, RZ ;  /* 0x000000ffff0b7224 */ /* 0x000fe200078e00ff */
[----:B------:R-:W-:Y:S01]  /*367d0*/  MOV R12, 0x2 ;  /* 0x00000002000c7802 */ /* 0x000fe20000000f00 */
[----:B------:R-:W-:Y:S02]  /*367e0*/  IMAD.MOV.U32 R15, RZ, RZ, -0x1 ;  /* 0xffffffffff0f7424 */ /* 0x000fe400078e00ff */
[----:B------:R-:W-:-:S07]  /*367f0*/  IMAD.IADD R13, R13, 0x1, R14 ;  /* 0x000000010d0d7824 */ /* 0x000fce00078e020e */
[----:B------:R-:W-:Y:S05]  /*36800*/  WARPSYNC.COLLECTIVE R15, `(.L_x_3288) ;  /* 0x000000000f087348 */ /* 0x000fea0003c00000 */
[----:B------:R0:W1:Y:S02]  /*36810*/  SHFL.UP P6, R14, R13, R12, R11 ;  /* 0x0400000c0d0e7389 */ /* 0x00006400000c000b */
[----:B01----:R-:W-:Y:S01]  /*36820*/  ENDCOLLECTIVE ;  /* 0x000000000000791b */ /* 0x003fe20003800000 */
.L_x_3288:
[----:B------:R-:W-:Y:S01]  /*36830*/  IMAD.MOV.U32 R12, RZ, RZ, 0x4 ;  /* 0x00000004ff0c7424 */ /* 0x000fe200078e00ff */
[----:B------:R-:W-:-:S05]  /*36840*/  SEL R14, R14, RZ, P2 ;  /* 0x000000ff0e0e7207 */ /* 0x000fca0001000000 */
[----:B------:R-:W-:-:S04]  /*36850*/  IMAD.IADD R3, R13, 0x1, R14 ;  /* 0x000000010d037824 */ /* 0x000fc800078e020e */
[----:B------:R-:W-:-:S07]  /*36860*/  IMAD.MOV.U32 R13, RZ, RZ, R3 ;  /* 0x000000ffff0d7224 */ /* 0x000fce00078e0003 */
[----:B------:R-:W-:Y:S05]  /*36870*/  WARPSYNC.COLLECTIVE R15, `(.L_x_3289) ;  /* 0x000000000f087348 */ /* 0x000fea0003c00000 */
[----:B------:R0:W1:Y:S02]  /*36880*/  SHFL.UP P6, R14, R13, R12, R11 ;  /* 0x0400000c0d0e7389 */ /* 0x00006400000c000b */
[----:B01----:R-:W-:Y:S01]  /*36890*/  ENDCOLLECTIVE ;  /* 0x000000000000791b */ /* 0x003fe20003800000 */
.L_x_3289:
[----:B------:R-:W-:Y:S01]  /*368a0*/  IMAD.MOV.U32 R12, RZ, RZ, 0x8 ;  /* 0x00000008ff0c7424 */ /* 0x000fe200078e00ff */
[----:B------:R-:W-:-:S04]  /*368b0*/  SEL R4, R14, RZ, P3 ;  /* 0x000000ff0e047207 */ /* 0x000fc80001800000 */
[----:B------:R-:W-:-:S05]  /*368c0*/  IADD3 R4, R3, R4, RZ ;  /* 0x0000000403047210 */ /* 0x000fca0007ffe0ff */
[----:B------:R-:W-:-:S07]  /*368d0*/  IMAD.MOV.U32 R13, RZ, RZ, R4 ;  /* 0x000000ffff0d7224 */ /* 0x000fce00078e0004 */
[----:B------:R-:W-:Y:S05]  /*368e0*/  WARPSYNC.COLLECTIVE R15, `(.L_x_3290) ;  /* 0x000000000f087348 */ /* 0x000fea0003c00000 */
[----:B------:R0:W1:Y:S02]  /*368f0*/  SHFL.UP P6, R14, R13, R12, R11 ;  /* 0x0400000c0d0e7389 */ /* 0x00006400000c000b */
[----:B01----:R-:W-:Y:S01]  /*36900*/  ENDCOLLECTIVE ;  /* 0x000000000000791b */ /* 0x003fe20003800000 */
.L_x_3290:
[----:B------:R-:W-:Y:S01]  /*36910*/  IMAD.MOV.U32 R12, RZ, RZ, 0x10 ;  /* 0x00000010ff0c7424 */ /* 0x000fe200078e00ff */
[----:B------:R-:W-:-:S05]  /*36920*/  SEL R7, R14, RZ, P4 ;  /* 0x000000ff0e077207 */ /* 0x000fca0002000000 */
[----:B------:R-:W-:-:S04]  /*36930*/  IMAD.IADD R7, R4, 0x1, R7 ;  /* 0x0000000104077824 */ /* 0x000fc800078e0207 */
[----:B------:R-:W-:-:S07]  /*36940*/  IMAD.MOV.U32 R13, RZ, RZ, R7 ;  /* 0x000000ffff0d7224 */ /* 0x000fce00078e0007 */
[----:B------:R-:W-:Y:S05]  /*36950*/  WARPSYNC.COLLECTIVE R15, `(.L_x_3291) ;  /* 0x000000000f087348 */ /* 0x000fea0003c00000 */
[----:B------:R0:W1:Y:S02]  /*36960*/  SHFL.UP P6, R14, R13, R12, R11 ;  /* 0x0400000c0d0e7389 */ /* 0x00006400000c000b */
[----:B01----:R-:W-:Y:S01]  /*36970*/  ENDCOLLECTIVE ;  /* 0x000000000000791b */ /* 0x003fe20003800000 */
.L_x_3291:
        /* <DEDUP_REMOVED lines=8> */
.L_x_3292:
[----:B------:R-:W-:Y:S05]  /*36a00*/  BRA `(.L_x_3293) ;  /* 0xffffff8800747947 */ /* 0x000fea000383ffff */
.L_x_3028:
[----:B------:R-:W-:Y:S01]  /*36a10*/  BSSY B0, `(.L_x_3294) ;  /* 0x0000006000007945 */ /* 0x000fe20003800000 */
[----:B------:R-:W-:Y:S01]  /*36a20*/  PLOP3.LUT P6, PT, P6, PT, PT, 0x8, 0x0 ;  /* 0x000000000000781c */ /* 0x000fe200037ce170 */
[----:B------:R-:W-:-:S12]  /*36a30*/  IMAD.MOV.U32 R15, RZ, RZ, -0x1 ;  /* 0xffffffffff0f7424 */ /* 0x000fd800078e00ff */
[----:B0-----:R-:W-:Y:S05]  /*36a40*/  WARPSYNC.COLLECTIVE R15, `(.L_x_3295) ;  /* 0x000000000f087348 */ /* 0x001fea0003c00000 */
[----:B------:R-:W-:Y:S01]  /*36a50*/  VOTE.ANY R14, PT, P6 ;  /* 0x00000000000e7806 */ /* 0x000fe200030e0100 */
[----:B0-----:R-:W-:Y:S06]  /*36a60*/  ENDCOLLECTIVE ;  /* 0x000000000000791b */ /* 0x001fec0003800000 */
.L_x_3295:
[----:B------:R-:W-:Y:S05]  /*36a70*/  BSYNC B0 ;  /* 0x0000000000007941 */ /* 0x000fea0003800000 */
.L_x_3294:
[----:B------:R-:W-:Y:S01]  /*36a80*/  IMAD.MOV.U32 R3, RZ, RZ, R14 ;  /* 0x000000ffff037224 */ /* 0x000fe200078e000e */
[----:B------:R-:W-:Y:S01]  /*36a90*/  MOV R13, R17 ;  /* 0x00000011000d7202 */ /* 0x000fe20000000f00 */
[----:B------:R-:W-:Y:S02]  /*36aa0*/  IMAD.MOV.U32 R11, RZ, RZ, 0x1f ;  /* 0x0000001fff0b7424 */ /* 0x000fe400078e00ff */
[----:B------:R-:W0:Y:S01]  /*36ab0*/  POPC R7, R3 ;  /* 0x0000000300077309 */ /* 0x000e220000000000 */
[----:B------:R-:W-:Y:S02]  /*36ac0*/  IMAD.MOV.U32 R15, RZ, RZ, -0x1 ;  /* 0xffffffffff0f7424 */ /* 0x000fe400078e00ff */
[----:B0-----:R-:W-:Y:S02]  /*36ad0*/  IMAD.MOV.U32 R12, RZ, RZ, R7 ;  /* 0x000000ffff0c7224 */ /* 0x001fe400078e0007 */
[----:B------:R-:W-:-:S07]  /*36ae0*/  IMAD.IADD R19, R7, 0x1, R19 ;  /* 0x0000000107137824 */ /* 0x000fce00078e0213 */
[----:B------:R-:W-:Y:S05]  /*36af0*/  WARPSYNC.COLLECTIVE R15, `(.L_x_3296) ;  /* 0x000000000f087348 */ /* 0x000fea0003c00000 */
[----:B------:R0:W1:Y:S02]  /*36b00*/  SHFL.IDX P6, R14, R13, R12, R11 ;  /* 0x0000000c0d0e7389 */ /* 0x00006400000c000b */
[----:B01----:R-:W-:Y:S01]  /*36b10*/  ENDCOLLECTIVE ;  /* 0x000000000000791b */ /* 0x003fe20003800000 */
.L_x_3296:
[----:B------:R-:W-:Y:S02]  /*36b20*/  IMAD.MOV.U32 R13, RZ, RZ, R5 ;  /* 0x000000ffff0d7224 */ /* 0x000fe400078e0005 */
[----:B------:R-:W-:-:S07]  /*36b30*/  IMAD.MOV.U32 R17, RZ, RZ, R14 ;  /* 0x000000ffff117224 */ /* 0x000fce00078e000e */
[----:B------:R-:W-:Y:S05]  /*36b40*/  WARPSYNC.COLLECTIVE R15, `(.L_x_3297) ;  /* 0x000000000f087348 */ /* 0x000fea0003c00000 */
[----:B------:R0:W1:Y:S02]  /*36b50*/  SHFL.IDX P6, R14, R13, R12, R11 ;  /* 0x0000000c0d0e7389 */ /* 0x00006400000c000b */
[----:B01----:R-:W-:Y:S01]  /*36b60*/  ENDCOLLECTIVE ;  /* 0x000000000000791b */ /* 0x003fe20003800000 */
.L_x_3297:
[----:B------:R-:W-:Y:S01]  /*36b70*/  MOV R5, R14 ;  /* 0x0000000e00057202 */ /* 0x000fe20000000f00 */
[----:B------:R-:W-:Y:S06]  /*36b80*/  BRA `(.L_x_3298) ;  /* 0xffffff8800547947 */ /* 0x000fec000383ffff */
.L_x_3030:
[----:B------:R-:W-:Y:S01]  /*36b90*/  BSSY B0, `(.L_x_3299) ;  /* 0x0000007000007945 */ /* 0x000fe20003800000 */
[----:B------:R-:W-:Y:S02]  /*36ba0*/  IMAD.MOV.U32 R13, RZ, RZ, R2 ;  /* 0x000000ffff0d7224 */ /* 0x000fe400078e0002 */
[----:B------:R-:W-:Y:S02]  /*36bb0*/  IMAD.MOV.U32 R11, RZ, RZ, 0x1f ;  /* 0x0000001fff0b7424 */ /* 0x000fe400078e00ff */
[----:B------:R-:W-:-:S07]  /*36bc0*/  IMAD.MOV.U32 R15, RZ, RZ, -0x1 ;  /* 0xffffffffff0f7424 */ /* 0x000fce00078e00ff */
[----:B0123--:R-:W-:Y:S05]  /*36bd0*/  WARPSYNC.COLLECTIVE R15, `(.L_x_3300) ;  /* 0x000000000f087348 */ /* 0x00ffea0003c00000 */
[----:B------:R4:W0:Y:S02]  /*36be0*/  SHFL.IDX P6, R14, R13, R12, R11 ;  /* 0x0000000c0d0e7389 */ /* 0x00082400000c000b */
[----:B01234-:R-:W-:Y:S01]  /*36bf0*/  ENDCOLLECTIVE ;  /* 0x000000000000791b */ /* 0x01ffe20003800000 */
.L_x_3300:
[----:B------:R-:W-:Y:S05]  /*36c00*/  BSYNC B0 ;  /* 0x0000000000007941 */ /* 0x000fea0003800000 */
.L_x_3299:
[----:B------:R-:W-:Y:S01]  /*36c10*/  IMAD.MOV.U32 R16, RZ, RZ, R14 ;  /* 0x000000ffff107224 */ /* 0x000fe200078e000e */
[----:B------:R-:W-:Y:S06]  /*36c20*/  BRA `(.L_x_3029) ;  /* 0xffffff8800447947 */ /* 0x000fec000383ffff */
.L_x_3036:
[----:B0-----:R0:W1:Y:S02]  /*36c30*/  SYNCS.PHASECHK.TRANS64.TRYWAIT P0, [R5+URZ+0x29820], R0 ;  /* 0x02982000050075a7 */ /* 0x001064000800017f */
[----:B-1----:R-:W-:Y:S05]  /*36c40*/  @!P0 NANOSLEEP.SYNCS 0x989680 ;  /* 0x009896800000895d */ /* 0x002fea0003900000 */
[----:B------:R-:W1:Y:S02]  /*36c50*/  @!P0 SYNCS.PHASECHK.TRANS64 P0, [R5+URZ+0x29820], R0 ;  /* 0x02982000050085a7 */ /* 0x000e64000800007f */
[----:B-1----:R-:W-:Y:S05]  /*36c60*/  @!P0 BRA `(.L_x_3036) ;  /* 0xfffffffc00f08947 */ /* 0x002fea000383ffff */
[----:B------:R-:W-:Y:S05]  /*36c70*/  BRA `(.L_x_3301) ;  /* 0xffffff9000a47947 */ /* 0x000fea000383ffff */
.L_x_3037:
        /* <DEDUP_REMOVED lines=11> */
.L_x_3303:
[----:B------:R-:W-:Y:S05]  /*36d30*/  BSYNC B0 ;  /* 0x0000000000007941 */ /* 0x000fea0003800000 */
.L_x_3302:
[----:B------:R-:W-:Y:S05]  /*36d40*/  BRA `(.L_x_3304) ;  /* 0xffffff90008c7947 */ /* 0x000fea000383ffff */
.L_x_3038:
[----:B------:R-:W-:Y:S01]  /*36d50*/  BSSY B0, `(.L_x_3305) ;  /* 0x0000006000007945 */ /* 0x000fe20003800000 */
[----:B------:R-:W-:-:S07]  /*36d60*/  IMAD.MOV.U32 R15, RZ, RZ, -0x1 ;  /* 0xffffffffff0f7424 */ /* 0x000fce00078e00ff */
[----:B0-----:R-:W-:Y:S05]  /*36d70*/  WARPSYNC.COLLECTIVE R15, `(.L_x_3306) ;  /* 0x000000000f0c7348 */ /* 0x001fea0003c00000 */
[----:B------:R-:W-:Y:S02]  /*36d80*/  ELECT P6, UR62, PT ;  /* 0x00000000003e782f */ /* 0x000fe400038c0000 */
[----:B------:R-:W-:Y:S01]  /*36d90*/  MOV R14, UR62 ;  /* 0x0000003e000e7c02 */ /* 0x000fe20008000f00 */
[----:B0-----:R-:W-:Y:S10]  /*36da0*/  ENDCOLLECTIVE ;  /* 0x000000000000791b */ /* 0x001ff40003800000 */
.L_x_3306:
[----:B------:R-:W-:Y:S05]  /*36db0*/  BSYNC B0 ;  /* 0x0000000000007941 */ /* 0x000fea0003800000 */
.L_x_3305:
[----:B------:R-:W-:Y:S05]  /*36dc0*/  BRA `(.L_x_3307) ;  /* 0xffffff9000807947 */ /* 0x000fea000383ffff */
.L_x_3040:
[----:B0-----:R0:W1:Y:S02]  /*36dd0*/  SYNCS.PHASECHK.TRANS64.TRYWAIT P1, [R3+URZ+0x29840], R2 ;  /* 0x02984002030075a7 */ /* 0x001064000802017f */
[----:B-1----:R-:W-:Y:S05]  /*36de0*/  @!P1 NANOSLEEP.SYNCS 0x989680 ;  /* 0x009896800000995d */ /* 0x002fea0003900000 */
[----:B------:R-:W1:Y:S02]  /*36df0*/  @!P1 SYNCS.PHASECHK.TRANS64 P1, [R3+URZ+0x29840], R2 ;  /* 0x02984002030095a7 */ /* 0x000e64000802007f */
[----:B-1----:R-:W-:Y:S05]  /*36e00*/  @!P1 BRA `(.L_x_3040) ;  /* 0xfffffffc00f09947 */ /* 0x002fea000383ffff */
[----:B------:R-:W-:Y:S05]  /*36e10*/  BRA `(.L_x_3308) ;  /* 0xffffff9000a07947 */ /* 0x000fea000383ffff */
.L_x_3042:
[----:B-1----:R1:W2:Y:S02]  /*36e20*/  SYNCS.PHASECHK.TRANS64.TRYWAIT P1, [R5+URZ+0x29840], R0 ;  /* 0x02984000050075a7 */ /* 0x0022a4000802017f */
[----:B--2---:R-:W-:Y:S05]  /*36e30*/  @!P1 NANOSLEEP.SYNCS 0x989680 ;  /* 0x009896800000995d */ /* 0x004fea0003900000 */
[----:B------:R-:W2:Y:S02]  /*36e40*/  @!P1 SYNCS.PHASECHK.TRANS64 P1, [R5+URZ+0x29840], R0 ;  /* 0x02984000050095a7 */ /* 0x000ea4000802007f */
[----:B--2---:R-:W-:Y:S05]  /*36e50*/  @!P1 BRA `(.L_x_3042) ;  /* 0xfffffffc00f09947 */ /* 0x004fea000383ffff */
[----:B------:R-:W-:Y:S05]  /*36e60*/  BRA `(.L_x_3309) ;  /* 0xffffff9000ac7947 */ /* 0x000fea000383ffff */
.L_x_3044:
[----:B--2---:R2:W3:Y:S02]  /*36e70*/  SYNCS.PHASECHK.TRANS64.TRYWAIT P1, [R3+URZ+0x29860], R2 ;  /* 0x02986002030075a7 */ /* 0x0044e4000802017f */
[----:B---3--:R-:W-:Y:S05]  /*36e80*/  @!P1 NANOSLEEP.SYNCS 0x989680 ;  /* 0x009896800000995d */ /* 0x008fea0003900000 */
[----:B------:R-:W3:Y:S02]  /*36e90*/  @!P1 SYNCS.PHASECHK.TRANS64 P1, [R3+URZ+0x29860], R2 ;  /* 0x02986002030095a7 */ /* 0x000ee4000802007f */
[----:B---3--:R-:W-:Y:S05]  /*36ea0*/  @!P1 BRA `(.L_x_3044) ;  /* 0xfffffffc00f09947 */ /* 0x008fea000383ffff */
[----:B------:R-:W-:Y:S05]  /*36eb0*/  BRA `(.L_x_3310) ;  /* 0xffffff9000a87947 */ /* 0x000fea000383ffff */
.L_x_3046:
[----:B---3--:R3:W4:Y:S02]  /*36ec0*/  SYNCS.PHASECHK.TRANS64.TRYWAIT P1, [R5+URZ+0x29860], R0 ;  /* 0x02986000050075a7 */ /* 0x008724000802017f */
[----:B----4-:R-:W-:Y:S05]  /*36ed0*/  @!P1 NANOSLEEP.SYNCS 0x989680 ;  /* 0x009896800000995d */ /* 0x010fea0003900000 */
[----:B------:R-:W4:Y:S02]  /*36ee0*/  @!P1 SYNCS.PHASECHK.TRANS64 P1, [R5+URZ+0x29860], R0 ;  /* 0x02986000050095a7 */ /* 0x000f24000802007f */
[----:B----4-:R-:W-:Y:S05]  /*36ef0*/  @!P1 BRA `(.L_x_3046) ;  /* 0xfffffffc00f09947 */ /* 0x010fea000383ffff */
[----:B------:R-:W-:Y:S05]  /*36f00*/  BRA `(.L_x_3311) ;  /* 0xffffff9000a47947 */ /* 0x000fea000383ffff */
.L_x_3048:
[----:B----4-:R4:W0:Y:S02]  /*36f10*/  SYNCS.PHASECHK.TRANS64.TRYWAIT P1, [R3+URZ+0x29880], R2 ;  /* 0x02988002030075a7 */ /* 0x010824000802017f */
[----:B0-----:R-:W-:Y:S05]  /*36f20*/  @!P1 NANOSLEEP.SYNCS 0x989680 ;  /* 0x009896800000995d */ /* 0x001fea0003900000 */
[----:B------:R-:W0:Y:S02]  /*36f30*/  @!P1 SYNCS.PHASECHK.TRANS64 P1, [R3+URZ+0x29880], R2 ;  /* 0x02988002030095a7 */ /* 0x000e24000802007f */
[----:B0-----:R-:W-:Y:S05]  /*36f40*/  @!P1 BRA `(.L_x_3048) ;  /* 0xfffffffc00f09947 */ /* 0x001fea000383ffff */
[----:B------:R-:W-:Y:S05]  /*36f50*/  BRA `(.L_x_3312) ;  /* 0xffffff9000a07947 */ /* 0x000fea000383ffff */
.L_x_3313:
        /* <DEDUP_REMOVED lines=10> */
.L_x_3322:


//--------------------- .nv.global.init           --------------------------
	.section	.nv.global.init,"aw",@progbits
	.align	4
.nv.global.init:
	.type		_ZZN5flash28permute_output_fp8_VcolmajorIN4cute6TensorINS1_11ArrayEngineIfLm64EEENS1_6LayoutINS1_5tupleIJNS6_IJNS1_1CILi2EEES8_NS7_ILi16EEEEEENS7_ILi1EEESB_EEENS6_IJNS6_IJSB_S8_NS7_ILi4EEEEEENS7_ILi0EEESF_EEEEEEEEEvRT_E9upper_map,@object
	.size		_ZZN5flash28permute_output_fp8_VcolmajorIN4cute6TensorINS1_11ArrayEngineIfLm64EEENS1_6LayoutINS1_5tupleIJNS6_IJNS1_1CILi2EEES8_NS7_ILi16EEEEEENS7_ILi1EEESB_EEENS6_IJNS6_IJSB_S8_NS7_ILi4EEEEEENS7_ILi0EEESF_EEEEEEEEEvRT_E9upper_map,($str$23 - _ZZN5flash28permute_output_fp8_VcolmajorIN4cute6TensorINS1_11ArrayEngineIfLm64EEENS1_6LayoutINS1_5tupleIJNS6_IJNS1_1CILi2EEES8_NS7_ILi16EEEEEENS7_ILi1EEESB_EEENS6_IJNS6_IJSB_S8_NS7_ILi4EEEEEENS7_ILi0EEESF_EEEEEEEEEvRT_E9upper_map)
_ZZN5flash28permute_output_fp8_VcolmajorIN4cute6TensorINS1_11ArrayEngineIfLm64EEENS1_6LayoutINS1_5tupleIJNS6_IJNS1_1CILi2EEES8_NS7_ILi16EEEEEENS7_ILi1EEESB_EEENS6_IJNS6_IJSB_S8_NS7_ILi4EEEEEENS7_ILi0EEESF_EEEEEEEEEvRT_E9upper_map:
        /*0000*/ 	.byte	0x00, 0x00, 0x00, 0x00, 0x02, 0x00, 0x00, 0x00, 0x03, 0x00, 0x00, 0x00, 0x01, 0x00, 0x00, 0x00
	.type		$str$23,@object
	.size		$str$23,($str$24 - $str$23)
$str$23:
        /*0010*/ 	.byte	0x28, 0x61, 0x64, 0x64, 0x72, 0x65, 0x73, 0x73, 0x20, 0x26, 0x20, 0x6d, 0x61, 0x73, 0x6b, 0x29
        /*0020*/ 	.byte	0x20, 0x3d, 0x3d, 0x20, 0x30, 0x00
	.type		$str$24,@object
	.size		$str$24,(__unnamed_7 - $str$24)
$str$24:
        /*0026*/ 	.byte	0x2f, 0x74, 0x6d, 0x70, 0x2f, 0x6f, 0x73, 0x73, 0x5f, 0x6b, 0x65, 0x72, 0x6e, 0x65, 0x6c, 0x73
        /*0036*/ 	.byte	0x5f, 0x73, 0x72, 0x63, 0x2f, 0x66, 0x6c, 0x61, 0x73, 0x68, 0x5f, 0x61, 0x74, 0x74, 0x65, 0x6e
        /*0046*/ 	.byte	0x74, 0x69, 0x6f, 0x6e, 0x2f, 0x63, 0x73, 0x72, 0x63, 0x2f, 0x63, 0x75, 0x74, 0x6c, 0x61, 0x73
        /*0056*/ 	.byte	0x73, 0x2f, 0x69, 0x6e, 0x63, 0x6c, 0x75, 0x64, 0x65, 0x2f, 0x63, 0x75, 0x74, 0x65, 0x2f, 0x70
        /*0066*/ 	.byte	0x6f, 0x69, 0x6e, 0x74, 0x65, 0x72, 0x5f, 0x66, 0x6c, 0x61, 0x67, 0x67, 0x65, 0x64, 0x2e, 0x68
        /*0076*/ 	.byte	0x70, 0x70, 0x00
	.type		__unnamed_7,@object
	.size		__unnamed_7,(__unnamed_12 - __unnamed_7)
__unnamed_7:
        /* <DEDUP_REMOVED lines=24> */
        /*01f9*/ 	.byte	0x3e, 0x3e, 0x20, 0x26, 0x5d, 0x00
	.type		__unnamed_12,@object
	.size		__unnamed_12,(__unnamed_5 - __unnamed_12)
__unnamed_12:
        /* <DEDUP_REMOVED lines=25> */
	.type		__unnamed_5,@object
	.size		__unnamed_5,(__unnamed_10 - __unnamed_5)
__unnamed_5:
        /* <DEDUP_REMOVED lines=25> */
	.type		__unnamed_10,@object
	.size		__unnamed_10,(__unnamed_3 - __unnamed_10)
__unnamed_10:
        /* <DEDUP_REMOVED lines=29> */
        /*06db*/ 	.byte	0x5d, 0x00
	.type		__unnamed_3,@object
	.size		__unnamed_3,(__unnamed_9 - __unnamed_3)
__unnamed_3:
        /* <DEDUP_REMOVED lines=30> */
	.type		__unnamed_9,@object
	.size		__unnamed_9,(__unnamed_2 - __unnamed_9)
__unnamed_9:
        /* <DEDUP_REMOVED lines=30> */
	.type		__unnamed_2,@object
	.size		__unnamed_2,(__unnamed_11 - __unnamed_2)
__unnamed_2:
        /* <DEDUP_REMOVED lines=30> */
	.type		__unnamed_11,@object
	.size		__unnamed_11,(__unnamed_4 - __unnamed_11)
__unnamed_11:
        /* <DEDUP_REMOVED lines=30> */
	.type		__unnamed_4,@object
	.size		__unnamed_4,(__unnamed_6 - __unnamed_4)
__unnamed_4:
        /* <DEDUP_REMOVED lines=30> */
	.type		__unnamed_6,@object
	.size		__unnamed_6,(__unnamed_8 - __unnamed_6)
__unnamed_6:
        /* <DEDUP_REMOVED lines=29> */
        /*11c7*/ 	.byte	0x3e, 0x5d, 0x00
	.type		__unnamed_8,@object
	.size		__unnamed_8,(__unnamed_1 - __unnamed_8)
__unnamed_8:
        /* <DEDUP_REMOVED lines=30> */
	.type		__unnamed_1,@object
	.size		__unnamed_1,(.L_0 - __unnamed_1)
__unnamed_1:
        /* <DEDUP_REMOVED lines=29> */
        /*156e*/ 	.byte	0x3e, 0x20, 0x26, 0x5d, 0x00
.L_0:


//--------------------- .nv.shared._ZN7cutlass13device_kernelIN5flash11enable_sm90INS1_16FlashAttnFwdSm90INS1_25CollectiveMainloopFwdSm90ILi2EN4cute5tupleIJNS5_1CILi1EEES8_S8_EEENS6_IJNS7_ILi128EEENS7_ILi160EEENS7_ILi192EEEEEELi128ENS_12float_e4m3_tEfNS_4arch4Sm90ELb0ELb0ELb0ELb0ELb1ELb0ELb0ELb1ELb1ELb1ELb1ELb0EEENS1_21CollectiveEpilogueFwdINS6_IJSA_SA_SB_EEES9_NS_10bfloat16_tESG_Li256ELb0ELb1ELb1ELb1EEENS1_19SingleTileSchedulerILb0ELb1ELb1ELi128EEEEEEEEEvNT_6ParamsE --------------------------
	.section	.nv.shared._ZN7cutlass13device_kernelIN5flash11enable_sm90INS1_16FlashAttnFwdSm90INS1_25CollectiveMainloopFwdSm90ILi2EN4cute5tupleIJNS5_1CILi1EEES8_S8_EEENS6_IJNS7_ILi128EEENS7_ILi160EEENS7_ILi192EEEEEELi128ENS_12float_e4m3_tEfNS_4arch4Sm90ELb0ELb0ELb0ELb0ELb1ELb0ELb0ELb1ELb1ELb1ELb1ELb0EEENS1_21CollectiveEpilogueFwdINS6_IJSA_SA_SB_EEES9_NS_10bfloat16_tESG_Li256ELb0ELb1ELb1ELb1EEENS1_19SingleTileSchedulerILb0ELb1ELb1ELi128EEEEEEEEEvNT_6ParamsE,"aw",@nobits
	.sectionflags	@""
	.align	16
	.zero		1024


//--------------------- .nv.shared.reserved.0     --------------------------
	.section	.nv.shared.reserved.0,"aw",@nobits
	.weak		__nv_reservedSMEM_offset_0_alias
	.size		__nv_reservedSMEM_offset_0_alias, 0, 0
	.other		__nv_reservedSMEM_offset_0_alias,@"STO_CUDA_RESERVED_SHARED STV_DEFAULT"
__nv_reservedSMEM_offset_0_alias:
	.zero		0


//--------------------- .nv.global                --------------------------
	.section	.nv.global,"aw",@nobits
.nv.global:
	.type		_ZN79_INTERNAL_250443a5_43_flash_fwd_hdimdiff_e4m3_paged_split_sm90_cu_4cb42ef5_39774cute1_E,@object
	.size		_ZN79_INTERNAL_250443a5_43_flash_fwd_hdimdiff_e4m3_paged_split_sm90_cu_4cb42ef5_39774cute1_E,(_ZN79_INTERNAL_250443a5_43_flash_fwd_hdimdiff_e4m3_paged_split_sm90_cu_4cb42ef5_39774cuda3std3__45__cpo6cbeginE - _ZN79_INTERNAL_250443a5_43_flash_fwd_hdimdiff_e4m3_paged_split_sm90_cu_4cb42ef5_39774cute1_E)
_ZN79_INTERNAL_250443a5_43_flash_fwd_hdimdiff_e4m3_paged_split_sm90_cu_4cb42ef5_39774cute1_E:
	.zero		1
	.type		_ZN79_INTERNAL_250443a5_43_flash_fwd_hdimdiff_e4m3_paged_split_sm90_cu_4cb42ef5_39774cuda3std3__45__cpo6cbeginE,@object
	.size		_ZN79_INTERNAL_250443a5_43_flash_fwd_hdimdiff_e4m3_paged_split_sm90_cu_4cb42ef5_39774cuda3std3__45__cpo6cbeginE,(_ZN79_INTERNAL_250443a5_43_flash_fwd_hdimdiff_e4m3_paged_split_sm90_cu_4cb42ef5_39774cuda3std3__48in_placeE - _ZN79_INTERNAL_250443a5_43_flash_fwd_hdimdiff_e4m3_paged_split_sm90_cu_4cb42ef5_39774cuda3std3__45__cpo6cbeginE)
_ZN79_INTERNAL_250443a5_43_flash_fwd_hdimdiff_e4m3_paged_split_sm90_cu_4cb42ef5_39774cuda3std3__45__cpo6cbeginE:
	.zero		1
	.type		_ZN79_INTERNAL_250443a5_43_flash_fwd_hdimdiff_e4m3_paged_split_sm90_cu_4cb42ef5_39774cuda3std3__48in_placeE,@object
	.size		_ZN79_INTERNAL_250443a5_43_flash_fwd_hdimdiff_e4m3_paged_split_sm90_cu_4cb42ef5_39774cuda3std3__48in_placeE,(_ZN79_INTERNAL_250443a5_43_flash_fwd_hdimdiff_e4m3_paged_split_sm90_cu_4cb42ef5_39774cuda3std6ranges3__45__cpo9iter_moveE - _ZN79_INTERNAL_250443a5_43_flash_fwd_hdimdiff_e4m3_paged_split_sm90_cu_4cb42ef5_39774cuda3std3__48in_placeE)
_ZN79_INTERNAL_250443a5_43_flash_fwd_hdimdiff_e4m3_paged_split_sm90_cu_4cb42ef5_39774cuda3std3__48in_placeE:
	.zero		1
	.type		_ZN79_INTERNAL_250443a5_43_flash_fwd_hdimdiff_e4m3_paged_split_sm90_cu_4cb42ef5_39774cuda3std6ranges3__45__cpo9iter_moveE,@object
	.size		_ZN79_INTERNAL_250443a5_43_flash_fwd_hdimdiff_e4m3_paged_split_sm90_cu_4cb42ef5_39774cuda3std6ranges3__45__cpo9iter_moveE,(_ZN79_INTERNAL_250443a5_43_flash_fwd_hdimdiff_e4m3_paged_split_sm90_cu_4cb42ef5_39774cuda3std3__45__cpo5beginE - _ZN79_INTERNAL_250443a5_43_flash_fwd_hdimdiff_e4m3_paged_split_sm90_cu_4cb42ef5_39774cuda3std6ranges3__45__cpo9iter_moveE)
_ZN79_INTERNAL_250443a5_43_flash_fwd_hdimdiff_e4m3_paged_split_sm90_cu_4cb42ef5_39774cuda3std6ranges3__45__cpo9iter_moveE:
	.zero		1
	.type		_ZN79_INTERNAL_250443a5_43_flash_fwd_hdimdiff_e4m3_paged_split_sm90_cu_4cb42ef5_39774cuda3std3__45__cpo5beginE,@object
	.size		_ZN79_INTERNAL_250443a5_43_flash_fwd_hdimdiff_e4m3_paged_split_sm90_cu_4cb42ef5_39774cuda3std3__45__cpo5beginE,(_ZN79_INTERNAL_250443a5_43_flash_fwd_hdimdiff_e4m3_paged_split_sm90_cu_4cb42ef5_39774cuda3std3__481_GLOBAL__N__250443a5_43_flash_fwd_hdimdiff_e4m3_paged_split_sm90_cu_4cb42ef5_39776ignoreE - _ZN79_INTERNAL_250443a5_43_flash_fwd_hdimdiff_e4m3_paged_split_sm90_cu_4cb42ef5_39774cuda3std3__45__cpo5beginE)
_ZN79_INTERNAL_250443a5_43_flash_fwd_hdimdiff_e4m3_paged_split_sm90_cu_4cb42ef5_39774cuda3std3__45__cpo5beginE:
	.zero		1
	.type		_ZN79_INTERNAL_250443a5_43_flash_fwd_hdimdiff_e4m3_paged_split_sm90_cu_4cb42ef5_39774cuda3std3__481_GLOBAL__N__250443a5_43_flash_fwd_hdimdiff_e4m3_paged_split_sm90_cu_4cb42ef5_39776ignoreE,@object
	.size		_ZN79_INTERNAL_250443a5_43_flash_fwd_hdimdiff_e4m3_paged_split_sm90_cu_4cb42ef5_39774cuda3std3__481_GLOBAL__N__250443a5_43_flash_fwd_hdimdiff_e4m3_paged_split_sm90_cu_4cb42ef5_39776ignoreE,(_ZN79_INTERNAL_250443a5_43_flash_fwd_hdimdiff_e4m3_paged_split_sm90_cu_4cb42ef5_39774cute7productE - _ZN79_INTERNAL_250443a5_43_flash_fwd_hdimdiff_e4m3_paged_split_sm90_cu_4cb42ef5_39774cuda3std3__481_GLOBAL__N__250443a5_43_flash_fwd_hdimdiff_e4m3_paged_split_sm90_cu_4cb42ef5_39776ignoreE)
_ZN79_INTERNAL_250443a5_43_flash_fwd_hdimdiff_e4m3_paged_split_sm90_cu_4cb42ef5_39774cuda3std3__481_GLOBAL__N__250443a5_43_flash_fwd_hdimdiff_e4m3_paged_split_sm90_cu_4cb42ef5_39776ignoreE:
	.zero		1
	.type		_ZN79_INTERNAL_250443a5_43_flash_fwd_hdimdiff_e4m3_paged_split_sm90_cu_4cb42ef5_39774cute7productE,@object
	.size		_ZN79_INTERNAL_250443a5_43_flash_fwd_hdimdiff_e4m3_paged_split_sm90_cu_4cb42ef5_39774cute7productE,(_ZN79_INTERNAL_250443a5_43_flash_fwd_hdimdiff_e4m3_paged_split_sm90_cu_4cb42ef5_39774cuda3std3__45__cpo3endE - _ZN79_INTERNAL_250443a5_43_flash_fwd_hdimdiff_e4m3_paged_split_sm90_cu_4cb42ef5_39774cute7productE)
_ZN79_INTERNAL_250443a5_43_flash_fwd_hdimdiff_e4m3_paged_split_sm90_cu_4cb42ef5_39774cute7productE:
	.zero		1
	.type		_ZN79_INTERNAL_250443a5_43_flash_fwd_hdimdiff_e4m3_paged_split_sm90_cu_4cb42ef5_39774cuda3std3__45__cpo3endE,@object
	.size		_ZN79_INTERNAL_250443a5_43_flash_fwd_hdimdiff_e4m3_paged_split_sm90_cu_4cb42ef5_39774cuda3std3__45__cpo3endE,(_ZN79_INTERNAL_250443a5_43_flash_fwd_hdimdiff_e4m3_paged_split_sm90_cu_4cb42ef5_39774cuda3std3__419piecewise_constructE - _ZN79_INTERNAL_250443a5_43_flash_fwd_hdimdiff_e4m3_paged_split_sm90_cu_4cb42ef5_39774cuda3std3__45__cpo3endE)
_ZN79_INTERNAL_250443a5_43_flash_fwd_hdimdiff_e4m3_paged_split_sm90_cu_4cb42ef5_39774cuda3std3__45__cpo3endE:
	.zero		1
	.type		_ZN79_INTERNAL_250443a5_43_flash_fwd_hdimdiff_e4m3_paged_split_sm90_cu_4cb42ef5_39774cuda3std3__419piecewise_constructE,@object
	.size		_ZN79_INTERNAL_250443a5_43_flash_fwd_hdimdiff_e4m3_paged_split_sm90_cu_4cb42ef5_39774cuda3std3__419piecewise_constructE,(_ZN79_INTERNAL_250443a5_43_flash_fwd_hdimdiff_e4m3_paged_split_sm90_cu_4cb42ef5_39774cuda3std3__45__cpo4cendE - _ZN79_INTERNAL_250443a5_43_flash_fwd_hdimdiff_e4m3_paged_split_sm90_cu_4cb42ef5_39774cuda3std3__419piecewise_constructE)
_ZN79_INTERNAL_250443a5_43_flash_fwd_hdimdiff_e4m3_paged_split_sm90_cu_4cb42ef5_39774cuda3std3__419piecewise_constructE:
	.zero		1
	.type		_ZN79_INTERNAL_250443a5_43_flash_fwd_hdimdiff_e4m3_paged_split_sm90_cu_4cb42ef5_39774cuda3std3__45__cpo4cendE,@object
	.size		_ZN79_INTERNAL_250443a5_43_flash_fwd_hdimdiff_e4m3_paged_split_sm90_cu_4cb42ef5_39774cuda3std3__45__cpo4cendE,(_ZN79_INTERNAL_250443a5_43_flash_fwd_hdimdiff_e4m3_paged_split_sm90_cu_4cb42ef5_39774cuda3std6ranges3__45__cpo4swapE - _ZN79_INTERNAL_250443a5_43_flash_fwd_hdimdiff_e4m3_paged_split_sm90_cu_4cb42ef5_39774cuda3std3__45__cpo4cendE)
_ZN79_INTERNAL_250443a5_43_flash_fwd_hdimdiff_e4m3_paged_split_sm90_cu_4cb42ef5_39774cuda3std3__45__cpo4cendE:
	.zero		1
	.type		_ZN79_INTERNAL_250443a5_43_flash_fwd_hdimdiff_e4m3_paged_split_sm90_cu_4cb42ef5_39774cuda3std6ranges3__45__cpo4swapE,@object
	.size		_ZN79_INTERNAL_250443a5_43_flash_fwd_hdimdiff_e4m3_paged_split_sm90_cu_4cb42ef5_39774cuda3std6ranges3__45__cpo4swapE,(.L_20 - _ZN79_INTERNAL_250443a5_43_flash_fwd_hdimdiff_e4m3_paged_split_sm90_cu_4cb42ef5_39774cuda3std6ranges3__45__cpo4swapE)
_ZN79_INTERNAL_250443a5_43_flash_fwd_hdimdiff_e4m3_paged_split_sm90_cu_4cb42ef5_39774cuda3std6ranges3__45__cpo4swapE:
	.zero		1
.L_20:


//--------------------- .nv.shared._ZN7cutlass13device_kernelIN5flash11enable_sm90INS1_16FlashAttnFwdSm90INS1_25CollectiveMainloopFwdSm90ILi2EN4cute5tupleIJNS5_1CILi1EEES8_S8_EEENS6_IJNS7_ILi128EEENS7_ILi160EEENS7_ILi192EEEEEELi128ENS_12float_e4m3_tEfNS_4arch4Sm90ELb0ELb0ELb0ELb1ELb1ELb0ELb0ELb1ELb1ELb1ELb1ELb0EEENS1_21CollectiveEpilogueFwdINS6_IJSA_SA_SB_EEES9_NS_10bfloat16_tESG_Li256ELb1ELb1ELb1ELb1EEENS1_36VarlenDynamicPersistentTileSchedulerILi128ELi160ELi256ELi128ELb1ELb1ELb1ELb0ELb1ELb1EEEEEEEEEvNT_6ParamsE --------------------------
	.section	.nv.shared._ZN7cutlass13device_kernelIN5flash11enable_sm90INS1_16FlashAttnFwdSm90INS1_25CollectiveMainloopFwdSm90ILi2EN4cute5tupleIJNS5_1CILi1EEES8_S8_EEENS6_IJNS7_ILi128EEENS7_ILi160EEENS7_ILi192EEEEEELi128ENS_12float_e4m3_tEfNS_4arch4Sm90ELb0ELb0ELb0ELb1ELb1ELb0ELb0ELb1ELb1ELb1ELb1ELb0EEENS1_21CollectiveEpilogueFwdINS6_IJSA_SA_SB_EEES9_NS_10bfloat16_tESG_Li256ELb1ELb1ELb1ELb1EEENS1_36VarlenDynamicPersistentTileSchedulerILi128ELi160ELi256ELi128ELb1ELb1ELb1ELb0ELb1ELb1EEEEEEEEEvNT_6ParamsE,"aw",@nobits
	.sectionflags	@""
	.align	16
	.zero		1024


//--------------------- .nv.shared._ZN7cutlass13device_kernelIN5flash11enable_sm90INS1_16FlashAttnFwdSm90INS1_25CollectiveMainloopFwdSm90ILi2EN4cute5tupleIJNS5_1CILi1EEES8_S8_EEENS6_IJNS7_ILi128EEENS7_ILi160EEENS7_ILi192EEEEEELi128ENS_12float_e4m3_tEfNS_4arch4Sm90ELb0ELb0ELb0ELb1ELb1ELb1ELb0ELb1ELb1ELb1ELb1ELb0EEENS1_21CollectiveEpilogueFwdINS6_IJSA_SA_SB_EEES9_NS_10bfloat16_tESG_Li256ELb1ELb1ELb1ELb1EEENS1_36VarlenDynamicPersistentTileSchedulerILi128ELi160ELi256ELi128ELb1ELb1ELb1ELb0ELb1ELb1EEEEEEEEEvNT_6ParamsE --------------------------
	.section	.nv.shared._ZN7cutlass13device_kernelIN5flash11enable_sm90INS1_16FlashAttnFwdSm90INS1_25CollectiveMainloopFwdSm90ILi2EN4cute5tupleIJNS5_1CILi1EEES8_S8_EEENS6_IJNS7_ILi128EEENS7_ILi160EEENS7_ILi192EEEEEELi128ENS_12float_e4m3_tEfNS_4arch4Sm90ELb0ELb0ELb0ELb1ELb1ELb1ELb0ELb1ELb1ELb1ELb1ELb0EEENS1_21CollectiveEpilogueFwdINS6_IJSA_SA_SB_EEES9_NS_10bfloat16_tESG_Li256ELb1ELb1ELb1ELb1EEENS1_36VarlenDynamicPersistentTileSchedulerILi128ELi160ELi256ELi128ELb1ELb1ELb1ELb0ELb1ELb1EEEEEEEEEvNT_6ParamsE,"aw",@nobits
	.sectionflags	@""
	.align	16
	.zero		1024


//--------------------- .nv.shared._ZN7cutlass13device_kernelIN5flash11enable_sm90INS1_16FlashAttnFwdSm90INS1_25CollectiveMainloopFwdSm90ILi2EN4cute5tupleIJNS5_1CILi1EEES8_S8_EEENS6_IJNS7_ILi128EEESA_NS7_ILi192EEEEEELi128ENS_12float_e4m3_tEfNS_4arch4Sm90ELb0ELb1ELb0ELb0ELb1ELb0ELb0ELb1ELb1ELb1ELb1ELb0EEENS1_21CollectiveEpilogueFwdINS6_IJSA_SA_SA_EEES9_NS_10bfloat16_tESF_Li256ELb0ELb1ELb1ELb1EEENS1_19SingleTileSchedulerILb0ELb1ELb1ELi128EEEEEEEEEvNT_6ParamsE --------------------------
	.section	.nv.shared._ZN7cutlass13device_kernelIN5flash11enable_sm90INS1_16FlashAttnFwdSm90INS1_25CollectiveMainloopFwdSm90ILi2EN4cute5tupleIJNS5_1CILi1EEES8_S8_EEENS6_IJNS7_ILi128EEESA_NS7_ILi192EEEEEELi128ENS_12float_e4m3_tEfNS_4arch4Sm90ELb0ELb1ELb0ELb0ELb1ELb0ELb0ELb1ELb1ELb1ELb1ELb0EEENS1_21CollectiveEpilogueFwdINS6_IJSA_SA_SA_EEES9_NS_10bfloat16_tESF_Li256ELb0ELb1ELb1ELb1EEENS1_19SingleTileSchedulerILb0ELb1ELb1ELi128EEEEEEEEEvNT_6ParamsE,"aw",@nobits
	.sectionflags	@""
	.align	16
	.zero		1024


//--------------------- .nv.shared._ZN7cutlass13device_kernelIN5flash11enable_sm90INS1_16FlashAttnFwdSm90INS1_25CollectiveMainloopFwdSm90ILi2EN4cute5tupleIJNS5_1CILi1EEES8_S8_EEENS6_IJNS7_ILi128EEESA_NS7_ILi192EEEEEELi128ENS_12float_e4m3_tEfNS_4arch4Sm90ELb0ELb1ELb0ELb1ELb1ELb0ELb0ELb1ELb1ELb1ELb1ELb0EEENS1_21CollectiveEpilogueFwdINS6_IJSA_SA_SA_EEES9_NS_10bfloat16_tESF_Li256ELb1ELb1ELb1ELb1EEENS1_36VarlenDynamicPersistentTileSchedulerILi128ELi128ELi256ELi128ELb1ELb1ELb1ELb1ELb0ELb1EEEEEEEEEvNT_6ParamsE --------------------------
	.section	.nv.shared._ZN7cutlass13device_kernelIN5flash11enable_sm90INS1_16FlashAttnFwdSm90INS1_25CollectiveMainloopFwdSm90ILi2EN4cute5tupleIJNS5_1CILi1EEES8_S8_EEENS6_IJNS7_ILi128EEESA_NS7_ILi192EEEEEELi128ENS_12float_e4m3_tEfNS_4arch4Sm90ELb0ELb1ELb0ELb1ELb1ELb0ELb0ELb1ELb1ELb1ELb1ELb0EEENS1_21CollectiveEpilogueFwdINS6_IJSA_SA_SA_EEES9_NS_10bfloat16_tESF_Li256ELb1ELb1ELb1ELb1EEENS1_36VarlenDynamicPersistentTileSchedulerILi128ELi128ELi256ELi128ELb1ELb1ELb1ELb1ELb0ELb1EEEEEEEEEvNT_6ParamsE,"aw",@nobits
	.sectionflags	@""
	.align	16
	.zero		1024


//--------------------- .nv.shared._ZN7cutlass13device_kernelIN5flash11enable_sm90INS1_16FlashAttnFwdSm90INS1_25CollectiveMainloopFwdSm90ILi2EN4cute5tupleIJNS5_1CILi1EEES8_S8_EEENS6_IJNS7_ILi128EEESA_NS7_ILi192EEEEEELi128ENS_12float_e4m3_tEfNS_4arch4Sm90ELb0ELb1ELb0ELb1ELb1ELb1ELb0ELb1ELb1ELb1ELb1ELb0EEENS1_21CollectiveEpilogueFwdINS6_IJSA_SA_SA_EEES9_NS_10bfloat16_tESF_Li256ELb1ELb1ELb1ELb1EEENS1_36VarlenDynamicPersistentTileSchedulerILi128ELi128ELi256ELi128ELb1ELb1ELb1ELb1ELb0ELb1EEEEEEEEEvNT_6ParamsE --------------------------
	.section	.nv.shared._ZN7cutlass13device_kernelIN5flash11enable_sm90INS1_16FlashAttnFwdSm90INS1_25CollectiveMainloopFwdSm90ILi2EN4cute5tupleIJNS5_1CILi1EEES8_S8_EEENS6_IJNS7_ILi128EEESA_NS7_ILi192EEEEEELi128ENS_12float_e4m3_tEfNS_4arch4Sm90ELb0ELb1ELb0ELb1ELb1ELb1ELb0ELb1ELb1ELb1ELb1ELb0EEENS1_21CollectiveEpilogueFwdINS6_IJSA_SA_SA_EEES9_NS_10bfloat16_tESF_Li256ELb1ELb1ELb1ELb1EEENS1_36VarlenDynamicPersistentTileSchedulerILi128ELi128ELi256ELi128ELb1ELb1ELb1ELb1ELb0ELb1EEEEEEEEEvNT_6ParamsE,"aw",@nobits
	.sectionflags	@""
	.align	16
	.zero		1024


//--------------------- .nv.shared._ZN7cutlass13device_kernelIN5flash11enable_sm90INS1_16FlashAttnFwdSm90INS1_25CollectiveMainloopFwdSm90ILi2EN4cute5tupleIJNS5_1CILi1EEES8_S8_EEENS6_IJNS7_ILi128EEENS7_ILi160EEENS7_ILi192EEEEEELi128ENS_12float_e4m3_tEfNS_4arch4Sm90ELb1ELb0ELb0ELb0ELb1ELb0ELb0ELb1ELb1ELb1ELb1ELb0EEENS1_21CollectiveEpilogueFwdINS6_IJSA_SA_SB_EEES9_NS_10bfloat16_tESG_Li256ELb0ELb1ELb1ELb1EEENS1_19SingleTileSchedulerILb0ELb1ELb1ELi128EEEEEEEEEvNT_6ParamsE --------------------------
	.section	.nv.shared._ZN7cutlass13device_kernelIN5flash11enable_sm90INS1_16FlashAttnFwdSm90INS1_25CollectiveMainloopFwdSm90ILi2EN4cute5tupleIJNS5_1CILi1EEES8_S8_EEENS6_IJNS7_ILi128EEENS7_ILi160EEENS7_ILi192EEEEEELi128ENS_12float_e4m3_tEfNS_4arch4Sm90ELb1ELb0ELb0ELb0ELb1ELb0ELb0ELb1ELb1ELb1ELb1ELb0EEENS1_21CollectiveEpilogueFwdINS6_IJSA_SA_SB_EEES9_NS_10bfloat16_tESG_Li256ELb0ELb1ELb1ELb1EEENS1_19SingleTileSchedulerILb0ELb1ELb1ELi128EEEEEEEEEvNT_6ParamsE,"aw",@nobits
	.sectionflags	@""
	.align	16
	.zero		1024


//--------------------- .nv.shared._ZN7cutlass13device_kernelIN5flash11enable_sm90INS1_16FlashAttnFwdSm90INS1_25CollectiveMainloopFwdSm90ILi2EN4cute5tupleIJNS5_1CILi1EEES8_S8_EEENS6_IJNS7_ILi128EEENS7_ILi160EEENS7_ILi192EEEEEELi128ENS_12float_e4m3_tEfNS_4arch4Sm90ELb1ELb0ELb0ELb1ELb1ELb0ELb0ELb1ELb1ELb1ELb1ELb0EEENS1_21CollectiveEpilogueFwdINS6_IJSA_SA_SB_EEES9_NS_10bfloat16_tESG_Li256ELb1ELb1ELb1ELb1EEENS1_36VarlenDynamicPersistentTileSchedulerILi128ELi160ELi256ELi128ELb1ELb1ELb1ELb1ELb1ELb1EEEEEEEEEvNT_6ParamsE --------------------------
	.section	.nv.shared._ZN7cutlass13device_kernelIN5flash11enable_sm90INS1_16FlashAttnFwdSm90INS1_25CollectiveMainloopFwdSm90ILi2EN4cute5tupleIJNS5_1CILi1EEES8_S8_EEENS6_IJNS7_ILi128EEENS7_ILi160EEENS7_ILi192EEEEEELi128ENS_12float_e4m3_tEfNS_4arch4Sm90ELb1ELb0ELb0ELb1ELb1ELb0ELb0ELb1ELb1ELb1ELb1ELb0EEENS1_21CollectiveEpilogueFwdINS6_IJSA_SA_SB_EEES9_NS_10bfloat16_tESG_Li256ELb1ELb1ELb1ELb1EEENS1_36VarlenDynamicPersistentTileSchedulerILi128ELi160ELi256ELi128ELb1ELb1ELb1ELb1ELb1ELb1EEEEEEEEEvNT_6ParamsE,"aw",@nobits
	.sectionflags	@""
	.align	16
	.zero		1024


//--------------------- .nv.shared._ZN7cutlass13device_kernelIN5flash11enable_sm90INS1_16FlashAttnFwdSm90INS1_25CollectiveMainloopFwdSm90ILi2EN4cute5tupleIJNS5_1CILi1EEES8_S8_EEENS6_IJNS7_ILi128EEENS7_ILi160EEENS7_ILi192EEEEEELi128ENS_12float_e4m3_tEfNS_4arch4Sm90ELb1ELb0ELb0ELb1ELb1ELb1ELb0ELb1ELb1ELb1ELb1ELb0EEENS1_21CollectiveEpilogueFwdINS6_IJSA_SA_SB_EEES9_NS_10bfloat16_tESG_Li256ELb1ELb1ELb1ELb1EEENS1_36VarlenDynamicPersistentTileSchedulerILi128ELi160ELi256ELi128ELb1ELb1ELb1ELb1ELb1ELb1EEEEEEEEEvNT_6ParamsE --------------------------
	.section	.nv.shared._ZN7cutlass13device_kernelIN5flash11enable_sm90INS1_16FlashAttnFwdSm90INS1_25CollectiveMainloopFwdSm90ILi2EN4cute5tupleIJNS5_1CILi1EEES8_S8_EEENS6_IJNS7_ILi128EEENS7_ILi160EEENS7_ILi192EEEEEELi128ENS_12float_e4m3_tEfNS_4arch4Sm90ELb1ELb0ELb0ELb1ELb1ELb1ELb0ELb1ELb1ELb1ELb1ELb0EEENS1_21CollectiveEpilogueFwdINS6_IJSA_SA_SB_EEES9_NS_10bfloat16_tESG_Li256ELb1ELb1ELb1ELb1EEENS1_36VarlenDynamicPersistentTileSchedulerILi128ELi160ELi256ELi128ELb1ELb1ELb1ELb1ELb1ELb1EEEEEEEEEvNT_6ParamsE,"aw",@nobits
	.sectionflags	@""
	.align	16
	.zero		1024


//--------------------- .nv.constant0._ZN7cutlass13device_kernelIN5flash11enable_sm90INS1_16FlashAttnFwdSm90INS1_25CollectiveMainloopFwdSm90ILi2EN4cute5tupleIJNS5_1CILi1EEES8_S8_EEENS6_IJNS7_ILi128EEENS7_ILi160EEENS7_ILi192EEEEEELi128ENS_12float_e4m3_tEfNS_4arch4Sm90ELb0ELb0ELb0ELb0ELb1ELb0ELb0ELb1ELb1ELb1ELb1ELb0EEENS1_21CollectiveEpilogueFwdINS6_IJSA_SA_SB_EEES9_NS_10bfloat16_tESG_Li256ELb0ELb1ELb1ELb1EEENS1_19SingleTileSchedulerILb0ELb1ELb1ELi128EEEEEEEEEvNT_6ParamsE --------------------------
	.section	.nv.constant0._ZN7cutlass13device_kernelIN5flash11enable_sm90INS1_16FlashAttnFwdSm90INS1_25CollectiveMainloopFwdSm90ILi2EN4cute5tupleIJNS5_1CILi1EEES8_S8_EEENS6_IJNS7_ILi128EEENS7_ILi160EEENS7_ILi192EEEEEELi128ENS_12float_e4m3_tEfNS_4arch4Sm90ELb0ELb0ELb0ELb0ELb1ELb0ELb0ELb1ELb1ELb1ELb1ELb0EEENS1_21CollectiveEpilogueFwdINS6_IJSA_SA_SB_EEES9_NS_10bfloat16_tESG_Li256ELb0ELb1ELb1ELb1EEENS1_19SingleTileSchedulerILb0ELb1ELb1ELi128EEEEEEEEEvNT_6ParamsE,"a",@progbits
	.sectionflags	@""
	.align	4
.nv.constant0._ZN7cutlass13device_kernelIN5flash11enable_sm90INS1_16FlashAttnFwdSm90INS1_25CollectiveMainloopFwdSm90ILi2EN4cute5tupleIJNS5_1CILi1EEES8_S8_EEENS6_IJNS7_ILi128EEENS7_ILi160EEENS7_ILi192EEEEEELi128ENS_12float_e4m3_tEfNS_4arch4Sm90ELb0ELb0ELb0ELb0ELb1ELb0ELb0ELb1ELb1ELb1ELb1ELb0EEENS1_21CollectiveEpilogueFwdINS6_IJSA_SA_SB_EEES9_NS_10bfloat16_tESG_Li256ELb0ELb1ELb1ELb1EEENS1_19SingleTileSchedulerILb0ELb1ELb1ELi128EEEEEEEEEvNT_6ParamsE:
	.zero		3200


//--------------------- .nv.constant0._ZN7cutlass13device_kernelIN5flash11enable_sm90INS1_16FlashAttnFwdSm90INS1_25CollectiveMainloopFwdSm90ILi2EN4cute5tupleIJNS5_1CILi1EEES8_S8_EEENS6_IJNS7_ILi128EEENS7_ILi160EEENS7_ILi192EEEEEELi128ENS_12float_e4m3_tEfNS_4arch4Sm90ELb0ELb0ELb0ELb1ELb1ELb0ELb0ELb1ELb1ELb1ELb1ELb0EEENS1_21CollectiveEpilogueFwdINS6_IJSA_SA_SB_EEES9_NS_10bfloat16_tESG_Li256ELb1ELb1ELb1ELb1EEENS1_36VarlenDynamicPersistentTileSchedulerILi128ELi160ELi256ELi128ELb1ELb1ELb1ELb0ELb1ELb1EEEEEEEEEvNT_6ParamsE --------------------------
	.section	.nv.constant0._ZN7cutlass13device_kernelIN5flash11enable_sm90INS1_16FlashAttnFwdSm90INS1_25CollectiveMainloopFwdSm90ILi2EN4cute5tupleIJNS5_1CILi1EEES8_S8_EEENS6_IJNS7_ILi128EEENS7_ILi160EEENS7_ILi192EEEEEELi128ENS_12float_e4m3_tEfNS_4arch4Sm90ELb0ELb0ELb0ELb1ELb1ELb0ELb0ELb1ELb1ELb1ELb1ELb0EEENS1_21CollectiveEpilogueFwdINS6_IJSA_SA_SB_EEES9_NS_10bfloat16_tESG_Li256ELb1ELb1ELb1ELb1EEENS1_36VarlenDynamicPersistentTileSchedulerILi128ELi160ELi256ELi128ELb1ELb1ELb1ELb0ELb1ELb1EEEEEEEEEvNT_6ParamsE,"a",@progbits
	.sectionflags	@""
	.align	4
.nv.constant0._ZN7cutlass13device_kernelIN5flash11enable_sm90INS1_16FlashAttnFwdSm90INS1_25CollectiveMainloopFwdSm90ILi2EN4cute5tupleIJNS5_1CILi1EEES8_S8_EEENS6_IJNS7_ILi128EEENS7_ILi160EEENS7_ILi192EEEEEELi128ENS_12float_e4m3_tEfNS_4arch4Sm90ELb0ELb0ELb0ELb1ELb1ELb0ELb0ELb1ELb1ELb1ELb1ELb0EEENS1_21CollectiveEpilogueFwdINS6_IJSA_SA_SB_EEES9_NS_10bfloat16_tESG_Li256ELb1ELb1ELb1ELb1EEENS1_36VarlenDynamicPersistentTileSchedulerILi128ELi160ELi256ELi128ELb1ELb1ELb1ELb0ELb1ELb1EEEEEEEEEvNT_6ParamsE:
	.zero		3328


//--------------------- .nv.constant0._ZN7cutlass13device_kernelIN5flash11enable_sm90INS1_16FlashAttnFwdSm90INS1_25CollectiveMainloopFwdSm90ILi2EN4cute5tupleIJNS5_1CILi1EEES8_S8_EEENS6_IJNS7_ILi128EEENS7_ILi160EEENS7_ILi192EEEEEELi128ENS_12float_e4m3_tEfNS_4arch4Sm90ELb0ELb0ELb0ELb1ELb1ELb1ELb0ELb1ELb1ELb1ELb1ELb0EEENS1_21CollectiveEpilogueFwdINS6_IJSA_SA_SB_EEES9_NS_10bfloat16_tESG_Li256ELb1ELb1ELb1ELb1EEENS1_36VarlenDynamicPersistentTileSchedulerILi128ELi160ELi256ELi128ELb1ELb1ELb1ELb0ELb1ELb1EEEEEEEEEvNT_6ParamsE --------------------------
	.section	.nv.constant0._ZN7cutlass13device_kernelIN5flash11enable_sm90INS1_16FlashAttnFwdSm90INS1_25CollectiveMainloopFwdSm90ILi2EN4cute5tupleIJNS5_1CILi1EEES8_S8_EEENS6_IJNS7_ILi128EEENS7_ILi160EEENS7_ILi192EEEEEELi128ENS_12float_e4m3_tEfNS_4arch4Sm90ELb0ELb0ELb0ELb1ELb1ELb1ELb0ELb1ELb1ELb1ELb1ELb0EEENS1_21CollectiveEpilogueFwdINS6_IJSA_SA_SB_EEES9_NS_10bfloat16_tESG_Li256ELb1ELb1ELb1ELb1EEENS1_36VarlenDynamicPersistentTileSchedulerILi128ELi160ELi256ELi128ELb1ELb1ELb1ELb0ELb1ELb1EEEEEEEEEvNT_6ParamsE,"a",@progbits
	.sectionflags	@""
	.align	4
.nv.constant0._ZN7cutlass13device_kernelIN5flash11enable_sm90INS1_16FlashAttnFwdSm90INS1_25CollectiveMainloopFwdSm90ILi2EN4cute5tupleIJNS5_1CILi1EEES8_S8_EEENS6_IJNS7_ILi128EEENS7_ILi160EEENS7_ILi192EEEEEELi128ENS_12float_e4m3_tEfNS_4arch4Sm90ELb0ELb0ELb0ELb1ELb1ELb1ELb0ELb1ELb1ELb1ELb1ELb0EEENS1_21CollectiveEpilogueFwdINS6_IJSA_SA_SB_EEES9_NS_10bfloat16_tESG_Li256ELb1ELb1ELb1ELb1EEENS1_36VarlenDynamicPersistentTileSchedulerILi128ELi160ELi256ELi128ELb1ELb1ELb1ELb0ELb1ELb1EEEEEEEEEvNT_6ParamsE:
	.zero		3328


//--------------------- .nv.constant0._ZN7cutlass13device_kernelIN5flash11enable_sm90INS1_16FlashAttnFwdSm90INS1_25CollectiveMainloopFwdSm90ILi2EN4cute5tupleIJNS5_1CILi1EEES8_S8_EEENS6_IJNS7_ILi128EEESA_NS7_ILi192EEEEEELi128ENS_12float_e4m3_tEfNS_4arch4Sm90ELb0ELb1ELb0ELb0ELb1ELb0ELb0ELb1ELb1ELb1ELb1ELb0EEENS1_21CollectiveEpilogueFwdINS6_IJSA_SA_SA_EEES9_NS_10bfloat16_tESF_Li256ELb0ELb1ELb1ELb1EEENS1_19SingleTileSchedulerILb0ELb1ELb1ELi128EEEEEEEEEvNT_6ParamsE --------------------------
	.section	.nv.constant0._ZN7cutlass13device_kernelIN5flash11enable_sm90INS1_16FlashAttnFwdSm90INS1_25CollectiveMainloopFwdSm90ILi2EN4cute5tupleIJNS5_1CILi1EEES8_S8_EEENS6_IJNS7_ILi128EEESA_NS7_ILi192EEEEEELi128ENS_12float_e4m3_tEfNS_4arch4Sm90ELb0ELb1ELb0ELb0ELb1ELb0ELb0ELb1ELb1ELb1ELb1ELb0EEENS1_21CollectiveEpilogueFwdINS6_IJSA_SA_SA_EEES9_NS_10bfloat16_tESF_Li256ELb0ELb1ELb1ELb1EEENS1_19SingleTileSchedulerILb0ELb1ELb1ELi128EEEEEEEEEvNT_6ParamsE,"a",@progbits
	.sectionflags	@""
	.align	4
.nv.constant0._ZN7cutlass13device_kernelIN5flash11enable_sm90INS1_16FlashAttnFwdSm90INS1_25CollectiveMainloopFwdSm90ILi2EN4cute5tupleIJNS5_1CILi1EEES8_S8_EEENS6_IJNS7_ILi128EEESA_NS7_ILi192EEEEEELi128ENS_12float_e4m3_tEfNS_4arch4Sm90ELb0ELb1ELb0ELb0ELb1ELb0ELb0ELb1ELb1ELb1ELb1ELb0EEENS1_21CollectiveEpilogueFwdINS6_IJSA_SA_SA_EEES9_NS_10bfloat16_tESF_Li256ELb0ELb1ELb1ELb1EEENS1_19SingleTileSchedulerILb0ELb1ELb1ELi128EEEEEEEEEvNT_6ParamsE:
	.zero		3200


//--------------------- .nv.constant0._ZN7cutlass13device_kernelIN5flash11enable_sm90INS1_16FlashAttnFwdSm90INS1_25CollectiveMainloopFwdSm90ILi2EN4cute5tupleIJNS5_1CILi1EEES8_S8_EEENS6_IJNS7_ILi128EEESA_NS7_ILi192EEEEEELi128ENS_12float_e4m3_tEfNS_4arch4Sm90ELb0ELb1ELb0ELb1ELb1ELb0ELb0ELb1ELb1ELb1ELb1ELb0EEENS1_21CollectiveEpilogueFwdINS6_IJSA_SA_SA_EEES9_NS_10bfloat16_tESF_Li256ELb1ELb1ELb1ELb1EEENS1_36VarlenDynamicPersistentTileSchedulerILi128ELi128ELi256ELi128ELb1ELb1ELb1ELb1ELb0ELb1EEEEEEEEEvNT_6ParamsE --------------------------
	.section	.nv.constant0._ZN7cutlass13device_kernelIN5flash11enable_sm90INS1_16FlashAttnFwdSm90INS1_25CollectiveMainloopFwdSm90ILi2EN4cute5tupleIJNS5_1CILi1EEES8_S8_EEENS6_IJNS7_ILi128EEESA_NS7_ILi192EEEEEELi128ENS_12float_e4m3_tEfNS_4arch4Sm90ELb0ELb1ELb0ELb1ELb1ELb0ELb0ELb1ELb1ELb1ELb1ELb0EEENS1_21CollectiveEpilogueFwdINS6_IJSA_SA_SA_EEES9_NS_10bfloat16_tESF_Li256ELb1ELb1ELb1ELb1EEENS1_36VarlenDynamicPersistentTileSchedulerILi128ELi128ELi256ELi128ELb1ELb1ELb1ELb1ELb0ELb1EEEEEEEEEvNT_6ParamsE,"a",@progbits
	.sectionflags	@""
	.align	4
.nv.constant0._ZN7cutlass13device_kernelIN5flash11enable_sm90INS1_16FlashAttnFwdSm90INS1_25CollectiveMainloopFwdSm90ILi2EN4cute5tupleIJNS5_1CILi1EEES8_S8_EEENS6_IJNS7_ILi128EEESA_NS7_ILi192EEEEEELi128ENS_12float_e4m3_tEfNS_4arch4Sm90ELb0ELb1ELb0ELb1ELb1ELb0ELb0ELb1ELb1ELb1ELb1ELb0EEENS1_21CollectiveEpilogueFwdINS6_IJSA_SA_SA_EEES9_NS_10bfloat16_tESF_Li256ELb1ELb1ELb1ELb1EEENS1_36VarlenDynamicPersistentTileSchedulerILi128ELi128ELi256ELi128ELb1ELb1ELb1ELb1ELb0ELb1EEEEEEEEEvNT_6ParamsE:
	.zero		3328


//--------------------- .nv.constant0._ZN7cutlass13device_kernelIN5flash11enable_sm90INS1_16FlashAttnFwdSm90INS1_25CollectiveMainloopFwdSm90ILi2EN4cute5tupleIJNS5_1CILi1EEES8_S8_EEENS6_IJNS7_ILi128EEESA_NS7_ILi192EEEEEELi128ENS_12float_e4m3_tEfNS_4arch4Sm90ELb0ELb1ELb0ELb1ELb1ELb1ELb0ELb1ELb1ELb1ELb1ELb0EEENS1_21CollectiveEpilogueFwdINS6_IJSA_SA_SA_EEES9_NS_10bfloat16_tESF_Li256ELb1ELb1ELb1ELb1EEENS1_36VarlenDynamicPersistentTileSchedulerILi128ELi128ELi256ELi128ELb1ELb1ELb1ELb1ELb0ELb1EEEEEEEEEvNT_6ParamsE --------------------------
	.section	.nv.constant0._ZN7cutlass13device_kernelIN5flash11enable_sm90INS1_16FlashAttnFwdSm90INS1_25CollectiveMainloopFwdSm90ILi2EN4cute5tupleIJNS5_1CILi1EEES8_S8_EEENS6_IJNS7_ILi128EEESA_NS7_ILi192EEEEEELi128ENS_12float_e4m3_tEfNS_4arch4Sm90ELb0ELb1ELb0ELb1ELb1ELb1ELb0ELb1ELb1ELb1ELb1ELb0EEENS1_21CollectiveEpilogueFwdINS6_IJSA_SA_SA_EEES9_NS_10bfloat16_tESF_Li256ELb1ELb1ELb1ELb1EEENS1_36VarlenDynamicPersistentTileSchedulerILi128ELi128ELi256ELi128ELb1ELb1ELb1ELb1ELb0ELb1EEEEEEEEEvNT_6ParamsE,"a",@progbits
	.sectionflags	@""
	.align	4
.nv.constant0._ZN7cutlass13device_kernelIN5flash11enable_sm90INS1_16FlashAttnFwdSm90INS1_25CollectiveMainloopFwdSm90ILi2EN4cute5tupleIJNS5_1CILi1EEES8_S8_EEENS6_IJNS7_ILi128EEESA_NS7_ILi192EEEEEELi128ENS_12float_e4m3_tEfNS_4arch4Sm90ELb0ELb1ELb0ELb1ELb1ELb1ELb0ELb1ELb1ELb1ELb1ELb0EEENS1_21CollectiveEpilogueFwdINS6_IJSA_SA_SA_EEES9_NS_10bfloat16_tESF_Li256ELb1ELb1ELb1ELb1EEENS1_36VarlenDynamicPersistentTileSchedulerILi128ELi128ELi256ELi128ELb1ELb1ELb1ELb1ELb0ELb1EEEEEEEEEvNT_6ParamsE:
	.zero		3328


//--------------------- .nv.constant0._ZN7cutlass13device_kernelIN5flash11enable_sm90INS1_16FlashAttnFwdSm90INS1_25CollectiveMainloopFwdSm90ILi2EN4cute5tupleIJNS5_1CILi1EEES8_S8_EEENS6_IJNS7_ILi128EEENS7_ILi160EEENS7_ILi192EEEEEELi128ENS_12float_e4m3_tEfNS_4arch4Sm90ELb1ELb0ELb0ELb0ELb1ELb0ELb0ELb1ELb1ELb1ELb1ELb0EEENS1_21CollectiveEpilogueFwdINS6_IJSA_SA_SB_EEES9_NS_10bfloat16_tESG_Li256ELb0ELb1ELb1ELb1EEENS1_19SingleTileSchedulerILb0ELb1ELb1ELi128EEEEEEEEEvNT_6ParamsE --------------------------
	.section	.nv.constant0._ZN7cutlass13device_kernelIN5flash11enable_sm90INS1_16FlashAttnFwdSm90INS1_25CollectiveMainloopFwdSm90ILi2EN4cute5tupleIJNS5_1CILi1EEES8_S8_EEENS6_IJNS7_ILi128EEENS7_ILi160EEENS7_ILi192EEEEEELi128ENS_12float_e4m3_tEfNS_4arch4Sm90ELb1ELb0ELb0ELb0ELb1ELb0ELb0ELb1ELb1ELb1ELb1ELb0EEENS1_21CollectiveEpilogueFwdINS6_IJSA_SA_SB_EEES9_NS_10bfloat16_tESG_Li256ELb0ELb1ELb1ELb1EEENS1_19SingleTileSchedulerILb0ELb1ELb1ELi128EEEEEEEEEvNT_6ParamsE,"a",@progbits
	.sectionflags	@""
	.align	4
.nv.constant0._ZN7cutlass13device_kernelIN5flash11enable_sm90INS1_16FlashAttnFwdSm90INS1_25CollectiveMainloopFwdSm90ILi2EN4cute5tupleIJNS5_1CILi1EEES8_S8_EEENS6_IJNS7_ILi128EEENS7_ILi160EEENS7_ILi192EEEEEELi128ENS_12float_e4m3_tEfNS_4arch4Sm90ELb1ELb0ELb0ELb0ELb1ELb0ELb0ELb1ELb1ELb1ELb1ELb0EEENS1_21CollectiveEpilogueFwdINS6_IJSA_SA_SB_EEES9_NS_10bfloat16_tESG_Li256ELb0ELb1ELb1ELb1EEENS1_19SingleTileSchedulerILb0ELb1ELb1ELi128EEEEEEEEEvNT_6ParamsE:
	.zero		3200


//--------------------- .nv.constant0._ZN7cutlass13device_kernelIN5flash11enable_sm90INS1_16FlashAttnFwdSm90INS1_25CollectiveMainloopFwdSm90ILi2EN4cute5tupleIJNS5_1CILi1EEES8_S8_EEENS6_IJNS7_ILi128EEENS7_ILi160EEENS7_ILi192EEEEEELi128ENS_12float_e4m3_tEfNS_4arch4Sm90ELb1ELb0ELb0ELb1ELb1ELb0ELb0ELb1ELb1ELb1ELb1ELb0EEENS1_21CollectiveEpilogueFwdINS6_IJSA_SA_SB_EEES9_NS_10bfloat16_tESG_Li256ELb1ELb1ELb1ELb1EEENS1_36VarlenDynamicPersistentTileSchedulerILi128ELi160ELi256ELi128ELb1ELb1ELb1ELb1ELb1ELb1EEEEEEEEEvNT_6ParamsE --------------------------
	.section	.nv.constant0._ZN7cutlass13device_kernelIN5flash11enable_sm90INS1_16FlashAttnFwdSm90INS1_25CollectiveMainloopFwdSm90ILi2EN4cute5tupleIJNS5_1CILi1EEES8_S8_EEENS6_IJNS7_ILi128EEENS7_ILi160EEENS7_ILi192EEEEEELi128ENS_12float_e4m3_tEfNS_4arch4Sm90ELb1ELb0ELb0ELb1ELb1ELb0ELb0ELb1ELb1ELb1ELb1ELb0EEENS1_21CollectiveEpilogueFwdINS6_IJSA_SA_SB_EEES9_NS_10bfloat16_tESG_Li256ELb1ELb1ELb1ELb1EEENS1_36VarlenDynamicPersistentTileSchedulerILi128ELi160ELi256ELi128ELb1ELb1ELb1ELb1ELb1ELb1EEEEEEEEEvNT_6ParamsE,"a",@progbits
	.sectionflags	@""
	.align	4
.nv.constant0._ZN7cutlass13device_kernelIN5flash11enable_sm90INS1_16FlashAttnFwdSm90INS1_25CollectiveMainloopFwdSm90ILi2EN4cute5tupleIJNS5_1CILi1EEES8_S8_EEENS6_IJNS7_ILi128EEENS7_ILi160EEENS7_ILi192EEEEEELi128ENS_12float_e4m3_tEfNS_4arch4Sm90ELb1ELb0ELb0ELb1ELb1ELb0ELb0ELb1ELb1ELb1ELb1ELb0EEENS1_21CollectiveEpilogueFwdINS6_IJSA_SA_SB_EEES9_NS_10bfloat16_tESG_Li256ELb1ELb1ELb1ELb1EEENS1_36VarlenDynamicPersistentTileSchedulerILi128ELi160ELi256ELi128ELb1ELb1ELb1ELb1ELb1ELb1EEEEEEEEEvNT_6ParamsE:
	.zero		3328


//--------------------- .nv.constant0._ZN7cutlass13device_kernelIN5flash11enable_sm90INS1_16FlashAttnFwdSm90INS1_25CollectiveMainloopFwdSm90ILi2EN4cute5tupleIJNS5_1CILi1EEES8_S8_EEENS6_IJNS7_ILi128EEENS7_ILi160EEENS7_ILi192EEEEEELi128ENS_12float_e4m3_tEfNS_4arch4Sm90ELb1ELb0ELb0ELb1ELb1ELb1ELb0ELb1ELb1ELb1ELb1ELb0EEENS1_21CollectiveEpilogueFwdINS6_IJSA_SA_SB_EEES9_NS_10bfloat16_tESG_Li256ELb1ELb1ELb1ELb1EEENS1_36VarlenDynamicPersistentTileSchedulerILi128ELi160ELi256ELi128ELb1ELb1ELb1ELb1ELb1ELb1EEEEEEEEEvNT_6ParamsE --------------------------
	.section	.nv.constant0._ZN7cutlass13device_kernelIN5flash11enable_sm90INS1_16FlashAttnFwdSm90INS1_25CollectiveMainloopFwdSm90ILi2EN4cute5tupleIJNS5_1CILi1EEES8_S8_EEENS6_IJNS7_ILi128EEENS7_ILi160EEENS7_ILi192EEEEEELi128ENS_12float_e4m3_tEfNS_4arch4Sm90ELb1ELb0ELb0ELb1ELb1ELb1ELb0ELb1ELb1ELb1ELb1ELb0EEENS1_21CollectiveEpilogueFwdINS6_IJSA_SA_SB_EEES9_NS_10bfloat16_tESG_Li256ELb1ELb1ELb1ELb1EEENS1_36VarlenDynamicPersistentTileSchedulerILi128ELi160ELi256ELi128ELb1ELb1ELb1ELb1ELb1ELb1EEEEEEEEEvNT_6ParamsE,"a",@progbits
	.sectionflags	@""
	.align	4
.nv.constant0._ZN7cutlass13device_kernelIN5flash11enable_sm90INS1_16FlashAttnFwdSm90INS1_25CollectiveMainloopFwdSm90ILi2EN4cute5tupleIJNS5_1CILi1EEES8_S8_EEENS6_IJNS7_ILi128EEENS7_ILi160EEENS7_ILi192EEEEEELi128ENS_12float_e4m3_tEfNS_4arch4Sm90ELb1ELb0ELb0ELb1ELb1ELb1ELb0ELb1ELb1ELb1ELb1ELb0EEENS1_21CollectiveEpilogueFwdINS6_IJSA_SA_SB_EEES9_NS_10bfloat16_tESG_Li256ELb1ELb1ELb1ELb1EEENS1_36VarlenDynamicPersistentTileSchedulerILi128ELi160ELi256ELi128ELb1ELb1ELb1ELb1ELb1ELb1EEEEEEEEEvNT_6ParamsE:
	.zero		3328


//--------------------- SYMBOLS --------------------------

	.type		.nv.reservedSmem.offset0,@object
	.size		.nv.reservedSmem.offset0,0x4
	.type		__assertfail,@function
